// Copyright (c) 2024, Jay Shah, Ganesh Bikshandi, Ying Zhang, Vijay Thakkar, Pradeep Ramani, Tri Dao.
// Splitting the different template instantiations to different files to speed up compilation.
// This file is auto-generated. See "generate_kernels.py"

#include "flash_fwd_launch_template.h"

#ifndef FLASHATTENTION_DISABLE_HDIM256
template void run_mha_fwd_<90, cutlass::bfloat16_t, 256, 256, false, false, false, true>(Flash_fwd_params &params, cudaStream_t stream);
#endif


// ===== COMPILED SASS (sm_90a) =====

	.target	sm_90a

	.elftype	@"ET_EXEC"


//--------------------- .note.nv.tkinfo           --------------------------
	.section	.note.nv.tkinfo,"",@"SHT_NOTE"
	.sectionflags	@"SHF_NOTE_NV_TKINFO"
	.tkinfo
        /*0018*/ 	.word	0x00000002
        /*0030*/ 	.string	""
        /*0030*/ 	.string	"ptxas"
        /*0030*/ 	.string	"Cuda compilation tools, release 13.0, V13.0.88"
        /*0030*/ 	.string	"Build cuda_13.0.r13.0/compiler.36424714_0"
        /*0030*/ 	.string	"-arch sm_90a -m 64 "



//--------------------- .note.nv.cuinfo           --------------------------
	.section	.note.nv.cuinfo,"",@"SHT_NOTE"
	.sectionflags	@"SHF_NOTE_NV_CUINFO"
        /*0018*/ 	.short	0x0002
        /*001a*/ 	.short	0x005a
        /*001c*/ 	.short	0x0082
	.zero		2


//--------------------- .nv.info                  --------------------------
	.section	.nv.info,"",@"SHT_CUDA_INFO"
	.align	4


	//----- nvinfo : EIATTR_REGCOUNT
	.align		4
        /*0000*/ 	.byte	0x04, 0x2f
        /*0002*/ 	.short	(.L_23 - .L_22)
	.align		4
.L_22:
        /*0004*/ 	.word	index@(_ZN7cutlass13device_kernelIN5flash11enable_sm90INS1_16FlashAttnFwdSm90INS1_25CollectiveMainloopFwdSm90ILi2EN4cute5tupleIJNS5_1CILi1EEES8_S8_EEENS6_IJNS7_ILi128EEENS7_ILi80EEENS7_ILi256EEEEEELi256ENS_10bfloat16_tEfNS_4arch4Sm90ELb1ELb0ELb0ELb1ELb0ELb1ELb0ELb1ELb1ELb1ELb0ELb0EEENS1_21CollectiveEpilogueFwdINS6_IJSA_SC_SB_EEES9_SE_SG_Li256ELb1ELb1ELb0ELb0EEENS1_36VarlenDynamicPersistentTileSchedulerILi128ELi80ELi256ELi128ELb0ELb1ELb1ELb1ELb1ELb1EEEEEEEEEvNT_6ParamsE)
        /*0008*/ 	.word	0x000000a8


	//----- nvinfo : EIATTR_FRAME_SIZE
	.align		4
.L_23:
        /*000c*/ 	.byte	0x04, 0x11
        /*000e*/ 	.short	(.L_25 - .L_24)
	.align		4
.L_24:
        /*0010*/ 	.word	index@(_ZN7cutlass13device_kernelIN5flash11enable_sm90INS1_16FlashAttnFwdSm90INS1_25CollectiveMainloopFwdSm90ILi2EN4cute5tupleIJNS5_1CILi1EEES8_S8_EEENS6_IJNS7_ILi128EEENS7_ILi80EEENS7_ILi256EEEEEELi256ENS_10bfloat16_tEfNS_4arch4Sm90ELb1ELb0ELb0ELb1ELb0ELb1ELb0ELb1ELb1ELb1ELb0ELb0EEENS1_21CollectiveEpilogueFwdINS6_IJSA_SC_SB_EEES9_SE_SG_Li256ELb1ELb1ELb0ELb0EEENS1_36VarlenDynamicPersistentTileSchedulerILi128ELi80ELi256ELi128ELb0ELb1ELb1ELb1ELb1ELb1EEEEEEEEEvNT_6ParamsE)
        /*0014*/ 	.word	0x00000090


	//----- nvinfo : EIATTR_REGCOUNT
	.align		4
.L_25:
        /*0018*/ 	.byte	0x04, 0x2f
        /*001a*/ 	.short	(.L_27 - .L_26)
	.align		4
.L_26:
        /*001c*/ 	.word	index@(_ZN7cutlass13device_kernelIN5flash11enable_sm90INS1_16FlashAttnFwdSm90INS1_25CollectiveMainloopFwdSm90ILi2EN4cute5tupleIJNS5_1CILi1EEES8_S8_EEENS6_IJNS7_ILi128EEENS7_ILi80EEENS7_ILi256EEEEEELi256ENS_10bfloat16_tEfNS_4arch4Sm90ELb1ELb0ELb0ELb1ELb0ELb0ELb0ELb1ELb1ELb1ELb0ELb0EEENS1_21CollectiveEpilogueFwdINS6_IJSA_SC_SB_EEES9_SE_SG_Li256ELb1ELb1ELb0ELb0EEENS1_36VarlenDynamicPersistentTileSchedulerILi128ELi80ELi256ELi128ELb0ELb1ELb1ELb1ELb1ELb1EEEEEEEEEvNT_6ParamsE)
        /*0020*/ 	.word	0x000000a8


	//----- nvinfo : EIATTR_FRAME_SIZE
	.align		4
.L_27:
        /*0024*/ 	.byte	0x04, 0x11
        /*0026*/ 	.short	(.L_29 - .L_28)
	.align		4
.L_28:
        /*0028*/ 	.word	index@(_ZN7cutlass13device_kernelIN5flash11enable_sm90INS1_16FlashAttnFwdSm90INS1_25CollectiveMainloopFwdSm90ILi2EN4cute5tupleIJNS5_1CILi1EEES8_S8_EEENS6_IJNS7_ILi128EEENS7_ILi80EEENS7_ILi256EEEEEELi256ENS_10bfloat16_tEfNS_4arch4Sm90ELb1ELb0ELb0ELb1ELb0ELb0ELb0ELb1ELb1ELb1ELb0ELb0EEENS1_21CollectiveEpilogueFwdINS6_IJSA_SC_SB_EEES9_SE_SG_Li256ELb1ELb1ELb0ELb0EEENS1_36VarlenDynamicPersistentTileSchedulerILi128ELi80ELi256ELi128ELb0ELb1ELb1ELb1ELb1ELb1EEEEEEEEEvNT_6ParamsE)
        /*002c*/ 	.word	0x00000058


	//----- nvinfo : EIATTR_REGCOUNT
	.align		4
.L_29:
        /*0030*/ 	.byte	0x04, 0x2f
        /*0032*/ 	.short	(.L_31 - .L_30)
	.align		4
.L_30:
        /*0034*/ 	.word	index@(_ZN7cutlass13device_kernelIN5flash11enable_sm90INS1_16FlashAttnFwdSm90INS1_25CollectiveMainloopFwdSm90ILi2EN4cute5tupleIJNS5_1CILi1EEES8_S8_EEENS6_IJNS7_ILi128EEENS7_ILi80EEENS7_ILi256EEEEEELi256ENS_10bfloat16_tEfNS_4arch4Sm90ELb1ELb0ELb0ELb0ELb0ELb0ELb0ELb1ELb1ELb1ELb0ELb0EEENS1_21CollectiveEpilogueFwdINS6_IJSA_SC_SB_EEES9_SE_SG_Li256ELb0ELb1ELb0ELb0EEENS1_30DynamicPersistentTileSchedulerILi256ELi128ELb0ELb1ELb1EEEEEEEEEvNT_6ParamsE)
        /*0038*/ 	.word	0x000000a8


	//----- nvinfo : EIATTR_FRAME_SIZE
	.align		4
.L_31:
        /*003c*/ 	.byte	0x04, 0x11
        /*003e*/ 	.short	(.L_33 - .L_32)
	.align		4
.L_32:
        /*0040*/ 	.word	index@(_ZN7cutlass13device_kernelIN5flash11enable_sm90INS1_16FlashAttnFwdSm90INS1_25CollectiveMainloopFwdSm90ILi2EN4cute5tupleIJNS5_1CILi1EEES8_S8_EEENS6_IJNS7_ILi128EEENS7_ILi80EEENS7_ILi256EEEEEELi256ENS_10bfloat16_tEfNS_4arch4Sm90ELb1ELb0ELb0ELb0ELb0ELb0ELb0ELb1ELb1ELb1ELb0ELb0EEENS1_21CollectiveEpilogueFwdINS6_IJSA_SC_SB_EEES9_SE_SG_Li256ELb0ELb1ELb0ELb0EEENS1_30DynamicPersistentTileSchedulerILi256ELi128ELb0ELb1ELb1EEEEEEEEEvNT_6ParamsE)
        /*0044*/ 	.word	0x00000028


	//----- nvinfo : EIATTR_REGCOUNT
	.align		4
.L_33:
        /*0048*/ 	.byte	0x04, 0x2f
        /*004a*/ 	.short	(.L_35 - .L_34)
	.align		4
.L_34:
        /*004c*/ 	.word	index@(_ZN7cutlass13device_kernelIN5flash11enable_sm90INS1_16FlashAttnFwdSm90INS1_25CollectiveMainloopFwdSm90ILi2EN4cute5tupleIJNS5_1CILi1EEES8_S8_EEENS6_IJNS7_ILi128EEENS7_ILi64EEENS7_ILi256EEEEEELi256ENS_10bfloat16_tEfNS_4arch4Sm90ELb0ELb1ELb0ELb1ELb0ELb1ELb0ELb1ELb1ELb1ELb0ELb0EEENS1_21CollectiveEpilogueFwdINS6_IJSA_SC_SB_EEES9_SE_SG_Li256ELb1ELb1ELb0ELb0EEENS1_36VarlenDynamicPersistentTileSchedulerILi128ELi64ELi256ELi128ELb0ELb1ELb1ELb1ELb0ELb1EEEEEEEEEvNT_6ParamsE)
        /*0050*/ 	.word	0x000000a8


	//----- nvinfo : EIATTR_FRAME_SIZE
	.align		4
.L_35:
        /*0054*/ 	.byte	0x04, 0x11
        /*0056*/ 	.short	(.L_37 - .L_36)
	.align		4
.L_36:
        /*0058*/ 	.word	index@(_ZN7cutlass13device_kernelIN5flash11enable_sm90INS1_16FlashAttnFwdSm90INS1_25CollectiveMainloopFwdSm90ILi2EN4cute5tupleIJNS5_1CILi1EEES8_S8_EEENS6_IJNS7_ILi128EEENS7_ILi64EEENS7_ILi256EEEEEELi256ENS_10bfloat16_tEfNS_4arch4Sm90ELb0ELb1ELb0ELb1ELb0ELb1ELb0ELb1ELb1ELb1ELb0ELb0EEENS1_21CollectiveEpilogueFwdINS6_IJSA_SC_SB_EEES9_SE_SG_Li256ELb1ELb1ELb0ELb0EEENS1_36VarlenDynamicPersistentTileSchedulerILi128ELi64ELi256ELi128ELb0ELb1ELb1ELb1ELb0ELb1EEEEEEEEEvNT_6ParamsE)
        /*005c*/ 	.word	0x00000098


	//----- nvinfo : EIATTR_REGCOUNT
	.align		4
.L_37:
        /*0060*/ 	.byte	0x04, 0x2f
        /*0062*/ 	.short	(.L_39 - .L_38)
	.align		4
.L_38:
        /*0064*/ 	.word	index@(_ZN7cutlass13device_kernelIN5flash11enable_sm90INS1_16FlashAttnFwdSm90INS1_25CollectiveMainloopFwdSm90ILi2EN4cute5tupleIJNS5_1CILi1EEES8_S8_EEENS6_IJNS7_ILi128EEENS7_ILi64EEENS7_ILi256EEEEEELi256ENS_10bfloat16_tEfNS_4arch4Sm90ELb0ELb1ELb0ELb1ELb0ELb0ELb0ELb1ELb1ELb1ELb0ELb0EEENS1_21CollectiveEpilogueFwdINS6_IJSA_SC_SB_EEES9_SE_SG_Li256ELb1ELb1ELb0ELb0EEENS1_36VarlenDynamicPersistentTileSchedulerILi128ELi64ELi256ELi128ELb0ELb1ELb1ELb1ELb0ELb1EEEEEEEEEvNT_6ParamsE)
        /*0068*/ 	.word	0x000000a8


	//----- nvinfo : EIATTR_FRAME_SIZE
	.align		4
.L_39:
        /*006c*/ 	.byte	0x04, 0x11
        /*006e*/ 	.short	(.L_41 - .L_40)
	.align		4
.L_40:
        /*0070*/ 	.word	index@(_ZN7cutlass13device_kernelIN5flash11enable_sm90INS1_16FlashAttnFwdSm90INS1_25CollectiveMainloopFwdSm90ILi2EN4cute5tupleIJNS5_1CILi1EEES8_S8_EEENS6_IJNS7_ILi128EEENS7_ILi64EEENS7_ILi256EEEEEELi256ENS_10bfloat16_tEfNS_4arch4Sm90ELb0ELb1ELb0ELb1ELb0ELb0ELb0ELb1ELb1ELb1ELb0ELb0EEENS1_21CollectiveEpilogueFwdINS6_IJSA_SC_SB_EEES9_SE_SG_Li256ELb1ELb1ELb0ELb0EEENS1_36VarlenDynamicPersistentTileSchedulerILi128ELi64ELi256ELi128ELb0ELb1ELb1ELb1ELb0ELb1EEEEEEEEEvNT_6ParamsE)
        /*0074*/ 	.word	0x00000050


	//----- nvinfo : EIATTR_REGCOUNT
	.align		4
.L_41:
        /*0078*/ 	.byte	0x04, 0x2f
        /*007a*/ 	.short	(.L_43 - .L_42)
	.align		4
.L_42:
        /*007c*/ 	.word	index@(_ZN7cutlass13device_kernelIN5flash11enable_sm90INS1_16FlashAttnFwdSm90INS1_25CollectiveMainloopFwdSm90ILi2EN4cute5tupleIJNS5_1CILi1EEES8_S8_EEENS6_IJNS7_ILi128EEENS7_ILi64EEENS7_ILi256EEEEEELi256ENS_10bfloat16_tEfNS_4arch4Sm90ELb0ELb1ELb0ELb0ELb0ELb0ELb0ELb1ELb1ELb1ELb0ELb0EEENS1_21CollectiveEpilogueFwdINS6_IJSA_SC_SB_EEES9_SE_SG_Li256ELb0ELb1ELb0ELb0EEENS1_30DynamicPersistentTileSchedulerILi256ELi128ELb0ELb1ELb1EEEEEEEEEvNT_6ParamsE)
        /*0080*/ 	.word	0x000000a8


	//----- nvinfo : EIATTR_FRAME_SIZE
	.align		4
.L_43:
        /*0084*/ 	.byte	0x04, 0x11
        /*0086*/ 	.short	(.L_45 - .L_44)
	.align		4
.L_44:
        /*0088*/ 	.word	index@(_ZN7cutlass13device_kernelIN5flash11enable_sm90INS1_16FlashAttnFwdSm90INS1_25CollectiveMainloopFwdSm90ILi2EN4cute5tupleIJNS5_1CILi1EEES8_S8_EEENS6_IJNS7_ILi128EEENS7_ILi64EEENS7_ILi256EEEEEELi256ENS_10bfloat16_tEfNS_4arch4Sm90ELb0ELb1ELb0ELb0ELb0ELb0ELb0ELb1ELb1ELb1ELb0ELb0EEENS1_21CollectiveEpilogueFwdINS6_IJSA_SC_SB_EEES9_SE_SG_Li256ELb0ELb1ELb0ELb0EEENS1_30DynamicPersistentTileSchedulerILi256ELi128ELb0ELb1ELb1EEEEEEEEEvNT_6ParamsE)
        /*008c*/ 	.word	0x00000020


	//----- nvinfo : EIATTR_REGCOUNT
	.align		4
.L_45:
        /*0090*/ 	.byte	0x04, 0x2f
        /*0092*/ 	.short	(.L_47 - .L_46)
	.align		4
.L_46:
        /*0094*/ 	.word	index@(_ZN7cutlass13device_kernelIN5flash11enable_sm90INS1_16FlashAttnFwdSm90INS1_25CollectiveMainloopFwdSm90ILi2EN4cute5tupleIJNS5_1CILi1EEES8_S8_EEENS6_IJNS7_ILi128EEENS7_ILi80EEENS7_ILi256EEEEEELi256ENS_10bfloat16_tEfNS_4arch4Sm90ELb0ELb0ELb0ELb1ELb0ELb1ELb0ELb1ELb1ELb1ELb0ELb0EEENS1_21CollectiveEpilogueFwdINS6_IJSA_SC_SB_EEES9_SE_SG_Li256ELb1ELb1ELb0ELb0EEENS1_36VarlenDynamicPersistentTileSchedulerILi128ELi80ELi256ELi128ELb0ELb1ELb1ELb0ELb1ELb1EEEEEEEEEvNT_6ParamsE)
        /*0098*/ 	.word	0x000000a8


	//----- nvinfo : EIATTR_FRAME_SIZE
	.align		4
.L_47:
        /*009c*/ 	.byte	0x04, 0x11
        /*009e*/ 	.short	(.L_49 - .L_48)
	.align		4
.L_48:
        /*00a0*/ 	.word	index@(_ZN7cutlass13device_kernelIN5flash11enable_sm90INS1_16FlashAttnFwdSm90INS1_25CollectiveMainloopFwdSm90ILi2EN4cute5tupleIJNS5_1CILi1EEES8_S8_EEENS6_IJNS7_ILi128EEENS7_ILi80EEENS7_ILi256EEEEEELi256ENS_10bfloat16_tEfNS_4arch4Sm90ELb0ELb0ELb0ELb1ELb0ELb1ELb0ELb1ELb1ELb1ELb0ELb0EEENS1_21CollectiveEpilogueFwdINS6_IJSA_SC_SB_EEES9_SE_SG_Li256ELb1ELb1ELb0ELb0EEENS1_36VarlenDynamicPersistentTileSchedulerILi128ELi80ELi256ELi128ELb0ELb1ELb1ELb0ELb1ELb1EEEEEEEEEvNT_6ParamsE)
        /*00a4*/ 	.word	0x00000090


	//----- nvinfo : EIATTR_REGCOUNT
	.align		4
.L_49:
        /*00a8*/ 	.byte	0x04, 0x2f
        /*00aa*/ 	.short	(.L_51 - .L_50)
	.align		4
.L_50:
        /*00ac*/ 	.word	index@(_ZN7cutlass13device_kernelIN5flash11enable_sm90INS1_16FlashAttnFwdSm90INS1_25CollectiveMainloopFwdSm90ILi2EN4cute5tupleIJNS5_1CILi1EEES8_S8_EEENS6_IJNS7_ILi128EEENS7_ILi80EEENS7_ILi256EEEEEELi256ENS_10bfloat16_tEfNS_4arch4Sm90ELb0ELb0ELb0ELb1ELb0ELb0ELb0ELb1ELb1ELb1ELb0ELb0EEENS1_21CollectiveEpilogueFwdINS6_IJSA_SC_SB_EEES9_SE_SG_Li256ELb1ELb1ELb0ELb0EEENS1_36VarlenDynamicPersistentTileSchedulerILi128ELi80ELi256ELi128ELb0ELb1ELb1ELb0ELb1ELb1EEEEEEEEEvNT_6ParamsE)
        /*00b0*/ 	.word	0x000000a8


	//----- nvinfo : EIATTR_FRAME_SIZE
	.align		4
.L_51:
        /*00b4*/ 	.byte	0x04, 0x11
        /*00b6*/ 	.short	(.L_53 - .L_52)
	.align		4
.L_52:
        /*00b8*/ 	.word	index@(_ZN7cutlass13device_kernelIN5flash11enable_sm90INS1_16FlashAttnFwdSm90INS1_25CollectiveMainloopFwdSm90ILi2EN4cute5tupleIJNS5_1CILi1EEES8_S8_EEENS6_IJNS7_ILi128EEENS7_ILi80EEENS7_ILi256EEEEEELi256ENS_10bfloat16_tEfNS_4arch4Sm90ELb0ELb0ELb0ELb1ELb0ELb0ELb0ELb1ELb1ELb1ELb0ELb0EEENS1_21CollectiveEpilogueFwdINS6_IJSA_SC_SB_EEES9_SE_SG_Li256ELb1ELb1ELb0ELb0EEENS1_36VarlenDynamicPersistentTileSchedulerILi128ELi80ELi256ELi128ELb0ELb1ELb1ELb0ELb1ELb1EEEEEEEEEvNT_6ParamsE)
        /*00bc*/ 	.word	0x00000060


	//----- nvinfo : EIATTR_REGCOUNT
	.align		4
.L_53:
        /*00c0*/ 	.byte	0x04, 0x2f
        /*00c2*/ 	.short	(.L_55 - .L_54)
	.align		4
.L_54:
        /*00c4*/ 	.word	index@(_ZN7cutlass13device_kernelIN5flash11enable_sm90INS1_16FlashAttnFwdSm90INS1_25CollectiveMainloopFwdSm90ILi2EN4cute5tupleIJNS5_1CILi2EEENS7_ILi1EEES9_EEENS6_IJNS7_ILi128EEENS7_ILi80EEENS7_ILi256EEEEEELi256ENS_10bfloat16_tEfNS_4arch4Sm90ELb0ELb0ELb0ELb0ELb0ELb0ELb0ELb1ELb1ELb1ELb0ELb0EEENS1_21CollectiveEpilogueFwdINS6_IJSB_SD_SC_EEESA_SF_SH_Li256ELb0ELb1ELb0ELb0EEENS1_29StaticPersistentTileSchedulerILb0EEEEEEEEEvNT_6ParamsE)
        /*00c8*/ 	.word	0x000000a8


	//----- nvinfo : EIATTR_FRAME_SIZE
	.align		4
.L_55:
        /*00cc*/ 	.byte	0x04, 0x11
        /*00ce*/ 	.short	(.L_57 - .L_56)
	.align		4
.L_56:
        /*00d0*/ 	.word	index@(_ZN7cutlass13device_kernelIN5flash11enable_sm90INS1_16FlashAttnFwdSm90INS1_25CollectiveMainloopFwdSm90ILi2EN4cute5tupleIJNS5_1CILi2EEENS7_ILi1EEES9_EEENS6_IJNS7_ILi128EEENS7_ILi80EEENS7_ILi256EEEEEELi256ENS_10bfloat16_tEfNS_4arch4Sm90ELb0ELb0ELb0ELb0ELb0ELb0ELb0ELb1ELb1ELb1ELb0ELb0EEENS1_21CollectiveEpilogueFwdINS6_IJSB_SD_SC_EEESA_SF_SH_Li256ELb0ELb1ELb0ELb0EEENS1_29StaticPersistentTileSchedulerILb0EEEEEEEEEvNT_6ParamsE)
        /*00d4*/ 	.word	0x00000038


	//----- nvinfo : EIATTR_REGCOUNT
	.align		4
.L_57:
        /*00d8*/ 	.byte	0x04, 0x2f
        /*00da*/ 	.short	(.L_59 - .L_58)
	.align		4
.L_58:
        /*00dc*/ 	.word	index@(_ZN7cutlass13device_kernelIN5flash11enable_sm90INS1_16FlashAttnFwdSm90INS1_25CollectiveMainloopFwdSm90ILi2EN4cute5tupleIJNS5_1CILi1EEES8_S8_EEENS6_IJNS7_ILi128EEENS7_ILi80EEENS7_ILi256EEEEEELi256ENS_10bfloat16_tEfNS_4arch4Sm90ELb0ELb0ELb0ELb0ELb0ELb0ELb0ELb1ELb1ELb1ELb0ELb0EEENS1_21CollectiveEpilogueFwdINS6_IJSA_SC_SB_EEES9_SE_SG_Li256ELb0ELb1ELb0ELb0EEENS1_29StaticPersistentTileSchedulerILb0EEEEEEEEEvNT_6ParamsE)
        /*00e0*/ 	.word	0x000000a8


	//----- nvinfo : EIATTR_FRAME_SIZE
	.align		4
.L_59:
        /*00e4*/ 	.byte	0x04, 0x11
        /*00e6*/ 	.short	(.L_61 - .L_60)
	.align		4
.L_60:
        /*00e8*/ 	.word	index@(_ZN7cutlass13device_kernelIN5flash11enable_sm90INS1_16FlashAttnFwdSm90INS1_25CollectiveMainloopFwdSm90ILi2EN4cute5tupleIJNS5_1CILi1EEES8_S8_EEENS6_IJNS7_ILi128EEENS7_ILi80EEENS7_ILi256EEEEEELi256ENS_10bfloat16_tEfNS_4arch4Sm90ELb0ELb0ELb0ELb0ELb0ELb0ELb0ELb1ELb1ELb1ELb0ELb0EEENS1_21CollectiveEpilogueFwdINS6_IJSA_SC_SB_EEES9_SE_SG_Li256ELb0ELb1ELb0ELb0EEENS1_29StaticPersistentTileSchedulerILb0EEEEEEEEEvNT_6ParamsE)
        /*00ec*/ 	.word	0x00000038


	//----- nvinfo : EIATTR_MIN_STACK_SIZE
	.align		4
.L_61:
        /*00f0*/ 	.byte	0x04, 0x12
        /*00f2*/ 	.short	(.L_63 - .L_62)
	.align		4
.L_62:
        /*00f4*/ 	.word	index@(_ZN7cutlass13device_kernelIN5flash11enable_sm90INS1_16FlashAttnFwdSm90INS1_25CollectiveMainloopFwdSm90ILi2EN4cute5tupleIJNS5_1CILi1EEES8_S8_EEENS6_IJNS7_ILi128EEENS7_ILi80EEENS7_ILi256EEEEEELi256ENS_10bfloat16_tEfNS_4arch4Sm90ELb0ELb0ELb0ELb0ELb0ELb0ELb0ELb1ELb1ELb1ELb0ELb0EEENS1_21CollectiveEpilogueFwdINS6_IJSA_SC_SB_EEES9_SE_SG_Li256ELb0ELb1ELb0ELb0EEENS1_29StaticPersistentTileSchedulerILb0EEEEEEEEEvNT_6ParamsE)
        /*00f8*/ 	.word	0x00000038


	//----- nvinfo : EIATTR_MIN_STACK_SIZE
	.align		4
.L_63:
        /*00fc*/ 	.byte	0x04, 0x12
        /*00fe*/ 	.short	(.L_65 - .L_64)
	.align		4
.L_64:
        /*0100*/ 	.word	index@(_ZN7cutlass13device_kernelIN5flash11enable_sm90INS1_16FlashAttnFwdSm90INS1_25CollectiveMainloopFwdSm90ILi2EN4cute5tupleIJNS5_1CILi2EEENS7_ILi1EEES9_EEENS6_IJNS7_ILi128EEENS7_ILi80EEENS7_ILi256EEEEEELi256ENS_10bfloat16_tEfNS_4arch4Sm90ELb0ELb0ELb0ELb0ELb0ELb0ELb0ELb1ELb1ELb1ELb0ELb0EEENS1_21CollectiveEpilogueFwdINS6_IJSB_SD_SC_EEESA_SF_SH_Li256ELb0ELb1ELb0ELb0EEENS1_29StaticPersistentTileSchedulerILb0EEEEEEEEEvNT_6ParamsE)
        /*0104*/ 	.word	0x00000038


	//----- nvinfo : EIATTR_MIN_STACK_SIZE
	.align		4
.L_65:
        /*0108*/ 	.byte	0x04, 0x12
        /*010a*/ 	.short	(.L_67 - .L_66)
	.align		4
.L_66:
        /*010c*/ 	.word	index@(_ZN7cutlass13device_kernelIN5flash11enable_sm90INS1_16FlashAttnFwdSm90INS1_25CollectiveMainloopFwdSm90ILi2EN4cute5tupleIJNS5_1CILi1EEES8_S8_EEENS6_IJNS7_ILi128EEENS7_ILi80EEENS7_ILi256EEEEEELi256ENS_10bfloat16_tEfNS_4arch4Sm90ELb0ELb0ELb0ELb1ELb0ELb0ELb0ELb1ELb1ELb1ELb0ELb0EEENS1_21CollectiveEpilogueFwdINS6_IJSA_SC_SB_EEES9_SE_SG_Li256ELb1ELb1ELb0ELb0EEENS1_36VarlenDynamicPersistentTileSchedulerILi128ELi80ELi256ELi128ELb0ELb1ELb1ELb0ELb1ELb1EEEEEEEEEvNT_6ParamsE)
        /*0110*/ 	.word	0x00000060


	//----- nvinfo : EIATTR_MIN_STACK_SIZE
	.align		4
.L_67:
        /*0114*/ 	.byte	0x04, 0x12
        /*0116*/ 	.short	(.L_69 - .L_68)
	.align		4
.L_68:
        /*0118*/ 	.word	index@(_ZN7cutlass13device_kernelIN5flash11enable_sm90INS1_16FlashAttnFwdSm90INS1_25CollectiveMainloopFwdSm90ILi2EN4cute5tupleIJNS5_1CILi1EEES8_S8_EEENS6_IJNS7_ILi128EEENS7_ILi80EEENS7_ILi256EEEEEELi256ENS_10bfloat16_tEfNS_4arch4Sm90ELb0ELb0ELb0ELb1ELb0ELb1ELb0ELb1ELb1ELb1ELb0ELb0EEENS1_21CollectiveEpilogueFwdINS6_IJSA_SC_SB_EEES9_SE_SG_Li256ELb1ELb1ELb0ELb0EEENS1_36VarlenDynamicPersistentTileSchedulerILi128ELi80ELi256ELi128ELb0ELb1ELb1ELb0ELb1ELb1EEEEEEEEEvNT_6ParamsE)
        /*011c*/ 	.word	0x00000090


	//----- nvinfo : EIATTR_MIN_STACK_SIZE
	.align		4
.L_69:
        /*0120*/ 	.byte	0x04, 0x12
        /*0122*/ 	.short	(.L_71 - .L_70)
	.align		4
.L_70:
        /*0124*/ 	.word	index@(_ZN7cutlass13device_kernelIN5flash11enable_sm90INS1_16FlashAttnFwdSm90INS1_25CollectiveMainloopFwdSm90ILi2EN4cute5tupleIJNS5_1CILi1EEES8_S8_EEENS6_IJNS7_ILi128EEENS7_ILi64EEENS7_ILi256EEEEEELi256ENS_10bfloat16_tEfNS_4arch4Sm90ELb0ELb1ELb0ELb0ELb0ELb0ELb0ELb1ELb1ELb1ELb0ELb0EEENS1_21CollectiveEpilogueFwdINS6_IJSA_SC_SB_EEES9_SE_SG_Li256ELb0ELb1ELb0ELb0EEENS1_30DynamicPersistentTileSchedulerILi256ELi128ELb0ELb1ELb1EEEEEEEEEvNT_6ParamsE)
        /*0128*/ 	.word	0x00000020


	//----- nvinfo : EIATTR_MIN_STACK_SIZE
	.align		4
.L_71:
        /*012c*/ 	.byte	0x04, 0x12
        /*012e*/ 	.short	(.L_73 - .L_72)
	.align		4
.L_72:
        /*0130*/ 	.word	index@(_ZN7cutlass13device_kernelIN5flash11enable_sm90INS1_16FlashAttnFwdSm90INS1_25CollectiveMainloopFwdSm90ILi2EN4cute5tupleIJNS5_1CILi1EEES8_S8_EEENS6_IJNS7_ILi128EEENS7_ILi64EEENS7_ILi256EEEEEELi256ENS_10bfloat16_tEfNS_4arch4Sm90ELb0ELb1ELb0ELb1ELb0ELb0ELb0ELb1ELb1ELb1ELb0ELb0EEENS1_21CollectiveEpilogueFwdINS6_IJSA_SC_SB_EEES9_SE_SG_Li256ELb1ELb1ELb0ELb0EEENS1_36VarlenDynamicPersistentTileSchedulerILi128ELi64ELi256ELi128ELb0ELb1ELb1ELb1ELb0ELb1EEEEEEEEEvNT_6ParamsE)
        /*0134*/ 	.word	0x00000050


	//----- nvinfo : EIATTR_MIN_STACK_SIZE
	.align		4
.L_73:
        /*0138*/ 	.byte	0x04, 0x12
        /*013a*/ 	.short	(.L_75 - .L_74)
	.align		4
.L_74:
        /*013c*/ 	.word	index@(_ZN7cutlass13device_kernelIN5flash11enable_sm90INS1_16FlashAttnFwdSm90INS1_25CollectiveMainloopFwdSm90ILi2EN4cute5tupleIJNS5_1CILi1EEES8_S8_EEENS6_IJNS7_ILi128EEENS7_ILi64EEENS7_ILi256EEEEEELi256ENS_10bfloat16_tEfNS_4arch4Sm90ELb0ELb1ELb0ELb1ELb0ELb1ELb0ELb1ELb1ELb1ELb0ELb0EEENS1_21CollectiveEpilogueFwdINS6_IJSA_SC_SB_EEES9_SE_SG_Li256ELb1ELb1ELb0ELb0EEENS1_36VarlenDynamicPersistentTileSchedulerILi128ELi64ELi256ELi128ELb0ELb1ELb1ELb1ELb0ELb1EEEEEEEEEvNT_6ParamsE)
        /*0140*/ 	.word	0x00000098


	//----- nvinfo : EIATTR_MIN_STACK_SIZE
	.align		4
.L_75:
        /*0144*/ 	.byte	0x04, 0x12
        /*0146*/ 	.short	(.L_77 - .L_76)
	.align		4
.L_76:
        /*0148*/ 	.word	index@(_ZN7cutlass13device_kernelIN5flash11enable_sm90INS1_16FlashAttnFwdSm90INS1_25CollectiveMainloopFwdSm90ILi2EN4cute5tupleIJNS5_1CILi1EEES8_S8_EEENS6_IJNS7_ILi128EEENS7_ILi80EEENS7_ILi256EEEEEELi256ENS_10bfloat16_tEfNS_4arch4Sm90ELb1ELb0ELb0ELb0ELb0ELb0ELb0ELb1ELb1ELb1ELb0ELb0EEENS1_21CollectiveEpilogueFwdINS6_IJSA_SC_SB_EEES9_SE_SG_Li256ELb0ELb1ELb0ELb0EEENS1_30DynamicPersistentTileSchedulerILi256ELi128ELb0ELb1ELb1EEEEEEEEEvNT_6ParamsE)
        /*014c*/ 	.word	0x00000028


	//----- nvinfo : EIATTR_MIN_STACK_SIZE
	.align		4
.L_77:
        /*0150*/ 	.byte	0x04, 0x12
        /*0152*/ 	.short	(.L_79 - .L_78)
	.align		4
.L_78:
        /*0154*/ 	.word	index@(_ZN7cutlass13device_kernelIN5flash11enable_sm90INS1_16FlashAttnFwdSm90INS1_25CollectiveMainloopFwdSm90ILi2EN4cute5tupleIJNS5_1CILi1EEES8_S8_EEENS6_IJNS7_ILi128EEENS7_ILi80EEENS7_ILi256EEEEEELi256ENS_10bfloat16_tEfNS_4arch4Sm90ELb1ELb0ELb0ELb1ELb0ELb0ELb0ELb1ELb1ELb1ELb0ELb0EEENS1_21CollectiveEpilogueFwdINS6_IJSA_SC_SB_EEES9_SE_SG_Li256ELb1ELb1ELb0ELb0EEENS1_36VarlenDynamicPersistentTileSchedulerILi128ELi80ELi256ELi128ELb0ELb1ELb1ELb1ELb1ELb1EEEEEEEEEvNT_6ParamsE)
        /*0158*/ 	.word	0x00000058


	//----- nvinfo : EIATTR_MIN_STACK_SIZE
	.align		4
.L_79:
        /*015c*/ 	.byte	0x04, 0x12
        /*015e*/ 	.short	(.L_81 - .L_80)
	.align		4
.L_80:
        /*0160*/ 	.word	index@(_ZN7cutlass13device_kernelIN5flash11enable_sm90INS1_16FlashAttnFwdSm90INS1_25CollectiveMainloopFwdSm90ILi2EN4cute5tupleIJNS5_1CILi1EEES8_S8_EEENS6_IJNS7_ILi128EEENS7_ILi80EEENS7_ILi256EEEEEELi256ENS_10bfloat16_tEfNS_4arch4Sm90ELb1ELb0ELb0ELb1ELb0ELb1ELb0ELb1ELb1ELb1ELb0ELb0EEENS1_21CollectiveEpilogueFwdINS6_IJSA_SC_SB_EEES9_SE_SG_Li256ELb1ELb1ELb0ELb0EEENS1_36VarlenDynamicPersistentTileSchedulerILi128ELi80ELi256ELi128ELb0ELb1ELb1ELb1ELb1ELb1EEEEEEEEEvNT_6ParamsE)
        /*0164*/ 	.word	0x00000090
.L_81:


//--------------------- .nv.compat                --------------------------
	.section	.nv.compat,"",@"SHT_CUDA_COMPAT_INFO"
	.align	4
        /*0000*/ 	.byte	0x02, 0x09, 0x01, 0x00, 0x02, 0x02, 0x04, 0x00, 0x02, 0x05, 0x05, 0x00, 0x03, 0x07, 0x01, 0x01
        /*0010*/ 	.byte	0x02, 0x03, 0x01, 0x00, 0x02, 0x06, 0x01, 0x00, 0x04, 0x0b, 0x08, 0x00, 0x00, 0x00, 0x00, 0x00
        /*0020*/ 	.byte	0x00, 0x00, 0x00, 0x00


//--------------------- .nv.info._ZN7cutlass13device_kernelIN5flash11enable_sm90INS1_16FlashAttnFwdSm90INS1_25CollectiveMainloopFwdSm90ILi2EN4cute5tupleIJNS5_1CILi1EEES8_S8_EEENS6_IJNS7_ILi128EEENS7_ILi80EEENS7_ILi256EEEEEELi256ENS_10bfloat16_tEfNS_4arch4Sm90ELb0ELb0ELb0ELb0ELb0ELb0ELb0ELb1ELb1ELb1ELb0ELb0EEENS1_21CollectiveEpilogueFwdINS6_IJSA_SC_SB_EEES9_SE_SG_Li256ELb0ELb1ELb0ELb0EEENS1_29StaticPersistentTileSchedulerILb0EEEEEEEEEvNT_6ParamsE --------------------------
	.section	.nv.info._ZN7cutlass13device_kernelIN5flash11enable_sm90INS1_16FlashAttnFwdSm90INS1_25CollectiveMainloopFwdSm90ILi2EN4cute5tupleIJNS5_1CILi1EEES8_S8_EEENS6_IJNS7_ILi128EEENS7_ILi80EEENS7_ILi256EEEEEELi256ENS_10bfloat16_tEfNS_4arch4Sm90ELb0ELb0ELb0ELb0ELb0ELb0ELb0ELb1ELb1ELb1ELb0ELb0EEENS1_21CollectiveEpilogueFwdINS6_IJSA_SC_SB_EEES9_SE_SG_Li256ELb0ELb1ELb0ELb0EEENS1_29StaticPersistentTileSchedulerILb0EEEEEEEEEvNT_6ParamsE,"",@"SHT_CUDA_INFO"
	.sectionflags	@""
	.align	4


	//----- nvinfo : EIATTR_CUDA_API_VERSION
	.align		4
        /*0000*/ 	.byte	0x04, 0x37
        /*0002*/ 	.short	(.L_83 - .L_82)
.L_82:
        /*0004*/ 	.word	0x00000082


	//----- nvinfo : EIATTR_KPARAM_INFO
	.align		4
.L_83:
        /*0008*/ 	.byte	0x04, 0x17
        /*000a*/ 	.short	(.L_85 - .L_84)
.L_84:
        /*000c*/ 	.word	0x00000000
        /*0010*/ 	.short	0x0000
        /*0012*/ 	.short	0x0070
        /*0014*/ 	.byte	0x00, 0xf0, 0x01, 0x28


	//----- nvinfo : EIATTR_SPARSE_MMA_MASK
	.align		4
.L_85:
        /*0018*/ 	.byte	0x03, 0x50
        /*001a*/ 	.short	0x0000


	//----- nvinfo : EIATTR_MAXREG_COUNT
	.align		4
        /*001c*/ 	.byte	0x03, 0x1b
        /*001e*/ 	.short	0x00a8


	//----- nvinfo : EIATTR_NUM_BARRIERS
	.align		4
        /*0020*/ 	.byte	0x02, 0x4c
        /*0022*/ 	.byte	0x09
	.zero		1


	//----- nvinfo : EIATTR_EXTERNS
	.align		4
        /*0024*/ 	.byte	0x04, 0x0f
        /*0026*/ 	.short	(.L_87 - .L_86)


	//   ....[0]....
	.align		4
.L_86:
        /*0028*/ 	.word	index@(__assertfail)


	//----- nvinfo : EIATTR_ANNOTATIONS
	.align		4
.L_87:
        /*002c*/ 	.byte	0x04, 0x55
        /*002e*/ 	.short	(.L_89 - .L_88)


	//   ....[0]....
.L_88:
        /*0030*/ 	.word	0x00000001
        /*0034*/ 	.byte	0x50, 0x09, 0x00, 0x00, 0x01, 0x00, 0x00, 0x00, 0x10, 0x0a, 0x00, 0x00, 0x01, 0x00, 0x00, 0x00
        /* <DEDUP_REMOVED lines=30> */
        /*0224*/ 	.byte	0x20, 0x0b, 0x01, 0x00


	//----- nvinfo : EIATTR_MERCURY_ISA_VERSION
	.align		4
.L_89:
        /*0228*/ 	.byte	0x03, 0x5f
        /*022a*/ 	.short	0x0101


	//----- nvinfo : EIATTR_INT_WARP_WIDE_INSTR_OFFSETS
	.align		4
        /*022c*/ 	.byte	0x04, 0x31
        /*022e*/ 	.short	(.L_91 - .L_90)


	//   ....[0]....
.L_90:
        /*0230*/ 	.word	0x00000130


	//   ....[1]....
        /*0234*/ 	.word	0x00000170


	//   ....[2]....
        /*0238*/ 	.word	0x000001e0


	//----- nvinfo : EIATTR_COOP_GROUP_MASK_REGIDS
	.align		4
.L_91:
        /*023c*/ 	.byte	0x04, 0x29
        /*023e*/ 	.short	(.L_93 - .L_92)


	//   ....[0]....
.L_92:
        /*0240*/ 	.word	0xffffffff


	//   ....[1]....
        /*0244*/ 	.word	0xffffffff


	//   ....[2]....
        /*0248*/ 	.word	0xffffffff


	//   ....[3]....
        /*024c*/ 	.word	0xffffffff


	//   ....[4]....
        /*0250*/ 	.word	0xffffffff


	//   ....[5]....
        /*0254*/ 	.word	0xffffffff


	//   ....[6]....
        /*0258*/ 	.word	0xffffffff


	//   ....[7]....
        /*025c*/ 	.word	0xffffffff


	//   ....[8]....
        /*0260*/ 	.word	0xffffffff


	//   ....[9]....
        /*0264*/ 	.word	0xffffffff


	//   ....[10]....
        /*0268*/ 	.word	0xffffffff


	//   ....[11]....
        /*026c*/ 	.word	0xffffffff


	//   ....[12]....
        /*0270*/ 	.word	0xffffffff


	//   ....[13]....
        /*0274*/ 	.word	0xffffffff


	//   ....[14]....
        /*0278*/ 	.word	0xffffffff


	//   ....[15]....
        /*027c*/ 	.word	0xffffffff


	//   ....[16]....
        /*0280*/ 	.word	0xffffffff


	//   ....[17]....
        /*0284*/ 	.word	0xffffffff


	//   ....[18]....
        /*0288*/ 	.word	0xffffffff


	//   ....[19]....
        /*028c*/ 	.word	0xffffffff


	//   ....[20]....
        /*0290*/ 	.word	0xffffffff


	//   ....[21]....
        /*0294*/ 	.word	0xffffffff


	//   ....[22]....
        /*0298*/ 	.word	0xffffffff


	//   ....[23]....
        /*029c*/ 	.word	0xffffffff


	//   ....[24]....
        /*02a0*/ 	.word	0xffffffff


	//   ....[25]....
        /*02a4*/ 	.word	0xffffffff


	//   ....[26]....
        /*02a8*/ 	.word	0xffffffff


	//   ....[27]....
        /*02ac*/ 	.word	0xffffffff


	//   ....[28]....
        /*02b0*/ 	.word	0xffffffff


	//   ....[29]....
        /*02b4*/ 	.word	0xffffffff


	//   ....[30]....
        /*02b8*/ 	.word	0xffffffff


	//   ....[31]....
        /*02bc*/ 	.word	0xffffffff


	//   ....[32]....
        /*02c0*/ 	.word	0xffffffff


	//   ....[33]....
        /*02c4*/ 	.word	0xffffffff


	//   ....[34]....
        /*02c8*/ 	.word	0xffffffff


	//   ....[35]....
        /*02cc*/ 	.word	0xffffffff


	//   ....[36]....
        /*02d0*/ 	.word	0xffffffff


	//   ....[37]....
        /*02d4*/ 	.word	0xffffffff


	//   ....[38]....
        /*02d8*/ 	.word	0xffffffff


	//   ....[39]....
        /*02dc*/ 	.word	0xffffffff


	//   ....[40]....
        /*02e0*/ 	.word	0xffffffff


	//   ....[41]....
        /*02e4*/ 	.word	0xffffffff


	//   ....[42]....
        /*02e8*/ 	.word	0xffffffff


	//   ....[43]....
        /*02ec*/ 	.word	0xffffffff


	//   ....[44]....
        /*02f0*/ 	.word	0xffffffff


	//   ....[45]....
        /*02f4*/ 	.word	0xffffffff


	//   ....[46]....
        /*02f8*/ 	.word	0xffffffff


	//   ....[47]....
        /*02fc*/ 	.word	0xffffffff


	//   ....[48]....
        /*0300*/ 	.word	0xffffffff


	//   ....[49]....
        /*0304*/ 	.word	0xffffffff


	//   ....[50]....
        /*0308*/ 	.word	0x0500000f


	//   ....[51]....
        /*030c*/ 	.word	0x0500000f


	//   ....[52]....
        /*0310*/ 	.word	0x0500000f


	//   ....[53]....
        /*0314*/ 	.word	0x0500000f


	//   ....[54]....
        /*0318*/ 	.word	0x0500000f


	//   ....[55]....
        /*031c*/ 	.word	0x0500000f


	//   ....[56]....
        /*0320*/ 	.word	0x0500000f


	//   ....[57]....
        /*0324*/ 	.word	0x0500000f


	//   ....[58]....
        /*0328*/ 	.word	0x0500000f


	//   ....[59]....
        /*032c*/ 	.word	0x0500000f


	//   ....[60]....
        /*0330*/ 	.word	0x0500000f


	//   ....[61]....
        /*0334*/ 	.word	0x0500000f


	//   ....[62]....
        /*0338*/ 	.word	0x0500000f


	//   ....[63]....
        /*033c*/ 	.word	0x0500000f


	//   ....[64]....
        /*0340*/ 	.word	0x0500000f


	//   ....[65]....
        /*0344*/ 	.word	0x0500000f


	//   ....[66]....
        /*0348*/ 	.word	0x0500000f


	//   ....[67]....
        /*034c*/ 	.word	0x0500000f


	//----- nvinfo : EIATTR_COOP_GROUP_INSTR_OFFSETS
	.align		4
.L_93:
        /*0350*/ 	.byte	0x04, 0x28
        /*0352*/ 	.short	(.L_95 - .L_94)


	//   ....[0]....
.L_94:
        /*0354*/ 	.word	0x00000060


	//   ....[1]....
        /*0358*/ 	.word	0x00000140


	//   ....[2]....
        /*035c*/ 	.word	0x00000190


	//   ....[3]....
        /*0360*/ 	.word	0x000003c0


	//   ....[4]....
        /*0364*/ 	.word	0x00000520


	//   ....[5]....
        /*0368*/ 	.word	0x00000640


	//   ....[6]....
        /*036c*/ 	.word	0x000007a0


	//   ....[7]....
        /*0370*/ 	.word	0x00000e00


	//   ....[8]....
        /*0374*/ 	.word	0x00003e50


	//   ....[9]....
        /*0378*/ 	.word	0x00003e80


	//   ....[10]....
        /*037c*/ 	.word	0x000042c0


	//   ....[11]....
        /*0380*/ 	.word	0x00004330


	//   ....[12]....
        /*0384*/ 	.word	0x00007d30


	//   ....[13]....
        /*0388*/ 	.word	0x00007e40


	//   ....[14]....
        /*038c*/ 	.word	0x000082b0


	//   ....[15]....
        /*0390*/ 	.word	0x000082d0


	//   ....[16]....
        /*0394*/ 	.word	0x000093b0


	//   ....[17]....
        /*0398*/ 	.word	0x000093f0


	//   ....[18]....
        /*039c*/ 	.word	0x000094e0


	//   ....[19]....
        /*03a0*/ 	.word	0x000094f0


	//   ....[20]....
        /*03a4*/ 	.word	0x0000b260


	//   ....[21]....
        /*03a8*/ 	.word	0x0000b2c0


	//   ....[22]....
        /*03ac*/ 	.word	0x0000b3d0


	//   ....[23]....
        /*03b0*/ 	.word	0x0000b3e0


	//   ....[24]....
        /*03b4*/ 	.word	0x0000b830


	//   ....[25]....
        /*03b8*/ 	.word	0x0000b870


	//   ....[26]....
        /*03bc*/ 	.word	0x0000b9b0


	//   ....[27]....
        /*03c0*/ 	.word	0x0000b9d0


	//   ....[28]....
        /*03c4*/ 	.word	0x0000bb10


	//   ....[29]....
        /*03c8*/ 	.word	0x0000bb30


	//   ....[30]....
        /*03cc*/ 	.word	0x0000bc90


	//   ....[31]....
        /*03d0*/ 	.word	0x0000bcc0


	//   ....[32]....
        /*03d4*/ 	.word	0x0000c790


	//   ....[33]....
        /*03d8*/ 	.word	0x0000d2a0


	//   ....[34]....
        /*03dc*/ 	.word	0x0000d2d0


	//   ....[35]....
        /*03e0*/ 	.word	0x0000d390


	//   ....[36]....
        /*03e4*/ 	.word	0x0000d3a0


	//   ....[37]....
        /*03e8*/ 	.word	0x0000d440


	//   ....[38]....
        /*03ec*/ 	.word	0x0000d450


	//   ....[39]....
        /*03f0*/ 	.word	0x0000d4f0


	//   ....[40]....
        /*03f4*/ 	.word	0x0000d500


	//   ....[41]....
        /*03f8*/ 	.word	0x0000d5a0


	//   ....[42]....
        /*03fc*/ 	.word	0x0000d5b0


	//   ....[43]....
        /*0400*/ 	.word	0x0000d650


	//   ....[44]....
        /*0404*/ 	.word	0x0000d660


	//   ....[45]....
        /*0408*/ 	.word	0x0000d700


	//   ....[46]....
        /*040c*/ 	.word	0x0000d710


	//   ....[47]....
        /*0410*/ 	.word	0x0000d750


	//   ....[48]....
        /*0414*/ 	.word	0x0000d7a0


	//   ....[49]....
        /*0418*/ 	.word	0x00010a30


	//   ....[50]....
        /*041c*/ 	.word	0x00010f50


	//   ....[51]....
        /*0420*/ 	.word	0x000110c0


	//   ....[52]....
        /*0424*/ 	.word	0x00011120


	//   ....[53]....
        /*0428*/ 	.word	0x00011290


	//   ....[54]....
        /*042c*/ 	.word	0x000112e0


	//   ....[55]....
        /*0430*/ 	.word	0x00011410


	//   ....[56]....
        /*0434*/ 	.word	0x00011460


	//   ....[57]....
        /*0438*/ 	.word	0x00011590


	//   ....[58]....
        /*043c*/ 	.word	0x000115e0


	//   ....[59]....
        /*0440*/ 	.word	0x00011710


	//   ....[60]....
        /*0444*/ 	.word	0x00011760


	//   ....[61]....
        /*0448*/ 	.word	0x00011890


	//   ....[62]....
        /*044c*/ 	.word	0x000118e0


	//   ....[63]....
        /*0450*/ 	.word	0x00011a10


	//   ....[64]....
        /*0454*/ 	.word	0x00011a60


	//   ....[65]....
        /*0458*/ 	.word	0x00011b70


	//   ....[66]....
        /*045c*/ 	.word	0x00011bc0


	//   ....[67]....
        /*0460*/ 	.word	0x00011f60


	//----- nvinfo : EIATTR_REG_RECONFIG
	.align		4
.L_95:
        /*0464*/ 	.byte	0x01, 0x54
	.zero		2


	//----- nvinfo : EIATTR_SYSCALL_OFFSETS
	.align		4
        /*0468*/ 	.byte	0x04, 0x46
        /*046a*/ 	.short	(.L_97 - .L_96)


	//   ....[0]....
.L_96:
        /*046c*/ 	.word	0x000011c0


	//   ....[1]....
        /*0470*/ 	.word	0x0000c3e0


	//   ....[2]....
        /*0474*/ 	.word	0x0000c520


	//   ....[3]....
        /*0478*/ 	.word	0x0000c610


	//   ....[4]....
        /*047c*/ 	.word	0x0000ce20


	//----- nvinfo : EIATTR_MBARRIER_INSTR_OFFSETS
	.align		4
.L_97:
        /*0480*/ 	.byte	0x04, 0x39
        /*0482*/ 	.short	(.L_99 - .L_98)


	//   ....[0]....
.L_98:
        /*0484*/ 	.word	0x00000270
        /*0488*/ 	.word	0x000000ff
        /*048c*/ 	.word	0x00038800
        /*0490*/ 	.short	0x0100
        /*0492*/ 	.byte	0x08
	.zero		1


	//   ....[1]....
        /*0494*/ 	.word	0x00000280
        /*0498*/ 	.word	0x000000ff
        /*049c*/ 	.word	0x00038820
        /*04a0*/ 	.short	0x0100
        /*04a2*/ 	.byte	0x08
	.zero		1


	//   ....[2]....
        /*04a4*/ 	.word	0x00000370
        /*04a8*/ 	.word	0x000000ff
        /*04ac*/ 	.word	0x00038830
        /*04b0*/ 	.short	0x0100
        /*04b2*/ 	.byte	0x08
	.zero		1


	//   ....[3]....
        /*04b4*/ 	.word	0x00000380
        /*04b8*/ 	.word	0x000000ff
        /*04bc*/ 	.word	0x00038840
        /*04c0*/ 	.short	0x0100
        /*04c2*/ 	.byte	0x08
	.zero		1


	//   ....[4]....
        /*04c4*/ 	.word	0x00000390
        /*04c8*/ 	.word	0x000000ff
        /*04cc*/ 	.word	0x00038838
        /*04d0*/ 	.short	0x0100
        /*04d2*/ 	.byte	0x08
	.zero		1


	//   ....[5]....
        /*04d4*/ 	.word	0x000003a0
        /*04d8*/ 	.word	0x000000ff
        /*04dc*/ 	.word	0x00038848
        /*04e0*/ 	.short	0x0100
        /*04e2*/ 	.byte	0x08
	.zero		1


	//   ....[6]....
        /*04e4*/ 	.word	0x000004d0
        /*04e8*/ 	.word	0x000000ff
        /*04ec*/ 	.word	0x00038850
        /*04f0*/ 	.short	0x0100
        /*04f2*/ 	.byte	0x08
	.zero		1


	//   ....[7]....
        /*04f4*/ 	.word	0x000004e0
        /*04f8*/ 	.word	0x000000ff
        /*04fc*/ 	.word	0x00038860
        /*0500*/ 	.short	0x0100
        /*0502*/ 	.byte	0x08
	.zero		1


	//   ....[8]....
        /*0504*/ 	.word	0x000004f0
        /*0508*/ 	.word	0x000000ff
        /*050c*/ 	.word	0x00038858
        /*0510*/ 	.short	0x0100
        /*0512*/ 	.byte	0x08
	.zero		1


	//   ....[9]....
        /*0514*/ 	.word	0x00000500
        /*0518*/ 	.word	0x000000ff
        /*051c*/ 	.word	0x00038868
        /*0520*/ 	.short	0x0100
        /*0522*/ 	.byte	0x08
	.zero		1


	//   ....[10]....
        /*0524*/ 	.word	0x000005f0
        /*0528*/ 	.word	0x000000ff
        /*052c*/ 	.word	0x00038870
        /*0530*/ 	.short	0x0100
        /*0532*/ 	.byte	0x06
	.zero		1


	//   ....[11]....
        /*0534*/ 	.word	0x00000600
        /*0538*/ 	.word	0x000000ff
        /*053c*/ 	.word	0x00038880
        /*0540*/ 	.short	0x0100
        /*0542*/ 	.byte	0x06
	.zero		1


	//   ....[12]....
        /*0544*/ 	.word	0x00000610
        /*0548*/ 	.word	0x000000ff
        /*054c*/ 	.word	0x00038878
        /*0550*/ 	.short	0x0100
        /*0552*/ 	.byte	0x06
	.zero		1


	//   ....[13]....
        /*0554*/ 	.word	0x00000620
        /*0558*/ 	.word	0x000000ff
        /*055c*/ 	.word	0x00038888
        /*0560*/ 	.short	0x0100
        /*0562*/ 	.byte	0x06
	.zero		1


	//   ....[14]....
        /*0564*/ 	.word	0x00000750
        /*0568*/ 	.word	0x000000ff
        /*056c*/ 	.word	0x00038890
        /*0570*/ 	.short	0x0100
        /*0572*/ 	.byte	0x08
	.zero		1


	//   ....[15]....
        /*0574*/ 	.word	0x00000760
        /*0578*/ 	.word	0x000000ff
        /*057c*/ 	.word	0x000388a0
        /*0580*/ 	.short	0x0100
        /*0582*/ 	.byte	0x08
	.zero		1


	//   ....[16]....
        /*0584*/ 	.word	0x00000770
        /*0588*/ 	.word	0x000000ff
        /*058c*/ 	.word	0x00038898
        /*0590*/ 	.short	0x0100
        /*0592*/ 	.byte	0x08
	.zero		1


	//   ....[17]....
        /*0594*/ 	.word	0x00000780
        /*0598*/ 	.word	0x000000ff
        /*059c*/ 	.word	0x000388a8
        /*05a0*/ 	.short	0x0100
        /*05a2*/ 	.byte	0x08
	.zero		1


	//   ....[18]....
        /*05a4*/ 	.word	0x000008b0
        /*05a8*/ 	.word	0x000000ff
        /*05ac*/ 	.word	0x000388b0
        /*05b0*/ 	.short	0x0100
        /*05b2*/ 	.byte	0x08
	.zero		1


	//   ....[19]....
        /*05b4*/ 	.word	0x000008c0
        /*05b8*/ 	.word	0x000000ff
        /*05bc*/ 	.word	0x000388c0
        /*05c0*/ 	.short	0x0100
        /*05c2*/ 	.byte	0x08
	.zero		1


	//   ....[20]....
        /*05c4*/ 	.word	0x000008d0
        /*05c8*/ 	.word	0x000000ff
        /*05cc*/ 	.word	0x000388b8
        /*05d0*/ 	.short	0x0100
        /*05d2*/ 	.byte	0x08
	.zero		1


	//   ....[21]....
        /*05d4*/ 	.word	0x000008e0
        /*05d8*/ 	.word	0x000000ff
        /*05dc*/ 	.word	0x000388c8
        /*05e0*/ 	.short	0x0100
        /*05e2*/ 	.byte	0x08
	.zero		1


	//   ....[22]....
        /*05e4*/ 	.word	0x00001240
        /*05e8*/ 	.word	0x000000ff
        /*05ec*/ 	.word	0x00038800
        /*05f0*/ 	.short	0x010a
        /*05f2*/ 	.byte	0x24
	.zero		1


	//   ....[23]....
        /*05f4*/ 	.word	0x000012d0
        /*05f8*/ 	.word	0x00000000
        /*05fc*/ 	.word	0x00038830
        /*0600*/ 	.short	0x010a
        /*0602*/ 	.byte	0x3f
	.zero		1


	//   ....[24]....
        /*0604*/ 	.word	0x00001350
        /*0608*/ 	.word	0x00000000
        /*060c*/ 	.word	0x00038830
        /*0610*/ 	.short	0x010a
        /*0612*/ 	.byte	0x3f
	.zero		1


	//   ....[25]....
        /*0614*/ 	.word	0x00003da0
        /*0618*/ 	.word	0x00000000
        /*061c*/ 	.word	0x00000000
        /*0620*/ 	.short	0x0101
        /*0622*/ 	.byte	0x3f
	.zero		1


	//   ....[26]....
        /*0624*/ 	.word	0x00005190
        /*0628*/ 	.word	0x000000ff
        /*062c*/ 	.word	0x00038830
        /*0630*/ 	.short	0x010a
        /*0632*/ 	.byte	0x06
	.zero		1


	//   ....[27]....
        /*0634*/ 	.word	0x000051e0
        /*0638*/ 	.word	0x000000ff
        /*063c*/ 	.word	0x00038830
        /*0640*/ 	.short	0x010a
        /*0642*/ 	.byte	0x04
	.zero		1


	//   ....[28]....
        /*0644*/ 	.word	0x00007a90
        /*0648*/ 	.word	0x000000ff
        /*064c*/ 	.word	0x00038850
        /*0650*/ 	.short	0x010a
        /*0652*/ 	.byte	0x04
	.zero		1


	//   ....[29]....
        /*0654*/ 	.word	0x00007ad0
        /*0658*/ 	.word	0x000000ff
        /*065c*/ 	.word	0x00038850
        /*0660*/ 	.short	0x010a
        /*0662*/ 	.byte	0x04
	.zero		1


	//   ....[30]....
        /*0664*/ 	.word	0x00008620
        /*0668*/ 	.word	0x0000009d
        /*066c*/ 	.word	0x00000000
        /*0670*/ 	.short	0x0101
        /*0672*/ 	.byte	0x3f
	.zero		1


	//   ....[31]....
        /*0674*/ 	.word	0x00008680
        /*0678*/ 	.word	0x000000ab
        /*067c*/ 	.word	0x00000000
        /*0680*/ 	.short	0x0101
        /*0682*/ 	.byte	0x3f
	.zero		1


	//   ....[32]....
        /*0684*/ 	.word	0x00009320
        /*0688*/ 	.word	0x000000ff
        /*068c*/ 	.word	0x00038850
        /*0690*/ 	.short	0x010a
        /*0692*/ 	.byte	0x0c
	.zero		1


	//   ....[33]....
        /*0694*/ 	.word	0x00009360
        /*0698*/ 	.word	0x000000ff
        /*069c*/ 	.word	0x00038850
        /*06a0*/ 	.short	0x010a
        /*06a2*/ 	.byte	0x0c
	.zero		1


	//   ....[34]....
        /*06a4*/ 	.word	0x0000a4b0
        /*06a8*/ 	.word	0x0000009b
        /*06ac*/ 	.word	0x00000000
        /*06b0*/ 	.short	0x0101
        /*06b2*/ 	.byte	0x3f
	.zero		1


	//   ....[35]....
        /*06b4*/ 	.word	0x0000b750
        /*06b8*/ 	.word	0x000000ff
        /*06bc*/ 	.word	0x00000000
        /*06c0*/ 	.short	0x0101
        /*06c2*/ 	.byte	0x04
	.zero		1


	//   ....[36]....
        /*06c4*/ 	.word	0x0000c9d0
        /*06c8*/ 	.word	0x00000000
        /*06cc*/ 	.word	0x00038840
        /*06d0*/ 	.short	0x010a
        /*06d2*/ 	.byte	0x3f
	.zero		1


	//   ....[37]....
        /*06d4*/ 	.word	0x0000d8b0
        /*06d8*/ 	.word	0x000000ff
        /*06dc*/ 	.word	0x00038800
        /*06e0*/ 	.short	0x0107
        /*06e2*/ 	.byte	0x24
	.zero		1


	//   ....[38]....
        /*06e4*/ 	.word	0x0000d920
        /*06e8*/ 	.word	0x000000ff
        /*06ec*/ 	.word	0x00038800
        /*06f0*/ 	.short	0x0101
        /*06f2*/ 	.byte	0x24
	.zero		1


	//   ....[39]....
        /*06f4*/ 	.word	0x0000d950
        /*06f8*/ 	.word	0x000000ff
        /*06fc*/ 	.word	0x00038820
        /*0700*/ 	.short	0x010a
        /*0702*/ 	.byte	0x24
	.zero		1


	//   ....[40]....
        /*0704*/ 	.word	0x0000dc90
        /*0708*/ 	.word	0x00000003
        /*070c*/ 	.word	0x00038840
        /*0710*/ 	.short	0x010a
        /*0712*/ 	.byte	0x3f
	.zero		1


	//   ....[41]....
        /*0714*/ 	.word	0x0000e220
        /*0718*/ 	.word	0x00000003
        /*071c*/ 	.word	0x00000060
        /*0720*/ 	.short	0x010a
        /*0722*/ 	.byte	0x3f
	.zero		1


	//   ....[42]....
        /*0724*/ 	.word	0x0000ea70
        /*0728*/ 	.word	0x00000003
        /*072c*/ 	.word	0x00038840
        /*0730*/ 	.short	0x010a
        /*0732*/ 	.byte	0x3f
	.zero		1


	//   ....[43]....
        /*0734*/ 	.word	0x0000f000
        /*0738*/ 	.word	0x00000005
        /*073c*/ 	.word	0x00000060
        /*0740*/ 	.short	0x010a
        /*0742*/ 	.byte	0x3f
	.zero		1


	//   ....[44]....
        /*0744*/ 	.word	0x0000f790
        /*0748*/ 	.word	0x00000002
        /*074c*/ 	.word	0x00038840
        /*0750*/ 	.short	0x010a
        /*0752*/ 	.byte	0x3f
	.zero		1


	//   ....[45]....
        /*0754*/ 	.word	0x0000fd20
        /*0758*/ 	.word	0x00000005
        /*075c*/ 	.word	0x00000060
        /*0760*/ 	.short	0x010a
        /*0762*/ 	.byte	0x3f
	.zero		1


	//   ....[46]....
        /*0764*/ 	.word	0x00010350
        /*0768*/ 	.word	0x00000002
        /*076c*/ 	.word	0x00038860
        /*0770*/ 	.short	0x010a
        /*0772*/ 	.byte	0x3f
	.zero		1


	//   ....[47]....
        /*0774*/ 	.word	0x000109b0
        /*0778*/ 	.word	0x00000000
        /*077c*/ 	.word	0x00038820
        /*0780*/ 	.short	0x010a
        /*0782*/ 	.byte	0x3f
	.zero		1


	//   ....[48]....
        /*0784*/ 	.word	0x00010ba0
        /*0788*/ 	.word	0x00000006
        /*078c*/ 	.word	0x00000000
        /*0790*/ 	.short	0x010a
        /*0792*/ 	.byte	0x3f
	.zero		1


	//   ....[49]....
        /*0794*/ 	.word	0x00010bf0
        /*0798*/ 	.word	0x00000003
        /*079c*/ 	.word	0x00000000
        /*07a0*/ 	.short	0x010a
        /*07a2*/ 	.byte	0x3f
	.zero		1


	//   ....[50]....
        /*07a4*/ 	.word	0x00010c50
        /*07a8*/ 	.word	0x00000012
        /*07ac*/ 	.word	0x00000000
        /*07b0*/ 	.short	0x010a
        /*07b2*/ 	.byte	0x3f
	.zero		1


	//   ....[51]....
        /*07b4*/ 	.word	0x00010c80
        /*07b8*/ 	.word	0x00000003
        /*07bc*/ 	.word	0x00000000
        /*07c0*/ 	.short	0x010a
        /*07c2*/ 	.byte	0x3f
	.zero		1


	//   ....[52]....
        /*07c4*/ 	.word	0x00010cf0
        /*07c8*/ 	.word	0x00000003
        /*07cc*/ 	.word	0x00038800
        /*07d0*/ 	.short	0x010a
        /*07d2*/ 	.byte	0x3f
	.zero		1


	//   ....[53]....
        /*07d4*/ 	.word	0x00010d40
        /*07d8*/ 	.word	0x00000000
        /*07dc*/ 	.word	0x00038830
        /*07e0*/ 	.short	0x010a
        /*07e2*/ 	.byte	0x3f
	.zero		1


	//   ....[54]....
        /*07e4*/ 	.word	0x00010db0
        /*07e8*/ 	.word	0x00000004
        /*07ec*/ 	.word	0x00038830
        /*07f0*/ 	.short	0x010a
        /*07f2*/ 	.byte	0x3f
	.zero		1


	//   ....[55]....
        /*07f4*/ 	.word	0x00010e10
        /*07f8*/ 	.word	0x00000003
        /*07fc*/ 	.word	0x00038850
        /*0800*/ 	.short	0x010a
        /*0802*/ 	.byte	0x3f
	.zero		1


	//   ....[56]....
        /*0804*/ 	.word	0x00010e70
        /*0808*/ 	.word	0x00000007
        /*080c*/ 	.word	0x00038850
        /*0810*/ 	.short	0x010a
        /*0812*/ 	.byte	0x3f
	.zero		1


	//   ....[57]....
        /*0814*/ 	.word	0x00011010
        /*0818*/ 	.word	0x00000000
        /*081c*/ 	.word	0x00038840
        /*0820*/ 	.short	0x010a
        /*0822*/ 	.byte	0x3f
	.zero		1


	//   ....[58]....
        /*0824*/ 	.word	0x00011c00
        /*0828*/ 	.word	0x0000000c
        /*082c*/ 	.word	0x00038820
        /*0830*/ 	.short	0x010a
        /*0832*/ 	.byte	0x3f
	.zero		1


	//   ....[59]....
        /*0834*/ 	.word	0x00011c50
        /*0838*/ 	.word	0x00000003
        /*083c*/ 	.word	0x00038840
        /*0840*/ 	.short	0x010a
        /*0842*/ 	.byte	0x3f
	.zero		1


	//   ....[60]....
        /*0844*/ 	.word	0x00011ca0
        /*0848*/ 	.word	0x00000003
        /*084c*/ 	.word	0x00000060
        /*0850*/ 	.short	0x010a
        /*0852*/ 	.byte	0x3f
	.zero		1


	//   ....[61]....
        /*0854*/ 	.word	0x00011cf0
        /*0858*/ 	.word	0x00000003
        /*085c*/ 	.word	0x00038840
        /*0860*/ 	.short	0x010a
        /*0862*/ 	.byte	0x3f
	.zero		1


	//   ....[62]....
        /*0864*/ 	.word	0x00011d40
        /*0868*/ 	.word	0x00000005
        /*086c*/ 	.word	0x00000060
        /*0870*/ 	.short	0x010a
        /*0872*/ 	.byte	0x3f
	.zero		1


	//   ....[63]....
        /*0874*/ 	.word	0x00011d90
        /*0878*/ 	.word	0x00000002
        /*087c*/ 	.word	0x00038840
        /*0880*/ 	.short	0x010a
        /*0882*/ 	.byte	0x3f
	.zero		1


	//   ....[64]....
        /*0884*/ 	.word	0x00011de0
        /*0888*/ 	.word	0x00000005
        /*088c*/ 	.word	0x00000060
        /*0890*/ 	.short	0x010a
        /*0892*/ 	.byte	0x3f
	.zero		1


	//   ....[65]....
        /*0894*/ 	.word	0x00011e30
        /*0898*/ 	.word	0x00000002
        /*089c*/ 	.word	0x00038860
        /*08a0*/ 	.short	0x010a
        /*08a2*/ 	.byte	0x3f
	.zero		1


	//   ....[66]....
        /*08a4*/ 	.word	0x00011e80
        /*08a8*/ 	.word	0x00000000
        /*08ac*/ 	.word	0x00038820
        /*08b0*/ 	.short	0x010a
        /*08b2*/ 	.byte	0x3f
	.zero		1


	//   ....[67]....
        /*08b4*/ 	.word	0x00012020
        /*08b8*/ 	.word	0x00000006
        /*08bc*/ 	.word	0x00000000
        /*08c0*/ 	.short	0x010a
        /*08c2*/ 	.byte	0x3f
	.zero		1


	//   ....[68]....
        /*08c4*/ 	.word	0x00012070
        /*08c8*/ 	.word	0x00000003
        /*08cc*/ 	.word	0x00000000
        /*08d0*/ 	.short	0x010a
        /*08d2*/ 	.byte	0x3f
	.zero		1


	//   ....[69]....
        /*08d4*/ 	.word	0x000120c0
        /*08d8*/ 	.word	0x00000012
        /*08dc*/ 	.word	0x00000000
        /*08e0*/ 	.short	0x010a
        /*08e2*/ 	.byte	0x3f
	.zero		1


	//----- nvinfo : EIATTR_NUM_MBARRIERS
	.align		4
.L_99:
        /*08e4*/ 	.byte	0x03, 0x38
        /*08e6*/ 	.short	0x0016


	//----- nvinfo : EIATTR_EXIT_INSTR_OFFSETS
	.align		4
        /*08e8*/ 	.byte	0x04, 0x1c
        /*08ea*/ 	.short	(.L_101 - .L_100)


	//   ....[0]....
.L_100:
        /*08ec*/ 	.word	0x00000a00


	//   ....[1]....
        /*08f0*/ 	.word	0x0000be60


	//   ....[2]....
        /*08f4*/ 	.word	0x00010cd0


	//----- nvinfo : EIATTR_MAX_THREADS
	.align		4
.L_101:
        /*08f8*/ 	.byte	0x04, 0x05
        /*08fa*/ 	.short	(.L_103 - .L_102)
.L_102:
        /*08fc*/ 	.word	0x00000180
        /*0900*/ 	.word	0x00000001
        /*0904*/ 	.word	0x00000001


	//----- nvinfo : EIATTR_CRS_STACK_SIZE
	.align		4
.L_103:
        /*0908*/ 	.byte	0x04, 0x1e
        /*090a*/ 	.short	(.L_105 - .L_104)
.L_104:
        /*090c*/ 	.word	0x00000000


	//----- nvinfo : EIATTR_CBANK_PARAM_SIZE
	.align		4
.L_105:
        /*0910*/ 	.byte	0x03, 0x19
        /*0912*/ 	.short	0x0a70


	//----- nvinfo : EIATTR_PARAM_CBANK
	.align		4
        /*0914*/ 	.byte	0x04, 0x0a
        /*0916*/ 	.short	(.L_107 - .L_106)
	.align		4
.L_106:
        /*0918*/ 	.word	index@(.nv.constant0._ZN7cutlass13device_kernelIN5flash11enable_sm90INS1_16FlashAttnFwdSm90INS1_25CollectiveMainloopFwdSm90ILi2EN4cute5tupleIJNS5_1CILi1EEES8_S8_EEENS6_IJNS7_ILi128EEENS7_ILi80EEENS7_ILi256EEEEEELi256ENS_10bfloat16_tEfNS_4arch4Sm90ELb0ELb0ELb0ELb0ELb0ELb0ELb0ELb1ELb1ELb1ELb0ELb0EEENS1_21CollectiveEpilogueFwdINS6_IJSA_SC_SB_EEES9_SE_SG_Li256ELb0ELb1ELb0ELb0EEENS1_29StaticPersistentTileSchedulerILb0EEEEEEEEEvNT_6ParamsE)
        /*091c*/ 	.short	0x0210
        /*091e*/ 	.short	0x0a70


	//----- nvinfo : EIATTR_SW_WAR
	.align		4
.L_107:
        /*0920*/ 	.byte	0x04, 0x36
        /*0922*/ 	.short	(.L_109 - .L_108)
.L_108:
        /*0924*/ 	.word	0x00000008
.L_109:


//--------------------- .nv.info._ZN7cutlass13device_kernelIN5flash11enable_sm90INS1_16FlashAttnFwdSm90INS1_25CollectiveMainloopFwdSm90ILi2EN4cute5tupleIJNS5_1CILi2EEENS7_ILi1EEES9_EEENS6_IJNS7_ILi128EEENS7_ILi80EEENS7_ILi256EEEEEELi256ENS_10bfloat16_tEfNS_4arch4Sm90ELb0ELb0ELb0ELb0ELb0ELb0ELb0ELb1ELb1ELb1ELb0ELb0EEENS1_21CollectiveEpilogueFwdINS6_IJSB_SD_SC_EEESA_SF_SH_Li256ELb0ELb1ELb0ELb0EEENS1_29StaticPersistentTileSchedulerILb0EEEEEEEEEvNT_6ParamsE --------------------------
	.section	.nv.info._ZN7cutlass13device_kernelIN5flash11enable_sm90INS1_16FlashAttnFwdSm90INS1_25CollectiveMainloopFwdSm90ILi2EN4cute5tupleIJNS5_1CILi2EEENS7_ILi1EEES9_EEENS6_IJNS7_ILi128EEENS7_ILi80EEENS7_ILi256EEEEEELi256ENS_10bfloat16_tEfNS_4arch4Sm90ELb0ELb0ELb0ELb0ELb0ELb0ELb0ELb1ELb1ELb1ELb0ELb0EEENS1_21CollectiveEpilogueFwdINS6_IJSB_SD_SC_EEESA_SF_SH_Li256ELb0ELb1ELb0ELb0EEENS1_29StaticPersistentTileSchedulerILb0EEEEEEEEEvNT_6ParamsE,"",@"SHT_CUDA_INFO"
	.sectionflags	@""
	.align	4


	//----- nvinfo : EIATTR_CUDA_API_VERSION
	.align		4
        /*0000*/ 	.byte	0x04, 0x37
        /*0002*/ 	.short	(.L_111 - .L_110)
.L_110:
        /*0004*/ 	.word	0x00000082


	//----- nvinfo : EIATTR_KPARAM_INFO
	.align		4
.L_111:
        /*0008*/ 	.byte	0x04, 0x17
        /*000a*/ 	.short	(.L_113 - .L_112)
.L_112:
        /*000c*/ 	.word	0x00000000
        /*0010*/ 	.short	0x0000
        /*0012*/ 	.short	0x0070
        /*0014*/ 	.byte	0x00, 0xf0, 0x01, 0x28


	//----- nvinfo : EIATTR_SPARSE_MMA_MASK
	.align		4
.L_113:
        /*0018*/ 	.byte	0x03, 0x50
        /*001a*/ 	.short	0x0000


	//----- nvinfo : EIATTR_MAXREG_COUNT
	.align		4
        /*001c*/ 	.byte	0x03, 0x1b
        /*001e*/ 	.short	0x00a8


	//----- nvinfo : EIATTR_NUM_BARRIERS
	.align		4
        /*0020*/ 	.byte	0x02, 0x4c
        /*0022*/ 	.byte	0x09
	.zero		1


	//----- nvinfo : EIATTR_EXTERNS
	.align		4
        /*0024*/ 	.byte	0x04, 0x0f
        /*0026*/ 	.short	(.L_115 - .L_114)


	//   ....[0]....
	.align		4
.L_114:
        /*0028*/ 	.word	index@(__assertfail)


	//----- nvinfo : EIATTR_ANNOTATIONS
	.align		4
.L_115:
        /*002c*/ 	.byte	0x04, 0x55
        /*002e*/ 	.short	(.L_117 - .L_116)


	//   ....[0]....
.L_116:
        /* <DEDUP_REMOVED lines=32> */


	//----- nvinfo : EIATTR_MERCURY_ISA_VERSION
	.align		4
.L_117:
        /*0218*/ 	.byte	0x03, 0x5f
        /*021a*/ 	.short	0x0101


	//----- nvinfo : EIATTR_INT_WARP_WIDE_INSTR_OFFSETS
	.align		4
        /*021c*/ 	.byte	0x04, 0x31
        /*021e*/ 	.short	(.L_119 - .L_118)


	//   ....[0]....
.L_118:
        /*0220*/ 	.word	0x00000130


	//   ....[1]....
        /*0224*/ 	.word	0x00000170


	//   ....[2]....
        /*0228*/ 	.word	0x000001e0


	//----- nvinfo : EIATTR_COOP_GROUP_MASK_REGIDS
	.align		4
.L_119:
        /*022c*/ 	.byte	0x04, 0x29
        /*022e*/ 	.short	(.L_121 - .L_120)


	//   ....[0]....
.L_120:
        /*0230*/ 	.word	0xffffffff


	//   ....[1]....
        /*0234*/ 	.word	0xffffffff


	//   ....[2]....
        /*0238*/ 	.word	0xffffffff


	//   ....[3]....
        /*023c*/ 	.word	0xffffffff


	//   ....[4]....
        /*0240*/ 	.word	0xffffffff


	//   ....[5]....
        /*0244*/ 	.word	0xffffffff


	//   ....[6]....
        /*0248*/ 	.word	0xffffffff


	//   ....[7]....
        /*024c*/ 	.word	0xffffffff


	//   ....[8]....
        /*0250*/ 	.word	0xffffffff


	//   ....[9]....
        /*0254*/ 	.word	0xffffffff


	//   ....[10]....
        /*0258*/ 	.word	0xffffffff


	//   ....[11]....
        /*025c*/ 	.word	0xffffffff


	//   ....[12]....
        /*0260*/ 	.word	0xffffffff


	//   ....[13]....
        /*0264*/ 	.word	0xffffffff


	//   ....[14]....
        /*0268*/ 	.word	0xffffffff


	//   ....[15]....
        /*026c*/ 	.word	0xffffffff


	//   ....[16]....
        /*0270*/ 	.word	0xffffffff


	//   ....[17]....
        /*0274*/ 	.word	0xffffffff


	//   ....[18]....
        /*0278*/ 	.word	0xffffffff


	//   ....[19]....
        /*027c*/ 	.word	0xffffffff


	//   ....[20]....
        /*0280*/ 	.word	0xffffffff


	//   ....[21]....
        /*0284*/ 	.word	0xffffffff


	//   ....[22]....
        /*0288*/ 	.word	0xffffffff


	//   ....[23]....
        /*028c*/ 	.word	0xffffffff


	//   ....[24]....
        /*0290*/ 	.word	0xffffffff


	//   ....[25]....
        /*0294*/ 	.word	0xffffffff


	//   ....[26]....
        /*0298*/ 	.word	0xffffffff


	//   ....[27]....
        /*029c*/ 	.word	0xffffffff


	//   ....[28]....
        /*02a0*/ 	.word	0xffffffff


	//   ....[29]....
        /*02a4*/ 	.word	0xffffffff


	//   ....[30]....
        /*02a8*/ 	.word	0xffffffff


	//   ....[31]....
        /*02ac*/ 	.word	0xffffffff


	//   ....[32]....
        /*02b0*/ 	.word	0xffffffff


	//   ....[33]....
        /*02b4*/ 	.word	0xffffffff


	//   ....[34]....
        /*02b8*/ 	.word	0xffffffff


	//   ....[35]....
        /*02bc*/ 	.word	0xffffffff


	//   ....[36]....
        /*02c0*/ 	.word	0xffffffff


	//   ....[37]....
        /*02c4*/ 	.word	0xffffffff


	//   ....[38]....
        /*02c8*/ 	.word	0xffffffff


	//   ....[39]....
        /*02cc*/ 	.word	0xffffffff


	//   ....[40]....
        /*02d0*/ 	.word	0xffffffff


	//   ....[41]....
        /*02d4*/ 	.word	0xffffffff


	//   ....[42]....
        /*02d8*/ 	.word	0xffffffff


	//   ....[43]....
        /*02dc*/ 	.word	0xffffffff


	//   ....[44]....
        /*02e0*/ 	.word	0xffffffff


	//   ....[45]....
        /*02e4*/ 	.word	0xffffffff


	//   ....[46]....
        /*02e8*/ 	.word	0xffffffff


	//   ....[47]....
        /*02ec*/ 	.word	0xffffffff


	//   ....[48]....
        /*02f0*/ 	.word	0xffffffff


	//   ....[49]....
        /*02f4*/ 	.word	0xffffffff


	//   ....[50]....
        /*02f8*/ 	.word	0xffffffff


	//   ....[51]....
        /*02fc*/ 	.word	0x0500000f


	//   ....[52]....
        /*0300*/ 	.word	0x0500000f


	//   ....[53]....
        /*0304*/ 	.word	0x0500000f


	//   ....[54]....
        /*0308*/ 	.word	0x0500000f


	//   ....[55]....
        /*030c*/ 	.word	0x0500000f


	//   ....[56]....
        /*0310*/ 	.word	0x0500000f


	//   ....[57]....
        /*0314*/ 	.word	0x0500000f


	//   ....[58]....
        /*0318*/ 	.word	0x0500000f


	//   ....[59]....
        /*031c*/ 	.word	0x0500000f


	//   ....[60]....
        /*0320*/ 	.word	0x0500000f


	//   ....[61]....
        /*0324*/ 	.word	0x0500000f


	//   ....[62]....
        /*0328*/ 	.word	0x0500000f


	//   ....[63]....
        /*032c*/ 	.word	0x0500000f


	//   ....[64]....
        /*0330*/ 	.word	0x0500000f


	//   ....[65]....
        /*0334*/ 	.word	0x0500000f


	//   ....[66]....
        /*0338*/ 	.word	0x0500000f


	//   ....[67]....
        /*033c*/ 	.word	0x0500000f


	//   ....[68]....
        /*0340*/ 	.word	0x0500000f


	//----- nvinfo : EIATTR_COOP_GROUP_INSTR_OFFSETS
	.align		4
.L_121:
        /*0344*/ 	.byte	0x04, 0x28
        /*0346*/ 	.short	(.L_123 - .L_122)


	//   ....[0]....
.L_122:
        /*0348*/ 	.word	0x00000060


	//   ....[1]....
        /*034c*/ 	.word	0x00000140


	//   ....[2]....
        /*0350*/ 	.word	0x00000190


	//   ....[3]....
        /*0354*/ 	.word	0x000003d0


	//   ....[4]....
        /*0358*/ 	.word	0x00000600


	//   ....[5]....
        /*035c*/ 	.word	0x00000830


	//   ....[6]....
        /*0360*/ 	.word	0x00000ac0


	//   ....[7]....
        /*0364*/ 	.word	0x00000dd0


	//   ....[8]....
        /*0368*/ 	.word	0x00001310


	//   ....[9]....
        /*036c*/ 	.word	0x00004390


	//   ....[10]....
        /*0370*/ 	.word	0x000043e0


	//   ....[11]....
        /*0374*/ 	.word	0x000047f0


	//   ....[12]....
        /*0378*/ 	.word	0x00004860


	//   ....[13]....
        /*037c*/ 	.word	0x00008040


	//   ....[14]....
        /*0380*/ 	.word	0x00008060


	//   ....[15]....
        /*0384*/ 	.word	0x00008090


	//   ....[16]....
        /*0388*/ 	.word	0x000080a0


	//   ....[17]....
        /*038c*/ 	.word	0x00009490


	//   ....[18]....
        /*0390*/ 	.word	0x000094c0


	//   ....[19]....
        /*0394*/ 	.word	0x00009580


	//   ....[20]....
        /*0398*/ 	.word	0x00009590


	//   ....[21]....
        /*039c*/ 	.word	0x0000b130


	//   ....[22]....
        /*03a0*/ 	.word	0x0000b160


	//   ....[23]....
        /*03a4*/ 	.word	0x0000b280


	//   ....[24]....
        /*03a8*/ 	.word	0x0000b2b0


	//   ....[25]....
        /*03ac*/ 	.word	0x0000b980


	//   ....[26]....
        /*03b0*/ 	.word	0x0000b9b0


	//   ....[27]....
        /*03b4*/ 	.word	0x0000bb10


	//   ....[28]....
        /*03b8*/ 	.word	0x0000bb30


	//   ....[29]....
        /*03bc*/ 	.word	0x0000bc70


	//   ....[30]....
        /*03c0*/ 	.word	0x0000bc90


	//   ....[31]....
        /*03c4*/ 	.word	0x0000bdf0


	//   ....[32]....
        /*03c8*/ 	.word	0x0000be20


	//   ....[33]....
        /*03cc*/ 	.word	0x0000c9d0


	//   ....[34]....
        /*03d0*/ 	.word	0x0000d560


	//   ....[35]....
        /*03d4*/ 	.word	0x0000d5a0


	//   ....[36]....
        /*03d8*/ 	.word	0x0000d6a0


	//   ....[37]....
        /*03dc*/ 	.word	0x0000d6b0


	//   ....[38]....
        /*03e0*/ 	.word	0x0000d760


	//   ....[39]....
        /*03e4*/ 	.word	0x0000d770


	//   ....[40]....
        /*03e8*/ 	.word	0x0000d830


	//   ....[41]....
        /*03ec*/ 	.word	0x0000d840


	//   ....[42]....
        /*03f0*/ 	.word	0x0000d900


	//   ....[43]....
        /*03f4*/ 	.word	0x0000d910


	//   ....[44]....
        /*03f8*/ 	.word	0x0000d9d0


	//   ....[45]....
        /*03fc*/ 	.word	0x0000d9e0


	//   ....[46]....
        /*0400*/ 	.word	0x0000daa0


	//   ....[47]....
        /*0404*/ 	.word	0x0000dab0


	//   ....[48]....
        /*0408*/ 	.word	0x0000db20


	//   ....[49]....
        /*040c*/ 	.word	0x0000db70


	//   ....[50]....
        /*0410*/ 	.word	0x000112d0


	//   ....[51]....
        /*0414*/ 	.word	0x000117f0


	//   ....[52]....
        /*0418*/ 	.word	0x00011970


	//   ....[53]....
        /*041c*/ 	.word	0x000119d0


	//   ....[54]....
        /*0420*/ 	.word	0x00011b80


	//   ....[55]....
        /*0424*/ 	.word	0x00011bd0


	//   ....[56]....
        /*0428*/ 	.word	0x00011d20


	//   ....[57]....
        /*042c*/ 	.word	0x00011d70


	//   ....[58]....
        /*0430*/ 	.word	0x00011ec0


	//   ....[59]....
        /*0434*/ 	.word	0x00011f10


	//   ....[60]....
        /*0438*/ 	.word	0x00012060


	//   ....[61]....
        /*043c*/ 	.word	0x000120b0


	//   ....[62]....
        /*0440*/ 	.word	0x00012200


	//   ....[63]....
        /*0444*/ 	.word	0x00012250


	//   ....[64]....
        /*0448*/ 	.word	0x00012390


	//   ....[65]....
        /*044c*/ 	.word	0x000123e0


	//   ....[66]....
        /*0450*/ 	.word	0x00012510


	//   ....[67]....
        /*0454*/ 	.word	0x00012560


	//   ....[68]....
        /*0458*/ 	.word	0x00012910


	//----- nvinfo : EIATTR_REG_RECONFIG
	.align		4
.L_123:
        /*045c*/ 	.byte	0x01, 0x54
	.zero		2


	//----- nvinfo : EIATTR_SYSCALL_OFFSETS
	.align		4
        /*0460*/ 	.byte	0x04, 0x46
        /*0462*/ 	.short	(.L_125 - .L_124)


	//   ....[0]....
.L_124:
        /*0464*/ 	.word	0x000016d0


	//   ....[1]....
        /*0468*/ 	.word	0x0000c5f0


	//   ....[2]....
        /*046c*/ 	.word	0x0000c730


	//   ....[3]....
        /*0470*/ 	.word	0x0000c820


	//   ....[4]....
        /*0474*/ 	.word	0x0000d100


	//----- nvinfo : EIATTR_MBARRIER_INSTR_OFFSETS
	.align		4
.L_125:
        /*0478*/ 	.byte	0x04, 0x39
        /*047a*/ 	.short	(.L_127 - .L_126)


	//   ....[0]....
.L_126:
        /*047c*/ 	.word	0x00000270
        /*0480*/ 	.word	0x000000ff
        /*0484*/ 	.word	0x00038800
        /*0488*/ 	.short	0x0100
        /*048a*/ 	.byte	0x08
	.zero		1


	//   ....[1]....
        /*048c*/ 	.word	0x00000280
        /*0490*/ 	.word	0x000000ff
        /*0494*/ 	.word	0x00038820
        /*0498*/ 	.short	0x0100
        /*049a*/ 	.byte	0x08
	.zero		1


	//   ....[2]....
        /*049c*/ 	.word	0x00000370
        /*04a0*/ 	.word	0x000000ff
        /*04a4*/ 	.word	0x00038830
        /*04a8*/ 	.short	0x0100
        /*04aa*/ 	.byte	0x08
	.zero		1


	//   ....[3]....
        /*04ac*/ 	.word	0x00000380
        /*04b0*/ 	.word	0x000000ff
        /*04b4*/ 	.word	0x00038840
        /*04b8*/ 	.short	0x0100
        /*04ba*/ 	.byte	0x08
	.zero		1


	//   ....[4]....
        /*04bc*/ 	.word	0x00000390
        /*04c0*/ 	.word	0x000000ff
        /*04c4*/ 	.word	0x00038838
        /*04c8*/ 	.short	0x0100
        /*04ca*/ 	.byte	0x08
	.zero		1


	//   ....[5]....
        /*04cc*/ 	.word	0x000003a0
        /*04d0*/ 	.word	0x000000ff
        /*04d4*/ 	.word	0x00038848
        /*04d8*/ 	.short	0x0100
        /*04da*/ 	.byte	0x08
	.zero		1


	//   ....[6]....
        /*04dc*/ 	.word	0x000005b0
        /*04e0*/ 	.word	0x000000ff
        /*04e4*/ 	.word	0x00038850
        /*04e8*/ 	.short	0x0100
        /*04ea*/ 	.byte	0x08
	.zero		1


	//   ....[7]....
        /*04ec*/ 	.word	0x000005c0
        /*04f0*/ 	.word	0x000000ff
        /*04f4*/ 	.word	0x00038860
        /*04f8*/ 	.short	0x0100
        /*04fa*/ 	.byte	0x08
	.zero		1


	//   ....[8]....
        /*04fc*/ 	.word	0x000005d0
        /*0500*/ 	.word	0x000000ff
        /*0504*/ 	.word	0x00038858
        /*0508*/ 	.short	0x0100
        /*050a*/ 	.byte	0x08
	.zero		1


	//   ....[9]....
        /*050c*/ 	.word	0x000005e0
        /*0510*/ 	.word	0x000000ff
        /*0514*/ 	.word	0x00038868
        /*0518*/ 	.short	0x0100
        /*051a*/ 	.byte	0x08
	.zero		1


	//   ....[10]....
        /*051c*/ 	.word	0x000007e0
        /*0520*/ 	.word	0x000000ff
        /*0524*/ 	.word	0x00038870
        /*0528*/ 	.short	0x0100
        /*052a*/ 	.byte	0x08
	.zero		1


	//   ....[11]....
        /*052c*/ 	.word	0x000007f0
        /*0530*/ 	.word	0x000000ff
        /*0534*/ 	.word	0x00038880
        /*0538*/ 	.short	0x0100
        /*053a*/ 	.byte	0x08
	.zero		1


	//   ....[12]....
        /*053c*/ 	.word	0x00000800
        /*0540*/ 	.word	0x000000ff
        /*0544*/ 	.word	0x00038878
        /*0548*/ 	.short	0x0100
        /*054a*/ 	.byte	0x08
	.zero		1


	//   ....[13]....
        /*054c*/ 	.word	0x00000810
        /*0550*/ 	.word	0x000000ff
        /*0554*/ 	.word	0x00038888
        /*0558*/ 	.short	0x0100
        /*055a*/ 	.byte	0x08
	.zero		1


	//   ....[14]....
        /*055c*/ 	.word	0x00000a70
        /*0560*/ 	.word	0x000000ff
        /*0564*/ 	.word	0x00038890
        /*0568*/ 	.short	0x0100
        /*056a*/ 	.byte	0x08
	.zero		1


	//   ....[15]....
        /*056c*/ 	.word	0x00000a80
        /*0570*/ 	.word	0x000000ff
        /*0574*/ 	.word	0x000388a0
        /*0578*/ 	.short	0x0100
        /*057a*/ 	.byte	0x08
	.zero		1


	//   ....[16]....
        /*057c*/ 	.word	0x00000a90
        /*0580*/ 	.word	0x000000ff
        /*0584*/ 	.word	0x00038898
        /*0588*/ 	.short	0x0100
        /*058a*/ 	.byte	0x08
	.zero		1


	//   ....[17]....
        /*058c*/ 	.word	0x00000aa0
        /*0590*/ 	.word	0x000000ff
        /*0594*/ 	.word	0x000388a8
        /*0598*/ 	.short	0x0100
        /*059a*/ 	.byte	0x08
	.zero		1


	//   ....[18]....
        /*059c*/ 	.word	0x00000d30
        /*05a0*/ 	.word	0x000000ff
        /*05a4*/ 	.word	0x000388b0
        /*05a8*/ 	.short	0x0100
        /*05aa*/ 	.byte	0x08
	.zero		1


	//   ....[19]....
        /*05ac*/ 	.word	0x00000d40
        /*05b0*/ 	.word	0x000000ff
        /*05b4*/ 	.word	0x000388c0
        /*05b8*/ 	.short	0x0100
        /*05ba*/ 	.byte	0x08
	.zero		1


	//   ....[20]....
        /*05bc*/ 	.word	0x00000d50
        /*05c0*/ 	.word	0x000000ff
        /*05c4*/ 	.word	0x000388b8
        /*05c8*/ 	.short	0x0100
        /*05ca*/ 	.byte	0x08
	.zero		1


	//   ....[21]....
        /*05cc*/ 	.word	0x00000d60
        /*05d0*/ 	.word	0x000000ff
        /*05d4*/ 	.word	0x000388c8
        /*05d8*/ 	.short	0x0100
        /*05da*/ 	.byte	0x08
	.zero		1


	//   ....[22]....
        /*05dc*/ 	.word	0x00001750
        /*05e0*/ 	.word	0x000000ff
        /*05e4*/ 	.word	0x00038800
        /*05e8*/ 	.short	0x010a
        /*05ea*/ 	.byte	0x24
	.zero		1


	//   ....[23]....
        /*05ec*/ 	.word	0x000017e0
        /*05f0*/ 	.word	0x00000000
        /*05f4*/ 	.word	0x00038830
        /*05f8*/ 	.short	0x010a
        /*05fa*/ 	.byte	0x3f
	.zero		1


	//   ....[24]....
        /*05fc*/ 	.word	0x00001820
        /*0600*/ 	.word	0x00000000
        /*0604*/ 	.word	0x00038830
        /*0608*/ 	.short	0x010a
        /*060a*/ 	.byte	0x3f
	.zero		1


	//   ....[25]....
        /*060c*/ 	.word	0x00004ab0
        /*0610*/ 	.word	0x00000000
        /*0614*/ 	.word	0x00000000
        /*0618*/ 	.short	0x0101
        /*061a*/ 	.byte	0x3f
	.zero		1


	//   ....[26]....
        /*061c*/ 	.word	0x00005200
        /*0620*/ 	.word	0x000000ff
        /*0624*/ 	.word	0x00038830
        /*0628*/ 	.short	0x010a
        /*062a*/ 	.byte	0x06
	.zero		1


	//   ....[27]....
        /*062c*/ 	.word	0x00005250
        /*0630*/ 	.word	0x000000ff
        /*0634*/ 	.word	0x00038830
        /*0638*/ 	.short	0x010a
        /*063a*/ 	.byte	0x04
	.zero		1


	//   ....[28]....
        /*063c*/ 	.word	0x00007af0
        /*0640*/ 	.word	0x000000ff
        /*0644*/ 	.word	0x00038850
        /*0648*/ 	.short	0x010a
        /*064a*/ 	.byte	0x04
	.zero		1


	//   ....[29]....
        /*064c*/ 	.word	0x00007b30
        /*0650*/ 	.word	0x000000ff
        /*0654*/ 	.word	0x00038850
        /*0658*/ 	.short	0x010a
        /*065a*/ 	.byte	0x04
	.zero		1


	//   ....[30]....
        /*065c*/ 	.word	0x00008780
        /*0660*/ 	.word	0x0000000e
        /*0664*/ 	.word	0x00000000
        /*0668*/ 	.short	0x0101
        /*066a*/ 	.byte	0x3f
	.zero		1


	//   ....[31]....
        /*066c*/ 	.word	0x00008a50
        /*0670*/ 	.word	0x0000009b
        /*0674*/ 	.word	0x00000000
        /*0678*/ 	.short	0x0101
        /*067a*/ 	.byte	0x3f
	.zero		1


	//   ....[32]....
        /*067c*/ 	.word	0x00009400
        /*0680*/ 	.word	0x000000ff
        /*0684*/ 	.word	0x00038850
        /*0688*/ 	.short	0x010a
        /*068a*/ 	.byte	0x09
	.zero		1


	//   ....[33]....
        /*068c*/ 	.word	0x00009440
        /*0690*/ 	.word	0x000000ff
        /*0694*/ 	.word	0x00038850
        /*0698*/ 	.short	0x010a
        /*069a*/ 	.byte	0x09
	.zero		1


	//   ....[34]....
        /*069c*/ 	.word	0x00009e00
        /*06a0*/ 	.word	0x00000007
        /*06a4*/ 	.word	0x00000000
        /*06a8*/ 	.short	0x0101
        /*06aa*/ 	.byte	0x3f
	.zero		1


	//   ....[35]....
        /*06ac*/ 	.word	0x0000b950
        /*06b0*/ 	.word	0x000000ff
        /*06b4*/ 	.word	0x00000000
        /*06b8*/ 	.short	0x0101
        /*06ba*/ 	.byte	0x05
	.zero		1


	//   ....[36]....
        /*06bc*/ 	.word	0x0000b9c0
        /*06c0*/ 	.word	0x000000ff
        /*06c4*/ 	.word	0x00000000
        /*06c8*/ 	.short	0x0101
        /*06ca*/ 	.byte	0x04
	.zero		1


	//   ....[37]....
        /*06cc*/ 	.word	0x0000cbf0
        /*06d0*/ 	.word	0x00000002
        /*06d4*/ 	.word	0x00038840
        /*06d8*/ 	.short	0x010a
        /*06da*/ 	.byte	0x3f
	.zero		1


	//   ....[38]....
        /*06dc*/ 	.word	0x0000dc90
        /*06e0*/ 	.word	0x000000ff
        /*06e4*/ 	.word	0x00038800
        /*06e8*/ 	.short	0x0107
        /*06ea*/ 	.byte	0x24
	.zero		1


	//   ....[39]....
        /*06ec*/ 	.word	0x0000dd00
        /*06f0*/ 	.word	0x000000ff
        /*06f4*/ 	.word	0x00038800
        /*06f8*/ 	.short	0x0101
        /*06fa*/ 	.byte	0x24
	.zero		1


	//   ....[40]....
        /*06fc*/ 	.word	0x0000dd20
        /*0700*/ 	.word	0x000000ff
        /*0704*/ 	.word	0x00038820
        /*0708*/ 	.short	0x010a
        /*070a*/ 	.byte	0x24
	.zero		1


	//   ....[41]....
        /*070c*/ 	.word	0x0000e040
        /*0710*/ 	.word	0x00000003
        /*0714*/ 	.word	0x00038840
        /*0718*/ 	.short	0x010a
        /*071a*/ 	.byte	0x3f
	.zero		1


	//   ....[42]....
        /*071c*/ 	.word	0x0000e6a0
        /*0720*/ 	.word	0x00000002
        /*0724*/ 	.word	0x00038860
        /*0728*/ 	.short	0x010a
        /*072a*/ 	.byte	0x3f
	.zero		1


	//   ....[43]....
        /*072c*/ 	.word	0x0000ef70
        /*0730*/ 	.word	0x00000003
        /*0734*/ 	.word	0x00038840
        /*0738*/ 	.short	0x010a
        /*073a*/ 	.byte	0x3f
	.zero		1


	//   ....[44]....
        /*073c*/ 	.word	0x0000f5d0
        /*0740*/ 	.word	0x00000002
        /*0744*/ 	.word	0x00038860
        /*0748*/ 	.short	0x010a
        /*074a*/ 	.byte	0x3f
	.zero		1


	//   ....[45]....
        /*074c*/ 	.word	0x0000fe00
        /*0750*/ 	.word	0x00000003
        /*0754*/ 	.word	0x00038840
        /*0758*/ 	.short	0x010a
        /*075a*/ 	.byte	0x3f
	.zero		1


	//   ....[46]....
        /*075c*/ 	.word	0x00010450
        /*0760*/ 	.word	0x00000002
        /*0764*/ 	.word	0x00038860
        /*0768*/ 	.short	0x010a
        /*076a*/ 	.byte	0x3f
	.zero		1


	//   ....[47]....
        /*076c*/ 	.word	0x00010af0
        /*0770*/ 	.word	0x00000000
        /*0774*/ 	.word	0x00038860
        /*0778*/ 	.short	0x010a
        /*077a*/ 	.byte	0x3f
	.zero		1


	//   ....[48]....
        /*077c*/ 	.word	0x00011250
        /*0780*/ 	.word	0x00000000
        /*0784*/ 	.word	0x00038820
        /*0788*/ 	.short	0x010a
        /*078a*/ 	.byte	0x3f
	.zero		1


	//   ....[49]....
        /*078c*/ 	.word	0x00011460
        /*0790*/ 	.word	0x00000006
        /*0794*/ 	.word	0x00000000
        /*0798*/ 	.short	0x010a
        /*079a*/ 	.byte	0x3f
	.zero		1


	//   ....[50]....
        /*079c*/ 	.word	0x00011490
        /*07a0*/ 	.word	0x00000007
        /*07a4*/ 	.word	0x00000000
        /*07a8*/ 	.short	0x010a
        /*07aa*/ 	.byte	0x3f
	.zero		1


	//   ....[51]....
        /*07ac*/ 	.word	0x000114f0
        /*07b0*/ 	.word	0x00000004
        /*07b4*/ 	.word	0x00000000
        /*07b8*/ 	.short	0x010a
        /*07ba*/ 	.byte	0x3f
	.zero		1


	//   ....[52]....
        /*07bc*/ 	.word	0x00011520
        /*07c0*/ 	.word	0x00000003
        /*07c4*/ 	.word	0x00000000
        /*07c8*/ 	.short	0x010a
        /*07ca*/ 	.byte	0x3f
	.zero		1


	//   ....[53]....
        /*07cc*/ 	.word	0x00011590
        /*07d0*/ 	.word	0x00000003
        /*07d4*/ 	.word	0x00038800
        /*07d8*/ 	.short	0x010a
        /*07da*/ 	.byte	0x3f
	.zero		1


	//   ....[54]....
        /*07dc*/ 	.word	0x000115e0
        /*07e0*/ 	.word	0x00000000
        /*07e4*/ 	.word	0x00038830
        /*07e8*/ 	.short	0x010a
        /*07ea*/ 	.byte	0x3f
	.zero		1


	//   ....[55]....
        /*07ec*/ 	.word	0x00011650
        /*07f0*/ 	.word	0x00000098
        /*07f4*/ 	.word	0x00038830
        /*07f8*/ 	.short	0x010a
        /*07fa*/ 	.byte	0x3f
	.zero		1


	//   ....[56]....
        /*07fc*/ 	.word	0x000116b0
        /*0800*/ 	.word	0x00000003
        /*0804*/ 	.word	0x00038850
        /*0808*/ 	.short	0x010a
        /*080a*/ 	.byte	0x3f
	.zero		1


	//   ....[57]....
        /*080c*/ 	.word	0x00011710
        /*0810*/ 	.word	0x00000007
        /*0814*/ 	.word	0x00038850
        /*0818*/ 	.short	0x010a
        /*081a*/ 	.byte	0x3f
	.zero		1


	//   ....[58]....
        /*081c*/ 	.word	0x000118b0
        /*0820*/ 	.word	0x00000002
        /*0824*/ 	.word	0x00038840
        /*0828*/ 	.short	0x010a
        /*082a*/ 	.byte	0x3f
	.zero		1


	//   ....[59]....
        /*082c*/ 	.word	0x000125b0
        /*0830*/ 	.word	0x00000002
        /*0834*/ 	.word	0x00038820
        /*0838*/ 	.short	0x010a
        /*083a*/ 	.byte	0x3f
	.zero		1


	//   ....[60]....
        /*083c*/ 	.word	0x00012600
        /*0840*/ 	.word	0x00000003
        /*0844*/ 	.word	0x00038840
        /*0848*/ 	.short	0x010a
        /*084a*/ 	.byte	0x3f
	.zero		1


	//   ....[61]....
        /*084c*/ 	.word	0x00012650
        /*0850*/ 	.word	0x00000002
        /*0854*/ 	.word	0x00038860
        /*0858*/ 	.short	0x010a
        /*085a*/ 	.byte	0x3f
	.zero		1


	//   ....[62]....
        /*085c*/ 	.word	0x000126a0
        /*0860*/ 	.word	0x00000003
        /*0864*/ 	.word	0x00038840
        /*0868*/ 	.short	0x010a
        /*086a*/ 	.byte	0x3f
	.zero		1


	//   ....[63]....
        /*086c*/ 	.word	0x000126f0
        /*0870*/ 	.word	0x00000002
        /*0874*/ 	.word	0x00038860
        /*0878*/ 	.short	0x010a
        /*087a*/ 	.byte	0x3f
	.zero		1


	//   ....[64]....
        /*087c*/ 	.word	0x00012740
        /*0880*/ 	.word	0x00000003
        /*0884*/ 	.word	0x00038840
        /*0888*/ 	.short	0x010a
        /*088a*/ 	.byte	0x3f
	.zero		1


	//   ....[65]....
        /*088c*/ 	.word	0x00012790
        /*0890*/ 	.word	0x00000002
        /*0894*/ 	.word	0x00038860
        /*0898*/ 	.short	0x010a
        /*089a*/ 	.byte	0x3f
	.zero		1


	//   ....[66]....
        /*089c*/ 	.word	0x000127e0
        /*08a0*/ 	.word	0x00000000
        /*08a4*/ 	.word	0x00038860
        /*08a8*/ 	.short	0x010a
        /*08aa*/ 	.byte	0x3f
	.zero		1


	//   ....[67]....
        /*08ac*/ 	.word	0x00012830
        /*08b0*/ 	.word	0x00000000
        /*08b4*/ 	.word	0x00038820
        /*08b8*/ 	.short	0x010a
        /*08ba*/ 	.byte	0x3f
	.zero		1


	//   ....[68]....
        /*08bc*/ 	.word	0x000129d0
        /*08c0*/ 	.word	0x00000006
        /*08c4*/ 	.word	0x00000000
        /*08c8*/ 	.short	0x010a
        /*08ca*/ 	.byte	0x3f
	.zero		1


	//   ....[69]....
        /*08cc*/ 	.word	0x00012a20
        /*08d0*/ 	.word	0x00000007
        /*08d4*/ 	.word	0x00000000
        /*08d8*/ 	.short	0x010a
        /*08da*/ 	.byte	0x3f
	.zero		1


	//   ....[70]....
        /*08dc*/ 	.word	0x00012a70
        /*08e0*/ 	.word	0x00000004
        /*08e4*/ 	.word	0x00000000
        /*08e8*/ 	.short	0x010a
        /*08ea*/ 	.byte	0x3f
	.zero		1


	//----- nvinfo : EIATTR_NUM_MBARRIERS
	.align		4
.L_127:
        /*08ec*/ 	.byte	0x03, 0x38
        /*08ee*/ 	.short	0x0016


	//----- nvinfo : EIATTR_EXIT_INSTR_OFFSETS
	.align		4
        /*08f0*/ 	.byte	0x04, 0x1c
        /*08f2*/ 	.short	(.L_129 - .L_128)


	//   ....[0]....
.L_128:
        /*08f4*/ 	.word	0x00000f10


	//   ....[1]....
        /*08f8*/ 	.word	0x0000bfc0


	//   ....[2]....
        /*08fc*/ 	.word	0x00011570


	//----- nvinfo : EIATTR_MAX_THREADS
	.align		4
.L_129:
        /*0900*/ 	.byte	0x04, 0x05
        /*0902*/ 	.short	(.L_131 - .L_130)
.L_130:
        /*0904*/ 	.word	0x00000180
        /*0908*/ 	.word	0x00000001
        /*090c*/ 	.word	0x00000001


	//----- nvinfo : EIATTR_CRS_STACK_SIZE
	.align		4
.L_131:
        /*0910*/ 	.byte	0x04, 0x1e
        /*0912*/ 	.short	(.L_133 - .L_132)
.L_132:
        /*0914*/ 	.word	0x00000000


	//----- nvinfo : EIATTR_CBANK_PARAM_SIZE
	.align		4
.L_133:
        /*0918*/ 	.byte	0x03, 0x19
        /*091a*/ 	.short	0x0a70


	//----- nvinfo : EIATTR_PARAM_CBANK
	.align		4
        /*091c*/ 	.byte	0x04, 0x0a
        /*091e*/ 	.short	(.L_135 - .L_134)
	.align		4
.L_134:
        /*0920*/ 	.word	index@(.nv.constant0._ZN7cutlass13device_kernelIN5flash11enable_sm90INS1_16FlashAttnFwdSm90INS1_25CollectiveMainloopFwdSm90ILi2EN4cute5tupleIJNS5_1CILi2EEENS7_ILi1EEES9_EEENS6_IJNS7_ILi128EEENS7_ILi80EEENS7_ILi256EEEEEELi256ENS_10bfloat16_tEfNS_4arch4Sm90ELb0ELb0ELb0ELb0ELb0ELb0ELb0ELb1ELb1ELb1ELb0ELb0EEENS1_21CollectiveEpilogueFwdINS6_IJSB_SD_SC_EEESA_SF_SH_Li256ELb0ELb1ELb0ELb0EEENS1_29StaticPersistentTileSchedulerILb0EEEEEEEEEvNT_6ParamsE)
        /*0924*/ 	.short	0x0210
        /*0926*/ 	.short	0x0a70


	//----- nvinfo : EIATTR_SW_WAR
	.align		4
.L_135:
        /*0928*/ 	.byte	0x04, 0x36
        /*092a*/ 	.short	(.L_137 - .L_136)
.L_136:
        /*092c*/ 	.word	0x00000008
.L_137:


//--------------------- .nv.info._ZN7cutlass13device_kernelIN5flash11enable_sm90INS1_16FlashAttnFwdSm90INS1_25CollectiveMainloopFwdSm90ILi2EN4cute5tupleIJNS5_1CILi1EEES8_S8_EEENS6_IJNS7_ILi128EEENS7_ILi80EEENS7_ILi256EEEEEELi256ENS_10bfloat16_tEfNS_4arch4Sm90ELb0ELb0ELb0ELb1ELb0ELb0ELb0ELb1ELb1ELb1ELb0ELb0EEENS1_21CollectiveEpilogueFwdINS6_IJSA_SC_SB_EEES9_SE_SG_Li256ELb1ELb1ELb0ELb0EEENS1_36VarlenDynamicPersistentTileSchedulerILi128ELi80ELi256ELi128ELb0ELb1ELb1ELb0ELb1ELb1EEEEEEEEEvNT_6ParamsE --------------------------
	.section	.nv.info._ZN7cutlass13device_kernelIN5flash11enable_sm90INS1_16FlashAttnFwdSm90INS1_25CollectiveMainloopFwdSm90ILi2EN4cute5tupleIJNS5_1CILi1EEES8_S8_EEENS6_IJNS7_ILi128EEENS7_ILi80EEENS7_ILi256EEEEEELi256ENS_10bfloat16_tEfNS_4arch4Sm90ELb0ELb0ELb0ELb1ELb0ELb0ELb0ELb1ELb1ELb1ELb0ELb0EEENS1_21CollectiveEpilogueFwdINS6_IJSA_SC_SB_EEES9_SE_SG_Li256ELb1ELb1ELb0ELb0EEENS1_36VarlenDynamicPersistentTileSchedulerILi128ELi80ELi256ELi128ELb0ELb1ELb1ELb0ELb1ELb1EEEEEEEEEvNT_6ParamsE,"",@"SHT_CUDA_INFO"
	.sectionflags	@""
	.align	4


	//----- nvinfo : EIATTR_CUDA_API_VERSION
	.align		4
        /*0000*/ 	.byte	0x04, 0x37
        /*0002*/ 	.short	(.L_139 - .L_138)
.L_138:
        /*0004*/ 	.word	0x00000082


	//----- nvinfo : EIATTR_KPARAM_INFO
	.align		4
.L_139:
        /*0008*/ 	.byte	0x04, 0x17
        /*000a*/ 	.short	(.L_141 - .L_140)
.L_140:
        /*000c*/ 	.word	0x00000000
        /*0010*/ 	.short	0x0000
        /*0012*/ 	.short	0x0070
        /*0014*/ 	.byte	0x00, 0xf0, 0x01, 0x2a


	//----- nvinfo : EIATTR_SPARSE_MMA_MASK
	.align		4
.L_141:
        /*0018*/ 	.byte	0x03, 0x50
        /*001a*/ 	.short	0x0000


	//----- nvinfo : EIATTR_MAXREG_COUNT
	.align		4
        /*001c*/ 	.byte	0x03, 0x1b
        /*001e*/ 	.short	0x00a8


	//----- nvinfo : EIATTR_NUM_BARRIERS
	.align		4
        /*0020*/ 	.byte	0x02, 0x4c
        /*0022*/ 	.byte	0x09
	.zero		1


	//----- nvinfo : EIATTR_EXTERNS
	.align		4
        /*0024*/ 	.byte	0x04, 0x0f
        /*0026*/ 	.short	(.L_143 - .L_142)


	//   ....[0]....
	.align		4
.L_142:
        /*0028*/ 	.word	index@(__assertfail)


	//----- nvinfo : EIATTR_ANNOTATIONS
	.align		4
.L_143:
        /*002c*/ 	.byte	0x04, 0x55
        /*002e*/ 	.short	(.L_145 - .L_144)


	//   ....[0]....
.L_144:
        /* <DEDUP_REMOVED lines=80> */
        /*0524*/ 	.byte	0xf0, 0x47, 0x01, 0x00, 0x01, 0x00, 0x00, 0x00, 0x10, 0x54, 0x01, 0x00


	//----- nvinfo : EIATTR_MERCURY_ISA_VERSION
	.align		4
.L_145:
        /*0530*/ 	.byte	0x03, 0x5f
        /*0532*/ 	.short	0x0101


	//----- nvinfo : EIATTR_UNUSED_LOAD_BYTE_OFFSET
	.align		4
        /*0534*/ 	.byte	0x04, 0x44
        /*0536*/ 	.short	(.L_147 - .L_146)


	//   ....[0]....
.L_146:
        /*0538*/ 	.word	0x00000a10
        /*053c*/ 	.word	0x0000fff0


	//   ....[1]....
        /*0540*/ 	.word	0x0000a6e0
        /*0544*/ 	.word	0x0000fff0


	//----- nvinfo : EIATTR_INT_WARP_WIDE_INSTR_OFFSETS
	.align		4
.L_147:
        /*0548*/ 	.byte	0x04, 0x31
        /*054a*/ 	.short	(.L_149 - .L_148)


	//   ....[0]....
.L_148:
        /*054c*/ 	.word	0x00000130


	//   ....[1]....
        /*0550*/ 	.word	0x00000170


	//   ....[2]....
        /*0554*/ 	.word	0x000001e0


	//   ....[3]....
        /*0558*/ 	.word	0x000081d0


	//   ....[4]....
        /*055c*/ 	.word	0x0000e790


	//   ....[5]....
        /*0560*/ 	.word	0x0000e830


	//   ....[6]....
        /*0564*/ 	.word	0x00012ed0


	//   ....[7]....
        /*0568*/ 	.word	0x00012f40


	//----- nvinfo : EIATTR_COOP_GROUP_MASK_REGIDS
	.align		4
.L_149:
        /*056c*/ 	.byte	0x04, 0x29
        /*056e*/ 	.short	(.L_151 - .L_150)


	//   ....[0]....
.L_150:
        /*0570*/ 	.word	0xffffffff


	//   ....[1]....
        /*0574*/ 	.word	0xffffffff


	//   ....[2]....
        /*0578*/ 	.word	0xffffffff


	//   ....[3]....
        /*057c*/ 	.word	0xffffffff


	//   ....[4]....
        /*0580*/ 	.word	0xffffffff


	//   ....[5]....
        /*0584*/ 	.word	0xffffffff


	//   ....[6]....
        /*0588*/ 	.word	0xffffffff


	//   ....[7]....
        /*058c*/ 	.word	0xffffffff


	//   ....[8]....
        /*0590*/ 	.word	0xffffffff


	//   ....[9]....
        /*0594*/ 	.word	0xffffffff


	//   ....[10]....
        /*0598*/ 	.word	0xffffffff


	//   ....[11]....
        /*059c*/ 	.word	0xffffffff


	//   ....[12]....
        /*05a0*/ 	.word	0xffffffff


	//   ....[13]....
        /*05a4*/ 	.word	0xffffffff


	//   ....[14]....
        /*05a8*/ 	.word	0xffffffff


	//   ....[15]....
        /*05ac*/ 	.word	0xffffffff


	//   ....[16]....
        /*05b0*/ 	.word	0xffffffff


	//   ....[17]....
        /*05b4*/ 	.word	0xffffffff


	//   ....[18]....
        /*05b8*/ 	.word	0xffffffff


	//   ....[19]....
        /*05bc*/ 	.word	0xffffffff


	//   ....[20]....
        /*05c0*/ 	.word	0xffffffff


	//   ....[21]....
        /*05c4*/ 	.word	0xffffffff


	//   ....[22]....
        /*05c8*/ 	.word	0xffffffff


	//   ....[23]....
        /*05cc*/ 	.word	0xffffffff


	//   ....[24]....
        /*05d0*/ 	.word	0xffffffff


	//   ....[25]....
        /*05d4*/ 	.word	0xffffffff


	//   ....[26]....
        /*05d8*/ 	.word	0xffffffff


	//   ....[27]....
        /*05dc*/ 	.word	0xffffffff


	//   ....[28]....
        /*05e0*/ 	.word	0xffffffff


	//   ....[29]....
        /*05e4*/ 	.word	0xffffffff


	//   ....[30]....
        /*05e8*/ 	.word	0xffffffff


	//   ....[31]....
        /*05ec*/ 	.word	0xffffffff


	//   ....[32]....
        /*05f0*/ 	.word	0xffffffff


	//   ....[33]....
        /*05f4*/ 	.word	0xffffffff


	//   ....[34]....
        /*05f8*/ 	.word	0xffffffff


	//   ....[35]....
        /*05fc*/ 	.word	0xffffffff


	//   ....[36]....
        /*0600*/ 	.word	0xffffffff


	//   ....[37]....
        /*0604*/ 	.word	0xffffffff


	//   ....[38]....
        /*0608*/ 	.word	0xffffffff


	//   ....[39]....
        /*060c*/ 	.word	0xffffffff


	//   ....[40]....
        /*0610*/ 	.word	0xffffffff


	//   ....[41]....
        /*0614*/ 	.word	0xffffffff


	//   ....[42]....
        /*0618*/ 	.word	0xffffffff


	//   ....[43]....
        /*061c*/ 	.word	0xffffffff


	//   ....[44]....
        /*0620*/ 	.word	0xffffffff


	//   ....[45]....
        /*0624*/ 	.word	0xffffffff


	//   ....[46]....
        /*0628*/ 	.word	0xffffffff


	//   ....[47]....
        /*062c*/ 	.word	0xffffffff


	//   ....[48]....
        /*0630*/ 	.word	0xffffffff


	//   ....[49]....
        /*0634*/ 	.word	0xffffffff


	//   ....[50]....
        /*0638*/ 	.word	0xffffffff


	//   ....[51]....
        /*063c*/ 	.word	0xffffffff


	//   ....[52]....
        /*0640*/ 	.word	0xffffffff


	//   ....[53]....
        /*0644*/ 	.word	0xffffffff


	//   ....[54]....
        /*0648*/ 	.word	0xffffffff


	//   ....[55]....
        /*064c*/ 	.word	0xffffffff


	//   ....[56]....
        /*0650*/ 	.word	0xffffffff


	//   ....[57]....
        /*0654*/ 	.word	0xffffffff


	//   ....[58]....
        /*0658*/ 	.word	0xffffffff


	//   ....[59]....
        /*065c*/ 	.word	0xffffffff


	//   ....[60]....
        /*0660*/ 	.word	0xffffffff


	//   ....[61]....
        /*0664*/ 	.word	0xffffffff


	//   ....[62]....
        /*0668*/ 	.word	0xffffffff


	//   ....[63]....
        /*066c*/ 	.word	0xffffffff


	//   ....[64]....
        /*0670*/ 	.word	0xffffffff


	//   ....[65]....
        /*0674*/ 	.word	0xffffffff


	//   ....[66]....
        /*0678*/ 	.word	0xffffffff


	//   ....[67]....
        /*067c*/ 	.word	0xffffffff


	//   ....[68]....
        /*0680*/ 	.word	0xffffffff


	//   ....[69]....
        /*0684*/ 	.word	0xffffffff


	//   ....[70]....
        /*0688*/ 	.word	0xffffffff


	//   ....[71]....
        /*068c*/ 	.word	0xffffffff


	//   ....[72]....
        /*0690*/ 	.word	0xffffffff


	//   ....[73]....
        /*0694*/ 	.word	0xffffffff


	//   ....[74]....
        /*0698*/ 	.word	0xffffffff


	//   ....[75]....
        /*069c*/ 	.word	0xffffffff


	//   ....[76]....
        /*06a0*/ 	.word	0xffffffff


	//   ....[77]....
        /*06a4*/ 	.word	0xffffffff


	//   ....[78]....
        /*06a8*/ 	.word	0xffffffff


	//   ....[79]....
        /*06ac*/ 	.word	0xffffffff


	//   ....[80]....
        /*06b0*/ 	.word	0xffffffff


	//   ....[81]....
        /*06b4*/ 	.word	0xffffffff


	//   ....[82]....
        /*06b8*/ 	.word	0xffffffff


	//   ....[83]....
        /*06bc*/ 	.word	0xffffffff


	//   ....[84]....
        /*06c0*/ 	.word	0xffffffff


	//   ....[85]....
        /*06c4*/ 	.word	0xffffffff


	//   ....[86]....
        /*06c8*/ 	.word	0xffffffff


	//   ....[87]....
        /*06cc*/ 	.word	0xffffffff


	//   ....[88]....
        /*06d0*/ 	.word	0xffffffff


	//   ....[89]....
        /*06d4*/ 	.word	0xffffffff


	//   ....[90]....
        /*06d8*/ 	.word	0xffffffff


	//   ....[91]....
        /*06dc*/ 	.word	0x0500000f


	//   ....[92]....
        /*06e0*/ 	.word	0x0500000f


	//   ....[93]....
        /*06e4*/ 	.word	0x0500000f


	//   ....[94]....
        /*06e8*/ 	.word	0x0500000f


	//   ....[95]....
        /*06ec*/ 	.word	0x0500000f


	//   ....[96]....
        /*06f0*/ 	.word	0x0500000f


	//   ....[97]....
        /*06f4*/ 	.word	0x0500000f


	//   ....[98]....
        /*06f8*/ 	.word	0x0500000f


	//   ....[99]....
        /*06fc*/ 	.word	0x0500000f


	//   ....[100]....
        /*0700*/ 	.word	0x0500000f


	//   ....[101]....
        /*0704*/ 	.word	0x0500000f


	//   ....[102]....
        /*0708*/ 	.word	0x0500000f


	//   ....[103]....
        /*070c*/ 	.word	0x0500000f


	//   ....[104]....
        /*0710*/ 	.word	0x0500000f


	//   ....[105]....
        /*0714*/ 	.word	0x0500000f


	//   ....[106]....
        /*0718*/ 	.word	0x0500000f


	//   ....[107]....
        /*071c*/ 	.word	0x0500000f


	//   ....[108]....
        /*0720*/ 	.word	0x0500000f


	//   ....[109]....
        /*0724*/ 	.word	0x0500000f


	//   ....[110]....
        /*0728*/ 	.word	0x0500000f


	//   ....[111]....
        /*072c*/ 	.word	0x0500000f


	//   ....[112]....
        /*0730*/ 	.word	0x0500000f


	//   ....[113]....
        /*0734*/ 	.word	0x0500000f


	//   ....[114]....
        /*0738*/ 	.word	0x0500000f


	//   ....[115]....
        /*073c*/ 	.word	0x0500000f


	//   ....[116]....
        /*0740*/ 	.word	0x0500000f


	//   ....[117]....
        /*0744*/ 	.word	0x0500000f


	//   ....[118]....
        /*0748*/ 	.word	0x0500000f


	//   ....[119]....
        /*074c*/ 	.word	0x0500000f


	//   ....[120]....
        /*0750*/ 	.word	0x0500000f


	//   ....[121]....
        /*0754*/ 	.word	0x0500000f


	//   ....[122]....
        /*0758*/ 	.word	0x0500000f


	//   ....[123]....
        /*075c*/ 	.word	0x0500000f


	//   ....[124]....
        /*0760*/ 	.word	0x0500000f


	//   ....[125]....
        /*0764*/ 	.word	0x0500000f


	//----- nvinfo : EIATTR_COOP_GROUP_INSTR_OFFSETS
	.align		4
.L_151:
        /*0768*/ 	.byte	0x04, 0x28
        /*076a*/ 	.short	(.L_153 - .L_152)


	//   ....[0]....
.L_152:
        /*076c*/ 	.word	0x00000060


	//   ....[1]....
        /*0770*/ 	.word	0x00000140


	//   ....[2]....
        /*0774*/ 	.word	0x00000190


	//   ....[3]....
        /*0778*/ 	.word	0x000003c0


	//   ....[4]....
        /*077c*/ 	.word	0x00000520


	//   ....[5]....
        /*0780*/ 	.word	0x00000640


	//   ....[6]....
        /*0784*/ 	.word	0x000007a0


	//   ....[7]....
        /*0788*/ 	.word	0x000016b0


	//   ....[8]....
        /*078c*/ 	.word	0x00004550


	//   ....[9]....
        /*0790*/ 	.word	0x00004590


	//   ....[10]....
        /*0794*/ 	.word	0x00004930


	//   ....[11]....
        /*0798*/ 	.word	0x000049b0


	//   ....[12]....
        /*079c*/ 	.word	0x00008430


	//   ....[13]....
        /*07a0*/ 	.word	0x00008550


	//   ....[14]....
        /*07a4*/ 	.word	0x000089e0


	//   ....[15]....
        /*07a8*/ 	.word	0x00008a00


	//   ....[16]....
        /*07ac*/ 	.word	0x000099f0


	//   ....[17]....
        /*07b0*/ 	.word	0x00009ab0


	//   ....[18]....
        /*07b4*/ 	.word	0x00009b80


	//   ....[19]....
        /*07b8*/ 	.word	0x00009d60


	//   ....[20]....
        /*07bc*/ 	.word	0x0000b8e0


	//   ....[21]....
        /*07c0*/ 	.word	0x0000b910


	//   ....[22]....
        /*07c4*/ 	.word	0x0000b9c0


	//   ....[23]....
        /*07c8*/ 	.word	0x0000ba00


	//   ....[24]....
        /*07cc*/ 	.word	0x0000c180


	//   ....[25]....
        /*07d0*/ 	.word	0x0000c1c0


	//   ....[26]....
        /*07d4*/ 	.word	0x0000c330


	//   ....[27]....
        /*07d8*/ 	.word	0x0000c350


	//   ....[28]....
        /*07dc*/ 	.word	0x0000c4a0


	//   ....[29]....
        /*07e0*/ 	.word	0x0000c4c0


	//   ....[30]....
        /*07e4*/ 	.word	0x0000c620


	//   ....[31]....
        /*07e8*/ 	.word	0x0000c640


	//   ....[32]....
        /*07ec*/ 	.word	0x0000d060


	//   ....[33]....
        /*07f0*/ 	.word	0x0000d090


	//   ....[34]....
        /*07f4*/ 	.word	0x0000d1f0


	//   ....[35]....
        /*07f8*/ 	.word	0x0000d210


	//   ....[36]....
        /*07fc*/ 	.word	0x0000d360


	//   ....[37]....
        /*0800*/ 	.word	0x0000d380


	//   ....[38]....
        /*0804*/ 	.word	0x0000d4e0


	//   ....[39]....
        /*0808*/ 	.word	0x0000d500


	//   ....[40]....
        /*080c*/ 	.word	0x0000d6c0


	//   ....[41]....
        /*0810*/ 	.word	0x0000d8b0


	//   ....[42]....
        /*0814*/ 	.word	0x0000d8e0


	//   ....[43]....
        /*0818*/ 	.word	0x0000d910


	//   ....[44]....
        /*081c*/ 	.word	0x0000d940


	//   ....[45]....
        /*0820*/ 	.word	0x0000d970


	//   ....[46]....
        /*0824*/ 	.word	0x0000d9a0


	//   ....[47]....
        /*0828*/ 	.word	0x0000db20


	//   ....[48]....
        /*082c*/ 	.word	0x0000db50


	//   ....[49]....
        /*0830*/ 	.word	0x0000db80


	//   ....[50]....
        /*0834*/ 	.word	0x0000dbb0


	//   ....[51]....
        /*0838*/ 	.word	0x0000dbe0


	//   ....[52]....
        /*083c*/ 	.word	0x0000dc10


	//   ....[53]....
        /*0840*/ 	.word	0x0000dcb0


	//   ....[54]....
        /*0844*/ 	.word	0x0000dce0


	//   ....[55]....
        /*0848*/ 	.word	0x0000dd70


	//   ....[56]....
        /*084c*/ 	.word	0x0000edc0


	//   ....[57]....
        /*0850*/ 	.word	0x0000fac0


	//   ....[58]....
        /*0854*/ 	.word	0x0000faf0


	//   ....[59]....
        /*0858*/ 	.word	0x0000fb10


	//   ....[60]....
        /*085c*/ 	.word	0x0000fbc0


	//   ....[61]....
        /*0860*/ 	.word	0x0000fbd0


	//   ....[62]....
        /*0864*/ 	.word	0x0000fc80


	//   ....[63]....
        /*0868*/ 	.word	0x0000fc90


	//   ....[64]....
        /*086c*/ 	.word	0x0000fd40


	//   ....[65]....
        /*0870*/ 	.word	0x0000fd50


	//   ....[66]....
        /*0874*/ 	.word	0x0000fe00


	//   ....[67]....
        /*0878*/ 	.word	0x0000fe10


	//   ....[68]....
        /*087c*/ 	.word	0x0000fec0


	//   ....[69]....
        /*0880*/ 	.word	0x0000fed0


	//   ....[70]....
        /*0884*/ 	.word	0x0000ff80


	//   ....[71]....
        /*0888*/ 	.word	0x0000ff90


	//   ....[72]....
        /*088c*/ 	.word	0x0000ffe0


	//   ....[73]....
        /*0890*/ 	.word	0x00013810


	//   ....[74]....
        /*0894*/ 	.word	0x00013840


	//   ....[75]....
        /*0898*/ 	.word	0x00013880


	//   ....[76]....
        /*089c*/ 	.word	0x000138b0


	//   ....[77]....
        /*08a0*/ 	.word	0x000138e0


	//   ....[78]....
        /*08a4*/ 	.word	0x00013910


	//   ....[79]....
        /*08a8*/ 	.word	0x00013940


	//   ....[80]....
        /*08ac*/ 	.word	0x00013970


	//   ....[81]....
        /*08b0*/ 	.word	0x00013b00


	//   ....[82]....
        /*08b4*/ 	.word	0x00013b30


	//   ....[83]....
        /*08b8*/ 	.word	0x00013b60


	//   ....[84]....
        /*08bc*/ 	.word	0x00013b90


	//   ....[85]....
        /*08c0*/ 	.word	0x00013bc0


	//   ....[86]....
        /*08c4*/ 	.word	0x00013bf0


	//   ....[87]....
        /*08c8*/ 	.word	0x00013cb0


	//   ....[88]....
        /*08cc*/ 	.word	0x00013cd0


	//   ....[89]....
        /*08d0*/ 	.word	0x00013d40


	//   ....[90]....
        /*08d4*/ 	.word	0x000141d0


	//   ....[91]....
        /*08d8*/ 	.word	0x000146e0


	//   ....[92]....
        /*08dc*/ 	.word	0x000148b0


	//   ....[93]....
        /*08e0*/ 	.word	0x00014900


	//   ....[94]....
        /*08e4*/ 	.word	0x00014a40


	//   ....[95]....
        /*08e8*/ 	.word	0x00014a90


	//   ....[96]....
        /*08ec*/ 	.word	0x00014bd0


	//   ....[97]....
        /*08f0*/ 	.word	0x00014c20


	//   ....[98]....
        /*08f4*/ 	.word	0x00014d60


	//   ....[99]....
        /*08f8*/ 	.word	0x00014db0


	//   ....[100]....
        /*08fc*/ 	.word	0x00014ef0


	//   ....[101]....
        /*0900*/ 	.word	0x00014f40


	//   ....[102]....
        /*0904*/ 	.word	0x00015080


	//   ....[103]....
        /*0908*/ 	.word	0x000150d0


	//   ....[104]....
        /*090c*/ 	.word	0x000151f0


	//   ....[105]....
        /*0910*/ 	.word	0x00015260


	//   ....[106]....
        /*0914*/ 	.word	0x00015380


	//   ....[107]....
        /*0918*/ 	.word	0x000153d0


	//   ....[108]....
        /*091c*/ 	.word	0x00015700


	//   ....[109]....
        /*0920*/ 	.word	0x000157a0


	//   ....[110]....
        /*0924*/ 	.word	0x000158d0


	//   ....[111]....
        /*0928*/ 	.word	0x00015950


	//   ....[112]....
        /*092c*/ 	.word	0x000159d0


	//   ....[113]....
        /*0930*/ 	.word	0x00015a50


	//   ....[114]....
        /*0934*/ 	.word	0x00015ad0


	//   ....[115]....
        /*0938*/ 	.word	0x00015b60


	//   ....[116]....
        /*093c*/ 	.word	0x00015c00


	//   ....[117]....
        /*0940*/ 	.word	0x00015cb0


	//   ....[118]....
        /*0944*/ 	.word	0x00015d30


	//   ....[119]....
        /*0948*/ 	.word	0x00015db0


	//   ....[120]....
        /*094c*/ 	.word	0x00015e30


	//   ....[121]....
        /*0950*/ 	.word	0x00015ec0


	//   ....[122]....
        /*0954*/ 	.word	0x00015f40


	//   ....[123]....
        /*0958*/ 	.word	0x00015fe0


	//   ....[124]....
        /*095c*/ 	.word	0x00016070


	//   ....[125]....
        /*0960*/ 	.word	0x000161a0


	//----- nvinfo : EIATTR_REG_RECONFIG
	.align		4
.L_153:
        /*0964*/ 	.byte	0x01, 0x54
	.zero		2


	//----- nvinfo : EIATTR_SYSCALL_OFFSETS
	.align		4
        /*0968*/ 	.byte	0x04, 0x46
        /*096a*/ 	.short	(.L_155 - .L_154)


	//   ....[0]....
.L_154:
        /*096c*/ 	.word	0x00001890


	//   ....[1]....
        /*0970*/ 	.word	0x0000e9a0


	//   ....[2]....
        /*0974*/ 	.word	0x0000eb00


	//   ....[3]....
        /*0978*/ 	.word	0x0000ec00


	//   ....[4]....
        /*097c*/ 	.word	0x0000f640


	//----- nvinfo : EIATTR_MBARRIER_INSTR_OFFSETS
	.align		4
.L_155:
        /*0980*/ 	.byte	0x04, 0x39
        /*0982*/ 	.short	(.L_157 - .L_156)


	//   ....[0]....
.L_156:
        /*0984*/ 	.word	0x00000270
        /*0988*/ 	.word	0x000000ff
        /*098c*/ 	.word	0x00038800
        /*0990*/ 	.short	0x0100
        /*0992*/ 	.byte	0x08
	.zero		1


	//   ....[1]....
        /*0994*/ 	.word	0x00000280
        /*0998*/ 	.word	0x000000ff
        /*099c*/ 	.word	0x00038820
        /*09a0*/ 	.short	0x0100
        /*09a2*/ 	.byte	0x08
	.zero		1


	//   ....[2]....
        /*09a4*/ 	.word	0x00000370
        /*09a8*/ 	.word	0x000000ff
        /*09ac*/ 	.word	0x00038830
        /*09b0*/ 	.short	0x0100
        /*09b2*/ 	.byte	0x08
	.zero		1


	//   ....[3]....
        /*09b4*/ 	.word	0x00000380
        /*09b8*/ 	.word	0x000000ff
        /*09bc*/ 	.word	0x00038840
        /*09c0*/ 	.short	0x0100
        /*09c2*/ 	.byte	0x08
	.zero		1


	//   ....[4]....
        /*09c4*/ 	.word	0x00000390
        /*09c8*/ 	.word	0x000000ff
        /*09cc*/ 	.word	0x00038838
        /*09d0*/ 	.short	0x0100
        /*09d2*/ 	.byte	0x08
	.zero		1


	//   ....[5]....
        /*09d4*/ 	.word	0x000003a0
        /*09d8*/ 	.word	0x000000ff
        /*09dc*/ 	.word	0x00038848
        /*09e0*/ 	.short	0x0100
        /*09e2*/ 	.byte	0x08
	.zero		1


	//   ....[6]....
        /*09e4*/ 	.word	0x000004d0
        /*09e8*/ 	.word	0x000000ff
        /*09ec*/ 	.word	0x00038850
        /*09f0*/ 	.short	0x0100
        /*09f2*/ 	.byte	0x08
	.zero		1


	//   ....[7]....
        /*09f4*/ 	.word	0x000004e0
        /*09f8*/ 	.word	0x000000ff
        /*09fc*/ 	.word	0x00038860
        /*0a00*/ 	.short	0x0100
        /*0a02*/ 	.byte	0x08
	.zero		1


	//   ....[8]....
        /*0a04*/ 	.word	0x000004f0
        /*0a08*/ 	.word	0x000000ff
        /*0a0c*/ 	.word	0x00038858
        /*0a10*/ 	.short	0x0100
        /*0a12*/ 	.byte	0x08
	.zero		1


	//   ....[9]....
        /*0a14*/ 	.word	0x00000500
        /*0a18*/ 	.word	0x000000ff
        /*0a1c*/ 	.word	0x00038868
        /*0a20*/ 	.short	0x0100
        /*0a22*/ 	.byte	0x08
	.zero		1


	//   ....[10]....
        /*0a24*/ 	.word	0x000005f0
        /*0a28*/ 	.word	0x000000ff
        /*0a2c*/ 	.word	0x00038870
        /*0a30*/ 	.short	0x0100
        /*0a32*/ 	.byte	0x06
	.zero		1


	//   ....[11]....
        /*0a34*/ 	.word	0x00000600
        /*0a38*/ 	.word	0x000000ff
        /*0a3c*/ 	.word	0x00038880
        /*0a40*/ 	.short	0x0100
        /*0a42*/ 	.byte	0x06
	.zero		1


	//   ....[12]....
        /*0a44*/ 	.word	0x00000610
        /*0a48*/ 	.word	0x000000ff
        /*0a4c*/ 	.word	0x00038878
        /*0a50*/ 	.short	0x0100
        /*0a52*/ 	.byte	0x06
	.zero		1


	//   ....[13]....
        /*0a54*/ 	.word	0x00000620
        /*0a58*/ 	.word	0x000000ff
        /*0a5c*/ 	.word	0x00038888
        /*0a60*/ 	.short	0x0100
        /*0a62*/ 	.byte	0x06
	.zero		1


	//   ....[14]....
        /*0a64*/ 	.word	0x00000750
        /*0a68*/ 	.word	0x000000ff
        /*0a6c*/ 	.word	0x00038890
        /*0a70*/ 	.short	0x0100
        /*0a72*/ 	.byte	0x08
	.zero		1


	//   ....[15]....
        /*0a74*/ 	.word	0x00000760
        /*0a78*/ 	.word	0x000000ff
        /*0a7c*/ 	.word	0x000388a0
        /*0a80*/ 	.short	0x0100
        /*0a82*/ 	.byte	0x08
	.zero		1


	//   ....[16]....
        /*0a84*/ 	.word	0x00000770
        /*0a88*/ 	.word	0x000000ff
        /*0a8c*/ 	.word	0x00038898
        /*0a90*/ 	.short	0x0100
        /*0a92*/ 	.byte	0x08
	.zero		1


	//   ....[17]....
        /*0a94*/ 	.word	0x00000780
        /*0a98*/ 	.word	0x000000ff
        /*0a9c*/ 	.word	0x000388a8
        /*0aa0*/ 	.short	0x0100
        /*0aa2*/ 	.byte	0x08
	.zero		1


	//   ....[18]....
        /*0aa4*/ 	.word	0x000008b0
        /*0aa8*/ 	.word	0x000000ff
        /*0aac*/ 	.word	0x000388b0
        /*0ab0*/ 	.short	0x0100
        /*0ab2*/ 	.byte	0x08
	.zero		1


	//   ....[19]....
        /*0ab4*/ 	.word	0x000008c0
        /*0ab8*/ 	.word	0x000000ff
        /*0abc*/ 	.word	0x000388c0
        /*0ac0*/ 	.short	0x0100
        /*0ac2*/ 	.byte	0x08
	.zero		1


	//   ....[20]....
        /*0ac4*/ 	.word	0x000008d0
        /*0ac8*/ 	.word	0x000000ff
        /*0acc*/ 	.word	0x000388b8
        /*0ad0*/ 	.short	0x0100
        /*0ad2*/ 	.byte	0x08
	.zero		1


	//   ....[21]....
        /*0ad4*/ 	.word	0x000008e0
        /*0ad8*/ 	.word	0x000000ff
        /*0adc*/ 	.word	0x000388c8
        /*0ae0*/ 	.short	0x0100
        /*0ae2*/ 	.byte	0x08
	.zero		1


	//   ....[22]....
        /*0ae4*/ 	.word	0x00001960
        /*0ae8*/ 	.word	0x00000005
        /*0aec*/ 	.word	0x00038800
        /*0af0*/ 	.short	0x010a
        /*0af2*/ 	.byte	0x3f
	.zero		1


	//   ....[23]....
        /*0af4*/ 	.word	0x000019d0
        /*0af8*/ 	.word	0x00000000
        /*0afc*/ 	.word	0x00038830
        /*0b00*/ 	.short	0x010a
        /*0b02*/ 	.byte	0x3f
	.zero		1


	//   ....[24]....
        /*0b04*/ 	.word	0x00001a40
        /*0b08*/ 	.word	0x00000000
        /*0b0c*/ 	.word	0x00038830
        /*0b10*/ 	.short	0x010a
        /*0b12*/ 	.byte	0x3f
	.zero		1


	//   ....[25]....
        /*0b14*/ 	.word	0x000044a0
        /*0b18*/ 	.word	0x00000000
        /*0b1c*/ 	.word	0x00000000
        /*0b20*/ 	.short	0x0101
        /*0b22*/ 	.byte	0x3f
	.zero		1


	//   ....[26]....
        /*0b24*/ 	.word	0x00005840
        /*0b28*/ 	.word	0x000000ff
        /*0b2c*/ 	.word	0x00038830
        /*0b30*/ 	.short	0x010a
        /*0b32*/ 	.byte	0x3d
	.zero		1


	//   ....[27]....
        /*0b34*/ 	.word	0x00005880
        /*0b38*/ 	.word	0x000000ff
        /*0b3c*/ 	.word	0x00038830
        /*0b40*/ 	.short	0x010a
        /*0b42*/ 	.byte	0x3d
	.zero		1


	//   ....[28]....
        /*0b44*/ 	.word	0x00008120
        /*0b48*/ 	.word	0x000000ff
        /*0b4c*/ 	.word	0x00038850
        /*0b50*/ 	.short	0x010a
        /*0b52*/ 	.byte	0x04
	.zero		1


	//   ....[29]....
        /*0b54*/ 	.word	0x00008160
        /*0b58*/ 	.word	0x000000ff
        /*0b5c*/ 	.word	0x00038850
        /*0b60*/ 	.short	0x010a
        /*0b62*/ 	.byte	0x04
	.zero		1


	//   ....[30]....
        /*0b64*/ 	.word	0x00008f20
        /*0b68*/ 	.word	0x000000ff
        /*0b6c*/ 	.word	0x00000000
        /*0b70*/ 	.short	0x0101
        /*0b72*/ 	.byte	0x3d
	.zero		1


	//   ....[31]....
        /*0b74*/ 	.word	0x00008f90
        /*0b78*/ 	.word	0x000000ff
        /*0b7c*/ 	.word	0x00000000
        /*0b80*/ 	.short	0x0101
        /*0b82*/ 	.byte	0x04
	.zero		1


	//   ....[32]....
        /*0b84*/ 	.word	0x00009950
        /*0b88*/ 	.word	0x0000000b
        /*0b8c*/ 	.word	0x00038850
        /*0b90*/ 	.short	0x010a
        /*0b92*/ 	.byte	0x3f
	.zero		1


	//   ....[33]....
        /*0b94*/ 	.word	0x00009990
        /*0b98*/ 	.word	0x0000000b
        /*0b9c*/ 	.word	0x00038850
        /*0ba0*/ 	.short	0x010a
        /*0ba2*/ 	.byte	0x3f
	.zero		1


	//   ....[34]....
        /*0ba4*/ 	.word	0x00009e80
        /*0ba8*/ 	.word	0x0000000b
        /*0bac*/ 	.word	0x00000000
        /*0bb0*/ 	.short	0x0101
        /*0bb2*/ 	.byte	0x3f
	.zero		1


	//   ....[35]....
        /*0bb4*/ 	.word	0x0000c1d0
        /*0bb8*/ 	.word	0x000000ab
        /*0bbc*/ 	.word	0x00000000
        /*0bc0*/ 	.short	0x0101
        /*0bc2*/ 	.byte	0x3f
	.zero		1


	//   ....[36]....
        /*0bc4*/ 	.word	0x0000f050
        /*0bc8*/ 	.word	0x00000000
        /*0bcc*/ 	.word	0x00038840
        /*0bd0*/ 	.short	0x010a
        /*0bd2*/ 	.byte	0x3f
	.zero		1


	//   ....[37]....
        /*0bd4*/ 	.word	0x00010140
        /*0bd8*/ 	.word	0x00000009
        /*0bdc*/ 	.word	0x00038800
        /*0be0*/ 	.short	0x0107
        /*0be2*/ 	.byte	0x3f
	.zero		1


	//   ....[38]....
        /*0be4*/ 	.word	0x00010250
        /*0be8*/ 	.word	0x00000002
        /*0bec*/ 	.word	0x00038800
        /*0bf0*/ 	.short	0x0101
        /*0bf2*/ 	.byte	0x3f
	.zero		1


	//   ....[39]....
        /*0bf4*/ 	.word	0x00010270
        /*0bf8*/ 	.word	0x00000002
        /*0bfc*/ 	.word	0x00038820
        /*0c00*/ 	.short	0x010a
        /*0c02*/ 	.byte	0x3f
	.zero		1


	//   ....[40]....
        /*0c04*/ 	.word	0x00010600
        /*0c08*/ 	.word	0x00000003
        /*0c0c*/ 	.word	0x00038840
        /*0c10*/ 	.short	0x010a
        /*0c12*/ 	.byte	0x3f
	.zero		1


	//   ....[41]....
        /*0c14*/ 	.word	0x00010bc0
        /*0c18*/ 	.word	0x00000003
        /*0c1c*/ 	.word	0x00000060
        /*0c20*/ 	.short	0x010a
        /*0c22*/ 	.byte	0x3f
	.zero		1


	//   ....[42]....
        /*0c24*/ 	.word	0x000114e0
        /*0c28*/ 	.word	0x00000003
        /*0c2c*/ 	.word	0x00038840
        /*0c30*/ 	.short	0x010a
        /*0c32*/ 	.byte	0x3f
	.zero		1


	//   ....[43]....
        /*0c34*/ 	.word	0x00011aa0
        /*0c38*/ 	.word	0x00000002
        /*0c3c*/ 	.word	0x00000060
        /*0c40*/ 	.short	0x010a
        /*0c42*/ 	.byte	0x3f
	.zero		1


	//   ....[44]....
        /*0c44*/ 	.word	0x000122d0
        /*0c48*/ 	.word	0x00000002
        /*0c4c*/ 	.word	0x00038840
        /*0c50*/ 	.short	0x010a
        /*0c52*/ 	.byte	0x3f
	.zero		1


	//   ....[45]....
        /*0c54*/ 	.word	0x00012890
        /*0c58*/ 	.word	0x00000002
        /*0c5c*/ 	.word	0x00000060
        /*0c60*/ 	.short	0x010a
        /*0c62*/ 	.byte	0x3f
	.zero		1


	//   ....[46]....
        /*0c64*/ 	.word	0x00013050
        /*0c68*/ 	.word	0x00000002
        /*0c6c*/ 	.word	0x00038860
        /*0c70*/ 	.short	0x010a
        /*0c72*/ 	.byte	0x3f
	.zero		1


	//   ....[47]....
        /*0c74*/ 	.word	0x00014150
        /*0c78*/ 	.word	0x00000000
        /*0c7c*/ 	.word	0x00038820
        /*0c80*/ 	.short	0x010a
        /*0c82*/ 	.byte	0x3f
	.zero		1


	//   ....[48]....
        /*0c84*/ 	.word	0x00014330
        /*0c88*/ 	.word	0x00000006
        /*0c8c*/ 	.word	0x00000000
        /*0c90*/ 	.short	0x010a
        /*0c92*/ 	.byte	0x3f
	.zero		1


	//   ....[49]....
        /*0c94*/ 	.word	0x000143a0
        /*0c98*/ 	.word	0x00000007
        /*0c9c*/ 	.word	0x00000000
        /*0ca0*/ 	.short	0x010a
        /*0ca2*/ 	.byte	0x3f
	.zero		1


	//   ....[50]....
        /*0ca4*/ 	.word	0x00014410
        /*0ca8*/ 	.word	0x00000004
        /*0cac*/ 	.word	0x00000000
        /*0cb0*/ 	.short	0x010a
        /*0cb2*/ 	.byte	0x3f
	.zero		1


	//   ....[51]....
        /*0cb4*/ 	.word	0x00014440
        /*0cb8*/ 	.word	0x00000003
        /*0cbc*/ 	.word	0x00000000
        /*0cc0*/ 	.short	0x010a
        /*0cc2*/ 	.byte	0x3f
	.zero		1


	//   ....[52]....
        /*0cc4*/ 	.word	0x000144a0
        /*0cc8*/ 	.word	0x00000005
        /*0ccc*/ 	.word	0x00038800
        /*0cd0*/ 	.short	0x010a
        /*0cd2*/ 	.byte	0x3f
	.zero		1


	//   ....[53]....
        /*0cd4*/ 	.word	0x000144f0
        /*0cd8*/ 	.word	0x00000000
        /*0cdc*/ 	.word	0x00038830
        /*0ce0*/ 	.short	0x010a
        /*0ce2*/ 	.byte	0x3f
	.zero		1


	//   ....[54]....
        /*0ce4*/ 	.word	0x00014550
        /*0ce8*/ 	.word	0x00000004
        /*0cec*/ 	.word	0x00038830
        /*0cf0*/ 	.short	0x010a
        /*0cf2*/ 	.byte	0x3f
	.zero		1


	//   ....[55]....
        /*0cf4*/ 	.word	0x000145b0
        /*0cf8*/ 	.word	0x00000003
        /*0cfc*/ 	.word	0x00038850
        /*0d00*/ 	.short	0x010a
        /*0d02*/ 	.byte	0x3f
	.zero		1


	//   ....[56]....
        /*0d04*/ 	.word	0x00014600
        /*0d08*/ 	.word	0x0000000b
        /*0d0c*/ 	.word	0x00038850
        /*0d10*/ 	.short	0x010a
        /*0d12*/ 	.byte	0x3f
	.zero		1


	//   ....[57]....
        /*0d14*/ 	.word	0x000147a0
        /*0d18*/ 	.word	0x00000000
        /*0d1c*/ 	.word	0x00038840
        /*0d20*/ 	.short	0x010a
        /*0d22*/ 	.byte	0x3f
	.zero		1


	//   ....[58]....
        /*0d24*/ 	.word	0x00015420
        /*0d28*/ 	.word	0x00000002
        /*0d2c*/ 	.word	0x00038820
        /*0d30*/ 	.short	0x010a
        /*0d32*/ 	.byte	0x3f
	.zero		1


	//   ....[59]....
        /*0d34*/ 	.word	0x00015470
        /*0d38*/ 	.word	0x00000003
        /*0d3c*/ 	.word	0x00038840
        /*0d40*/ 	.short	0x010a
        /*0d42*/ 	.byte	0x3f
	.zero		1


	//   ....[60]....
        /*0d44*/ 	.word	0x000154c0
        /*0d48*/ 	.word	0x00000003
        /*0d4c*/ 	.word	0x00000060
        /*0d50*/ 	.short	0x010a
        /*0d52*/ 	.byte	0x3f
	.zero		1


	//   ....[61]....
        /*0d54*/ 	.word	0x00015510
        /*0d58*/ 	.word	0x00000003
        /*0d5c*/ 	.word	0x00038840
        /*0d60*/ 	.short	0x010a
        /*0d62*/ 	.byte	0x3f
	.zero		1


	//   ....[62]....
        /*0d64*/ 	.word	0x00015560
        /*0d68*/ 	.word	0x00000002
        /*0d6c*/ 	.word	0x00000060
        /*0d70*/ 	.short	0x010a
        /*0d72*/ 	.byte	0x3f
	.zero		1


	//   ....[63]....
        /*0d74*/ 	.word	0x000155b0
        /*0d78*/ 	.word	0x00000002
        /*0d7c*/ 	.word	0x00038840
        /*0d80*/ 	.short	0x010a
        /*0d82*/ 	.byte	0x3f
	.zero		1


	//   ....[64]....
        /*0d84*/ 	.word	0x00015600
        /*0d88*/ 	.word	0x00000002
        /*0d8c*/ 	.word	0x00000060
        /*0d90*/ 	.short	0x010a
        /*0d92*/ 	.byte	0x3f
	.zero		1


	//   ....[65]....
        /*0d94*/ 	.word	0x00015650
        /*0d98*/ 	.word	0x00000002
        /*0d9c*/ 	.word	0x00038860
        /*0da0*/ 	.short	0x010a
        /*0da2*/ 	.byte	0x3f
	.zero		1


	//   ....[66]....
        /*0da4*/ 	.word	0x000160c0
        /*0da8*/ 	.word	0x00000000
        /*0dac*/ 	.word	0x00038820
        /*0db0*/ 	.short	0x010a
        /*0db2*/ 	.byte	0x3f
	.zero		1


	//   ....[67]....
        /*0db4*/ 	.word	0x00016260
        /*0db8*/ 	.word	0x00000006
        /*0dbc*/ 	.word	0x00000000
        /*0dc0*/ 	.short	0x010a
        /*0dc2*/ 	.byte	0x3f
	.zero		1


	//   ....[68]....
        /*0dc4*/ 	.word	0x000162b0
        /*0dc8*/ 	.word	0x00000007
        /*0dcc*/ 	.word	0x00000000
        /*0dd0*/ 	.short	0x010a
        /*0dd2*/ 	.byte	0x3f
	.zero		1


	//   ....[69]....
        /*0dd4*/ 	.word	0x00016300
        /*0dd8*/ 	.word	0x00000004
        /*0ddc*/ 	.word	0x00000000
        /*0de0*/ 	.short	0x010a
        /*0de2*/ 	.byte	0x3f
	.zero		1


	//----- nvinfo : EIATTR_NUM_MBARRIERS
	.align		4
.L_157:
        /*0de4*/ 	.byte	0x03, 0x38
        /*0de6*/ 	.short	0x0016


	//----- nvinfo : EIATTR_EXIT_INSTR_OFFSETS
	.align		4
        /*0de8*/ 	.byte	0x04, 0x1c
        /*0dea*/ 	.short	(.L_159 - .L_158)


	//   ....[0]....
.L_158:
        /*0dec*/ 	.word	0x00000a50


	//   ....[1]....
        /*0df0*/ 	.word	0x0000d680


	//   ....[2]....
        /*0df4*/ 	.word	0x00014490


	//----- nvinfo : EIATTR_MAX_THREADS
	.align		4
.L_159:
        /*0df8*/ 	.byte	0x04, 0x05
        /*0dfa*/ 	.short	(.L_161 - .L_160)
.L_160:
        /*0dfc*/ 	.word	0x00000180
        /*0e00*/ 	.word	0x00000001
        /*0e04*/ 	.word	0x00000001


	//----- nvinfo : EIATTR_CRS_STACK_SIZE
	.align		4
.L_161:
        /*0e08*/ 	.byte	0x04, 0x1e
        /*0e0a*/ 	.short	(.L_163 - .L_162)
.L_162:
        /*0e0c*/ 	.word	0x00000000


	//----- nvinfo : EIATTR_CBANK_PARAM_SIZE
	.align		4
.L_163:
        /*0e10*/ 	.byte	0x03, 0x19
        /*0e12*/ 	.short	0x0af0


	//----- nvinfo : EIATTR_PARAM_CBANK
	.align		4
        /*0e14*/ 	.byte	0x04, 0x0a
        /*0e16*/ 	.short	(.L_165 - .L_164)
	.align		4
.L_164:
        /*0e18*/ 	.word	index@(.nv.constant0._ZN7cutlass13device_kernelIN5flash11enable_sm90INS1_16FlashAttnFwdSm90INS1_25CollectiveMainloopFwdSm90ILi2EN4cute5tupleIJNS5_1CILi1EEES8_S8_EEENS6_IJNS7_ILi128EEENS7_ILi80EEENS7_ILi256EEEEEELi256ENS_10bfloat16_tEfNS_4arch4Sm90ELb0ELb0ELb0ELb1ELb0ELb0ELb0ELb1ELb1ELb1ELb0ELb0EEENS1_21CollectiveEpilogueFwdINS6_IJSA_SC_SB_EEES9_SE_SG_Li256ELb1ELb1ELb0ELb0EEENS1_36VarlenDynamicPersistentTileSchedulerILi128ELi80ELi256ELi128ELb0ELb1ELb1ELb0ELb1ELb1EEEEEEEEEvNT_6ParamsE)
        /*0e1c*/ 	.short	0x0210
        /*0e1e*/ 	.short	0x0af0


	//----- nvinfo : EIATTR_SW_WAR
	.align		4
.L_165:
        /*0e20*/ 	.byte	0x04, 0x36
        /*0e22*/ 	.short	(.L_167 - .L_166)
.L_166:
        /*0e24*/ 	.word	0x00000008
.L_167:


//--------------------- .nv.info._ZN7cutlass13device_kernelIN5flash11enable_sm90INS1_16FlashAttnFwdSm90INS1_25CollectiveMainloopFwdSm90ILi2EN4cute5tupleIJNS5_1CILi1EEES8_S8_EEENS6_IJNS7_ILi128EEENS7_ILi80EEENS7_ILi256EEEEEELi256ENS_10bfloat16_tEfNS_4arch4Sm90ELb0ELb0ELb0ELb1ELb0ELb1ELb0ELb1ELb1ELb1ELb0ELb0EEENS1_21CollectiveEpilogueFwdINS6_IJSA_SC_SB_EEES9_SE_SG_Li256ELb1ELb1ELb0ELb0EEENS1_36VarlenDynamicPersistentTileSchedulerILi128ELi80ELi256ELi128ELb0ELb1ELb1ELb0ELb1ELb1EEEEEEEEEvNT_6ParamsE --------------------------
	.section	.nv.info._ZN7cutlass13device_kernelIN5flash11enable_sm90INS1_16FlashAttnFwdSm90INS1_25CollectiveMainloopFwdSm90ILi2EN4cute5tupleIJNS5_1CILi1EEES8_S8_EEENS6_IJNS7_ILi128EEENS7_ILi80EEENS7_ILi256EEEEEELi256ENS_10bfloat16_tEfNS_4arch4Sm90ELb0ELb0ELb0ELb1ELb0ELb1ELb0ELb1ELb1ELb1ELb0ELb0EEENS1_21CollectiveEpilogueFwdINS6_IJSA_SC_SB_EEES9_SE_SG_Li256ELb1ELb1ELb0ELb0EEENS1_36VarlenDynamicPersistentTileSchedulerILi128ELi80ELi256ELi128ELb0ELb1ELb1ELb0ELb1ELb1EEEEEEEEEvNT_6ParamsE,"",@"SHT_CUDA_INFO"
	.sectionflags	@""
	.align	4


	//----- nvinfo : EIATTR_CUDA_API_VERSION
	.align		4
        /*0000*/ 	.byte	0x04, 0x37
        /*0002*/ 	.short	(.L_169 - .L_168)
.L_168:
        /*0004*/ 	.word	0x00000082


	//----- nvinfo : EIATTR_KPARAM_INFO
	.align		4
.L_169:
        /*0008*/ 	.byte	0x04, 0x17
        /*000a*/ 	.short	(.L_171 - .L_170)
.L_170:
        /*000c*/ 	.word	0x00000000
        /*0010*/ 	.short	0x0000
        /*0012*/ 	.short	0x0070
        /*0014*/ 	.byte	0x00, 0xf0, 0x01, 0x2a


	//----- nvinfo : EIATTR_SPARSE_MMA_MASK
	.align		4
.L_171:
        /*0018*/ 	.byte	0x03, 0x50
        /*001a*/ 	.short	0x0000


	//----- nvinfo : EIATTR_MAXREG_COUNT
	.align		4
        /*001c*/ 	.byte	0x03, 0x1b
        /*001e*/ 	.short	0x00a8


	//----- nvinfo : EIATTR_NUM_BARRIERS
	.align		4
        /*0020*/ 	.byte	0x02, 0x4c
        /*0022*/ 	.byte	0x10
	.zero		1


	//----- nvinfo : EIATTR_EXTERNS
	.align		4
        /*0024*/ 	.byte	0x04, 0x0f
        /*0026*/ 	.short	(.L_173 - .L_172)


	//   ....[0]....
	.align		4
.L_172:
        /*0028*/ 	.word	index@(__assertfail)


	//----- nvinfo : EIATTR_ANNOTATIONS
	.align		4
.L_173:
        /*002c*/ 	.byte	0x04, 0x55
        /*002e*/ 	.short	(.L_175 - .L_174)


	//   ....[0]....
.L_174:
        /* <DEDUP_REMOVED lines=122> */


	//----- nvinfo : EIATTR_MERCURY_ISA_VERSION
	.align		4
.L_175:
        /*07b8*/ 	.byte	0x03, 0x5f
        /*07ba*/ 	.short	0x0101


	//----- nvinfo : EIATTR_UNUSED_LOAD_BYTE_OFFSET
	.align		4
        /*07bc*/ 	.byte	0x04, 0x44
        /*07be*/ 	.short	(.L_177 - .L_176)


	//   ....[0]....
.L_176:
        /*07c0*/ 	.word	0x00000a70
        /*07c4*/ 	.word	0x0000fff0


	//   ....[1]....
        /*07c8*/ 	.word	0x0001cd00
        /*07cc*/ 	.word	0x0000fff0


	//----- nvinfo : EIATTR_INT_WARP_WIDE_INSTR_OFFSETS
	.align		4
.L_177:
        /*07d0*/ 	.byte	0x04, 0x31
        /*07d2*/ 	.short	(.L_179 - .L_178)


	//   ....[0]....
.L_178:
        /*07d4*/ 	.word	0x00000180


	//   ....[1]....
        /*07d8*/ 	.word	0x000001c0


	//   ....[2]....
        /*07dc*/ 	.word	0x00000280


	//   ....[3]....
        /*07e0*/ 	.word	0x000227a0


	//   ....[4]....
        /*07e4*/ 	.word	0x00022810


	//   ....[5]....
        /*07e8*/ 	.word	0x00026f40


	//   ....[6]....
        /*07ec*/ 	.word	0x00026fb0


	//----- nvinfo : EIATTR_COOP_GROUP_MASK_REGIDS
	.align		4
.L_179:
        /*07f0*/ 	.byte	0x04, 0x29
        /*07f2*/ 	.short	(.L_181 - .L_180)


	//   ....[0]....
.L_180:
        /*07f4*/ 	.word	0xffffffff


	//   ....[1]....
        /*07f8*/ 	.word	0xffffffff


	//   ....[2]....
        /*07fc*/ 	.word	0xffffffff


	//   ....[3]....
        /*0800*/ 	.word	0xffffffff


	//   ....[4]....
        /*0804*/ 	.word	0xffffffff


	//   ....[5]....
        /*0808*/ 	.word	0xffffffff


	//   ....[6]....
        /*080c*/ 	.word	0xffffffff


	//   ....[7]....
        /*0810*/ 	.word	0xffffffff


	//   ....[8]....
        /*0814*/ 	.word	0xffffffff


	//   ....[9]....
        /*0818*/ 	.word	0xffffffff


	//   ....[10]....
        /*081c*/ 	.word	0xffffffff


	//   ....[11]....
        /*0820*/ 	.word	0xffffffff


	//   ....[12]....
        /*0824*/ 	.word	0xffffffff


	//   ....[13]....
        /*0828*/ 	.word	0xffffffff


	//   ....[14]....
        /*082c*/ 	.word	0xffffffff


	//   ....[15]....
        /*0830*/ 	.word	0xffffffff


	//   ....[16]....
        /*0834*/ 	.word	0xffffffff


	//   ....[17]....
        /*0838*/ 	.word	0xffffffff


	//   ....[18]....
        /*083c*/ 	.word	0xffffffff


	//   ....[19]....
        /*0840*/ 	.word	0xffffffff


	//   ....[20]....
        /*0844*/ 	.word	0xffffffff


	//   ....[21]....
        /*0848*/ 	.word	0xffffffff


	//   ....[22]....
        /*084c*/ 	.word	0xffffffff


	//   ....[23]....
        /*0850*/ 	.word	0xffffffff


	//   ....[24]....
        /*0854*/ 	.word	0xffffffff


	//   ....[25]....
        /*0858*/ 	.word	0xffffffff


	//   ....[26]....
        /*085c*/ 	.word	0xffffffff


	//   ....[27]....
        /*0860*/ 	.word	0xffffffff


	//   ....[28]....
        /*0864*/ 	.word	0xffffffff


	//   ....[29]....
        /*0868*/ 	.word	0xffffffff


	//   ....[30]....
        /*086c*/ 	.word	0xffffffff


	//   ....[31]....
        /*0870*/ 	.word	0xffffffff


	//   ....[32]....
        /*0874*/ 	.word	0xffffffff


	//   ....[33]....
        /*0878*/ 	.word	0xffffffff


	//   ....[34]....
        /*087c*/ 	.word	0xffffffff


	//   ....[35]....
        /*0880*/ 	.word	0xffffffff


	//   ....[36]....
        /*0884*/ 	.word	0xffffffff


	//   ....[37]....
        /*0888*/ 	.word	0xffffffff


	//   ....[38]....
        /*088c*/ 	.word	0xffffffff


	//   ....[39]....
        /*0890*/ 	.word	0xffffffff


	//   ....[40]....
        /*0894*/ 	.word	0xffffffff


	//   ....[41]....
        /*0898*/ 	.word	0xffffffff


	//   ....[42]....
        /*089c*/ 	.word	0xffffffff


	//   ....[43]....
        /*08a0*/ 	.word	0xffffffff


	//   ....[44]....
        /*08a4*/ 	.word	0xffffffff


	//   ....[45]....
        /*08a8*/ 	.word	0xffffffff


	//   ....[46]....
        /*08ac*/ 	.word	0xffffffff


	//   ....[47]....
        /*08b0*/ 	.word	0xffffffff


	//   ....[48]....
        /*08b4*/ 	.word	0xffffffff


	//   ....[49]....
        /*08b8*/ 	.word	0xffffffff


	//   ....[50]....
        /*08bc*/ 	.word	0xffffffff


	//   ....[51]....
        /*08c0*/ 	.word	0xffffffff


	//   ....[52]....
        /*08c4*/ 	.word	0xffffffff


	//   ....[53]....
        /*08c8*/ 	.word	0xffffffff


	//   ....[54]....
        /*08cc*/ 	.word	0xffffffff


	//   ....[55]....
        /*08d0*/ 	.word	0xffffffff


	//   ....[56]....
        /*08d4*/ 	.word	0xffffffff


	//   ....[57]....
        /*08d8*/ 	.word	0xffffffff


	//   ....[58]....
        /*08dc*/ 	.word	0xffffffff


	//   ....[59]....
        /*08e0*/ 	.word	0xffffffff


	//   ....[60]....
        /*08e4*/ 	.word	0xffffffff


	//   ....[61]....
        /*08e8*/ 	.word	0xffffffff


	//   ....[62]....
        /*08ec*/ 	.word	0xffffffff


	//   ....[63]....
        /*08f0*/ 	.word	0xffffffff


	//   ....[64]....
        /*08f4*/ 	.word	0xffffffff


	//   ....[65]....
        /*08f8*/ 	.word	0xffffffff


	//   ....[66]....
        /*08fc*/ 	.word	0xffffffff


	//   ....[67]....
        /*0900*/ 	.word	0xffffffff


	//   ....[68]....
        /*0904*/ 	.word	0xffffffff


	//   ....[69]....
        /*0908*/ 	.word	0xffffffff


	//   ....[70]....
        /*090c*/ 	.word	0xffffffff


	//   ....[71]....
        /*0910*/ 	.word	0xffffffff


	//   ....[72]....
        /*0914*/ 	.word	0xffffffff


	//   ....[73]....
        /*0918*/ 	.word	0xffffffff


	//   ....[74]....
        /*091c*/ 	.word	0xffffffff


	//   ....[75]....
        /*0920*/ 	.word	0xffffffff


	//   ....[76]....
        /*0924*/ 	.word	0xffffffff


	//   ....[77]....
        /*0928*/ 	.word	0xffffffff


	//   ....[78]....
        /*092c*/ 	.word	0xffffffff


	//   ....[79]....
        /*0930*/ 	.word	0xffffffff


	//   ....[80]....
        /*0934*/ 	.word	0xffffffff


	//   ....[81]....
        /*0938*/ 	.word	0xffffffff


	//   ....[82]....
        /*093c*/ 	.word	0xffffffff


	//   ....[83]....
        /*0940*/ 	.word	0xffffffff


	//   ....[84]....
        /*0944*/ 	.word	0xffffffff


	//   ....[85]....
        /*0948*/ 	.word	0xffffffff


	//   ....[86]....
        /*094c*/ 	.word	0xffffffff


	//   ....[87]....
        /*0950*/ 	.word	0xffffffff


	//   ....[88]....
        /*0954*/ 	.word	0xffffffff


	//   ....[89]....
        /*0958*/ 	.word	0xffffffff


	//   ....[90]....
        /*095c*/ 	.word	0xffffffff


	//   ....[91]....
        /*0960*/ 	.word	0xffffffff


	//   ....[92]....
        /*0964*/ 	.word	0xffffffff


	//   ....[93]....
        /*0968*/ 	.word	0xffffffff


	//   ....[94]....
        /*096c*/ 	.word	0xffffffff


	//   ....[95]....
        /*0970*/ 	.word	0xffffffff


	//   ....[96]....
        /*0974*/ 	.word	0xffffffff


	//   ....[97]....
        /*0978*/ 	.word	0xffffffff


	//   ....[98]....
        /*097c*/ 	.word	0xffffffff


	//   ....[99]....
        /*0980*/ 	.word	0xffffffff


	//   ....[100]....
        /*0984*/ 	.word	0x0500000f


	//   ....[101]....
        /*0988*/ 	.word	0x0500000f


	//   ....[102]....
        /*098c*/ 	.word	0x0500000f


	//   ....[103]....
        /*0990*/ 	.word	0x0500000f


	//   ....[104]....
        /*0994*/ 	.word	0x0500000f


	//   ....[105]....
        /*0998*/ 	.word	0x0500000f


	//   ....[106]....
        /*099c*/ 	.word	0x0500000f


	//   ....[107]....
        /*09a0*/ 	.word	0x0500000f


	//   ....[108]....
        /*09a4*/ 	.word	0x0500000f


	//   ....[109]....
        /*09a8*/ 	.word	0x0500000f


	//   ....[110]....
        /*09ac*/ 	.word	0x0500000f


	//   ....[111]....
        /*09b0*/ 	.word	0x0500000f


	//   ....[112]....
        /*09b4*/ 	.word	0x0500000f


	//   ....[113]....
        /*09b8*/ 	.word	0x0500000f


	//   ....[114]....
        /*09bc*/ 	.word	0x0500000f


	//   ....[115]....
        /*09c0*/ 	.word	0x0500000f


	//   ....[116]....
        /*09c4*/ 	.word	0x0500000f


	//   ....[117]....
        /*09c8*/ 	.word	0x0500000f


	//   ....[118]....
        /*09cc*/ 	.word	0x0500000f


	//   ....[119]....
        /*09d0*/ 	.word	0x0500000f


	//   ....[120]....
        /*09d4*/ 	.word	0x0500000f


	//   ....[121]....
        /*09d8*/ 	.word	0x0500000f


	//   ....[122]....
        /*09dc*/ 	.word	0x0500000f


	//   ....[123]....
        /*09e0*/ 	.word	0x0500000f


	//   ....[124]....
        /*09e4*/ 	.word	0x0500000f


	//   ....[125]....
        /*09e8*/ 	.word	0x0500000f


	//   ....[126]....
        /*09ec*/ 	.word	0x0500000f


	//   ....[127]....
        /*09f0*/ 	.word	0x0500000f


	//   ....[128]....
        /*09f4*/ 	.word	0x0500000f


	//   ....[129]....
        /*09f8*/ 	.word	0x0500000f


	//   ....[130]....
        /*09fc*/ 	.word	0x0500000f


	//   ....[131]....
        /*0a00*/ 	.word	0x0500000f


	//   ....[132]....
        /*0a04*/ 	.word	0x0500000f


	//   ....[133]....
        /*0a08*/ 	.word	0x0500000f


	//   ....[134]....
        /*0a0c*/ 	.word	0x0500000f


	//   ....[135]....
        /*0a10*/ 	.word	0x0500000f


	//   ....[136]....
        /*0a14*/ 	.word	0x0500000f


	//   ....[137]....
        /*0a18*/ 	.word	0x0500000f


	//   ....[138]....
        /*0a1c*/ 	.word	0x0500000f


	//   ....[139]....
        /*0a20*/ 	.word	0x0500000f


	//   ....[140]....
        /*0a24*/ 	.word	0x0500000f


	//   ....[141]....
        /*0a28*/ 	.word	0x0500000f


	//   ....[142]....
        /*0a2c*/ 	.word	0x0500000f


	//   ....[143]....
        /*0a30*/ 	.word	0x0500000f


	//----- nvinfo : EIATTR_COOP_GROUP_INSTR_OFFSETS
	.align		4
.L_181:
        /*0a34*/ 	.byte	0x04, 0x28
        /*0a36*/ 	.short	(.L_183 - .L_182)


	//   ....[0]....
.L_182:
        /*0a38*/ 	.word	0x00000060


	//   ....[1]....
        /*0a3c*/ 	.word	0x00000190


	//   ....[2]....
        /*0a40*/ 	.word	0x00000290


	//   ....[3]....
        /*0a44*/ 	.word	0x00000400


	//   ....[4]....
        /*0a48*/ 	.word	0x00000560


	//   ....[5]....
        /*0a4c*/ 	.word	0x00000680


	//   ....[6]....
        /*0a50*/ 	.word	0x000007e0


	//   ....[7]....
        /*0a54*/ 	.word	0x0000b400


	//   ....[8]....
        /*0a58*/ 	.word	0x0000b970


	//   ....[9]....
        /*0a5c*/ 	.word	0x0000b980


	//   ....[10]....
        /*0a60*/ 	.word	0x0000b990


	//   ....[11]....
        /*0a64*/ 	.word	0x0000b9a0


	//   ....[12]....
        /*0a68*/ 	.word	0x0000ec30


	//   ....[13]....
        /*0a6c*/ 	.word	0x0000ec40


	//   ....[14]....
        /*0a70*/ 	.word	0x0000ec50


	//   ....[15]....
        /*0a74*/ 	.word	0x0000ec60


	//   ....[16]....
        /*0a78*/ 	.word	0x00015760


	//   ....[17]....
        /*0a7c*/ 	.word	0x00015780


	//   ....[18]....
        /*0a80*/ 	.word	0x00015990


	//   ....[19]....
        /*0a84*/ 	.word	0x000159b0


	//   ....[20]....
        /*0a88*/ 	.word	0x0001aae0


	//   ....[21]....
        /*0a8c*/ 	.word	0x0001ab00


	//   ....[22]....
        /*0a90*/ 	.word	0x0001ac60


	//   ....[23]....
        /*0a94*/ 	.word	0x0001ac80


	//   ....[24]....
        /*0a98*/ 	.word	0x0001c260


	//   ....[25]....
        /*0a9c*/ 	.word	0x0001c2e0


	//   ....[26]....
        /*0aa0*/ 	.word	0x0001c300


	//   ....[27]....
        /*0aa4*/ 	.word	0x0001c310


	//   ....[28]....
        /*0aa8*/ 	.word	0x0001df40


	//   ....[29]....
        /*0aac*/ 	.word	0x0001df80


	//   ....[30]....
        /*0ab0*/ 	.word	0x0001e030


	//   ....[31]....
        /*0ab4*/ 	.word	0x0001e070


	//   ....[32]....
        /*0ab8*/ 	.word	0x0001e750


	//   ....[33]....
        /*0abc*/ 	.word	0x0001e790


	//   ....[34]....
        /*0ac0*/ 	.word	0x0001e8f0


	//   ....[35]....
        /*0ac4*/ 	.word	0x0001e910


	//   ....[36]....
        /*0ac8*/ 	.word	0x0001ea60


	//   ....[37]....
        /*0acc*/ 	.word	0x0001ea80


	//   ....[38]....
        /*0ad0*/ 	.word	0x0001ebe0


	//   ....[39]....
        /*0ad4*/ 	.word	0x0001ec00


	//   ....[40]....
        /*0ad8*/ 	.word	0x0001f560


	//   ....[41]....
        /*0adc*/ 	.word	0x0001f570


	//   ....[42]....
        /*0ae0*/ 	.word	0x0001f6d0


	//   ....[43]....
        /*0ae4*/ 	.word	0x0001f6f0


	//   ....[44]....
        /*0ae8*/ 	.word	0x0001f840


	//   ....[45]....
        /*0aec*/ 	.word	0x0001f860


	//   ....[46]....
        /*0af0*/ 	.word	0x0001f9c0


	//   ....[47]....
        /*0af4*/ 	.word	0x0001f9e0


	//   ....[48]....
        /*0af8*/ 	.word	0x0001fbc0


	//   ....[49]....
        /*0afc*/ 	.word	0x0001fda0


	//   ....[50]....
        /*0b00*/ 	.word	0x0001fdd0


	//   ....[51]....
        /*0b04*/ 	.word	0x0001fe00


	//   ....[52]....
        /*0b08*/ 	.word	0x0001fe30


	//   ....[53]....
        /*0b0c*/ 	.word	0x0001fe60


	//   ....[54]....
        /*0b10*/ 	.word	0x0001fe90


	//   ....[55]....
        /*0b14*/ 	.word	0x00020010


	//   ....[56]....
        /*0b18*/ 	.word	0x00020040


	//   ....[57]....
        /*0b1c*/ 	.word	0x00020070


	//   ....[58]....
        /*0b20*/ 	.word	0x000200a0


	//   ....[59]....
        /*0b24*/ 	.word	0x000200d0


	//   ....[60]....
        /*0b28*/ 	.word	0x00020100


	//   ....[61]....
        /*0b2c*/ 	.word	0x00020190


	//   ....[62]....
        /*0b30*/ 	.word	0x000201c0


	//   ....[63]....
        /*0b34*/ 	.word	0x00020250


	//   ....[64]....
        /*0b38*/ 	.word	0x00020e30


	//   ....[65]....
        /*0b3c*/ 	.word	0x00022dd0


	//   ....[66]....
        /*0b40*/ 	.word	0x00023b40


	//   ....[67]....
        /*0b44*/ 	.word	0x00023b50


	//   ....[68]....
        /*0b48*/ 	.word	0x00023c20


	//   ....[69]....
        /*0b4c*/ 	.word	0x00023c30


	//   ....[70]....
        /*0b50*/ 	.word	0x00023ce0


	//   ....[71]....
        /*0b54*/ 	.word	0x00023cf0


	//   ....[72]....
        /*0b58*/ 	.word	0x00023da0


	//   ....[73]....
        /*0b5c*/ 	.word	0x00023db0


	//   ....[74]....
        /*0b60*/ 	.word	0x00023e60


	//   ....[75]....
        /*0b64*/ 	.word	0x00023e70


	//   ....[76]....
        /*0b68*/ 	.word	0x00023f20


	//   ....[77]....
        /*0b6c*/ 	.word	0x00023f30


	//   ....[78]....
        /*0b70*/ 	.word	0x00023fe0


	//   ....[79]....
        /*0b74*/ 	.word	0x00023ff0


	//   ....[80]....
        /*0b78*/ 	.word	0x00024040


	//   ....[81]....
        /*0b7c*/ 	.word	0x00024090


	//   ....[82]....
        /*0b80*/ 	.word	0x00027880


	//   ....[83]....
        /*0b84*/ 	.word	0x000278b0


	//   ....[84]....
        /*0b88*/ 	.word	0x000278f0


	//   ....[85]....
        /*0b8c*/ 	.word	0x00027920


	//   ....[86]....
        /*0b90*/ 	.word	0x00027950


	//   ....[87]....
        /*0b94*/ 	.word	0x00027980


	//   ....[88]....
        /*0b98*/ 	.word	0x000279b0


	//   ....[89]....
        /*0b9c*/ 	.word	0x000279e0


	//   ....[90]....
        /*0ba0*/ 	.word	0x00027b70


	//   ....[91]....
        /*0ba4*/ 	.word	0x00027ba0


	//   ....[92]....
        /*0ba8*/ 	.word	0x00027bd0


	//   ....[93]....
        /*0bac*/ 	.word	0x00027c00


	//   ....[94]....
        /*0bb0*/ 	.word	0x00027c30


	//   ....[95]....
        /*0bb4*/ 	.word	0x00027c60


	//   ....[96]....
        /*0bb8*/ 	.word	0x00027d20


	//   ....[97]....
        /*0bbc*/ 	.word	0x00027d40


	//   ....[98]....
        /*0bc0*/ 	.word	0x00027db0


	//   ....[99]....
        /*0bc4*/ 	.word	0x00028240


	//   ....[100]....
        /*0bc8*/ 	.word	0x00028680


	//   ....[101]....
        /*0bcc*/ 	.word	0x00028710


	//   ....[102]....
        /*0bd0*/ 	.word	0x00028760


	//   ....[103]....
        /*0bd4*/ 	.word	0x000287b0


	//   ....[104]....
        /*0bd8*/ 	.word	0x00028890


	//   ....[105]....
        /*0bdc*/ 	.word	0x00028920


	//   ....[106]....
        /*0be0*/ 	.word	0x00028970


	//   ....[107]....
        /*0be4*/ 	.word	0x000289c0


	//   ....[108]....
        /*0be8*/ 	.word	0x00028c20


	//   ....[109]....
        /*0bec*/ 	.word	0x00028f10


	//   ....[110]....
        /*0bf0*/ 	.word	0x00029080


	//   ....[111]....
        /*0bf4*/ 	.word	0x000290d0


	//   ....[112]....
        /*0bf8*/ 	.word	0x00029280


	//   ....[113]....
        /*0bfc*/ 	.word	0x000292d0


	//   ....[114]....
        /*0c00*/ 	.word	0x00029410


	//   ....[115]....
        /*0c04*/ 	.word	0x00029460


	//   ....[116]....
        /*0c08*/ 	.word	0x000295a0


	//   ....[117]....
        /*0c0c*/ 	.word	0x000295f0


	//   ....[118]....
        /*0c10*/ 	.word	0x00029730


	//   ....[119]....
        /*0c14*/ 	.word	0x00029780


	//   ....[120]....
        /*0c18*/ 	.word	0x000298c0


	//   ....[121]....
        /*0c1c*/ 	.word	0x00029910


	//   ....[122]....
        /*0c20*/ 	.word	0x00029a30


	//   ....[123]....
        /*0c24*/ 	.word	0x00029aa0


	//   ....[124]....
        /*0c28*/ 	.word	0x00029bc0


	//   ....[125]....
        /*0c2c*/ 	.word	0x00029c10


	//   ....[126]....
        /*0c30*/ 	.word	0x00029f40


	//   ....[127]....
        /*0c34*/ 	.word	0x00029fe0


	//   ....[128]....
        /*0c38*/ 	.word	0x0002a110


	//   ....[129]....
        /*0c3c*/ 	.word	0x0002a190


	//   ....[130]....
        /*0c40*/ 	.word	0x0002a210


	//   ....[131]....
        /*0c44*/ 	.word	0x0002a290


	//   ....[132]....
        /*0c48*/ 	.word	0x0002a310


	//   ....[133]....
        /*0c4c*/ 	.word	0x0002a3a0


	//   ....[134]....
        /*0c50*/ 	.word	0x0002a440


	//   ....[135]....
        /*0c54*/ 	.word	0x0002a4f0


	//   ....[136]....
        /*0c58*/ 	.word	0x0002a570


	//   ....[137]....
        /*0c5c*/ 	.word	0x0002a5f0


	//   ....[138]....
        /*0c60*/ 	.word	0x0002a670


	//   ....[139]....
        /*0c64*/ 	.word	0x0002a700


	//   ....[140]....
        /*0c68*/ 	.word	0x0002a780


	//   ....[141]....
        /*0c6c*/ 	.word	0x0002a820


	//   ....[142]....
        /*0c70*/ 	.word	0x0002a8b0


	//   ....[143]....
        /*0c74*/ 	.word	0x0002a9e0


	//----- nvinfo : EIATTR_REG_RECONFIG
	.align		4
.L_183:
        /*0c78*/ 	.byte	0x01, 0x54
	.zero		2


	//----- nvinfo : EIATTR_SYSCALL_OFFSETS
	.align		4
        /*0c7c*/ 	.byte	0x04, 0x46
        /*0c7e*/ 	.short	(.L_185 - .L_184)


	//   ....[0]....
.L_184:
        /*0c80*/ 	.word	0x00001b00


	//   ....[1]....
        /*0c84*/ 	.word	0x00001c50


	//   ....[2]....
        /*0c88*/ 	.word	0x0000b580


	//   ....[3]....
        /*0c8c*/ 	.word	0x0000b8e0


	//   ....[4]....
        /*0c90*/ 	.word	0x000229b0


	//   ....[5]....
        /*0c94*/ 	.word	0x00022b10


	//   ....[6]....
        /*0c98*/ 	.word	0x00022c10


	//   ....[7]....
        /*0c9c*/ 	.word	0x00023690


	//----- nvinfo : EIATTR_MBARRIER_INSTR_OFFSETS
	.align		4
.L_185:
        /*0ca0*/ 	.byte	0x04, 0x39
        /*0ca2*/ 	.short	(.L_187 - .L_186)


	//   ....[0]....
.L_186:
        /*0ca4*/ 	.word	0x000002b0
        /*0ca8*/ 	.word	0x000000ff
        /*0cac*/ 	.word	0x00038800
        /*0cb0*/ 	.short	0x0100
        /*0cb2*/ 	.byte	0x08
	.zero		1


	//   ....[1]....
        /*0cb4*/ 	.word	0x000002c0
        /*0cb8*/ 	.word	0x000000ff
        /*0cbc*/ 	.word	0x00038820
        /*0cc0*/ 	.short	0x0100
        /*0cc2*/ 	.byte	0x08
	.zero		1


	//   ....[2]....
        /*0cc4*/ 	.word	0x000003b0
        /*0cc8*/ 	.word	0x000000ff
        /*0ccc*/ 	.word	0x00038830
        /*0cd0*/ 	.short	0x0100
        /*0cd2*/ 	.byte	0x08
	.zero		1


	//   ....[3]....
        /*0cd4*/ 	.word	0x000003c0
        /*0cd8*/ 	.word	0x000000ff
        /*0cdc*/ 	.word	0x00038840
        /*0ce0*/ 	.short	0x0100
        /*0ce2*/ 	.byte	0x08
	.zero		1


	//   ....[4]....
        /*0ce4*/ 	.word	0x000003d0
        /*0ce8*/ 	.word	0x000000ff
        /*0cec*/ 	.word	0x00038838
        /*0cf0*/ 	.short	0x0100
        /*0cf2*/ 	.byte	0x08
	.zero		1


	//   ....[5]....
        /*0cf4*/ 	.word	0x000003e0
        /*0cf8*/ 	.word	0x000000ff
        /*0cfc*/ 	.word	0x00038848
        /*0d00*/ 	.short	0x0100
        /*0d02*/ 	.byte	0x08
	.zero		1


	//   ....[6]....
        /*0d04*/ 	.word	0x00000510
        /*0d08*/ 	.word	0x000000ff
        /*0d0c*/ 	.word	0x00038850
        /*0d10*/ 	.short	0x0100
        /*0d12*/ 	.byte	0x08
	.zero		1


	//   ....[7]....
        /*0d14*/ 	.word	0x00000520
        /*0d18*/ 	.word	0x000000ff
        /*0d1c*/ 	.word	0x00038860
        /*0d20*/ 	.short	0x0100
        /*0d22*/ 	.byte	0x08
	.zero		1


	//   ....[8]....
        /*0d24*/ 	.word	0x00000530
        /*0d28*/ 	.word	0x000000ff
        /*0d2c*/ 	.word	0x00038858
        /*0d30*/ 	.short	0x0100
        /*0d32*/ 	.byte	0x08
	.zero		1


	//   ....[9]....
        /*0d34*/ 	.word	0x00000540
        /*0d38*/ 	.word	0x000000ff
        /*0d3c*/ 	.word	0x00038868
        /*0d40*/ 	.short	0x0100
        /*0d42*/ 	.byte	0x08
	.zero		1


	//   ....[10]....
        /*0d44*/ 	.word	0x00000630
        /*0d48*/ 	.word	0x000000ff
        /*0d4c*/ 	.word	0x00038870
        /*0d50*/ 	.short	0x0100
        /*0d52*/ 	.byte	0x06
	.zero		1


	//   ....[11]....
        /*0d54*/ 	.word	0x00000640
        /*0d58*/ 	.word	0x000000ff
        /*0d5c*/ 	.word	0x00038880
        /*0d60*/ 	.short	0x0100
        /*0d62*/ 	.byte	0x06
	.zero		1


	//   ....[12]....
        /*0d64*/ 	.word	0x00000650
        /*0d68*/ 	.word	0x000000ff
        /*0d6c*/ 	.word	0x00038878
        /*0d70*/ 	.short	0x0100
        /*0d72*/ 	.byte	0x06
	.zero		1


	//   ....[13]....
        /*0d74*/ 	.word	0x00000660
        /*0d78*/ 	.word	0x000000ff
        /*0d7c*/ 	.word	0x00038888
        /*0d80*/ 	.short	0x0100
        /*0d82*/ 	.byte	0x06
	.zero		1


	//   ....[14]....
        /*0d84*/ 	.word	0x00000790
        /*0d88*/ 	.word	0x000000ff
        /*0d8c*/ 	.word	0x00038890
        /*0d90*/ 	.short	0x0100
        /*0d92*/ 	.byte	0x08
	.zero		1


	//   ....[15]....
        /*0d94*/ 	.word	0x000007a0
        /*0d98*/ 	.word	0x000000ff
        /*0d9c*/ 	.word	0x000388a0
        /*0da0*/ 	.short	0x0100
        /*0da2*/ 	.byte	0x08
	.zero		1


	//   ....[16]....
        /*0da4*/ 	.word	0x000007b0
        /*0da8*/ 	.word	0x000000ff
        /*0dac*/ 	.word	0x00038898
        /*0db0*/ 	.short	0x0100
        /*0db2*/ 	.byte	0x08
	.zero		1


	//   ....[17]....
        /*0db4*/ 	.word	0x000007c0
        /*0db8*/ 	.word	0x000000ff
        /*0dbc*/ 	.word	0x000388a8
        /*0dc0*/ 	.short	0x0100
        /*0dc2*/ 	.byte	0x08
	.zero		1


	//   ....[18]....
        /*0dc4*/ 	.word	0x000008f0
        /*0dc8*/ 	.word	0x000000ff
        /*0dcc*/ 	.word	0x000388b0
        /*0dd0*/ 	.short	0x0100
        /*0dd2*/ 	.byte	0x08
	.zero		1


	//   ....[19]....
        /*0dd4*/ 	.word	0x00000900
        /*0dd8*/ 	.word	0x000000ff
        /*0ddc*/ 	.word	0x000388c0
        /*0de0*/ 	.short	0x0100
        /*0de2*/ 	.byte	0x08
	.zero		1


	//   ....[20]....
        /*0de4*/ 	.word	0x00000910
        /*0de8*/ 	.word	0x000000ff
        /*0dec*/ 	.word	0x000388b8
        /*0df0*/ 	.short	0x0100
        /*0df2*/ 	.byte	0x08
	.zero		1


	//   ....[21]....
        /*0df4*/ 	.word	0x00000920
        /*0df8*/ 	.word	0x000000ff
        /*0dfc*/ 	.word	0x000388c8
        /*0e00*/ 	.short	0x0100
        /*0e02*/ 	.byte	0x08
	.zero		1


	//   ....[22]....
        /*0e04*/ 	.word	0x00003890
        /*0e08*/ 	.word	0x00000000
        /*0e0c*/ 	.word	0x00038890
        /*0e10*/ 	.short	0x010a
        /*0e12*/ 	.byte	0x3f
	.zero		1


	//   ....[23]....
        /*0e14*/ 	.word	0x00006f80
        /*0e18*/ 	.word	0x00000000
        /*0e1c*/ 	.word	0x00038890
        /*0e20*/ 	.short	0x010a
        /*0e22*/ 	.byte	0x3f
	.zero		1


	//   ....[24]....
        /*0e24*/ 	.word	0x0000a380
        /*0e28*/ 	.word	0x00000000
        /*0e2c*/ 	.word	0x00038890
        /*0e30*/ 	.short	0x010a
        /*0e32*/ 	.byte	0x3f
	.zero		1


	//   ....[25]....
        /*0e34*/ 	.word	0x0000a7e0
        /*0e38*/ 	.word	0x00000024
        /*0e3c*/ 	.word	0x00000000
        /*0e40*/ 	.short	0x0101
        /*0e42*/ 	.byte	0x3f
	.zero		1


	//   ....[26]....
        /*0e44*/ 	.word	0x0000a820
        /*0e48*/ 	.word	0x00000000
        /*0e4c*/ 	.word	0x000388b0
        /*0e50*/ 	.short	0x010a
        /*0e52*/ 	.byte	0x3f
	.zero		1


	//   ....[27]....
        /*0e54*/ 	.word	0x0000ae70
        /*0e58*/ 	.word	0x00000000
        /*0e5c*/ 	.word	0x00000000
        /*0e60*/ 	.short	0x0101
        /*0e62*/ 	.byte	0x3f
	.zero		1


	//   ....[28]....
        /*0e64*/ 	.word	0x0000b600
        /*0e68*/ 	.word	0x00000012
        /*0e6c*/ 	.word	0x00038800
        /*0e70*/ 	.short	0x010a
        /*0e72*/ 	.byte	0x3f
	.zero		1


	//   ....[29]....
        /*0e74*/ 	.word	0x0000b650
        /*0e78*/ 	.word	0x00000012
        /*0e7c*/ 	.word	0x00038800
        /*0e80*/ 	.short	0x010a
        /*0e82*/ 	.byte	0x3f
	.zero		1


	//   ....[30]....
        /*0e84*/ 	.word	0x0000be10
        /*0e88*/ 	.word	0x00000012
        /*0e8c*/ 	.word	0x00038800
        /*0e90*/ 	.short	0x010a
        /*0e92*/ 	.byte	0x3f
	.zero		1


	//   ....[31]....
        /*0e94*/ 	.word	0x0000ef90
        /*0e98*/ 	.word	0x00000012
        /*0e9c*/ 	.word	0x00038800
        /*0ea0*/ 	.short	0x010a
        /*0ea2*/ 	.byte	0x3f
	.zero		1


	//   ....[32]....
        /*0ea4*/ 	.word	0x000122d0
        /*0ea8*/ 	.word	0x00000000
        /*0eac*/ 	.word	0x00038830
        /*0eb0*/ 	.short	0x010a
        /*0eb2*/ 	.byte	0x3f
	.zero		1


	//   ....[33]....
        /*0eb4*/ 	.word	0x00012350
        /*0eb8*/ 	.word	0x00000000
        /*0ebc*/ 	.word	0x00038830
        /*0ec0*/ 	.short	0x010a
        /*0ec2*/ 	.byte	0x3f
	.zero		1


	//   ....[34]....
        /*0ec4*/ 	.word	0x00015fe0
        /*0ec8*/ 	.word	0x00000000
        /*0ecc*/ 	.word	0x00000000
        /*0ed0*/ 	.short	0x0101
        /*0ed2*/ 	.byte	0x3f
	.zero		1


	//   ....[35]....
        /*0ed4*/ 	.word	0x00016fd0
        /*0ed8*/ 	.word	0x0000000b
        /*0edc*/ 	.word	0x00038830
        /*0ee0*/ 	.short	0x010a
        /*0ee2*/ 	.byte	0x3f
	.zero		1


	//   ....[36]....
        /*0ee4*/ 	.word	0x00017050
        /*0ee8*/ 	.word	0x0000000b
        /*0eec*/ 	.word	0x00038830
        /*0ef0*/ 	.short	0x010a
        /*0ef2*/ 	.byte	0x3f
	.zero		1


	//   ....[37]....
        /*0ef4*/ 	.word	0x0001a6e0
        /*0ef8*/ 	.word	0x00000009
        /*0efc*/ 	.word	0x00038850
        /*0f00*/ 	.short	0x010a
        /*0f02*/ 	.byte	0x3f
	.zero		1


	//   ....[38]....
        /*0f04*/ 	.word	0x0001a730
        /*0f08*/ 	.word	0x00000009
        /*0f0c*/ 	.word	0x00038850
        /*0f10*/ 	.short	0x010a
        /*0f12*/ 	.byte	0x3f
	.zero		1


	//   ....[39]....
        /*0f14*/ 	.word	0x0001b1a0
        /*0f18*/ 	.word	0x000000a4
        /*0f1c*/ 	.word	0x00000000
        /*0f20*/ 	.short	0x0101
        /*0f22*/ 	.byte	0x3f
	.zero		1


	//   ....[40]....
        /*0f24*/ 	.word	0x0001b1c0
        /*0f28*/ 	.word	0x00000009
        /*0f2c*/ 	.word	0x00000000
        /*0f30*/ 	.short	0x0101
        /*0f32*/ 	.byte	0x3f
	.zero		1


	//   ....[41]....
        /*0f34*/ 	.word	0x0001bf60
        /*0f38*/ 	.word	0x00000000
        /*0f3c*/ 	.word	0x00038850
        /*0f40*/ 	.short	0x010a
        /*0f42*/ 	.byte	0x3f
	.zero		1


	//   ....[42]....
        /*0f44*/ 	.word	0x0001c000
        /*0f48*/ 	.word	0x00000000
        /*0f4c*/ 	.word	0x00038850
        /*0f50*/ 	.short	0x010a
        /*0f52*/ 	.byte	0x3f
	.zero		1


	//   ....[43]....
        /*0f54*/ 	.word	0x0001c490
        /*0f58*/ 	.word	0x0000000c
        /*0f5c*/ 	.word	0x00000000
        /*0f60*/ 	.short	0x0101
        /*0f62*/ 	.byte	0x3f
	.zero		1


	//   ....[44]....
        /*0f64*/ 	.word	0x0001e780
        /*0f68*/ 	.word	0x00000000
        /*0f6c*/ 	.word	0x00000000
        /*0f70*/ 	.short	0x0101
        /*0f72*/ 	.byte	0x3f
	.zero		1


	//   ....[45]....
        /*0f74*/ 	.word	0x00020f20
        /*0f78*/ 	.word	0x00000004
        /*0f7c*/ 	.word	0x00038820
        /*0f80*/ 	.short	0x010a
        /*0f82*/ 	.byte	0x3f
	.zero		1


	//   ....[46]....
        /*0f84*/ 	.word	0x00021000
        /*0f88*/ 	.word	0x00000006
        /*0f8c*/ 	.word	0x000388a0
        /*0f90*/ 	.short	0x010a
        /*0f92*/ 	.byte	0x3f
	.zero		1


	//   ....[47]....
        /*0f94*/ 	.word	0x00021550
        /*0f98*/ 	.word	0x00000006
        /*0f9c*/ 	.word	0x000388c0
        /*0fa0*/ 	.short	0x010a
        /*0fa2*/ 	.byte	0x3f
	.zero		1


	//   ....[48]....
        /*0fa4*/ 	.word	0x00021be0
        /*0fa8*/ 	.word	0x00000006
        /*0fac*/ 	.word	0x000388a0
        /*0fb0*/ 	.short	0x010a
        /*0fb2*/ 	.byte	0x3f
	.zero		1


	//   ....[49]....
        /*0fb4*/ 	.word	0x00022120
        /*0fb8*/ 	.word	0x00000006
        /*0fbc*/ 	.word	0x000388c0
        /*0fc0*/ 	.short	0x010a
        /*0fc2*/ 	.byte	0x3f
	.zero		1


	//   ....[50]....
        /*0fc4*/ 	.word	0x00023080
        /*0fc8*/ 	.word	0x00000000
        /*0fcc*/ 	.word	0x00038840
        /*0fd0*/ 	.short	0x010a
        /*0fd2*/ 	.byte	0x3f
	.zero		1


	//   ....[51]....
        /*0fd4*/ 	.word	0x000241b0
        /*0fd8*/ 	.word	0x00000009
        /*0fdc*/ 	.word	0x00038800
        /*0fe0*/ 	.short	0x0107
        /*0fe2*/ 	.byte	0x3f
	.zero		1


	//   ....[52]....
        /*0fe4*/ 	.word	0x000242c0
        /*0fe8*/ 	.word	0x00000002
        /*0fec*/ 	.word	0x00038800
        /*0ff0*/ 	.short	0x0101
        /*0ff2*/ 	.byte	0x3f
	.zero		1


	//   ....[53]....
        /*0ff4*/ 	.word	0x000242e0
        /*0ff8*/ 	.word	0x00000002
        /*0ffc*/ 	.word	0x00038820
        /*1000*/ 	.short	0x010a
        /*1002*/ 	.byte	0x3f
	.zero		1


	//   ....[54]....
        /*1004*/ 	.word	0x00024670
        /*1008*/ 	.word	0x00000003
        /*100c*/ 	.word	0x00038840
        /*1010*/ 	.short	0x010a
        /*1012*/ 	.byte	0x3f
	.zero		1


	//   ....[55]....
        /*1014*/ 	.word	0x00024c30
        /*1018*/ 	.word	0x00000003
        /*101c*/ 	.word	0x00000060
        /*1020*/ 	.short	0x010a
        /*1022*/ 	.byte	0x3f
	.zero		1


	//   ....[56]....
        /*1024*/ 	.word	0x00025550
        /*1028*/ 	.word	0x00000003
        /*102c*/ 	.word	0x00038840
        /*1030*/ 	.short	0x010a
        /*1032*/ 	.byte	0x3f
	.zero		1


	//   ....[57]....
        /*1034*/ 	.word	0x00025b10
        /*1038*/ 	.word	0x00000002
        /*103c*/ 	.word	0x00000060
        /*1040*/ 	.short	0x010a
        /*1042*/ 	.byte	0x3f
	.zero		1


	//   ....[58]....
        /*1044*/ 	.word	0x00026340
        /*1048*/ 	.word	0x00000002
        /*104c*/ 	.word	0x00038840
        /*1050*/ 	.short	0x010a
        /*1052*/ 	.byte	0x3f
	.zero		1


	//   ....[59]....
        /*1054*/ 	.word	0x00026900
        /*1058*/ 	.word	0x00000002
        /*105c*/ 	.word	0x00000060
        /*1060*/ 	.short	0x010a
        /*1062*/ 	.byte	0x3f
	.zero		1


	//   ....[60]....
        /*1064*/ 	.word	0x000270c0
        /*1068*/ 	.word	0x00000002
        /*106c*/ 	.word	0x00038860
        /*1070*/ 	.short	0x010a
        /*1072*/ 	.byte	0x3f
	.zero		1


	//   ....[61]....
        /*1074*/ 	.word	0x000281c0
        /*1078*/ 	.word	0x00000000
        /*107c*/ 	.word	0x00038820
        /*1080*/ 	.short	0x010a
        /*1082*/ 	.byte	0x3f
	.zero		1


	//   ....[62]....
        /*1084*/ 	.word	0x00028370
        /*1088*/ 	.word	0x00000006
        /*108c*/ 	.word	0x00000000
        /*1090*/ 	.short	0x010a
        /*1092*/ 	.byte	0x3f
	.zero		1


	//   ....[63]....
        /*1094*/ 	.word	0x000283e0
        /*1098*/ 	.word	0x00000007
        /*109c*/ 	.word	0x00000000
        /*10a0*/ 	.short	0x010a
        /*10a2*/ 	.byte	0x3f
	.zero		1


	//   ....[64]....
        /*10a4*/ 	.word	0x00028450
        /*10a8*/ 	.word	0x00000004
        /*10ac*/ 	.word	0x00000000
        /*10b0*/ 	.short	0x010a
        /*10b2*/ 	.byte	0x3f
	.zero		1


	//   ....[65]....
        /*10b4*/ 	.word	0x00028480
        /*10b8*/ 	.word	0x00000003
        /*10bc*/ 	.word	0x00000000
        /*10c0*/ 	.short	0x010a
        /*10c2*/ 	.byte	0x3f
	.zero		1


	//   ....[66]....
        /*10c4*/ 	.word	0x000284e0
        /*10c8*/ 	.word	0x00000000
        /*10cc*/ 	.word	0x00038890
        /*10d0*/ 	.short	0x010a
        /*10d2*/ 	.byte	0x3f
	.zero		1


	//   ....[67]....
        /*10d4*/ 	.word	0x00028530
        /*10d8*/ 	.word	0x00000000
        /*10dc*/ 	.word	0x00038890
        /*10e0*/ 	.short	0x010a
        /*10e2*/ 	.byte	0x3f
	.zero		1


	//   ....[68]....
        /*10e4*/ 	.word	0x00028580
        /*10e8*/ 	.word	0x00000000
        /*10ec*/ 	.word	0x00038890
        /*10f0*/ 	.short	0x010a
        /*10f2*/ 	.byte	0x3f
	.zero		1


	//   ....[69]....
        /*10f4*/ 	.word	0x000285d0
        /*10f8*/ 	.word	0x00000000
        /*10fc*/ 	.word	0x000388b0
        /*1100*/ 	.short	0x010a
        /*1102*/ 	.byte	0x3f
	.zero		1


	//   ....[70]....
        /*1104*/ 	.word	0x000287e0
        /*1108*/ 	.word	0x00000012
        /*110c*/ 	.word	0x00038800
        /*1110*/ 	.short	0x010a
        /*1112*/ 	.byte	0x3f
	.zero		1


	//   ....[71]....
        /*1114*/ 	.word	0x00028a00
        /*1118*/ 	.word	0x00000012
        /*111c*/ 	.word	0x00038800
        /*1120*/ 	.short	0x010a
        /*1122*/ 	.byte	0x3f
	.zero		1


	//   ....[72]....
        /*1124*/ 	.word	0x00028a50
        /*1128*/ 	.word	0x00000000
        /*112c*/ 	.word	0x00038830
        /*1130*/ 	.short	0x010a
        /*1132*/ 	.byte	0x3f
	.zero		1


	//   ....[73]....
        /*1134*/ 	.word	0x00028aa0
        /*1138*/ 	.word	0x0000000b
        /*113c*/ 	.word	0x00038830
        /*1140*/ 	.short	0x010a
        /*1142*/ 	.byte	0x3f
	.zero		1


	//   ....[74]....
        /*1144*/ 	.word	0x00028af0
        /*1148*/ 	.word	0x00000009
        /*114c*/ 	.word	0x00038850
        /*1150*/ 	.short	0x010a
        /*1152*/ 	.byte	0x3f
	.zero		1


	//   ....[75]....
        /*1154*/ 	.word	0x00028b40
        /*1158*/ 	.word	0x00000000
        /*115c*/ 	.word	0x00038850
        /*1160*/ 	.short	0x010a
        /*1162*/ 	.byte	0x3f
	.zero		1


	//   ....[76]....
        /*1164*/ 	.word	0x00028cf0
        /*1168*/ 	.word	0x00000003
        /*116c*/ 	.word	0x00038820
        /*1170*/ 	.short	0x010a
        /*1172*/ 	.byte	0x3f
	.zero		1


	//   ....[77]....
        /*1174*/ 	.word	0x00028d40
        /*1178*/ 	.word	0x00000006
        /*117c*/ 	.word	0x000388a0
        /*1180*/ 	.short	0x010a
        /*1182*/ 	.byte	0x3f
	.zero		1


	//   ....[78]....
        /*1184*/ 	.word	0x00028d90
        /*1188*/ 	.word	0x00000006
        /*118c*/ 	.word	0x000388c0
        /*1190*/ 	.short	0x010a
        /*1192*/ 	.byte	0x3f
	.zero		1


	//   ....[79]....
        /*1194*/ 	.word	0x00028de0
        /*1198*/ 	.word	0x00000006
        /*119c*/ 	.word	0x000388a0
        /*11a0*/ 	.short	0x010a
        /*11a2*/ 	.byte	0x3f
	.zero		1


	//   ....[80]....
        /*11a4*/ 	.word	0x00028e30
        /*11a8*/ 	.word	0x00000006
        /*11ac*/ 	.word	0x000388c0
        /*11b0*/ 	.short	0x010a
        /*11b2*/ 	.byte	0x3f
	.zero		1


	//   ....[81]....
        /*11b4*/ 	.word	0x00028fd0
        /*11b8*/ 	.word	0x00000000
        /*11bc*/ 	.word	0x00038840
        /*11c0*/ 	.short	0x010a
        /*11c2*/ 	.byte	0x3f
	.zero		1


	//   ....[82]....
        /*11c4*/ 	.word	0x00029c60
        /*11c8*/ 	.word	0x00000002
        /*11cc*/ 	.word	0x00038820
        /*11d0*/ 	.short	0x010a
        /*11d2*/ 	.byte	0x3f
	.zero		1


	//   ....[83]....
        /*11d4*/ 	.word	0x00029cb0
        /*11d8*/ 	.word	0x00000003
        /*11dc*/ 	.word	0x00038840
        /*11e0*/ 	.short	0x010a
        /*11e2*/ 	.byte	0x3f
	.zero		1


	//   ....[84]....
        /*11e4*/ 	.word	0x00029d00
        /*11e8*/ 	.word	0x00000003
        /*11ec*/ 	.word	0x00000060
        /*11f0*/ 	.short	0x010a
        /*11f2*/ 	.byte	0x3f
	.zero		1


	//   ....[85]....
        /*11f4*/ 	.word	0x00029d50
        /*11f8*/ 	.word	0x00000003
        /*11fc*/ 	.word	0x00038840
        /*1200*/ 	.short	0x010a
        /*1202*/ 	.byte	0x3f
	.zero		1


	//   ....[86]....
        /*1204*/ 	.word	0x00029da0
        /*1208*/ 	.word	0x00000002
        /*120c*/ 	.word	0x00000060
        /*1210*/ 	.short	0x010a
        /*1212*/ 	.byte	0x3f
	.zero		1


	//   ....[87]....
        /*1214*/ 	.word	0x00029df0
        /*1218*/ 	.word	0x00000002
        /*121c*/ 	.word	0x00038840
        /*1220*/ 	.short	0x010a
        /*1222*/ 	.byte	0x3f
	.zero		1


	//   ....[88]....
        /*1224*/ 	.word	0x00029e40
        /*1228*/ 	.word	0x00000002
        /*122c*/ 	.word	0x00000060
        /*1230*/ 	.short	0x010a
        /*1232*/ 	.byte	0x3f
	.zero		1


	//   ....[89]....
        /*1234*/ 	.word	0x00029e90
        /*1238*/ 	.word	0x00000002
        /*123c*/ 	.word	0x00038860
        /*1240*/ 	.short	0x010a
        /*1242*/ 	.byte	0x3f
	.zero		1


	//   ....[90]....
        /*1244*/ 	.word	0x0002a900
        /*1248*/ 	.word	0x00000000
        /*124c*/ 	.word	0x00038820
        /*1250*/ 	.short	0x010a
        /*1252*/ 	.byte	0x3f
	.zero		1


	//   ....[91]....
        /*1254*/ 	.word	0x0002aaa0
        /*1258*/ 	.word	0x00000006
        /*125c*/ 	.word	0x00000000
        /*1260*/ 	.short	0x010a
        /*1262*/ 	.byte	0x3f
	.zero		1


	//   ....[92]....
        /*1264*/ 	.word	0x0002aaf0
        /*1268*/ 	.word	0x00000007
        /*126c*/ 	.word	0x00000000
        /*1270*/ 	.short	0x010a
        /*1272*/ 	.byte	0x3f
	.zero		1


	//   ....[93]....
        /*1274*/ 	.word	0x0002ab40
        /*1278*/ 	.word	0x00000004
        /*127c*/ 	.word	0x00000000
        /*1280*/ 	.short	0x010a
        /*1282*/ 	.byte	0x3f
	.zero		1


	//----- nvinfo : EIATTR_NUM_MBARRIERS
	.align		4
.L_187:
        /*1284*/ 	.byte	0x03, 0x38
        /*1286*/ 	.short	0x0016


	//----- nvinfo : EIATTR_EXIT_INSTR_OFFSETS
	.align		4
        /*1288*/ 	.byte	0x04, 0x1c
        /*128a*/ 	.short	(.L_189 - .L_188)


	//   ....[0]....
.L_188:
        /*128c*/ 	.word	0x000284d0


	//----- nvinfo : EIATTR_MAX_THREADS
	.align		4
.L_189:
        /*1290*/ 	.byte	0x04, 0x05
        /*1292*/ 	.short	(.L_191 - .L_190)
.L_190:
        /*1294*/ 	.word	0x00000180
        /*1298*/ 	.word	0x00000001
        /*129c*/ 	.word	0x00000001


	//----- nvinfo : EIATTR_CRS_STACK_SIZE
	.align		4
.L_191:
        /*12a0*/ 	.byte	0x04, 0x1e
        /*12a2*/ 	.short	(.L_193 - .L_192)
.L_192:
        /*12a4*/ 	.word	0x00000000


	//----- nvinfo : EIATTR_CBANK_PARAM_SIZE
	.align		4
.L_193:
        /*12a8*/ 	.byte	0x03, 0x19
        /*12aa*/ 	.short	0x0af0


	//----- nvinfo : EIATTR_PARAM_CBANK
	.align		4
        /*12ac*/ 	.byte	0x04, 0x0a
        /*12ae*/ 	.short	(.L_195 - .L_194)
	.align		4
.L_194:
        /*12b0*/ 	.word	index@(.nv.constant0._ZN7cutlass13device_kernelIN5flash11enable_sm90INS1_16FlashAttnFwdSm90INS1_25CollectiveMainloopFwdSm90ILi2EN4cute5tupleIJNS5_1CILi1EEES8_S8_EEENS6_IJNS7_ILi128EEENS7_ILi80EEENS7_ILi256EEEEEELi256ENS_10bfloat16_tEfNS_4arch4Sm90ELb0ELb0ELb0ELb1ELb0ELb1ELb0ELb1ELb1ELb1ELb0ELb0EEENS1_21CollectiveEpilogueFwdINS6_IJSA_SC_SB_EEES9_SE_SG_Li256ELb1ELb1ELb0ELb0EEENS1_36VarlenDynamicPersistentTileSchedulerILi128ELi80ELi256ELi128ELb0ELb1ELb1ELb0ELb1ELb1EEEEEEEEEvNT_6ParamsE)
        /*12b4*/ 	.short	0x0210
        /*12b6*/ 	.short	0x0af0


	//----- nvinfo : EIATTR_SW_WAR
	.align		4
.L_195:
        /*12b8*/ 	.byte	0x04, 0x36
        /*12ba*/ 	.short	(.L_197 - .L_196)
.L_196:
        /*12bc*/ 	.word	0x00000008
.L_197:


//--------------------- .nv.info._ZN7cutlass13device_kernelIN5flash11enable_sm90INS1_16FlashAttnFwdSm90INS1_25CollectiveMainloopFwdSm90ILi2EN4cute5tupleIJNS5_1CILi1EEES8_S8_EEENS6_IJNS7_ILi128EEENS7_ILi64EEENS7_ILi256EEEEEELi256ENS_10bfloat16_tEfNS_4arch4Sm90ELb0ELb1ELb0ELb0ELb0ELb0ELb0ELb1ELb1ELb1ELb0ELb0EEENS1_21CollectiveEpilogueFwdINS6_IJSA_SC_SB_EEES9_SE_SG_Li256ELb0ELb1ELb0ELb0EEENS1_30DynamicPersistentTileSchedulerILi256ELi128ELb0ELb1ELb1EEEEEEEEEvNT_6ParamsE --------------------------
	.section	.nv.info._ZN7cutlass13device_kernelIN5flash11enable_sm90INS1_16FlashAttnFwdSm90INS1_25CollectiveMainloopFwdSm90ILi2EN4cute5tupleIJNS5_1CILi1EEES8_S8_EEENS6_IJNS7_ILi128EEENS7_ILi64EEENS7_ILi256EEEEEELi256ENS_10bfloat16_tEfNS_4arch4Sm90ELb0ELb1ELb0ELb0ELb0ELb0ELb0ELb1ELb1ELb1ELb0ELb0EEENS1_21CollectiveEpilogueFwdINS6_IJSA_SC_SB_EEES9_SE_SG_Li256ELb0ELb1ELb0ELb0EEENS1_30DynamicPersistentTileSchedulerILi256ELi128ELb0ELb1ELb1EEEEEEEEEvNT_6ParamsE,"",@"SHT_CUDA_INFO"
	.sectionflags	@""
	.align	4


	//----- nvinfo : EIATTR_CUDA_API_VERSION
	.align		4
        /*0000*/ 	.byte	0x04, 0x37
        /*0002*/ 	.short	(.L_199 - .L_198)
.L_198:
        /*0004*/ 	.word	0x00000082


	//----- nvinfo : EIATTR_KPARAM_INFO
	.align		4
.L_199:
        /*0008*/ 	.byte	0x04, 0x17
        /*000a*/ 	.short	(.L_201 - .L_200)
.L_200:
        /*000c*/ 	.word	0x00000000
        /*0010*/ 	.short	0x0000
        /*0012*/ 	.short	0x0070
        /*0014*/ 	.byte	0x00, 0xf0, 0x01, 0x2a


	//----- nvinfo : EIATTR_SPARSE_MMA_MASK
	.align		4
.L_201:
        /*0018*/ 	.byte	0x03, 0x50
        /*001a*/ 	.short	0x0000


	//----- nvinfo : EIATTR_MAXREG_COUNT
	.align		4
        /*001c*/ 	.byte	0x03, 0x1b
        /*001e*/ 	.short	0x00a8


	//----- nvinfo : EIATTR_NUM_BARRIERS
	.align		4
        /*0020*/ 	.byte	0x02, 0x4c
        /*0022*/ 	.byte	0x09
	.zero		1


	//----- nvinfo : EIATTR_EXTERNS
	.align		4
        /*0024*/ 	.byte	0x04, 0x0f
        /*0026*/ 	.short	(.L_203 - .L_202)


	//   ....[0]....
	.align		4
.L_202:
        /*0028*/ 	.word	index@(__assertfail)


	//----- nvinfo : EIATTR_ANNOTATIONS
	.align		4
.L_203:
        /*002c*/ 	.byte	0x04, 0x55
        /*002e*/ 	.short	(.L_205 - .L_204)


	//   ....[0]....
.L_204:
        /* <DEDUP_REMOVED lines=26> */


	//----- nvinfo : EIATTR_MERCURY_ISA_VERSION
	.align		4
.L_205:
        /*01b8*/ 	.byte	0x03, 0x5f
        /*01ba*/ 	.short	0x0101


	//----- nvinfo : EIATTR_INT_WARP_WIDE_INSTR_OFFSETS
	.align		4
        /*01bc*/ 	.byte	0x04, 0x31
        /*01be*/ 	.short	(.L_207 - .L_206)


	//   ....[0]....
.L_206:
        /*01c0*/ 	.word	0x00000130


	//   ....[1]....
        /*01c4*/ 	.word	0x00000170


	//   ....[2]....
        /*01c8*/ 	.word	0x000001e0


	//   ....[3]....
        /*01cc*/ 	.word	0x0000fe00


	//   ....[4]....
        /*01d0*/ 	.word	0x0000fea0


	//   ....[5]....
        /*01d4*/ 	.word	0x00014100


	//   ....[6]....
        /*01d8*/ 	.word	0x000141a0


	//----- nvinfo : EIATTR_COOP_GROUP_MASK_REGIDS
	.align		4
.L_207:
        /*01dc*/ 	.byte	0x04, 0x29
        /*01de*/ 	.short	(.L_209 - .L_208)


	//   ....[0]....
.L_208:
        /*01e0*/ 	.word	0xffffffff


	//   ....[1]....
        /*01e4*/ 	.word	0xffffffff


	//   ....[2]....
        /*01e8*/ 	.word	0xffffffff


	//   ....[3]....
        /*01ec*/ 	.word	0xffffffff


	//   ....[4]....
        /*01f0*/ 	.word	0xffffffff


	//   ....[5]....
        /*01f4*/ 	.word	0xffffffff


	//   ....[6]....
        /*01f8*/ 	.word	0xffffffff


	//   ....[7]....
        /*01fc*/ 	.word	0xffffffff


	//   ....[8]....
        /*0200*/ 	.word	0xffffffff


	//   ....[9]....
        /*0204*/ 	.word	0xffffffff


	//   ....[10]....
        /*0208*/ 	.word	0xffffffff


	//   ....[11]....
        /*020c*/ 	.word	0xffffffff


	//   ....[12]....
        /*0210*/ 	.word	0xffffffff


	//   ....[13]....
        /*0214*/ 	.word	0xffffffff


	//   ....[14]....
        /*0218*/ 	.word	0xffffffff


	//   ....[15]....
        /*021c*/ 	.word	0xffffffff


	//   ....[16]....
        /*0220*/ 	.word	0xffffffff


	//   ....[17]....
        /*0224*/ 	.word	0xffffffff


	//   ....[18]....
        /*0228*/ 	.word	0xffffffff


	//   ....[19]....
        /*022c*/ 	.word	0xffffffff


	//   ....[20]....
        /*0230*/ 	.word	0xffffffff


	//   ....[21]....
        /*0234*/ 	.word	0xffffffff


	//   ....[22]....
        /*0238*/ 	.word	0xffffffff


	//   ....[23]....
        /*023c*/ 	.word	0xffffffff


	//   ....[24]....
        /*0240*/ 	.word	0xffffffff


	//   ....[25]....
        /*0244*/ 	.word	0xffffffff


	//   ....[26]....
        /*0248*/ 	.word	0xffffffff


	//   ....[27]....
        /*024c*/ 	.word	0xffffffff


	//   ....[28]....
        /*0250*/ 	.word	0xffffffff


	//   ....[29]....
        /*0254*/ 	.word	0xffffffff


	//   ....[30]....
        /*0258*/ 	.word	0xffffffff


	//   ....[31]....
        /*025c*/ 	.word	0xffffffff


	//   ....[32]....
        /*0260*/ 	.word	0xffffffff


	//   ....[33]....
        /*0264*/ 	.word	0xffffffff


	//   ....[34]....
        /*0268*/ 	.word	0xffffffff


	//   ....[35]....
        /*026c*/ 	.word	0xffffffff


	//   ....[36]....
        /*0270*/ 	.word	0xffffffff


	//   ....[37]....
        /*0274*/ 	.word	0xffffffff


	//   ....[38]....
        /*0278*/ 	.word	0xffffffff


	//   ....[39]....
        /*027c*/ 	.word	0xffffffff


	//   ....[40]....
        /*0280*/ 	.word	0xffffffff


	//   ....[41]....
        /*0284*/ 	.word	0xffffffff


	//   ....[42]....
        /*0288*/ 	.word	0xffffffff


	//   ....[43]....
        /*028c*/ 	.word	0xffffffff


	//   ....[44]....
        /*0290*/ 	.word	0xffffffff


	//   ....[45]....
        /*0294*/ 	.word	0xffffffff


	//   ....[46]....
        /*0298*/ 	.word	0xffffffff


	//   ....[47]....
        /*029c*/ 	.word	0xffffffff


	//   ....[48]....
        /*02a0*/ 	.word	0xffffffff


	//   ....[49]....
        /*02a4*/ 	.word	0xffffffff


	//   ....[50]....
        /*02a8*/ 	.word	0xffffffff


	//   ....[51]....
        /*02ac*/ 	.word	0xffffffff


	//   ....[52]....
        /*02b0*/ 	.word	0xffffffff


	//   ....[53]....
        /*02b4*/ 	.word	0xffffffff


	//   ....[54]....
        /*02b8*/ 	.word	0xffffffff


	//   ....[55]....
        /*02bc*/ 	.word	0xffffffff


	//   ....[56]....
        /*02c0*/ 	.word	0xffffffff


	//   ....[57]....
        /*02c4*/ 	.word	0xffffffff


	//   ....[58]....
        /*02c8*/ 	.word	0xffffffff


	//   ....[59]....
        /*02cc*/ 	.word	0xffffffff


	//   ....[60]....
        /*02d0*/ 	.word	0xffffffff


	//   ....[61]....
        /*02d4*/ 	.word	0xffffffff


	//   ....[62]....
        /*02d8*/ 	.word	0xffffffff


	//   ....[63]....
        /*02dc*/ 	.word	0xffffffff


	//   ....[64]....
        /*02e0*/ 	.word	0xffffffff


	//   ....[65]....
        /*02e4*/ 	.word	0xffffffff


	//   ....[66]....
        /*02e8*/ 	.word	0xffffffff


	//   ....[67]....
        /*02ec*/ 	.word	0xffffffff


	//   ....[68]....
        /*02f0*/ 	.word	0xffffffff


	//   ....[69]....
        /*02f4*/ 	.word	0xffffffff


	//   ....[70]....
        /*02f8*/ 	.word	0xffffffff


	//   ....[71]....
        /*02fc*/ 	.word	0xffffffff


	//   ....[72]....
        /*0300*/ 	.word	0xffffffff


	//   ....[73]....
        /*0304*/ 	.word	0xffffffff


	//   ....[74]....
        /*0308*/ 	.word	0x0500000f


	//   ....[75]....
        /*030c*/ 	.word	0x0500000f


	//   ....[76]....
        /*0310*/ 	.word	0x0500000f


	//   ....[77]....
        /*0314*/ 	.word	0x0500000f


	//   ....[78]....
        /*0318*/ 	.word	0x0500000f


	//   ....[79]....
        /*031c*/ 	.word	0x0500000f


	//   ....[80]....
        /*0320*/ 	.word	0x0500000f


	//   ....[81]....
        /*0324*/ 	.word	0x0500000f


	//   ....[82]....
        /*0328*/ 	.word	0x0500000f


	//   ....[83]....
        /*032c*/ 	.word	0x0500000f


	//   ....[84]....
        /*0330*/ 	.word	0x0500000f


	//   ....[85]....
        /*0334*/ 	.word	0x0500000f


	//   ....[86]....
        /*0338*/ 	.word	0x0500000f


	//   ....[87]....
        /*033c*/ 	.word	0x0500000f


	//   ....[88]....
        /*0340*/ 	.word	0x0500000f


	//   ....[89]....
        /*0344*/ 	.word	0x0500000f


	//   ....[90]....
        /*0348*/ 	.word	0x0500000f


	//   ....[91]....
        /*034c*/ 	.word	0x0500000f


	//   ....[92]....
        /*0350*/ 	.word	0x0500000f


	//----- nvinfo : EIATTR_COOP_GROUP_INSTR_OFFSETS
	.align		4
.L_209:
        /*0354*/ 	.byte	0x04, 0x28
        /*0356*/ 	.short	(.L_211 - .L_210)


	//   ....[0]....
.L_210:
        /*0358*/ 	.word	0x00000060


	//   ....[1]....
        /*035c*/ 	.word	0x00000140


	//   ....[2]....
        /*0360*/ 	.word	0x00000190


	//   ....[3]....
        /*0364*/ 	.word	0x000003c0


	//   ....[4]....
        /*0368*/ 	.word	0x00000520


	//   ....[5]....
        /*036c*/ 	.word	0x00000640


	//   ....[6]....
        /*0370*/ 	.word	0x000007a0


	//   ....[7]....
        /*0374*/ 	.word	0x00001a40


	//   ....[8]....
        /*0378*/ 	.word	0x00002590


	//   ....[9]....
        /*037c*/ 	.word	0x00002a70


	//   ....[10]....
        /*0380*/ 	.word	0x000033b0


	//   ....[11]....
        /*0384*/ 	.word	0x00003540


	//   ....[12]....
        /*0388*/ 	.word	0x00003800


	//   ....[13]....
        /*038c*/ 	.word	0x000038a0


	//   ....[14]....
        /*0390*/ 	.word	0x000056e0


	//   ....[15]....
        /*0394*/ 	.word	0x00005910


	//   ....[16]....
        /*0398*/ 	.word	0x00006010


	//   ....[17]....
        /*039c*/ 	.word	0x00006110


	//   ....[18]....
        /*03a0*/ 	.word	0x000064c0


	//   ....[19]....
        /*03a4*/ 	.word	0x00006510


	//   ....[20]....
        /*03a8*/ 	.word	0x00008070


	//   ....[21]....
        /*03ac*/ 	.word	0x000081a0


	//   ....[22]....
        /*03b0*/ 	.word	0x000083d0


	//   ....[23]....
        /*03b4*/ 	.word	0x00008430


	//   ....[24]....
        /*03b8*/ 	.word	0x00009de0


	//   ....[25]....
        /*03bc*/ 	.word	0x0000a020


	//   ....[26]....
        /*03c0*/ 	.word	0x0000a710


	//   ....[27]....
        /*03c4*/ 	.word	0x0000a810


	//   ....[28]....
        /*03c8*/ 	.word	0x0000abc0


	//   ....[29]....
        /*03cc*/ 	.word	0x0000ac20


	//   ....[30]....
        /*03d0*/ 	.word	0x0000bc00


	//   ....[31]....
        /*03d4*/ 	.word	0x0000bc40


	//   ....[32]....
        /*03d8*/ 	.word	0x0000bd80


	//   ....[33]....
        /*03dc*/ 	.word	0x0000bda0


	//   ....[34]....
        /*03e0*/ 	.word	0x0000d780


	//   ....[35]....
        /*03e4*/ 	.word	0x0000d810


	//   ....[36]....
        /*03e8*/ 	.word	0x0000d840


	//   ....[37]....
        /*03ec*/ 	.word	0x0000d870


	//   ....[38]....
        /*03f0*/ 	.word	0x0000e050


	//   ....[39]....
        /*03f4*/ 	.word	0x0000e090


	//   ....[40]....
        /*03f8*/ 	.word	0x0000e1e0


	//   ....[41]....
        /*03fc*/ 	.word	0x0000e200


	//   ....[42]....
        /*0400*/ 	.word	0x0000e350


	//   ....[43]....
        /*0404*/ 	.word	0x0000e370


	//   ....[44]....
        /*0408*/ 	.word	0x0000e4d0


	//   ....[45]....
        /*040c*/ 	.word	0x0000e4f0


	//   ....[46]....
        /*0410*/ 	.word	0x0000eca0


	//   ....[47]....
        /*0414*/ 	.word	0x0000ecc0


	//   ....[48]....
        /*0418*/ 	.word	0x0000ee10


	//   ....[49]....
        /*041c*/ 	.word	0x0000ee30


	//   ....[50]....
        /*0420*/ 	.word	0x0000ef80


	//   ....[51]....
        /*0424*/ 	.word	0x0000efa0


	//   ....[52]....
        /*0428*/ 	.word	0x0000f100


	//   ....[53]....
        /*042c*/ 	.word	0x0000f120


	//   ....[54]....
        /*0430*/ 	.word	0x0000f330


	//   ....[55]....
        /*0434*/ 	.word	0x00010420


	//   ....[56]....
        /*0438*/ 	.word	0x00010f30


	//   ....[57]....
        /*043c*/ 	.word	0x00010f70


	//   ....[58]....
        /*0440*/ 	.word	0x00010f90


	//   ....[59]....
        /*0444*/ 	.word	0x00011050


	//   ....[60]....
        /*0448*/ 	.word	0x00011070


	//   ....[61]....
        /*044c*/ 	.word	0x00011120


	//   ....[62]....
        /*0450*/ 	.word	0x00011140


	//   ....[63]....
        /*0454*/ 	.word	0x000111f0


	//   ....[64]....
        /*0458*/ 	.word	0x00011210


	//   ....[65]....
        /*045c*/ 	.word	0x000112c0


	//   ....[66]....
        /*0460*/ 	.word	0x000112e0


	//   ....[67]....
        /*0464*/ 	.word	0x00011390


	//   ....[68]....
        /*0468*/ 	.word	0x000113b0


	//   ....[69]....
        /*046c*/ 	.word	0x00011460


	//   ....[70]....
        /*0470*/ 	.word	0x00011480


	//   ....[71]....
        /*0474*/ 	.word	0x00011520


	//   ....[72]....
        /*0478*/ 	.word	0x000148d0


	//   ....[73]....
        /*047c*/ 	.word	0x00014ac0


	//   ....[74]....
        /*0480*/ 	.word	0x00015110


	//   ....[75]....
        /*0484*/ 	.word	0x00015270


	//   ....[76]....
        /*0488*/ 	.word	0x000152c0


	//   ....[77]....
        /*048c*/ 	.word	0x00015440


	//   ....[78]....
        /*0490*/ 	.word	0x00015490


	//   ....[79]....
        /*0494*/ 	.word	0x000155c0


	//   ....[80]....
        /*0498*/ 	.word	0x00015630


	//   ....[81]....
        /*049c*/ 	.word	0x00015760


	//   ....[82]....
        /*04a0*/ 	.word	0x000157d0


	//   ....[83]....
        /*04a4*/ 	.word	0x00015900


	//   ....[84]....
        /*04a8*/ 	.word	0x00015970


	//   ....[85]....
        /*04ac*/ 	.word	0x00015aa0


	//   ....[86]....
        /*04b0*/ 	.word	0x00015b10


	//   ....[87]....
        /*04b4*/ 	.word	0x00015c40


	//   ....[88]....
        /*04b8*/ 	.word	0x00015cb0


	//   ....[89]....
        /*04bc*/ 	.word	0x00015de0


	//   ....[90]....
        /*04c0*/ 	.word	0x00015e30


	//   ....[91]....
        /*04c4*/ 	.word	0x00016150


	//   ....[92]....
        /*04c8*/ 	.word	0x00016270


	//----- nvinfo : EIATTR_REG_RECONFIG
	.align		4
.L_211:
        /*04cc*/ 	.byte	0x01, 0x54
	.zero		2


	//----- nvinfo : EIATTR_SYSCALL_OFFSETS
	.align		4
        /*04d0*/ 	.byte	0x04, 0x46
        /*04d2*/ 	.short	(.L_213 - .L_212)


	//   ....[0]....
.L_212:
        /*04d4*/ 	.word	0x00001c20


	//   ....[1]....
        /*04d8*/ 	.word	0x00010010


	//   ....[2]....
        /*04dc*/ 	.word	0x00010160


	//   ....[3]....
        /*04e0*/ 	.word	0x00010250


	//   ....[4]....
        /*04e4*/ 	.word	0x00010b00


	//----- nvinfo : EIATTR_MBARRIER_INSTR_OFFSETS
	.align		4
.L_213:
        /*04e8*/ 	.byte	0x04, 0x39
        /*04ea*/ 	.short	(.L_215 - .L_214)


	//   ....[0]....
.L_214:
        /*04ec*/ 	.word	0x00000270
        /*04f0*/ 	.word	0x000000ff
        /*04f4*/ 	.word	0x00030800
        /*04f8*/ 	.short	0x0100
        /*04fa*/ 	.byte	0x08
	.zero		1


	//   ....[1]....
        /*04fc*/ 	.word	0x00000280
        /*0500*/ 	.word	0x000000ff
        /*0504*/ 	.word	0x00030820
        /*0508*/ 	.short	0x0100
        /*050a*/ 	.byte	0x08
	.zero		1


	//   ....[2]....
        /*050c*/ 	.word	0x00000370
        /*0510*/ 	.word	0x000000ff
        /*0514*/ 	.word	0x00030830
        /*0518*/ 	.short	0x0100
        /*051a*/ 	.byte	0x08
	.zero		1


	//   ....[3]....
        /*051c*/ 	.word	0x00000380
        /*0520*/ 	.word	0x000000ff
        /*0524*/ 	.word	0x00030840
        /*0528*/ 	.short	0x0100
        /*052a*/ 	.byte	0x08
	.zero		1


	//   ....[4]....
        /*052c*/ 	.word	0x00000390
        /*0530*/ 	.word	0x000000ff
        /*0534*/ 	.word	0x00030838
        /*0538*/ 	.short	0x0100
        /*053a*/ 	.byte	0x08
	.zero		1


	//   ....[5]....
        /*053c*/ 	.word	0x000003a0
        /*0540*/ 	.word	0x000000ff
        /*0544*/ 	.word	0x00030848
        /*0548*/ 	.short	0x0100
        /*054a*/ 	.byte	0x08
	.zero		1


	//   ....[6]....
        /*054c*/ 	.word	0x000004d0
        /*0550*/ 	.word	0x000000ff
        /*0554*/ 	.word	0x00030850
        /*0558*/ 	.short	0x0100
        /*055a*/ 	.byte	0x08
	.zero		1


	//   ....[7]....
        /*055c*/ 	.word	0x000004e0
        /*0560*/ 	.word	0x000000ff
        /*0564*/ 	.word	0x00030860
        /*0568*/ 	.short	0x0100
        /*056a*/ 	.byte	0x08
	.zero		1


	//   ....[8]....
        /*056c*/ 	.word	0x000004f0
        /*0570*/ 	.word	0x000000ff
        /*0574*/ 	.word	0x00030858
        /*0578*/ 	.short	0x0100
        /*057a*/ 	.byte	0x08
	.zero		1


	//   ....[9]....
        /*057c*/ 	.word	0x00000500
        /*0580*/ 	.word	0x000000ff
        /*0584*/ 	.word	0x00030868
        /*0588*/ 	.short	0x0100
        /*058a*/ 	.byte	0x08
	.zero		1


	//   ....[10]....
        /*058c*/ 	.word	0x000005f0
        /*0590*/ 	.word	0x000000ff
        /*0594*/ 	.word	0x00030870
        /*0598*/ 	.short	0x0100
        /*059a*/ 	.byte	0x06
	.zero		1


	//   ....[11]....
        /*059c*/ 	.word	0x00000600
        /*05a0*/ 	.word	0x000000ff
        /*05a4*/ 	.word	0x00030880
        /*05a8*/ 	.short	0x0100
        /*05aa*/ 	.byte	0x06
	.zero		1


	//   ....[12]....
        /*05ac*/ 	.word	0x00000610
        /*05b0*/ 	.word	0x000000ff
        /*05b4*/ 	.word	0x00030878
        /*05b8*/ 	.short	0x0100
        /*05ba*/ 	.byte	0x06
	.zero		1


	//   ....[13]....
        /*05bc*/ 	.word	0x00000620
        /*05c0*/ 	.word	0x000000ff
        /*05c4*/ 	.word	0x00030888
        /*05c8*/ 	.short	0x0100
        /*05ca*/ 	.byte	0x06
	.zero		1


	//   ....[14]....
        /*05cc*/ 	.word	0x00000750
        /*05d0*/ 	.word	0x000000ff
        /*05d4*/ 	.word	0x00030890
        /*05d8*/ 	.short	0x0100
        /*05da*/ 	.byte	0x08
	.zero		1


	//   ....[15]....
        /*05dc*/ 	.word	0x00000760
        /*05e0*/ 	.word	0x000000ff
        /*05e4*/ 	.word	0x000308a0
        /*05e8*/ 	.short	0x0100
        /*05ea*/ 	.byte	0x08
	.zero		1


	//   ....[16]....
        /*05ec*/ 	.word	0x00000770
        /*05f0*/ 	.word	0x000000ff
        /*05f4*/ 	.word	0x00030898
        /*05f8*/ 	.short	0x0100
        /*05fa*/ 	.byte	0x08
	.zero		1


	//   ....[17]....
        /*05fc*/ 	.word	0x00000780
        /*0600*/ 	.word	0x000000ff
        /*0604*/ 	.word	0x000308a8
        /*0608*/ 	.short	0x0100
        /*060a*/ 	.byte	0x08
	.zero		1


	//   ....[18]....
        /*060c*/ 	.word	0x000008b0
        /*0610*/ 	.word	0x000000ff
        /*0614*/ 	.word	0x000308b0
        /*0618*/ 	.short	0x0100
        /*061a*/ 	.byte	0x08
	.zero		1


	//   ....[19]....
        /*061c*/ 	.word	0x000008c0
        /*0620*/ 	.word	0x000000ff
        /*0624*/ 	.word	0x000308c0
        /*0628*/ 	.short	0x0100
        /*062a*/ 	.byte	0x08
	.zero		1


	//   ....[20]....
        /*062c*/ 	.word	0x000008d0
        /*0630*/ 	.word	0x000000ff
        /*0634*/ 	.word	0x000308b8
        /*0638*/ 	.short	0x0100
        /*063a*/ 	.byte	0x08
	.zero		1


	//   ....[21]....
        /*063c*/ 	.word	0x000008e0
        /*0640*/ 	.word	0x000000ff
        /*0644*/ 	.word	0x000308c8
        /*0648*/ 	.short	0x0100
        /*064a*/ 	.byte	0x08
	.zero		1


	//   ....[22]....
        /*064c*/ 	.word	0x00001cc0
        /*0650*/ 	.word	0x000000ff
        /*0654*/ 	.word	0x00030800
        /*0658*/ 	.short	0x010a
        /*065a*/ 	.byte	0x25
	.zero		1


	//   ....[23]....
        /*065c*/ 	.word	0x00001d40
        /*0660*/ 	.word	0x00000003
        /*0664*/ 	.word	0x00030830
        /*0668*/ 	.short	0x010a
        /*066a*/ 	.byte	0x3f
	.zero		1


	//   ....[24]....
        /*066c*/ 	.word	0x00001da0
        /*0670*/ 	.word	0x00000003
        /*0674*/ 	.word	0x00030830
        /*0678*/ 	.short	0x010a
        /*067a*/ 	.byte	0x3f
	.zero		1


	//   ....[25]....
        /*067c*/ 	.word	0x00002830
        /*0680*/ 	.word	0x00000000
        /*0684*/ 	.word	0x00000000
        /*0688*/ 	.short	0x0101
        /*068a*/ 	.byte	0x3f
	.zero		1


	//   ....[26]....
        /*068c*/ 	.word	0x00004520
        /*0690*/ 	.word	0x000000ff
        /*0694*/ 	.word	0x00030830
        /*0698*/ 	.short	0x010a
        /*069a*/ 	.byte	0x06
	.zero		1


	//   ....[27]....
        /*069c*/ 	.word	0x00004560
        /*06a0*/ 	.word	0x000000ff
        /*06a4*/ 	.word	0x00030830
        /*06a8*/ 	.short	0x010a
        /*06aa*/ 	.byte	0x06
	.zero		1


	//   ....[28]....
        /*06ac*/ 	.word	0x000053a0
        /*06b0*/ 	.word	0x000000ff
        /*06b4*/ 	.word	0x00030850
        /*06b8*/ 	.short	0x010a
        /*06ba*/ 	.byte	0x0a
	.zero		1


	//   ....[29]....
        /*06bc*/ 	.word	0x000053e0
        /*06c0*/ 	.word	0x000000ff
        /*06c4*/ 	.word	0x00030850
        /*06c8*/ 	.short	0x010a
        /*06ca*/ 	.byte	0x0a
	.zero		1


	//   ....[30]....
        /*06cc*/ 	.word	0x00005710
        /*06d0*/ 	.word	0x00000000
        /*06d4*/ 	.word	0x00000000
        /*06d8*/ 	.short	0x0101
        /*06da*/ 	.byte	0x3f
	.zero		1


	//   ....[31]....
        /*06dc*/ 	.word	0x000067e0
        /*06e0*/ 	.word	0x0000009b
        /*06e4*/ 	.word	0x00000000
        /*06e8*/ 	.short	0x0101
        /*06ea*/ 	.byte	0x3f
	.zero		1


	//   ....[32]....
        /*06ec*/ 	.word	0x00006f90
        /*06f0*/ 	.word	0x000000ff
        /*06f4*/ 	.word	0x00030830
        /*06f8*/ 	.short	0x010a
        /*06fa*/ 	.byte	0x05
	.zero		1


	//   ....[33]....
        /*06fc*/ 	.word	0x00006fd0
        /*0700*/ 	.word	0x000000ff
        /*0704*/ 	.word	0x00030830
        /*0708*/ 	.short	0x010a
        /*070a*/ 	.byte	0x05
	.zero		1


	//   ....[34]....
        /*070c*/ 	.word	0x00007e10
        /*0710*/ 	.word	0x000000ff
        /*0714*/ 	.word	0x00030850
        /*0718*/ 	.short	0x010a
        /*071a*/ 	.byte	0x0e
	.zero		1


	//   ....[35]....
        /*071c*/ 	.word	0x00007e50
        /*0720*/ 	.word	0x000000ff
        /*0724*/ 	.word	0x00030850
        /*0728*/ 	.short	0x010a
        /*072a*/ 	.byte	0x0e
	.zero		1


	//   ....[36]....
        /*072c*/ 	.word	0x00008740
        /*0730*/ 	.word	0x0000009f
        /*0734*/ 	.word	0x00000000
        /*0738*/ 	.short	0x0101
        /*073a*/ 	.byte	0x3f
	.zero		1


	//   ....[37]....
        /*073c*/ 	.word	0x000087f0
        /*0740*/ 	.word	0x000000a3
        /*0744*/ 	.word	0x00000000
        /*0748*/ 	.short	0x0101
        /*074a*/ 	.byte	0x3f
	.zero		1


	//   ....[38]....
        /*074c*/ 	.word	0x00008c70
        /*0750*/ 	.word	0x000000ff
        /*0754*/ 	.word	0x00030830
        /*0758*/ 	.short	0x010a
        /*075a*/ 	.byte	0x05
	.zero		1


	//   ....[39]....
        /*075c*/ 	.word	0x00008cb0
        /*0760*/ 	.word	0x000000ff
        /*0764*/ 	.word	0x00030830
        /*0768*/ 	.short	0x010a
        /*076a*/ 	.byte	0x05
	.zero		1


	//   ....[40]....
        /*076c*/ 	.word	0x00009af0
        /*0770*/ 	.word	0x000000ff
        /*0774*/ 	.word	0x00030850
        /*0778*/ 	.short	0x010a
        /*077a*/ 	.byte	0x0e
	.zero		1


	//   ....[41]....
        /*077c*/ 	.word	0x00009b30
        /*0780*/ 	.word	0x000000ff
        /*0784*/ 	.word	0x00030850
        /*0788*/ 	.short	0x010a
        /*078a*/ 	.byte	0x0e
	.zero		1


	//   ....[42]....
        /*078c*/ 	.word	0x00009e30
        /*0790*/ 	.word	0x00000000
        /*0794*/ 	.word	0x00000000
        /*0798*/ 	.short	0x0101
        /*079a*/ 	.byte	0x3f
	.zero		1


	//   ....[43]....
        /*079c*/ 	.word	0x0000af40
        /*07a0*/ 	.word	0x0000009b
        /*07a4*/ 	.word	0x00000000
        /*07a8*/ 	.short	0x0101
        /*07aa*/ 	.byte	0x3f
	.zero		1


	//   ....[44]....
        /*07ac*/ 	.word	0x0000bb70
        /*07b0*/ 	.word	0x000000ff
        /*07b4*/ 	.word	0x00030850
        /*07b8*/ 	.short	0x010a
        /*07ba*/ 	.byte	0x07
	.zero		1


	//   ....[45]....
        /*07bc*/ 	.word	0x0000bbb0
        /*07c0*/ 	.word	0x000000ff
        /*07c4*/ 	.word	0x00030850
        /*07c8*/ 	.short	0x010a
        /*07ca*/ 	.byte	0x07
	.zero		1


	//   ....[46]....
        /*07cc*/ 	.word	0x0000c010
        /*07d0*/ 	.word	0x00000009
        /*07d4*/ 	.word	0x00000000
        /*07d8*/ 	.short	0x0101
        /*07da*/ 	.byte	0x3f
	.zero		1


	//   ....[47]....
        /*07dc*/ 	.word	0x0000e080
        /*07e0*/ 	.word	0x000000c6
        /*07e4*/ 	.word	0x00000000
        /*07e8*/ 	.short	0x0101
        /*07ea*/ 	.byte	0x3f
	.zero		1


	//   ....[48]....
        /*07ec*/ 	.word	0x00010660
        /*07f0*/ 	.word	0x00000000
        /*07f4*/ 	.word	0x00030840
        /*07f8*/ 	.short	0x010a
        /*07fa*/ 	.byte	0x3f
	.zero		1


	//   ....[49]....
        /*07fc*/ 	.word	0x00011620
        /*0800*/ 	.word	0x00000011
        /*0804*/ 	.word	0x00030800
        /*0808*/ 	.short	0x0107
        /*080a*/ 	.byte	0x3f
	.zero		1


	//   ....[50]....
        /*080c*/ 	.word	0x00011730
        /*0810*/ 	.word	0x00000011
        /*0814*/ 	.word	0x00030800
        /*0818*/ 	.short	0x0101
        /*081a*/ 	.byte	0x3f
	.zero		1


	//   ....[51]....
        /*081c*/ 	.word	0x00011750
        /*0820*/ 	.word	0x00000011
        /*0824*/ 	.word	0x00030820
        /*0828*/ 	.short	0x010a
        /*082a*/ 	.byte	0x3f
	.zero		1


	//   ....[52]....
        /*082c*/ 	.word	0x00011a90
        /*0830*/ 	.word	0x00000003
        /*0834*/ 	.word	0x00030840
        /*0838*/ 	.short	0x010a
        /*083a*/ 	.byte	0x3f
	.zero		1


	//   ....[53]....
        /*083c*/ 	.word	0x00012020
        /*0840*/ 	.word	0x00000003
        /*0844*/ 	.word	0x00000060
        /*0848*/ 	.short	0x010a
        /*084a*/ 	.byte	0x3f
	.zero		1


	//   ....[54]....
        /*084c*/ 	.word	0x00012870
        /*0850*/ 	.word	0x00000003
        /*0854*/ 	.word	0x00030840
        /*0858*/ 	.short	0x010a
        /*085a*/ 	.byte	0x3f
	.zero		1


	//   ....[55]....
        /*085c*/ 	.word	0x00012e00
        /*0860*/ 	.word	0x00000009
        /*0864*/ 	.word	0x00000060
        /*0868*/ 	.short	0x010a
        /*086a*/ 	.byte	0x3f
	.zero		1


	//   ....[56]....
        /*086c*/ 	.word	0x00013590
        /*0870*/ 	.word	0x00000002
        /*0874*/ 	.word	0x00030840
        /*0878*/ 	.short	0x010a
        /*087a*/ 	.byte	0x3f
	.zero		1


	//   ....[57]....
        /*087c*/ 	.word	0x00013b20
        /*0880*/ 	.word	0x00000002
        /*0884*/ 	.word	0x00000060
        /*0888*/ 	.short	0x010a
        /*088a*/ 	.byte	0x3f
	.zero		1


	//   ....[58]....
        /*088c*/ 	.word	0x00014260
        /*0890*/ 	.word	0x00000000
        /*0894*/ 	.word	0x00030860
        /*0898*/ 	.short	0x010a
        /*089a*/ 	.byte	0x3f
	.zero		1


	//   ....[59]....
        /*089c*/ 	.word	0x00014a40
        /*08a0*/ 	.word	0x00000000
        /*08a4*/ 	.word	0x00030820
        /*08a8*/ 	.short	0x010a
        /*08aa*/ 	.byte	0x3f
	.zero		1


	//   ....[60]....
        /*08ac*/ 	.word	0x00014c30
        /*08b0*/ 	.word	0x00000006
        /*08b4*/ 	.word	0x00000000
        /*08b8*/ 	.short	0x010a
        /*08ba*/ 	.byte	0x3f
	.zero		1


	//   ....[61]....
        /*08bc*/ 	.word	0x00014c80
        /*08c0*/ 	.word	0x00000003
        /*08c4*/ 	.word	0x00000000
        /*08c8*/ 	.short	0x010a
        /*08ca*/ 	.byte	0x3f
	.zero		1


	//   ....[62]....
        /*08cc*/ 	.word	0x00014ce0
        /*08d0*/ 	.word	0x00000012
        /*08d4*/ 	.word	0x00000000
        /*08d8*/ 	.short	0x010a
        /*08da*/ 	.byte	0x3f
	.zero		1


	//   ....[63]....
        /*08dc*/ 	.word	0x00014d10
        /*08e0*/ 	.word	0x00000003
        /*08e4*/ 	.word	0x00000000
        /*08e8*/ 	.short	0x010a
        /*08ea*/ 	.byte	0x3f
	.zero		1


	//   ....[64]....
        /*08ec*/ 	.word	0x00014d80
        /*08f0*/ 	.word	0x00000003
        /*08f4*/ 	.word	0x00030800
        /*08f8*/ 	.short	0x010a
        /*08fa*/ 	.byte	0x3f
	.zero		1


	//   ....[65]....
        /*08fc*/ 	.word	0x00014dd0
        /*0900*/ 	.word	0x00000003
        /*0904*/ 	.word	0x00030830
        /*0908*/ 	.short	0x010a
        /*090a*/ 	.byte	0x3f
	.zero		1


	//   ....[66]....
        /*090c*/ 	.word	0x00014e30
        /*0910*/ 	.word	0x00000015
        /*0914*/ 	.word	0x00030830
        /*0918*/ 	.short	0x010a
        /*091a*/ 	.byte	0x3f
	.zero		1


	//   ....[67]....
        /*091c*/ 	.word	0x00014e90
        /*0920*/ 	.word	0x00000015
        /*0924*/ 	.word	0x00030850
        /*0928*/ 	.short	0x010a
        /*092a*/ 	.byte	0x3f
	.zero		1


	//   ....[68]....
        /*092c*/ 	.word	0x00014ef0
        /*0930*/ 	.word	0x00000004
        /*0934*/ 	.word	0x00030830
        /*0938*/ 	.short	0x010a
        /*093a*/ 	.byte	0x3f
	.zero		1


	//   ....[69]....
        /*093c*/ 	.word	0x00014f50
        /*0940*/ 	.word	0x00000003
        /*0944*/ 	.word	0x00030850
        /*0948*/ 	.short	0x010a
        /*094a*/ 	.byte	0x3f
	.zero		1


	//   ....[70]....
        /*094c*/ 	.word	0x00014fb0
        /*0950*/ 	.word	0x00000004
        /*0954*/ 	.word	0x00030830
        /*0958*/ 	.short	0x010a
        /*095a*/ 	.byte	0x3f
	.zero		1


	//   ....[71]....
        /*095c*/ 	.word	0x00015010
        /*0960*/ 	.word	0x00000003
        /*0964*/ 	.word	0x00030850
        /*0968*/ 	.short	0x010a
        /*096a*/ 	.byte	0x3f
	.zero		1


	//   ....[72]....
        /*096c*/ 	.word	0x00015070
        /*0970*/ 	.word	0x00000007
        /*0974*/ 	.word	0x00030850
        /*0978*/ 	.short	0x010a
        /*097a*/ 	.byte	0x3f
	.zero		1


	//   ....[73]....
        /*097c*/ 	.word	0x000151c0
        /*0980*/ 	.word	0x00000000
        /*0984*/ 	.word	0x00030840
        /*0988*/ 	.short	0x010a
        /*098a*/ 	.byte	0x3f
	.zero		1


	//   ....[74]....
        /*098c*/ 	.word	0x00015e70
        /*0990*/ 	.word	0x00000011
        /*0994*/ 	.word	0x00030820
        /*0998*/ 	.short	0x010a
        /*099a*/ 	.byte	0x3f
	.zero		1


	//   ....[75]....
        /*099c*/ 	.word	0x00015ec0
        /*09a0*/ 	.word	0x00000003
        /*09a4*/ 	.word	0x00030840
        /*09a8*/ 	.short	0x010a
        /*09aa*/ 	.byte	0x3f
	.zero		1


	//   ....[76]....
        /*09ac*/ 	.word	0x00015f10
        /*09b0*/ 	.word	0x00000003
        /*09b4*/ 	.word	0x00000060
        /*09b8*/ 	.short	0x010a
        /*09ba*/ 	.byte	0x3f
	.zero		1


	//   ....[77]....
        /*09bc*/ 	.word	0x00015f60
        /*09c0*/ 	.word	0x00000003
        /*09c4*/ 	.word	0x00030840
        /*09c8*/ 	.short	0x010a
        /*09ca*/ 	.byte	0x3f
	.zero		1


	//   ....[78]....
        /*09cc*/ 	.word	0x00015fb0
        /*09d0*/ 	.word	0x00000009
        /*09d4*/ 	.word	0x00000060
        /*09d8*/ 	.short	0x010a
        /*09da*/ 	.byte	0x3f
	.zero		1


	//   ....[79]....
        /*09dc*/ 	.word	0x00016000
        /*09e0*/ 	.word	0x00000002
        /*09e4*/ 	.word	0x00030840
        /*09e8*/ 	.short	0x010a
        /*09ea*/ 	.byte	0x3f
	.zero		1


	//   ....[80]....
        /*09ec*/ 	.word	0x00016050
        /*09f0*/ 	.word	0x00000002
        /*09f4*/ 	.word	0x00000060
        /*09f8*/ 	.short	0x010a
        /*09fa*/ 	.byte	0x3f
	.zero		1


	//   ....[81]....
        /*09fc*/ 	.word	0x000160a0
        /*0a00*/ 	.word	0x00000000
        /*0a04*/ 	.word	0x00030860
        /*0a08*/ 	.short	0x010a
        /*0a0a*/ 	.byte	0x3f
	.zero		1


	//   ....[82]....
        /*0a0c*/ 	.word	0x00016190
        /*0a10*/ 	.word	0x00000000
        /*0a14*/ 	.word	0x00030820
        /*0a18*/ 	.short	0x010a
        /*0a1a*/ 	.byte	0x3f
	.zero		1


	//   ....[83]....
        /*0a1c*/ 	.word	0x00016330
        /*0a20*/ 	.word	0x00000006
        /*0a24*/ 	.word	0x00000000
        /*0a28*/ 	.short	0x010a
        /*0a2a*/ 	.byte	0x3f
	.zero		1


	//   ....[84]....
        /*0a2c*/ 	.word	0x00016380
        /*0a30*/ 	.word	0x00000003
        /*0a34*/ 	.word	0x00000000
        /*0a38*/ 	.short	0x010a
        /*0a3a*/ 	.byte	0x3f
	.zero		1


	//   ....[85]....
        /*0a3c*/ 	.word	0x000163d0
        /*0a40*/ 	.word	0x00000012
        /*0a44*/ 	.word	0x00000000
        /*0a48*/ 	.short	0x010a
        /*0a4a*/ 	.byte	0x3f
	.zero		1


	//----- nvinfo : EIATTR_NUM_MBARRIERS
	.align		4
.L_215:
        /*0a4c*/ 	.byte	0x03, 0x38
        /*0a4e*/ 	.short	0x0016


	//----- nvinfo : EIATTR_EXIT_INSTR_OFFSETS
	.align		4
        /*0a50*/ 	.byte	0x04, 0x1c
        /*0a52*/ 	.short	(.L_217 - .L_216)


	//   ....[0]....
.L_216:
        /*0a54*/ 	.word	0x00000a10


	//   ....[1]....
        /*0a58*/ 	.word	0x0000f2b0


	//   ....[2]....
        /*0a5c*/ 	.word	0x00014d60


	//----- nvinfo : EIATTR_MAX_THREADS
	.align		4
.L_217:
        /*0a60*/ 	.byte	0x04, 0x05
        /*0a62*/ 	.short	(.L_219 - .L_218)
.L_218:
        /*0a64*/ 	.word	0x00000180
        /*0a68*/ 	.word	0x00000001
        /*0a6c*/ 	.word	0x00000001


	//----- nvinfo : EIATTR_CRS_STACK_SIZE
	.align		4
.L_219:
        /*0a70*/ 	.byte	0x04, 0x1e
        /*0a72*/ 	.short	(.L_221 - .L_220)
.L_220:
        /*0a74*/ 	.word	0x00000000


	//----- nvinfo : EIATTR_CBANK_PARAM_SIZE
	.align		4
.L_221:
        /*0a78*/ 	.byte	0x03, 0x19
        /*0a7a*/ 	.short	0x0af0


	//----- nvinfo : EIATTR_PARAM_CBANK
	.align		4
        /*0a7c*/ 	.byte	0x04, 0x0a
        /*0a7e*/ 	.short	(.L_223 - .L_222)
	.align		4
.L_222:
        /*0a80*/ 	.word	index@(.nv.constant0._ZN7cutlass13device_kernelIN5flash11enable_sm90INS1_16FlashAttnFwdSm90INS1_25CollectiveMainloopFwdSm90ILi2EN4cute5tupleIJNS5_1CILi1EEES8_S8_EEENS6_IJNS7_ILi128EEENS7_ILi64EEENS7_ILi256EEEEEELi256ENS_10bfloat16_tEfNS_4arch4Sm90ELb0ELb1ELb0ELb0ELb0ELb0ELb0ELb1ELb1ELb1ELb0ELb0EEENS1_21CollectiveEpilogueFwdINS6_IJSA_SC_SB_EEES9_SE_SG_Li256ELb0ELb1ELb0ELb0EEENS1_30DynamicPersistentTileSchedulerILi256ELi128ELb0ELb1ELb1EEEEEEEEEvNT_6ParamsE)
        /*0a84*/ 	.short	0x0210
        /*0a86*/ 	.short	0x0af0


	//----- nvinfo : EIATTR_SW_WAR
	.align		4
.L_223:
        /*0a88*/ 	.byte	0x04, 0x36
        /*0a8a*/ 	.short	(.L_225 - .L_224)
.L_224:
        /*0a8c*/ 	.word	0x00000008
.L_225:


//--------------------- .nv.info._ZN7cutlass13device_kernelIN5flash11enable_sm90INS1_16FlashAttnFwdSm90INS1_25CollectiveMainloopFwdSm90ILi2EN4cute5tupleIJNS5_1CILi1EEES8_S8_EEENS6_IJNS7_ILi128EEENS7_ILi64EEENS7_ILi256EEEEEELi256ENS_10bfloat16_tEfNS_4arch4Sm90ELb0ELb1ELb0ELb1ELb0ELb0ELb0ELb1ELb1ELb1ELb0ELb0EEENS1_21CollectiveEpilogueFwdINS6_IJSA_SC_SB_EEES9_SE_SG_Li256ELb1ELb1ELb0ELb0EEENS1_36VarlenDynamicPersistentTileSchedulerILi128ELi64ELi256ELi128ELb0ELb1ELb1ELb1ELb0ELb1EEEEEEEEEvNT_6ParamsE --------------------------
	.section	.nv.info._ZN7cutlass13device_kernelIN5flash11enable_sm90INS1_16FlashAttnFwdSm90INS1_25CollectiveMainloopFwdSm90ILi2EN4cute5tupleIJNS5_1CILi1EEES8_S8_EEENS6_IJNS7_ILi128EEENS7_ILi64EEENS7_ILi256EEEEEELi256ENS_10bfloat16_tEfNS_4arch4Sm90ELb0ELb1ELb0ELb1ELb0ELb0ELb0ELb1ELb1ELb1ELb0ELb0EEENS1_21CollectiveEpilogueFwdINS6_IJSA_SC_SB_EEES9_SE_SG_Li256ELb1ELb1ELb0ELb0EEENS1_36VarlenDynamicPersistentTileSchedulerILi128ELi64ELi256ELi128ELb0ELb1ELb1ELb1ELb0ELb1EEEEEEEEEvNT_6ParamsE,"",@"SHT_CUDA_INFO"
	.sectionflags	@""
	.align	4


	//----- nvinfo : EIATTR_CUDA_API_VERSION
	.align		4
        /*0000*/ 	.byte	0x04, 0x37
        /*0002*/ 	.short	(.L_227 - .L_226)
.L_226:
        /*0004*/ 	.word	0x00000082


	//----- nvinfo : EIATTR_KPARAM_INFO
	.align		4
.L_227:
        /*0008*/ 	.byte	0x04, 0x17
        /*000a*/ 	.short	(.L_229 - .L_228)
.L_228:
        /*000c*/ 	.word	0x00000000
        /*0010*/ 	.short	0x0000
        /*0012*/ 	.short	0x0070
        /*0014*/ 	.byte	0x00, 0xf0, 0x01, 0x2a


	//----- nvinfo : EIATTR_SPARSE_MMA_MASK
	.align		4
.L_229:
        /*0018*/ 	.byte	0x03, 0x50
        /*001a*/ 	.short	0x0000


	//----- nvinfo : EIATTR_MAXREG_COUNT
	.align		4
        /*001c*/ 	.byte	0x03, 0x1b
        /*001e*/ 	.short	0x00a8


	//----- nvinfo : EIATTR_NUM_BARRIERS
	.align		4
        /*0020*/ 	.byte	0x02, 0x4c
        /*0022*/ 	.byte	0x09
	.zero		1


	//----- nvinfo : EIATTR_EXTERNS
	.align		4
        /*0024*/ 	.byte	0x04, 0x0f
        /*0026*/ 	.short	(.L_231 - .L_230)


	//   ....[0]....
	.align		4
.L_230:
        /*0028*/ 	.word	index@(__assertfail)


	//----- nvinfo : EIATTR_ANNOTATIONS
	.align		4
.L_231:
        /*002c*/ 	.byte	0x04, 0x55
        /*002e*/ 	.short	(.L_233 - .L_232)


	//   ....[0]....
.L_232:
        /* <DEDUP_REMOVED lines=64> */


	//----- nvinfo : EIATTR_MERCURY_ISA_VERSION
	.align		4
.L_233:
        /*0418*/ 	.byte	0x03, 0x5f
        /*041a*/ 	.short	0x0101


	//----- nvinfo : EIATTR_UNUSED_LOAD_BYTE_OFFSET
	.align		4
        /*041c*/ 	.byte	0x04, 0x44
        /*041e*/ 	.short	(.L_235 - .L_234)


	//   ....[0]....
.L_234:
        /*0420*/ 	.word	0x00000a10
        /*0424*/ 	.word	0x0000fff0


	//   ....[1]....
        /*0428*/ 	.word	0x0000ca50
        /*042c*/ 	.word	0x0000fff0


	//----- nvinfo : EIATTR_INT_WARP_WIDE_INSTR_OFFSETS
	.align		4
.L_235:
        /*0430*/ 	.byte	0x04, 0x31
        /*0432*/ 	.short	(.L_237 - .L_236)


	//   ....[0]....
.L_236:
        /*0434*/ 	.word	0x00000130


	//   ....[1]....
        /*0438*/ 	.word	0x00000170


	//   ....[2]....
        /*043c*/ 	.word	0x000001e0


	//   ....[3]....
        /*0440*/ 	.word	0x00011010


	//   ....[4]....
        /*0444*/ 	.word	0x000110b0


	//   ....[5]....
        /*0448*/ 	.word	0x000156b0


	//   ....[6]....
        /*044c*/ 	.word	0x00015720


	//----- nvinfo : EIATTR_COOP_GROUP_MASK_REGIDS
	.align		4
.L_237:
        /*0450*/ 	.byte	0x04, 0x29
        /*0452*/ 	.short	(.L_239 - .L_238)


	//   ....[0]....
.L_238:
        /*0454*/ 	.word	0xffffffff


	//   ....[1]....
        /*0458*/ 	.word	0xffffffff


	//   ....[2]....
        /*045c*/ 	.word	0xffffffff


	//   ....[3]....
        /*0460*/ 	.word	0xffffffff


	//   ....[4]....
        /*0464*/ 	.word	0xffffffff


	//   ....[5]....
        /*0468*/ 	.word	0xffffffff


	//   ....[6]....
        /*046c*/ 	.word	0xffffffff


	//   ....[7]....
        /*0470*/ 	.word	0xffffffff


	//   ....[8]....
        /*0474*/ 	.word	0xffffffff


	//   ....[9]....
        /*0478*/ 	.word	0xffffffff


	//   ....[10]....
        /*047c*/ 	.word	0xffffffff


	//   ....[11]....
        /*0480*/ 	.word	0xffffffff


	//   ....[12]....
        /*0484*/ 	.word	0xffffffff


	//   ....[13]....
        /*0488*/ 	.word	0xffffffff


	//   ....[14]....
        /*048c*/ 	.word	0xffffffff


	//   ....[15]....
        /*0490*/ 	.word	0xffffffff


	//   ....[16]....
        /*0494*/ 	.word	0xffffffff


	//   ....[17]....
        /*0498*/ 	.word	0xffffffff


	//   ....[18]....
        /*049c*/ 	.word	0xffffffff


	//   ....[19]....
        /*04a0*/ 	.word	0xffffffff


	//   ....[20]....
        /*04a4*/ 	.word	0xffffffff


	//   ....[21]....
        /*04a8*/ 	.word	0xffffffff


	//   ....[22]....
        /*04ac*/ 	.word	0xffffffff


	//   ....[23]....
        /*04b0*/ 	.word	0xffffffff


	//   ....[24]....
        /*04b4*/ 	.word	0xffffffff


	//   ....[25]....
        /*04b8*/ 	.word	0xffffffff


	//   ....[26]....
        /*04bc*/ 	.word	0xffffffff


	//   ....[27]....
        /*04c0*/ 	.word	0xffffffff


	//   ....[28]....
        /*04c4*/ 	.word	0xffffffff


	//   ....[29]....
        /*04c8*/ 	.word	0xffffffff


	//   ....[30]....
        /*04cc*/ 	.word	0xffffffff


	//   ....[31]....
        /*04d0*/ 	.word	0xffffffff


	//   ....[32]....
        /*04d4*/ 	.word	0xffffffff


	//   ....[33]....
        /*04d8*/ 	.word	0xffffffff


	//   ....[34]....
        /*04dc*/ 	.word	0xffffffff


	//   ....[35]....
        /*04e0*/ 	.word	0xffffffff


	//   ....[36]....
        /*04e4*/ 	.word	0xffffffff


	//   ....[37]....
        /*04e8*/ 	.word	0xffffffff


	//   ....[38]....
        /*04ec*/ 	.word	0xffffffff


	//   ....[39]....
        /*04f0*/ 	.word	0xffffffff


	//   ....[40]....
        /*04f4*/ 	.word	0xffffffff


	//   ....[41]....
        /*04f8*/ 	.word	0xffffffff


	//   ....[42]....
        /*04fc*/ 	.word	0xffffffff


	//   ....[43]....
        /*0500*/ 	.word	0xffffffff


	//   ....[44]....
        /*0504*/ 	.word	0xffffffff


	//   ....[45]....
        /*0508*/ 	.word	0xffffffff


	//   ....[46]....
        /*050c*/ 	.word	0xffffffff


	//   ....[47]....
        /*0510*/ 	.word	0xffffffff


	//   ....[48]....
        /*0514*/ 	.word	0xffffffff


	//   ....[49]....
        /*0518*/ 	.word	0xffffffff


	//   ....[50]....
        /*051c*/ 	.word	0xffffffff


	//   ....[51]....
        /*0520*/ 	.word	0xffffffff


	//   ....[52]....
        /*0524*/ 	.word	0xffffffff


	//   ....[53]....
        /*0528*/ 	.word	0xffffffff


	//   ....[54]....
        /*052c*/ 	.word	0xffffffff


	//   ....[55]....
        /*0530*/ 	.word	0xffffffff


	//   ....[56]....
        /*0534*/ 	.word	0xffffffff


	//   ....[57]....
        /*0538*/ 	.word	0xffffffff


	//   ....[58]....
        /*053c*/ 	.word	0xffffffff


	//   ....[59]....
        /*0540*/ 	.word	0xffffffff


	//   ....[60]....
        /*0544*/ 	.word	0xffffffff


	//   ....[61]....
        /*0548*/ 	.word	0xffffffff


	//   ....[62]....
        /*054c*/ 	.word	0xffffffff


	//   ....[63]....
        /*0550*/ 	.word	0xffffffff


	//   ....[64]....
        /*0554*/ 	.word	0xffffffff


	//   ....[65]....
        /*0558*/ 	.word	0xffffffff


	//   ....[66]....
        /*055c*/ 	.word	0xffffffff


	//   ....[67]....
        /*0560*/ 	.word	0xffffffff


	//   ....[68]....
        /*0564*/ 	.word	0xffffffff


	//   ....[69]....
        /*0568*/ 	.word	0xffffffff


	//   ....[70]....
        /*056c*/ 	.word	0xffffffff


	//   ....[71]....
        /*0570*/ 	.word	0xffffffff


	//   ....[72]....
        /*0574*/ 	.word	0xffffffff


	//   ....[73]....
        /*0578*/ 	.word	0xffffffff


	//   ....[74]....
        /*057c*/ 	.word	0xffffffff


	//   ....[75]....
        /*0580*/ 	.word	0xffffffff


	//   ....[76]....
        /*0584*/ 	.word	0xffffffff


	//   ....[77]....
        /*0588*/ 	.word	0xffffffff


	//   ....[78]....
        /*058c*/ 	.word	0xffffffff


	//   ....[79]....
        /*0590*/ 	.word	0xffffffff


	//   ....[80]....
        /*0594*/ 	.word	0xffffffff


	//   ....[81]....
        /*0598*/ 	.word	0xffffffff


	//   ....[82]....
        /*059c*/ 	.word	0xffffffff


	//   ....[83]....
        /*05a0*/ 	.word	0xffffffff


	//   ....[84]....
        /*05a4*/ 	.word	0xffffffff


	//   ....[85]....
        /*05a8*/ 	.word	0xffffffff


	//   ....[86]....
        /*05ac*/ 	.word	0xffffffff


	//   ....[87]....
        /*05b0*/ 	.word	0xffffffff


	//   ....[88]....
        /*05b4*/ 	.word	0xffffffff


	//   ....[89]....
        /*05b8*/ 	.word	0xffffffff


	//   ....[90]....
        /*05bc*/ 	.word	0xffffffff


	//   ....[91]....
        /*05c0*/ 	.word	0xffffffff


	//   ....[92]....
        /*05c4*/ 	.word	0xffffffff


	//   ....[93]....
        /*05c8*/ 	.word	0xffffffff


	//   ....[94]....
        /*05cc*/ 	.word	0xffffffff


	//   ....[95]....
        /*05d0*/ 	.word	0xffffffff


	//   ....[96]....
        /*05d4*/ 	.word	0xffffffff


	//   ....[97]....
        /*05d8*/ 	.word	0xffffffff


	//   ....[98]....
        /*05dc*/ 	.word	0xffffffff


	//   ....[99]....
        /*05e0*/ 	.word	0xffffffff


	//   ....[100]....
        /*05e4*/ 	.word	0xffffffff


	//   ....[101]....
        /*05e8*/ 	.word	0xffffffff


	//   ....[102]....
        /*05ec*/ 	.word	0xffffffff


	//   ....[103]....
        /*05f0*/ 	.word	0xffffffff


	//   ....[104]....
        /*05f4*/ 	.word	0xffffffff


	//   ....[105]....
        /*05f8*/ 	.word	0x0500000f


	//   ....[106]....
        /*05fc*/ 	.word	0x0500000f


	//   ....[107]....
        /*0600*/ 	.word	0x0500000f


	//   ....[108]....
        /*0604*/ 	.word	0x0500000f


	//   ....[109]....
        /*0608*/ 	.word	0x0500000f


	//   ....[110]....
        /*060c*/ 	.word	0x0500000f


	//   ....[111]....
        /*0610*/ 	.word	0x0500000f


	//   ....[112]....
        /*0614*/ 	.word	0x0500000f


	//   ....[113]....
        /*0618*/ 	.word	0x0500000f


	//   ....[114]....
        /*061c*/ 	.word	0x0500000f


	//   ....[115]....
        /*0620*/ 	.word	0x0500000f


	//   ....[116]....
        /*0624*/ 	.word	0x0500000f


	//   ....[117]....
        /*0628*/ 	.word	0x0500000f


	//   ....[118]....
        /*062c*/ 	.word	0x0500000f


	//   ....[119]....
        /*0630*/ 	.word	0x0500000f


	//   ....[120]....
        /*0634*/ 	.word	0x0500000f


	//   ....[121]....
        /*0638*/ 	.word	0x0500000f


	//   ....[122]....
        /*063c*/ 	.word	0x0500000f


	//   ....[123]....
        /*0640*/ 	.word	0x0500000f


	//   ....[124]....
        /*0644*/ 	.word	0x0500000f


	//   ....[125]....
        /*0648*/ 	.word	0x0500000f


	//   ....[126]....
        /*064c*/ 	.word	0x0500000f


	//   ....[127]....
        /*0650*/ 	.word	0x0500000f


	//   ....[128]....
        /*0654*/ 	.word	0x0500000f


	//   ....[129]....
        /*0658*/ 	.word	0x0500000f


	//   ....[130]....
        /*065c*/ 	.word	0x0500000f


	//   ....[131]....
        /*0660*/ 	.word	0x0500000f


	//   ....[132]....
        /*0664*/ 	.word	0x0500000f


	//   ....[133]....
        /*0668*/ 	.word	0x0500000f


	//   ....[134]....
        /*066c*/ 	.word	0x0500000f


	//   ....[135]....
        /*0670*/ 	.word	0x0500000f


	//   ....[136]....
        /*0674*/ 	.word	0x0500000f


	//   ....[137]....
        /*0678*/ 	.word	0x0500000f


	//   ....[138]....
        /*067c*/ 	.word	0x0500000f


	//   ....[139]....
        /*0680*/ 	.word	0x0500000f


	//----- nvinfo : EIATTR_COOP_GROUP_INSTR_OFFSETS
	.align		4
.L_239:
        /*0684*/ 	.byte	0x04, 0x28
        /*0686*/ 	.short	(.L_241 - .L_240)


	//   ....[0]....
.L_240:
        /*0688*/ 	.word	0x00000060


	//   ....[1]....
        /*068c*/ 	.word	0x00000140


	//   ....[2]....
        /*0690*/ 	.word	0x00000190


	//   ....[3]....
        /*0694*/ 	.word	0x000003c0


	//   ....[4]....
        /*0698*/ 	.word	0x00000520


	//   ....[5]....
        /*069c*/ 	.word	0x00000640


	//   ....[6]....
        /*06a0*/ 	.word	0x000007a0


	//   ....[7]....
        /*06a4*/ 	.word	0x00001c10


	//   ....[8]....
        /*06a8*/ 	.word	0x00002720


	//   ....[9]....
        /*06ac*/ 	.word	0x00002bc0


	//   ....[10]....
        /*06b0*/ 	.word	0x000036d0


	//   ....[11]....
        /*06b4*/ 	.word	0x00003780


	//   ....[12]....
        /*06b8*/ 	.word	0x000039c0


	//   ....[13]....
        /*06bc*/ 	.word	0x00003a60


	//   ....[14]....
        /*06c0*/ 	.word	0x00005860


	//   ....[15]....
        /*06c4*/ 	.word	0x00005ab0


	//   ....[16]....
        /*06c8*/ 	.word	0x000061b0


	//   ....[17]....
        /*06cc*/ 	.word	0x000062b0


	//   ....[18]....
        /*06d0*/ 	.word	0x00006640


	//   ....[19]....
        /*06d4*/ 	.word	0x000066b0


	//   ....[20]....
        /*06d8*/ 	.word	0x00008250


	//   ....[21]....
        /*06dc*/ 	.word	0x00008380


	//   ....[22]....
        /*06e0*/ 	.word	0x000085b0


	//   ....[23]....
        /*06e4*/ 	.word	0x00008610


	//   ....[24]....
        /*06e8*/ 	.word	0x0000a000


	//   ....[25]....
        /*06ec*/ 	.word	0x0000a2b0


	//   ....[26]....
        /*06f0*/ 	.word	0x0000a8f0


	//   ....[27]....
        /*06f4*/ 	.word	0x0000a9f0


	//   ....[28]....
        /*06f8*/ 	.word	0x0000adb0


	//   ....[29]....
        /*06fc*/ 	.word	0x0000ae10


	//   ....[30]....
        /*0700*/ 	.word	0x0000bde0


	//   ....[31]....
        /*0704*/ 	.word	0x0000be20


	//   ....[32]....
        /*0708*/ 	.word	0x0000bf60


	//   ....[33]....
        /*070c*/ 	.word	0x0000bf80


	//   ....[34]....
        /*0710*/ 	.word	0x0000db80


	//   ....[35]....
        /*0714*/ 	.word	0x0000dbc0


	//   ....[36]....
        /*0718*/ 	.word	0x0000dc00


	//   ....[37]....
        /*071c*/ 	.word	0x0000dc40


	//   ....[38]....
        /*0720*/ 	.word	0x0000e490


	//   ....[39]....
        /*0724*/ 	.word	0x0000e4c0


	//   ....[40]....
        /*0728*/ 	.word	0x0000e620


	//   ....[41]....
        /*072c*/ 	.word	0x0000e640


	//   ....[42]....
        /*0730*/ 	.word	0x0000e790


	//   ....[43]....
        /*0734*/ 	.word	0x0000e7b0


	//   ....[44]....
        /*0738*/ 	.word	0x0000e910


	//   ....[45]....
        /*073c*/ 	.word	0x0000e930


	//   ....[46]....
        /*0740*/ 	.word	0x0000f320


	//   ....[47]....
        /*0744*/ 	.word	0x0000f340


	//   ....[48]....
        /*0748*/ 	.word	0x0000f490


	//   ....[49]....
        /*074c*/ 	.word	0x0000f4b0


	//   ....[50]....
        /*0750*/ 	.word	0x0000f600


	//   ....[51]....
        /*0754*/ 	.word	0x0000f620


	//   ....[52]....
        /*0758*/ 	.word	0x0000f780


	//   ....[53]....
        /*075c*/ 	.word	0x0000f7a0


	//   ....[54]....
        /*0760*/ 	.word	0x0000f990


	//   ....[55]....
        /*0764*/ 	.word	0x0000fb80


	//   ....[56]....
        /*0768*/ 	.word	0x0000fbb0


	//   ....[57]....
        /*076c*/ 	.word	0x0000fbe0


	//   ....[58]....
        /*0770*/ 	.word	0x0000fc10


	//   ....[59]....
        /*0774*/ 	.word	0x0000fc40


	//   ....[60]....
        /*0778*/ 	.word	0x0000fc70


	//   ....[61]....
        /*077c*/ 	.word	0x0000fdf0


	//   ....[62]....
        /*0780*/ 	.word	0x0000fe20


	//   ....[63]....
        /*0784*/ 	.word	0x0000fe50


	//   ....[64]....
        /*0788*/ 	.word	0x0000fe80


	//   ....[65]....
        /*078c*/ 	.word	0x0000feb0


	//   ....[66]....
        /*0790*/ 	.word	0x0000fee0


	//   ....[67]....
        /*0794*/ 	.word	0x0000ff90


	//   ....[68]....
        /*0798*/ 	.word	0x0000fff0


	//   ....[69]....
        /*079c*/ 	.word	0x00010080


	//   ....[70]....
        /*07a0*/ 	.word	0x000115f0


	//   ....[71]....
        /*07a4*/ 	.word	0x000122c0


	//   ....[72]....
        /*07a8*/ 	.word	0x000122e0


	//   ....[73]....
        /*07ac*/ 	.word	0x000123d0


	//   ....[74]....
        /*07b0*/ 	.word	0x000123e0


	//   ....[75]....
        /*07b4*/ 	.word	0x000124a0


	//   ....[76]....
        /*07b8*/ 	.word	0x000124b0


	//   ....[77]....
        /*07bc*/ 	.word	0x00012570


	//   ....[78]....
        /*07c0*/ 	.word	0x00012580


	//   ....[79]....
        /*07c4*/ 	.word	0x00012640


	//   ....[80]....
        /*07c8*/ 	.word	0x00012650


	//   ....[81]....
        /*07cc*/ 	.word	0x00012710


	//   ....[82]....
        /*07d0*/ 	.word	0x00012720


	//   ....[83]....
        /*07d4*/ 	.word	0x000127d0


	//   ....[84]....
        /*07d8*/ 	.word	0x000127e0


	//   ....[85]....
        /*07dc*/ 	.word	0x00012810


	//   ....[86]....
        /*07e0*/ 	.word	0x00012830


	//   ....[87]....
        /*07e4*/ 	.word	0x00015fb0


	//   ....[88]....
        /*07e8*/ 	.word	0x00016010


	//   ....[89]....
        /*07ec*/ 	.word	0x00016040


	//   ....[90]....
        /*07f0*/ 	.word	0x00016050


	//   ....[91]....
        /*07f4*/ 	.word	0x00016080


	//   ....[92]....
        /*07f8*/ 	.word	0x000160b0


	//   ....[93]....
        /*07fc*/ 	.word	0x000160e0


	//   ....[94]....
        /*0800*/ 	.word	0x00016110


	//   ....[95]....
        /*0804*/ 	.word	0x000162a0


	//   ....[96]....
        /*0808*/ 	.word	0x000162d0


	//   ....[97]....
        /*080c*/ 	.word	0x00016300


	//   ....[98]....
        /*0810*/ 	.word	0x00016330


	//   ....[99]....
        /*0814*/ 	.word	0x00016360


	//   ....[100]....
        /*0818*/ 	.word	0x00016390


	//   ....[101]....
        /*081c*/ 	.word	0x00016450


	//   ....[102]....
        /*0820*/ 	.word	0x00016470


	//   ....[103]....
        /*0824*/ 	.word	0x000164e0


	//   ....[104]....
        /*0828*/ 	.word	0x00016bc0


	//   ....[105]....
        /*082c*/ 	.word	0x00017270


	//   ....[106]....
        /*0830*/ 	.word	0x00017450


	//   ....[107]....
        /*0834*/ 	.word	0x000174a0


	//   ....[108]....
        /*0838*/ 	.word	0x000175f0


	//   ....[109]....
        /*083c*/ 	.word	0x00017640


	//   ....[110]....
        /*0840*/ 	.word	0x00017790


	//   ....[111]....
        /*0844*/ 	.word	0x000177e0


	//   ....[112]....
        /*0848*/ 	.word	0x00017930


	//   ....[113]....
        /*084c*/ 	.word	0x00017980


	//   ....[114]....
        /*0850*/ 	.word	0x00017ad0


	//   ....[115]....
        /*0854*/ 	.word	0x00017b20


	//   ....[116]....
        /*0858*/ 	.word	0x00017c60


	//   ....[117]....
        /*085c*/ 	.word	0x00017cb0


	//   ....[118]....
        /*0860*/ 	.word	0x00017df0


	//   ....[119]....
        /*0864*/ 	.word	0x00017e40


	//   ....[120]....
        /*0868*/ 	.word	0x00017f70


	//   ....[121]....
        /*086c*/ 	.word	0x00017fc0


	//   ....[122]....
        /*0870*/ 	.word	0x000182f0


	//   ....[123]....
        /*0874*/ 	.word	0x00018390


	//   ....[124]....
        /*0878*/ 	.word	0x000184c0


	//   ....[125]....
        /*087c*/ 	.word	0x00018540


	//   ....[126]....
        /*0880*/ 	.word	0x000185c0


	//   ....[127]....
        /*0884*/ 	.word	0x00018640


	//   ....[128]....
        /*0888*/ 	.word	0x000186c0


	//   ....[129]....
        /*088c*/ 	.word	0x00018750


	//   ....[130]....
        /*0890*/ 	.word	0x000187f0


	//   ....[131]....
        /*0894*/ 	.word	0x00018890


	//   ....[132]....
        /*0898*/ 	.word	0x00018910


	//   ....[133]....
        /*089c*/ 	.word	0x00018990


	//   ....[134]....
        /*08a0*/ 	.word	0x00018a10


	//   ....[135]....
        /*08a4*/ 	.word	0x00018aa0


	//   ....[136]....
        /*08a8*/ 	.word	0x00018b20


	//   ....[137]....
        /*08ac*/ 	.word	0x00018bc0


	//   ....[138]....
        /*08b0*/ 	.word	0x00018c50


	//   ....[139]....
        /*08b4*/ 	.word	0x00018d80


	//----- nvinfo : EIATTR_REG_RECONFIG
	.align		4
.L_241:
        /*08b8*/ 	.byte	0x01, 0x54
	.zero		2


	//----- nvinfo : EIATTR_SYSCALL_OFFSETS
	.align		4
        /*08bc*/ 	.byte	0x04, 0x46
        /*08be*/ 	.short	(.L_243 - .L_242)


	//   ....[0]....
.L_242:
        /*08c0*/ 	.word	0x00001df0


	//   ....[1]....
        /*08c4*/ 	.word	0x00011220


	//   ....[2]....
        /*08c8*/ 	.word	0x00011370


	//   ....[3]....
        /*08cc*/ 	.word	0x00011460


	//   ....[4]....
        /*08d0*/ 	.word	0x00011de0


	//----- nvinfo : EIATTR_MBARRIER_INSTR_OFFSETS
	.align		4
.L_243:
        /*08d4*/ 	.byte	0x04, 0x39
        /*08d6*/ 	.short	(.L_245 - .L_244)


	//   ....[0]....
.L_244:
        /*08d8*/ 	.word	0x00000270
        /*08dc*/ 	.word	0x000000ff
        /*08e0*/ 	.word	0x00030800
        /*08e4*/ 	.short	0x0100
        /*08e6*/ 	.byte	0x08
	.zero		1


	//   ....[1]....
        /*08e8*/ 	.word	0x00000280
        /*08ec*/ 	.word	0x000000ff
        /*08f0*/ 	.word	0x00030820
        /*08f4*/ 	.short	0x0100
        /*08f6*/ 	.byte	0x08
	.zero		1


	//   ....[2]....
        /*08f8*/ 	.word	0x00000370
        /*08fc*/ 	.word	0x000000ff
        /*0900*/ 	.word	0x00030830
        /*0904*/ 	.short	0x0100
        /*0906*/ 	.byte	0x08
	.zero		1


	//   ....[3]....
        /*0908*/ 	.word	0x00000380
        /*090c*/ 	.word	0x000000ff
        /*0910*/ 	.word	0x00030840
        /*0914*/ 	.short	0x0100
        /*0916*/ 	.byte	0x08
	.zero		1


	//   ....[4]....
        /*0918*/ 	.word	0x00000390
        /*091c*/ 	.word	0x000000ff
        /*0920*/ 	.word	0x00030838
        /*0924*/ 	.short	0x0100
        /*0926*/ 	.byte	0x08
	.zero		1


	//   ....[5]....
        /*0928*/ 	.word	0x000003a0
        /*092c*/ 	.word	0x000000ff
        /*0930*/ 	.word	0x00030848
        /*0934*/ 	.short	0x0100
        /*0936*/ 	.byte	0x08
	.zero		1


	//   ....[6]....
        /*0938*/ 	.word	0x000004d0
        /*093c*/ 	.word	0x000000ff
        /*0940*/ 	.word	0x00030850
        /*0944*/ 	.short	0x0100
        /*0946*/ 	.byte	0x08
	.zero		1


	//   ....[7]....
        /*0948*/ 	.word	0x000004e0
        /*094c*/ 	.word	0x000000ff
        /*0950*/ 	.word	0x00030860
        /*0954*/ 	.short	0x0100
        /*0956*/ 	.byte	0x08
	.zero		1


	//   ....[8]....
        /*0958*/ 	.word	0x000004f0
        /*095c*/ 	.word	0x000000ff
        /*0960*/ 	.word	0x00030858
        /*0964*/ 	.short	0x0100
        /*0966*/ 	.byte	0x08
	.zero		1


	//   ....[9]....
        /*0968*/ 	.word	0x00000500
        /*096c*/ 	.word	0x000000ff
        /*0970*/ 	.word	0x00030868
        /*0974*/ 	.short	0x0100
        /*0976*/ 	.byte	0x08
	.zero		1


	//   ....[10]....
        /*0978*/ 	.word	0x000005f0
        /*097c*/ 	.word	0x000000ff
        /*0980*/ 	.word	0x00030870
        /*0984*/ 	.short	0x0100
        /*0986*/ 	.byte	0x06
	.zero		1


	//   ....[11]....
        /*0988*/ 	.word	0x00000600
        /*098c*/ 	.word	0x000000ff
        /*0990*/ 	.word	0x00030880
        /*0994*/ 	.short	0x0100
        /*0996*/ 	.byte	0x06
	.zero		1


	//   ....[12]....
        /*0998*/ 	.word	0x00000610
        /*099c*/ 	.word	0x000000ff
        /*09a0*/ 	.word	0x00030878
        /*09a4*/ 	.short	0x0100
        /*09a6*/ 	.byte	0x06
	.zero		1


	//   ....[13]....
        /*09a8*/ 	.word	0x00000620
        /*09ac*/ 	.word	0x000000ff
        /*09b0*/ 	.word	0x00030888
        /*09b4*/ 	.short	0x0100
        /*09b6*/ 	.byte	0x06
	.zero		1


	//   ....[14]....
        /*09b8*/ 	.word	0x00000750
        /*09bc*/ 	.word	0x000000ff
        /*09c0*/ 	.word	0x00030890
        /*09c4*/ 	.short	0x0100
        /*09c6*/ 	.byte	0x08
	.zero		1


	//   ....[15]....
        /*09c8*/ 	.word	0x00000760
        /*09cc*/ 	.word	0x000000ff
        /*09d0*/ 	.word	0x000308a0
        /*09d4*/ 	.short	0x0100
        /*09d6*/ 	.byte	0x08
	.zero		1


	//   ....[16]....
        /*09d8*/ 	.word	0x00000770
        /*09dc*/ 	.word	0x000000ff
        /*09e0*/ 	.word	0x00030898
        /*09e4*/ 	.short	0x0100
        /*09e6*/ 	.byte	0x08
	.zero		1


	//   ....[17]....
        /*09e8*/ 	.word	0x00000780
        /*09ec*/ 	.word	0x000000ff
        /*09f0*/ 	.word	0x000308a8
        /*09f4*/ 	.short	0x0100
        /*09f6*/ 	.byte	0x08
	.zero		1


	//   ....[18]....
        /*09f8*/ 	.word	0x000008b0
        /*09fc*/ 	.word	0x000000ff
        /*0a00*/ 	.word	0x000308b0
        /*0a04*/ 	.short	0x0100
        /*0a06*/ 	.byte	0x08
	.zero		1


	//   ....[19]....
        /*0a08*/ 	.word	0x000008c0
        /*0a0c*/ 	.word	0x000000ff
        /*0a10*/ 	.word	0x000308c0
        /*0a14*/ 	.short	0x0100
        /*0a16*/ 	.byte	0x08
	.zero		1


	//   ....[20]....
        /*0a18*/ 	.word	0x000008d0
        /*0a1c*/ 	.word	0x000000ff
        /*0a20*/ 	.word	0x000308b8
        /*0a24*/ 	.short	0x0100
        /*0a26*/ 	.byte	0x08
	.zero		1


	//   ....[21]....
        /*0a28*/ 	.word	0x000008e0
        /*0a2c*/ 	.word	0x000000ff
        /*0a30*/ 	.word	0x000308c8
        /*0a34*/ 	.short	0x0100
        /*0a36*/ 	.byte	0x08
	.zero		1


	//   ....[22]....
        /*0a38*/ 	.word	0x00001e90
        /*0a3c*/ 	.word	0x000000ff
        /*0a40*/ 	.word	0x00030800
        /*0a44*/ 	.short	0x010a
        /*0a46*/ 	.byte	0x25
	.zero		1


	//   ....[23]....
        /*0a48*/ 	.word	0x00001f10
        /*0a4c*/ 	.word	0x00000005
        /*0a50*/ 	.word	0x00030830
        /*0a54*/ 	.short	0x010a
        /*0a56*/ 	.byte	0x3f
	.zero		1


	//   ....[24]....
        /*0a58*/ 	.word	0x00001f70
        /*0a5c*/ 	.word	0x00000005
        /*0a60*/ 	.word	0x00030830
        /*0a64*/ 	.short	0x010a
        /*0a66*/ 	.byte	0x3f
	.zero		1


	//   ....[25]....
        /*0a68*/ 	.word	0x000029f0
        /*0a6c*/ 	.word	0x00000000
        /*0a70*/ 	.word	0x00000000
        /*0a74*/ 	.short	0x0101
        /*0a76*/ 	.byte	0x3f
	.zero		1


	//   ....[26]....
        /*0a78*/ 	.word	0x000046e0
        /*0a7c*/ 	.word	0x000000ff
        /*0a80*/ 	.word	0x00030830
        /*0a84*/ 	.short	0x010a
        /*0a86*/ 	.byte	0x06
	.zero		1


	//   ....[27]....
        /*0a88*/ 	.word	0x00004720
        /*0a8c*/ 	.word	0x000000ff
        /*0a90*/ 	.word	0x00030830
        /*0a94*/ 	.short	0x010a
        /*0a96*/ 	.byte	0x06
	.zero		1


	//   ....[28]....
        /*0a98*/ 	.word	0x00005570
        /*0a9c*/ 	.word	0x000000ff
        /*0aa0*/ 	.word	0x00030850
        /*0aa4*/ 	.short	0x010a
        /*0aa6*/ 	.byte	0x0a
	.zero		1


	//   ....[29]....
        /*0aa8*/ 	.word	0x000055b0
        /*0aac*/ 	.word	0x000000ff
        /*0ab0*/ 	.word	0x00030850
        /*0ab4*/ 	.short	0x010a
        /*0ab6*/ 	.byte	0x0a
	.zero		1


	//   ....[30]....
        /*0ab8*/ 	.word	0x000058b0
        /*0abc*/ 	.word	0x00000000
        /*0ac0*/ 	.word	0x00000000
        /*0ac4*/ 	.short	0x0101
        /*0ac6*/ 	.byte	0x3f
	.zero		1


	//   ....[31]....
        /*0ac8*/ 	.word	0x00006970
        /*0acc*/ 	.word	0x0000009b
        /*0ad0*/ 	.word	0x00000000
        /*0ad4*/ 	.short	0x0101
        /*0ad6*/ 	.byte	0x3f
	.zero		1


	//   ....[32]....
        /*0ad8*/ 	.word	0x00007160
        /*0adc*/ 	.word	0x000000ff
        /*0ae0*/ 	.word	0x00030830
        /*0ae4*/ 	.short	0x010a
        /*0ae6*/ 	.byte	0x05
	.zero		1


	//   ....[33]....
        /*0ae8*/ 	.word	0x000071a0
        /*0aec*/ 	.word	0x000000ff
        /*0af0*/ 	.word	0x00030830
        /*0af4*/ 	.short	0x010a
        /*0af6*/ 	.byte	0x05
	.zero		1


	//   ....[34]....
        /*0af8*/ 	.word	0x00007ff0
        /*0afc*/ 	.word	0x000000ff
        /*0b00*/ 	.word	0x00030850
        /*0b04*/ 	.short	0x010a
        /*0b06*/ 	.byte	0x0e
	.zero		1


	//   ....[35]....
        /*0b08*/ 	.word	0x00008030
        /*0b0c*/ 	.word	0x000000ff
        /*0b10*/ 	.word	0x00030850
        /*0b14*/ 	.short	0x010a
        /*0b16*/ 	.byte	0x0e
	.zero		1


	//   ....[36]....
        /*0b18*/ 	.word	0x00008920
        /*0b1c*/ 	.word	0x0000009f
        /*0b20*/ 	.word	0x00000000
        /*0b24*/ 	.short	0x0101
        /*0b26*/ 	.byte	0x3f
	.zero		1


	//   ....[37]....
        /*0b28*/ 	.word	0x000089d0
        /*0b2c*/ 	.word	0x000000a3
        /*0b30*/ 	.word	0x00000000
        /*0b34*/ 	.short	0x0101
        /*0b36*/ 	.byte	0x3f
	.zero		1


	//   ....[38]....
        /*0b38*/ 	.word	0x00008e50
        /*0b3c*/ 	.word	0x000000ff
        /*0b40*/ 	.word	0x00030830
        /*0b44*/ 	.short	0x010a
        /*0b46*/ 	.byte	0x05
	.zero		1


	//   ....[39]....
        /*0b48*/ 	.word	0x00008e90
        /*0b4c*/ 	.word	0x000000ff
        /*0b50*/ 	.word	0x00030830
        /*0b54*/ 	.short	0x010a
        /*0b56*/ 	.byte	0x05
	.zero		1


	//   ....[40]....
        /*0b58*/ 	.word	0x00009ce0
        /*0b5c*/ 	.word	0x000000ff
        /*0b60*/ 	.word	0x00030850
        /*0b64*/ 	.short	0x010a
        /*0b66*/ 	.byte	0x0e
	.zero		1


	//   ....[41]....
        /*0b68*/ 	.word	0x00009d20
        /*0b6c*/ 	.word	0x000000ff
        /*0b70*/ 	.word	0x00030850
        /*0b74*/ 	.short	0x010a
        /*0b76*/ 	.byte	0x0e
	.zero		1


	//   ....[42]....
        /*0b78*/ 	.word	0x00009fa0
        /*0b7c*/ 	.word	0x00000000
        /*0b80*/ 	.word	0x00000000
        /*0b84*/ 	.short	0x0101
        /*0b86*/ 	.byte	0x3f
	.zero		1


	//   ....[43]....
        /*0b88*/ 	.word	0x0000b140
        /*0b8c*/ 	.word	0x0000009f
        /*0b90*/ 	.word	0x00000000
        /*0b94*/ 	.short	0x0101
        /*0b96*/ 	.byte	0x3f
	.zero		1


	//   ....[44]....
        /*0b98*/ 	.word	0x0000bd50
        /*0b9c*/ 	.word	0x000000ff
        /*0ba0*/ 	.word	0x00030850
        /*0ba4*/ 	.short	0x010a
        /*0ba6*/ 	.byte	0x07
	.zero		1


	//   ....[45]....
        /*0ba8*/ 	.word	0x0000bd90
        /*0bac*/ 	.word	0x000000ff
        /*0bb0*/ 	.word	0x00030850
        /*0bb4*/ 	.short	0x010a
        /*0bb6*/ 	.byte	0x07
	.zero		1


	//   ....[46]....
        /*0bb8*/ 	.word	0x0000c1f0
        /*0bbc*/ 	.word	0x00000009
        /*0bc0*/ 	.word	0x00000000
        /*0bc4*/ 	.short	0x0101
        /*0bc6*/ 	.byte	0x3f
	.zero		1


	//   ....[47]....
        /*0bc8*/ 	.word	0x0000e4d0
        /*0bcc*/ 	.word	0x00000017
        /*0bd0*/ 	.word	0x00000000
        /*0bd4*/ 	.short	0x0101
        /*0bd6*/ 	.byte	0x3f
	.zero		1


	//   ....[48]....
        /*0bd8*/ 	.word	0x00011890
        /*0bdc*/ 	.word	0x00000000
        /*0be0*/ 	.word	0x00030840
        /*0be4*/ 	.short	0x010a
        /*0be6*/ 	.byte	0x3f
	.zero		1


	//   ....[49]....
        /*0be8*/ 	.word	0x000129b0
        /*0bec*/ 	.word	0x00000008
        /*0bf0*/ 	.word	0x00030800
        /*0bf4*/ 	.short	0x0107
        /*0bf6*/ 	.byte	0x3f
	.zero		1


	//   ....[50]....
        /*0bf8*/ 	.word	0x00012ac0
        /*0bfc*/ 	.word	0x00000002
        /*0c00*/ 	.word	0x00030800
        /*0c04*/ 	.short	0x0101
        /*0c06*/ 	.byte	0x3f
	.zero		1


	//   ....[51]....
        /*0c08*/ 	.word	0x00012ae0
        /*0c0c*/ 	.word	0x00000002
        /*0c10*/ 	.word	0x00030820
        /*0c14*/ 	.short	0x010a
        /*0c16*/ 	.byte	0x3f
	.zero		1


	//   ....[52]....
        /*0c18*/ 	.word	0x00012e70
        /*0c1c*/ 	.word	0x00000003
        /*0c20*/ 	.word	0x00030840
        /*0c24*/ 	.short	0x010a
        /*0c26*/ 	.byte	0x3f
	.zero		1


	//   ....[53]....
        /*0c28*/ 	.word	0x00013430
        /*0c2c*/ 	.word	0x00000003
        /*0c30*/ 	.word	0x00000060
        /*0c34*/ 	.short	0x010a
        /*0c36*/ 	.byte	0x3f
	.zero		1


	//   ....[54]....
        /*0c38*/ 	.word	0x00013d20
        /*0c3c*/ 	.word	0x00000003
        /*0c40*/ 	.word	0x00030840
        /*0c44*/ 	.short	0x010a
        /*0c46*/ 	.byte	0x3f
	.zero		1


	//   ....[55]....
        /*0c48*/ 	.word	0x000142e0
        /*0c4c*/ 	.word	0x00000002
        /*0c50*/ 	.word	0x00000060
        /*0c54*/ 	.short	0x010a
        /*0c56*/ 	.byte	0x3f
	.zero		1


	//   ....[56]....
        /*0c58*/ 	.word	0x00014ae0
        /*0c5c*/ 	.word	0x00000002
        /*0c60*/ 	.word	0x00030840
        /*0c64*/ 	.short	0x010a
        /*0c66*/ 	.byte	0x3f
	.zero		1


	//   ....[57]....
        /*0c68*/ 	.word	0x000150a0
        /*0c6c*/ 	.word	0x00000002
        /*0c70*/ 	.word	0x00000060
        /*0c74*/ 	.short	0x010a
        /*0c76*/ 	.byte	0x3f
	.zero		1


	//   ....[58]....
        /*0c78*/ 	.word	0x00015830
        /*0c7c*/ 	.word	0x00000000
        /*0c80*/ 	.word	0x00030860
        /*0c84*/ 	.short	0x010a
        /*0c86*/ 	.byte	0x3f
	.zero		1


	//   ....[59]....
        /*0c88*/ 	.word	0x00016b40
        /*0c8c*/ 	.word	0x00000000
        /*0c90*/ 	.word	0x00030820
        /*0c94*/ 	.short	0x010a
        /*0c96*/ 	.byte	0x3f
	.zero		1


	//   ....[60]....
        /*0c98*/ 	.word	0x00016d20
        /*0c9c*/ 	.word	0x00000006
        /*0ca0*/ 	.word	0x00000000
        /*0ca4*/ 	.short	0x010a
        /*0ca6*/ 	.byte	0x3f
	.zero		1


	//   ....[61]....
        /*0ca8*/ 	.word	0x00016d90
        /*0cac*/ 	.word	0x00000007
        /*0cb0*/ 	.word	0x00000000
        /*0cb4*/ 	.short	0x010a
        /*0cb6*/ 	.byte	0x3f
	.zero		1


	//   ....[62]....
        /*0cb8*/ 	.word	0x00016e00
        /*0cbc*/ 	.word	0x00000004
        /*0cc0*/ 	.word	0x00000000
        /*0cc4*/ 	.short	0x010a
        /*0cc6*/ 	.byte	0x3f
	.zero		1


	//   ....[63]....
        /*0cc8*/ 	.word	0x00016e30
        /*0ccc*/ 	.word	0x00000003
        /*0cd0*/ 	.word	0x00000000
        /*0cd4*/ 	.short	0x010a
        /*0cd6*/ 	.byte	0x3f
	.zero		1


	//   ....[64]....
        /*0cd8*/ 	.word	0x00016ea0
        /*0cdc*/ 	.word	0x00000003
        /*0ce0*/ 	.word	0x00030800
        /*0ce4*/ 	.short	0x010a
        /*0ce6*/ 	.byte	0x3f
	.zero		1


	//   ....[65]....
        /*0ce8*/ 	.word	0x00016ef0
        /*0cec*/ 	.word	0x00000005
        /*0cf0*/ 	.word	0x00030830
        /*0cf4*/ 	.short	0x010a
        /*0cf6*/ 	.byte	0x3f
	.zero		1


	//   ....[66]....
        /*0cf8*/ 	.word	0x00016f50
        /*0cfc*/ 	.word	0x00000098
        /*0d00*/ 	.word	0x00030830
        /*0d04*/ 	.short	0x010a
        /*0d06*/ 	.byte	0x3f
	.zero		1


	//   ....[67]....
        /*0d08*/ 	.word	0x00016fb0
        /*0d0c*/ 	.word	0x00000015
        /*0d10*/ 	.word	0x00030850
        /*0d14*/ 	.short	0x010a
        /*0d16*/ 	.byte	0x3f
	.zero		1


	//   ....[68]....
        /*0d18*/ 	.word	0x00017010
        /*0d1c*/ 	.word	0x00000004
        /*0d20*/ 	.word	0x00030830
        /*0d24*/ 	.short	0x010a
        /*0d26*/ 	.byte	0x3f
	.zero		1


	//   ....[69]....
        /*0d28*/ 	.word	0x00017070
        /*0d2c*/ 	.word	0x00000003
        /*0d30*/ 	.word	0x00030850
        /*0d34*/ 	.short	0x010a
        /*0d36*/ 	.byte	0x3f
	.zero		1


	//   ....[70]....
        /*0d38*/ 	.word	0x000170d0
        /*0d3c*/ 	.word	0x00000004
        /*0d40*/ 	.word	0x00030830
        /*0d44*/ 	.short	0x010a
        /*0d46*/ 	.byte	0x3f
	.zero		1


	//   ....[71]....
        /*0d48*/ 	.word	0x00017130
        /*0d4c*/ 	.word	0x00000003
        /*0d50*/ 	.word	0x00030850
        /*0d54*/ 	.short	0x010a
        /*0d56*/ 	.byte	0x3f
	.zero		1


	//   ....[72]....
        /*0d58*/ 	.word	0x00017190
        /*0d5c*/ 	.word	0x00000007
        /*0d60*/ 	.word	0x00030850
        /*0d64*/ 	.short	0x010a
        /*0d66*/ 	.byte	0x3f
	.zero		1


	//   ....[73]....
        /*0d68*/ 	.word	0x00017330
        /*0d6c*/ 	.word	0x00000000
        /*0d70*/ 	.word	0x00030840
        /*0d74*/ 	.short	0x010a
        /*0d76*/ 	.byte	0x3f
	.zero		1


	//   ....[74]....
        /*0d78*/ 	.word	0x00018010
        /*0d7c*/ 	.word	0x00000002
        /*0d80*/ 	.word	0x00030820
        /*0d84*/ 	.short	0x010a
        /*0d86*/ 	.byte	0x3f
	.zero		1


	//   ....[75]....
        /*0d88*/ 	.word	0x00018060
        /*0d8c*/ 	.word	0x00000003
        /*0d90*/ 	.word	0x00030840
        /*0d94*/ 	.short	0x010a
        /*0d96*/ 	.byte	0x3f
	.zero		1


	//   ....[76]....
        /*0d98*/ 	.word	0x000180b0
        /*0d9c*/ 	.word	0x00000003
        /*0da0*/ 	.word	0x00000060
        /*0da4*/ 	.short	0x010a
        /*0da6*/ 	.byte	0x3f
	.zero		1


	//   ....[77]....
        /*0da8*/ 	.word	0x00018100
        /*0dac*/ 	.word	0x00000003
        /*0db0*/ 	.word	0x00030840
        /*0db4*/ 	.short	0x010a
        /*0db6*/ 	.byte	0x3f
	.zero		1


	//   ....[78]....
        /*0db8*/ 	.word	0x00018150
        /*0dbc*/ 	.word	0x00000002
        /*0dc0*/ 	.word	0x00000060
        /*0dc4*/ 	.short	0x010a
        /*0dc6*/ 	.byte	0x3f
	.zero		1


	//   ....[79]....
        /*0dc8*/ 	.word	0x000181a0
        /*0dcc*/ 	.word	0x00000002
        /*0dd0*/ 	.word	0x00030840
        /*0dd4*/ 	.short	0x010a
        /*0dd6*/ 	.byte	0x3f
	.zero		1


	//   ....[80]....
        /*0dd8*/ 	.word	0x000181f0
        /*0ddc*/ 	.word	0x00000002
        /*0de0*/ 	.word	0x00000060
        /*0de4*/ 	.short	0x010a
        /*0de6*/ 	.byte	0x3f
	.zero		1


	//   ....[81]....
        /*0de8*/ 	.word	0x00018240
        /*0dec*/ 	.word	0x00000000
        /*0df0*/ 	.word	0x00030860
        /*0df4*/ 	.short	0x010a
        /*0df6*/ 	.byte	0x3f
	.zero		1


	//   ....[82]....
        /*0df8*/ 	.word	0x00018ca0
        /*0dfc*/ 	.word	0x00000000
        /*0e00*/ 	.word	0x00030820
        /*0e04*/ 	.short	0x010a
        /*0e06*/ 	.byte	0x3f
	.zero		1


	//   ....[83]....
        /*0e08*/ 	.word	0x00018e40
        /*0e0c*/ 	.word	0x00000006
        /*0e10*/ 	.word	0x00000000
        /*0e14*/ 	.short	0x010a
        /*0e16*/ 	.byte	0x3f
	.zero		1


	//   ....[84]....
        /*0e18*/ 	.word	0x00018e90
        /*0e1c*/ 	.word	0x00000007
        /*0e20*/ 	.word	0x00000000
        /*0e24*/ 	.short	0x010a
        /*0e26*/ 	.byte	0x3f
	.zero		1


	//   ....[85]....
        /*0e28*/ 	.word	0x00018ee0
        /*0e2c*/ 	.word	0x00000004
        /*0e30*/ 	.word	0x00000000
        /*0e34*/ 	.short	0x010a
        /*0e36*/ 	.byte	0x3f
	.zero		1


	//----- nvinfo : EIATTR_NUM_MBARRIERS
	.align		4
.L_245:
        /*0e38*/ 	.byte	0x03, 0x38
        /*0e3a*/ 	.short	0x0016


	//----- nvinfo : EIATTR_EXIT_INSTR_OFFSETS
	.align		4
        /*0e3c*/ 	.byte	0x04, 0x1c
        /*0e3e*/ 	.short	(.L_247 - .L_246)


	//   ....[0]....
.L_246:
        /*0e40*/ 	.word	0x00000a50


	//   ....[1]....
        /*0e44*/ 	.word	0x0000f930


	//   ....[2]....
        /*0e48*/ 	.word	0x00016e80


	//----- nvinfo : EIATTR_MAX_THREADS
	.align		4
.L_247:
        /*0e4c*/ 	.byte	0x04, 0x05
        /*0e4e*/ 	.short	(.L_249 - .L_248)
.L_248:
        /*0e50*/ 	.word	0x00000180
        /*0e54*/ 	.word	0x00000001
        /*0e58*/ 	.word	0x00000001


	//----- nvinfo : EIATTR_CRS_STACK_SIZE
	.align		4
.L_249:
        /*0e5c*/ 	.byte	0x04, 0x1e
        /*0e5e*/ 	.short	(.L_251 - .L_250)
.L_250:
        /*0e60*/ 	.word	0x00000000


	//----- nvinfo : EIATTR_CBANK_PARAM_SIZE
	.align		4
.L_251:
        /*0e64*/ 	.byte	0x03, 0x19
        /*0e66*/ 	.short	0x0af0


	//----- nvinfo : EIATTR_PARAM_CBANK
	.align		4
        /*0e68*/ 	.byte	0x04, 0x0a
        /*0e6a*/ 	.short	(.L_253 - .L_252)
	.align		4
.L_252:
        /*0e6c*/ 	.word	index@(.nv.constant0._ZN7cutlass13device_kernelIN5flash11enable_sm90INS1_16FlashAttnFwdSm90INS1_25CollectiveMainloopFwdSm90ILi2EN4cute5tupleIJNS5_1CILi1EEES8_S8_EEENS6_IJNS7_ILi128EEENS7_ILi64EEENS7_ILi256EEEEEELi256ENS_10bfloat16_tEfNS_4arch4Sm90ELb0ELb1ELb0ELb1ELb0ELb0ELb0ELb1ELb1ELb1ELb0ELb0EEENS1_21CollectiveEpilogueFwdINS6_IJSA_SC_SB_EEES9_SE_SG_Li256ELb1ELb1ELb0ELb0EEENS1_36VarlenDynamicPersistentTileSchedulerILi128ELi64ELi256ELi128ELb0ELb1ELb1ELb1ELb0ELb1EEEEEEEEEvNT_6ParamsE)
        /*0e70*/ 	.short	0x0210
        /*0e72*/ 	.short	0x0af0


	//----- nvinfo : EIATTR_SW_WAR
	.align		4
.L_253:
        /*0e74*/ 	.byte	0x04, 0x36
        /*0e76*/ 	.short	(.L_255 - .L_254)
.L_254:
        /*0e78*/ 	.word	0x00000008
.L_255:


//--------------------- .nv.info._ZN7cutlass13device_kernelIN5flash11enable_sm90INS1_16FlashAttnFwdSm90INS1_25CollectiveMainloopFwdSm90ILi2EN4cute5tupleIJNS5_1CILi1EEES8_S8_EEENS6_IJNS7_ILi128EEENS7_ILi64EEENS7_ILi256EEEEEELi256ENS_10bfloat16_tEfNS_4arch4Sm90ELb0ELb1ELb0ELb1ELb0ELb1ELb0ELb1ELb1ELb1ELb0ELb0EEENS1_21CollectiveEpilogueFwdINS6_IJSA_SC_SB_EEES9_SE_SG_Li256ELb1ELb1ELb0ELb0EEENS1_36VarlenDynamicPersistentTileSchedulerILi128ELi64ELi256ELi128ELb0ELb1ELb1ELb1ELb0ELb1EEEEEEEEEvNT_6ParamsE --------------------------
	.section	.nv.info._ZN7cutlass13device_kernelIN5flash11enable_sm90INS1_16FlashAttnFwdSm90INS1_25CollectiveMainloopFwdSm90ILi2EN4cute5tupleIJNS5_1CILi1EEES8_S8_EEENS6_IJNS7_ILi128EEENS7_ILi64EEENS7_ILi256EEEEEELi256ENS_10bfloat16_tEfNS_4arch4Sm90ELb0ELb1ELb0ELb1ELb0ELb1ELb0ELb1ELb1ELb1ELb0ELb0EEENS1_21CollectiveEpilogueFwdINS6_IJSA_SC_SB_EEES9_SE_SG_Li256ELb1ELb1ELb0ELb0EEENS1_36VarlenDynamicPersistentTileSchedulerILi128ELi64ELi256ELi128ELb0ELb1ELb1ELb1ELb0ELb1EEEEEEEEEvNT_6ParamsE,"",@"SHT_CUDA_INFO"
	.sectionflags	@""
	.align	4


	//----- nvinfo : EIATTR_CUDA_API_VERSION
	.align		4
        /*0000*/ 	.byte	0x04, 0x37
        /*0002*/ 	.short	(.L_257 - .L_256)
.L_256:
        /*0004*/ 	.word	0x00000082


	//----- nvinfo : EIATTR_KPARAM_INFO
	.align		4
.L_257:
        /*0008*/ 	.byte	0x04, 0x17
        /*000a*/ 	.short	(.L_259 - .L_258)
.L_258:
        /*000c*/ 	.word	0x00000000
        /*0010*/ 	.short	0x0000
        /*0012*/ 	.short	0x0070
        /*0014*/ 	.byte	0x00, 0xf0, 0x01, 0x2a


	//----- nvinfo : EIATTR_SPARSE_MMA_MASK
	.align		4
.L_259:
        /*0018*/ 	.byte	0x03, 0x50
        /*001a*/ 	.short	0x0000


	//----- nvinfo : EIATTR_MAXREG_COUNT
	.align		4
        /*001c*/ 	.byte	0x03, 0x1b
        /*001e*/ 	.short	0x00a8


	//----- nvinfo : EIATTR_NUM_BARRIERS
	.align		4
        /*0020*/ 	.byte	0x02, 0x4c
        /*0022*/ 	.byte	0x10
	.zero		1


	//----- nvinfo : EIATTR_EXTERNS
	.align		4
        /*0024*/ 	.byte	0x04, 0x0f
        /*0026*/ 	.short	(.L_261 - .L_260)


	//   ....[0]....
	.align		4
.L_260:
        /*0028*/ 	.word	index@(__assertfail)


	//----- nvinfo : EIATTR_ANNOTATIONS
	.align		4
.L_261:
        /*002c*/ 	.byte	0x04, 0x55
        /*002e*/ 	.short	(.L_263 - .L_262)


	//   ....[0]....
.L_262:
        /* <DEDUP_REMOVED lines=143> */


	//----- nvinfo : EIATTR_MERCURY_ISA_VERSION
	.align		4
.L_263:
        /*0908*/ 	.byte	0x03, 0x5f
        /*090a*/ 	.short	0x0101


	//----- nvinfo : EIATTR_UNUSED_LOAD_BYTE_OFFSET
	.align		4
        /*090c*/ 	.byte	0x04, 0x44
        /*090e*/ 	.short	(.L_265 - .L_264)


	//   ....[0]....
.L_264:
        /*0910*/ 	.word	0x00000aa0
        /*0914*/ 	.word	0x0000fff0


	//   ....[1]....
        /*0918*/ 	.word	0x0001f020
        /*091c*/ 	.word	0x0000fff0


	//----- nvinfo : EIATTR_INT_WARP_WIDE_INSTR_OFFSETS
	.align		4
.L_265:
        /*0920*/ 	.byte	0x04, 0x31
        /*0922*/ 	.short	(.L_267 - .L_266)


	//   ....[0]....
.L_266:
        /*0924*/ 	.word	0x00000190


	//   ....[1]....
        /*0928*/ 	.word	0x000001d0


	//   ....[2]....
        /*092c*/ 	.word	0x00000240


	//   ....[3]....
        /*0930*/ 	.word	0x000254e0


	//   ....[4]....
        /*0934*/ 	.word	0x00025580


	//   ....[5]....
        /*0938*/ 	.word	0x00029b20


	//   ....[6]....
        /*093c*/ 	.word	0x00029b90


	//----- nvinfo : EIATTR_COOP_GROUP_MASK_REGIDS
	.align		4
.L_267:
        /*0940*/ 	.byte	0x04, 0x29
        /*0942*/ 	.short	(.L_269 - .L_268)


	//   ....[0]....
.L_268:
        /*0944*/ 	.word	0xffffffff


	//   ....[1]....
        /*0948*/ 	.word	0xffffffff


	//   ....[2]....
        /*094c*/ 	.word	0xffffffff


	//   ....[3]....
        /*0950*/ 	.word	0xffffffff


	//   ....[4]....
        /*0954*/ 	.word	0xffffffff


	//   ....[5]....
        /*0958*/ 	.word	0xffffffff


	//   ....[6]....
        /*095c*/ 	.word	0xffffffff


	//   ....[7]....
        /*0960*/ 	.word	0xffffffff


	//   ....[8]....
        /*0964*/ 	.word	0xffffffff


	//   ....[9]....
        /*0968*/ 	.word	0xffffffff


	//   ....[10]....
        /*096c*/ 	.word	0xffffffff


	//   ....[11]....
        /*0970*/ 	.word	0xffffffff


	//   ....[12]....
        /*0974*/ 	.word	0xffffffff


	//   ....[13]....
        /*0978*/ 	.word	0xffffffff


	//   ....[14]....
        /*097c*/ 	.word	0xffffffff


	//   ....[15]....
        /*0980*/ 	.word	0xffffffff


	//   ....[16]....
        /*0984*/ 	.word	0xffffffff


	//   ....[17]....
        /*0988*/ 	.word	0xffffffff


	//   ....[18]....
        /*098c*/ 	.word	0xffffffff


	//   ....[19]....
        /*0990*/ 	.word	0xffffffff


	//   ....[20]....
        /*0994*/ 	.word	0xffffffff


	//   ....[21]....
        /*0998*/ 	.word	0xffffffff


	//   ....[22]....
        /*099c*/ 	.word	0xffffffff


	//   ....[23]....
        /*09a0*/ 	.word	0xffffffff


	//   ....[24]....
        /*09a4*/ 	.word	0xffffffff


	//   ....[25]....
        /*09a8*/ 	.word	0xffffffff


	//   ....[26]....
        /*09ac*/ 	.word	0xffffffff


	//   ....[27]....
        /*09b0*/ 	.word	0xffffffff


	//   ....[28]....
        /*09b4*/ 	.word	0xffffffff


	//   ....[29]....
        /*09b8*/ 	.word	0xffffffff


	//   ....[30]....
        /*09bc*/ 	.word	0xffffffff


	//   ....[31]....
        /*09c0*/ 	.word	0xffffffff


	//   ....[32]....
        /*09c4*/ 	.word	0xffffffff


	//   ....[33]....
        /*09c8*/ 	.word	0xffffffff


	//   ....[34]....
        /*09cc*/ 	.word	0xffffffff


	//   ....[35]....
        /*09d0*/ 	.word	0xffffffff


	//   ....[36]....
        /*09d4*/ 	.word	0xffffffff


	//   ....[37]....
        /*09d8*/ 	.word	0xffffffff


	//   ....[38]....
        /*09dc*/ 	.word	0xffffffff


	//   ....[39]....
        /*09e0*/ 	.word	0xffffffff


	//   ....[40]....
        /*09e4*/ 	.word	0xffffffff


	//   ....[41]....
        /*09e8*/ 	.word	0xffffffff


	//   ....[42]....
        /*09ec*/ 	.word	0xffffffff


	//   ....[43]....
        /*09f0*/ 	.word	0xffffffff


	//   ....[44]....
        /*09f4*/ 	.word	0xffffffff


	//   ....[45]....
        /*09f8*/ 	.word	0xffffffff


	//   ....[46]....
        /*09fc*/ 	.word	0xffffffff


	//   ....[47]....
        /*0a00*/ 	.word	0xffffffff


	//   ....[48]....
        /*0a04*/ 	.word	0xffffffff


	//   ....[49]....
        /*0a08*/ 	.word	0xffffffff


	//   ....[50]....
        /*0a0c*/ 	.word	0xffffffff


	//   ....[51]....
        /*0a10*/ 	.word	0xffffffff


	//   ....[52]....
        /*0a14*/ 	.word	0xffffffff


	//   ....[53]....
        /*0a18*/ 	.word	0xffffffff


	//   ....[54]....
        /*0a1c*/ 	.word	0xffffffff


	//   ....[55]....
        /*0a20*/ 	.word	0xffffffff


	//   ....[56]....
        /*0a24*/ 	.word	0xffffffff


	//   ....[57]....
        /*0a28*/ 	.word	0xffffffff


	//   ....[58]....
        /*0a2c*/ 	.word	0xffffffff


	//   ....[59]....
        /*0a30*/ 	.word	0xffffffff


	//   ....[60]....
        /*0a34*/ 	.word	0xffffffff


	//   ....[61]....
        /*0a38*/ 	.word	0xffffffff


	//   ....[62]....
        /*0a3c*/ 	.word	0xffffffff


	//   ....[63]....
        /*0a40*/ 	.word	0xffffffff


	//   ....[64]....
        /*0a44*/ 	.word	0xffffffff


	//   ....[65]....
        /*0a48*/ 	.word	0xffffffff


	//   ....[66]....
        /*0a4c*/ 	.word	0xffffffff


	//   ....[67]....
        /*0a50*/ 	.word	0xffffffff


	//   ....[68]....
        /*0a54*/ 	.word	0xffffffff


	//   ....[69]....
        /*0a58*/ 	.word	0xffffffff


	//   ....[70]....
        /*0a5c*/ 	.word	0xffffffff


	//   ....[71]....
        /*0a60*/ 	.word	0xffffffff


	//   ....[72]....
        /*0a64*/ 	.word	0xffffffff


	//   ....[73]....
        /*0a68*/ 	.word	0xffffffff


	//   ....[74]....
        /*0a6c*/ 	.word	0xffffffff


	//   ....[75]....
        /*0a70*/ 	.word	0xffffffff


	//   ....[76]....
        /*0a74*/ 	.word	0xffffffff


	//   ....[77]....
        /*0a78*/ 	.word	0xffffffff


	//   ....[78]....
        /*0a7c*/ 	.word	0xffffffff


	//   ....[79]....
        /*0a80*/ 	.word	0xffffffff


	//   ....[80]....
        /*0a84*/ 	.word	0xffffffff


	//   ....[81]....
        /*0a88*/ 	.word	0xffffffff


	//   ....[82]....
        /*0a8c*/ 	.word	0xffffffff


	//   ....[83]....
        /*0a90*/ 	.word	0xffffffff


	//   ....[84]....
        /*0a94*/ 	.word	0xffffffff


	//   ....[85]....
        /*0a98*/ 	.word	0xffffffff


	//   ....[86]....
        /*0a9c*/ 	.word	0xffffffff


	//   ....[87]....
        /*0aa0*/ 	.word	0xffffffff


	//   ....[88]....
        /*0aa4*/ 	.word	0xffffffff


	//   ....[89]....
        /*0aa8*/ 	.word	0xffffffff


	//   ....[90]....
        /*0aac*/ 	.word	0xffffffff


	//   ....[91]....
        /*0ab0*/ 	.word	0xffffffff


	//   ....[92]....
        /*0ab4*/ 	.word	0xffffffff


	//   ....[93]....
        /*0ab8*/ 	.word	0xffffffff


	//   ....[94]....
        /*0abc*/ 	.word	0xffffffff


	//   ....[95]....
        /*0ac0*/ 	.word	0xffffffff


	//   ....[96]....
        /*0ac4*/ 	.word	0xffffffff


	//   ....[97]....
        /*0ac8*/ 	.word	0xffffffff


	//   ....[98]....
        /*0acc*/ 	.word	0xffffffff


	//   ....[99]....
        /*0ad0*/ 	.word	0xffffffff


	//   ....[100]....
        /*0ad4*/ 	.word	0xffffffff


	//   ....[101]....
        /*0ad8*/ 	.word	0xffffffff


	//   ....[102]....
        /*0adc*/ 	.word	0xffffffff


	//   ....[103]....
        /*0ae0*/ 	.word	0xffffffff


	//   ....[104]....
        /*0ae4*/ 	.word	0xffffffff


	//   ....[105]....
        /*0ae8*/ 	.word	0xffffffff


	//   ....[106]....
        /*0aec*/ 	.word	0xffffffff


	//   ....[107]....
        /*0af0*/ 	.word	0xffffffff


	//   ....[108]....
        /*0af4*/ 	.word	0xffffffff


	//   ....[109]....
        /*0af8*/ 	.word	0xffffffff


	//   ....[110]....
        /*0afc*/ 	.word	0xffffffff


	//   ....[111]....
        /*0b00*/ 	.word	0xffffffff


	//   ....[112]....
        /*0b04*/ 	.word	0xffffffff


	//   ....[113]....
        /*0b08*/ 	.word	0xffffffff


	//   ....[114]....
        /*0b0c*/ 	.word	0xffffffff


	//   ....[115]....
        /*0b10*/ 	.word	0xffffffff


	//   ....[116]....
        /*0b14*/ 	.word	0xffffffff


	//   ....[117]....
        /*0b18*/ 	.word	0xffffffff


	//   ....[118]....
        /*0b1c*/ 	.word	0xffffffff


	//   ....[119]....
        /*0b20*/ 	.word	0xffffffff


	//   ....[120]....
        /*0b24*/ 	.word	0xffffffff


	//   ....[121]....
        /*0b28*/ 	.word	0xffffffff


	//   ....[122]....
        /*0b2c*/ 	.word	0xffffffff


	//   ....[123]....
        /*0b30*/ 	.word	0xffffffff


	//   ....[124]....
        /*0b34*/ 	.word	0xffffffff


	//   ....[125]....
        /*0b38*/ 	.word	0xffffffff


	//   ....[126]....
        /*0b3c*/ 	.word	0xffffffff


	//   ....[127]....
        /*0b40*/ 	.word	0xffffffff


	//   ....[128]....
        /*0b44*/ 	.word	0xffffffff


	//   ....[129]....
        /*0b48*/ 	.word	0xffffffff


	//   ....[130]....
        /*0b4c*/ 	.word	0xffffffff


	//   ....[131]....
        /*0b50*/ 	.word	0xffffffff


	//   ....[132]....
        /*0b54*/ 	.word	0xffffffff


	//   ....[133]....
        /*0b58*/ 	.word	0xffffffff


	//   ....[134]....
        /*0b5c*/ 	.word	0xffffffff


	//   ....[135]....
        /*0b60*/ 	.word	0xffffffff


	//   ....[136]....
        /*0b64*/ 	.word	0xffffffff


	//   ....[137]....
        /*0b68*/ 	.word	0xffffffff


	//   ....[138]....
        /*0b6c*/ 	.word	0x0500000f


	//   ....[139]....
        /*0b70*/ 	.word	0x0500000f


	//   ....[140]....
        /*0b74*/ 	.word	0x0500000f


	//   ....[141]....
        /*0b78*/ 	.word	0x0500000f


	//   ....[142]....
        /*0b7c*/ 	.word	0x0500000f


	//   ....[143]....
        /*0b80*/ 	.word	0x0500000f


	//   ....[144]....
        /*0b84*/ 	.word	0x0500000f


	//   ....[145]....
        /*0b88*/ 	.word	0x0500000f


	//   ....[146]....
        /*0b8c*/ 	.word	0x0500000f


	//   ....[147]....
        /*0b90*/ 	.word	0x0500000f


	//   ....[148]....
        /*0b94*/ 	.word	0x0500000f


	//   ....[149]....
        /*0b98*/ 	.word	0x0500000f


	//   ....[150]....
        /*0b9c*/ 	.word	0x0500000f


	//   ....[151]....
        /*0ba0*/ 	.word	0x0500000f


	//   ....[152]....
        /*0ba4*/ 	.word	0x0500000f


	//   ....[153]....
        /*0ba8*/ 	.word	0x0500000f


	//   ....[154]....
        /*0bac*/ 	.word	0x0500000f


	//   ....[155]....
        /*0bb0*/ 	.word	0x0500000f


	//   ....[156]....
        /*0bb4*/ 	.word	0x0500000f


	//   ....[157]....
        /*0bb8*/ 	.word	0x0500000f


	//   ....[158]....
        /*0bbc*/ 	.word	0x0500000f


	//   ....[159]....
        /*0bc0*/ 	.word	0x0500000f


	//   ....[160]....
        /*0bc4*/ 	.word	0x0500000f


	//   ....[161]....
        /*0bc8*/ 	.word	0x0500000f


	//   ....[162]....
        /*0bcc*/ 	.word	0x0500000f


	//   ....[163]....
        /*0bd0*/ 	.word	0x0500000f


	//   ....[164]....
        /*0bd4*/ 	.word	0x0500000f


	//   ....[165]....
        /*0bd8*/ 	.word	0x0500000f


	//   ....[166]....
        /*0bdc*/ 	.word	0x0500000f


	//   ....[167]....
        /*0be0*/ 	.word	0x0500000f


	//   ....[168]....
        /*0be4*/ 	.word	0x0500000f


	//   ....[169]....
        /*0be8*/ 	.word	0x0500000f


	//   ....[170]....
        /*0bec*/ 	.word	0x0500000f


	//   ....[171]....
        /*0bf0*/ 	.word	0x0500000f


	//   ....[172]....
        /*0bf4*/ 	.word	0x0500000f


	//   ....[173]....
        /*0bf8*/ 	.word	0x0500000f


	//   ....[174]....
        /*0bfc*/ 	.word	0x0500000f


	//   ....[175]....
        /*0c00*/ 	.word	0x0500000f


	//   ....[176]....
        /*0c04*/ 	.word	0x0500000f


	//   ....[177]....
        /*0c08*/ 	.word	0x0500000f


	//   ....[178]....
        /*0c0c*/ 	.word	0x0500000f


	//   ....[179]....
        /*0c10*/ 	.word	0x0500000f


	//   ....[180]....
        /*0c14*/ 	.word	0x0500000f


	//   ....[181]....
        /*0c18*/ 	.word	0x0500000f


	//   ....[182]....
        /*0c1c*/ 	.word	0x0500000f


	//   ....[183]....
        /*0c20*/ 	.word	0x0500000f


	//   ....[184]....
        /*0c24*/ 	.word	0x0500000f


	//   ....[185]....
        /*0c28*/ 	.word	0x0500000f


	//   ....[186]....
        /*0c2c*/ 	.word	0x0500000f


	//   ....[187]....
        /*0c30*/ 	.word	0x0500000f


	//   ....[188]....
        /*0c34*/ 	.word	0x0500000f


	//   ....[189]....
        /*0c38*/ 	.word	0x0500000f


	//   ....[190]....
        /*0c3c*/ 	.word	0x0500000f


	//   ....[191]....
        /*0c40*/ 	.word	0x0500000f


	//   ....[192]....
        /*0c44*/ 	.word	0x0500000f


	//   ....[193]....
        /*0c48*/ 	.word	0x0500000f


	//   ....[194]....
        /*0c4c*/ 	.word	0x0500000f


	//   ....[195]....
        /*0c50*/ 	.word	0x0500000f


	//   ....[196]....
        /*0c54*/ 	.word	0x0500000f


	//   ....[197]....
        /*0c58*/ 	.word	0x0500000f


	//   ....[198]....
        /*0c5c*/ 	.word	0x0500000f


	//   ....[199]....
        /*0c60*/ 	.word	0x0500000f


	//   ....[200]....
        /*0c64*/ 	.word	0x0500000f


	//   ....[201]....
        /*0c68*/ 	.word	0x0500000f


	//   ....[202]....
        /*0c6c*/ 	.word	0x0500000f


	//   ....[203]....
        /*0c70*/ 	.word	0x0500000f


	//   ....[204]....
        /*0c74*/ 	.word	0x0500000f


	//   ....[205]....
        /*0c78*/ 	.word	0x0500000f


	//----- nvinfo : EIATTR_COOP_GROUP_INSTR_OFFSETS
	.align		4
.L_269:
        /*0c7c*/ 	.byte	0x04, 0x28
        /*0c7e*/ 	.short	(.L_271 - .L_270)


	//   ....[0]....
.L_270:
        /*0c80*/ 	.word	0x00000060


	//   ....[1]....
        /*0c84*/ 	.word	0x000001a0


	//   ....[2]....
        /*0c88*/ 	.word	0x000001f0


	//   ....[3]....
        /*0c8c*/ 	.word	0x00000420


	//   ....[4]....
        /*0c90*/ 	.word	0x00000580


	//   ....[5]....
        /*0c94*/ 	.word	0x000006a0


	//   ....[6]....
        /*0c98*/ 	.word	0x00000800


	//   ....[7]....
        /*0c9c*/ 	.word	0x00009530


	//   ....[8]....
        /*0ca0*/ 	.word	0x00009c90


	//   ....[9]....
        /*0ca4*/ 	.word	0x00009ca0


	//   ....[10]....
        /*0ca8*/ 	.word	0x00009cb0


	//   ....[11]....
        /*0cac*/ 	.word	0x00009cc0


	//   ....[12]....
        /*0cb0*/ 	.word	0x0000a280


	//   ....[13]....
        /*0cb4*/ 	.word	0x0000a290


	//   ....[14]....
        /*0cb8*/ 	.word	0x0000a2a0


	//   ....[15]....
        /*0cbc*/ 	.word	0x0000a2b0


	//   ....[16]....
        /*0cc0*/ 	.word	0x0000a850


	//   ....[17]....
        /*0cc4*/ 	.word	0x0000a860


	//   ....[18]....
        /*0cc8*/ 	.word	0x0000a870


	//   ....[19]....
        /*0ccc*/ 	.word	0x0000a880


	//   ....[20]....
        /*0cd0*/ 	.word	0x0000ae40


	//   ....[21]....
        /*0cd4*/ 	.word	0x0000ae50


	//   ....[22]....
        /*0cd8*/ 	.word	0x0000ae60


	//   ....[23]....
        /*0cdc*/ 	.word	0x0000ae70


	//   ....[24]....
        /*0ce0*/ 	.word	0x0000e950


	//   ....[25]....
        /*0ce4*/ 	.word	0x0000e960


	//   ....[26]....
        /*0ce8*/ 	.word	0x0000e970


	//   ....[27]....
        /*0cec*/ 	.word	0x0000e980


	//   ....[28]....
        /*0cf0*/ 	.word	0x0000ee60


	//   ....[29]....
        /*0cf4*/ 	.word	0x0000ee70


	//   ....[30]....
        /*0cf8*/ 	.word	0x0000ee80


	//   ....[31]....
        /*0cfc*/ 	.word	0x0000ee90


	//   ....[32]....
        /*0d00*/ 	.word	0x0000f350


	//   ....[33]....
        /*0d04*/ 	.word	0x0000f360


	//   ....[34]....
        /*0d08*/ 	.word	0x0000f370


	//   ....[35]....
        /*0d0c*/ 	.word	0x0000f380


	//   ....[36]....
        /*0d10*/ 	.word	0x0000f860


	//   ....[37]....
        /*0d14*/ 	.word	0x0000f870


	//   ....[38]....
        /*0d18*/ 	.word	0x0000f880


	//   ....[39]....
        /*0d1c*/ 	.word	0x0000f890


	//   ....[40]....
        /*0d20*/ 	.word	0x00014400


	//   ....[41]....
        /*0d24*/ 	.word	0x00014b50


	//   ....[42]....
        /*0d28*/ 	.word	0x00014fb0


	//   ....[43]....
        /*0d2c*/ 	.word	0x00015070


	//   ....[44]....
        /*0d30*/ 	.word	0x000154c0


	//   ....[45]....
        /*0d34*/ 	.word	0x00015580


	//   ....[46]....
        /*0d38*/ 	.word	0x000176f0


	//   ....[47]....
        /*0d3c*/ 	.word	0x00017900


	//   ....[48]....
        /*0d40*/ 	.word	0x00017f20


	//   ....[49]....
        /*0d44*/ 	.word	0x00017f40


	//   ....[50]....
        /*0d48*/ 	.word	0x00018630


	//   ....[51]....
        /*0d4c*/ 	.word	0x000186b0


	//   ....[52]....
        /*0d50*/ 	.word	0x0001a490


	//   ....[53]....
        /*0d54*/ 	.word	0x0001a4c0


	//   ....[54]....
        /*0d58*/ 	.word	0x0001a690


	//   ....[55]....
        /*0d5c*/ 	.word	0x0001a880


	//   ....[56]....
        /*0d60*/ 	.word	0x0001c560


	//   ....[57]....
        /*0d64*/ 	.word	0x0001c7b0


	//   ....[58]....
        /*0d68*/ 	.word	0x0001cde0


	//   ....[59]....
        /*0d6c*/ 	.word	0x0001ce00


	//   ....[60]....
        /*0d70*/ 	.word	0x0001d540


	//   ....[61]....
        /*0d74*/ 	.word	0x0001d5e0


	//   ....[62]....
        /*0d78*/ 	.word	0x0001e460


	//   ....[63]....
        /*0d7c*/ 	.word	0x0001e510


	//   ....[64]....
        /*0d80*/ 	.word	0x0001e650


	//   ....[65]....
        /*0d84*/ 	.word	0x0001e670


	//   ....[66]....
        /*0d88*/ 	.word	0x00020080


	//   ....[67]....
        /*0d8c*/ 	.word	0x000200b0


	//   ....[68]....
        /*0d90*/ 	.word	0x00020180


	//   ....[69]....
        /*0d94*/ 	.word	0x000201b0


	//   ....[70]....
        /*0d98*/ 	.word	0x00020a30


	//   ....[71]....
        /*0d9c*/ 	.word	0x00020a60


	//   ....[72]....
        /*0da0*/ 	.word	0x00020bd0


	//   ....[73]....
        /*0da4*/ 	.word	0x00020bf0


	//   ....[74]....
        /*0da8*/ 	.word	0x00020d40


	//   ....[75]....
        /*0dac*/ 	.word	0x00020d60


	//   ....[76]....
        /*0db0*/ 	.word	0x00020ec0


	//   ....[77]....
        /*0db4*/ 	.word	0x00020ee0


	//   ....[78]....
        /*0db8*/ 	.word	0x00021860


	//   ....[79]....
        /*0dbc*/ 	.word	0x00021880


	//   ....[80]....
        /*0dc0*/ 	.word	0x000219f0


	//   ....[81]....
        /*0dc4*/ 	.word	0x00021a10


	//   ....[82]....
        /*0dc8*/ 	.word	0x00021b60


	//   ....[83]....
        /*0dcc*/ 	.word	0x00021b80


	//   ....[84]....
        /*0dd0*/ 	.word	0x00021ce0


	//   ....[85]....
        /*0dd4*/ 	.word	0x00021d00


	//   ....[86]....
        /*0dd8*/ 	.word	0x00021ee0


	//   ....[87]....
        /*0ddc*/ 	.word	0x000220c0


	//   ....[88]....
        /*0de0*/ 	.word	0x000220f0


	//   ....[89]....
        /*0de4*/ 	.word	0x00022120


	//   ....[90]....
        /*0de8*/ 	.word	0x00022150


	//   ....[91]....
        /*0dec*/ 	.word	0x00022180


	//   ....[92]....
        /*0df0*/ 	.word	0x000221b0


	//   ....[93]....
        /*0df4*/ 	.word	0x00022330


	//   ....[94]....
        /*0df8*/ 	.word	0x00022360


	//   ....[95]....
        /*0dfc*/ 	.word	0x00022390


	//   ....[96]....
        /*0e00*/ 	.word	0x000223c0


	//   ....[97]....
        /*0e04*/ 	.word	0x000223f0


	//   ....[98]....
        /*0e08*/ 	.word	0x00022420


	//   ....[99]....
        /*0e0c*/ 	.word	0x000224d0


	//   ....[100]....
        /*0e10*/ 	.word	0x00022530


	//   ....[101]....
        /*0e14*/ 	.word	0x000225c0


	//   ....[102]....
        /*0e18*/ 	.word	0x00023700


	//   ....[103]....
        /*0e1c*/ 	.word	0x00025ac0


	//   ....[104]....
        /*0e20*/ 	.word	0x00026790


	//   ....[105]....
        /*0e24*/ 	.word	0x000267b0


	//   ....[106]....
        /*0e28*/ 	.word	0x00026890


	//   ....[107]....
        /*0e2c*/ 	.word	0x000268a0


	//   ....[108]....
        /*0e30*/ 	.word	0x00026950


	//   ....[109]....
        /*0e34*/ 	.word	0x00026960


	//   ....[110]....
        /*0e38*/ 	.word	0x00026a10


	//   ....[111]....
        /*0e3c*/ 	.word	0x00026a20


	//   ....[112]....
        /*0e40*/ 	.word	0x00026ad0


	//   ....[113]....
        /*0e44*/ 	.word	0x00026ae0


	//   ....[114]....
        /*0e48*/ 	.word	0x00026b90


	//   ....[115]....
        /*0e4c*/ 	.word	0x00026ba0


	//   ....[116]....
        /*0e50*/ 	.word	0x00026c50


	//   ....[117]....
        /*0e54*/ 	.word	0x00026c60


	//   ....[118]....
        /*0e58*/ 	.word	0x00026cb0


	//   ....[119]....
        /*0e5c*/ 	.word	0x00026d00


	//   ....[120]....
        /*0e60*/ 	.word	0x0002a420


	//   ....[121]....
        /*0e64*/ 	.word	0x0002a450


	//   ....[122]....
        /*0e68*/ 	.word	0x0002a490


	//   ....[123]....
        /*0e6c*/ 	.word	0x0002a4c0


	//   ....[124]....
        /*0e70*/ 	.word	0x0002a4f0


	//   ....[125]....
        /*0e74*/ 	.word	0x0002a520


	//   ....[126]....
        /*0e78*/ 	.word	0x0002a550


	//   ....[127]....
        /*0e7c*/ 	.word	0x0002a580


	//   ....[128]....
        /*0e80*/ 	.word	0x0002a710


	//   ....[129]....
        /*0e84*/ 	.word	0x0002a740


	//   ....[130]....
        /*0e88*/ 	.word	0x0002a770


	//   ....[131]....
        /*0e8c*/ 	.word	0x0002a7a0


	//   ....[132]....
        /*0e90*/ 	.word	0x0002a7d0


	//   ....[133]....
        /*0e94*/ 	.word	0x0002a800


	//   ....[134]....
        /*0e98*/ 	.word	0x0002a8c0


	//   ....[135]....
        /*0e9c*/ 	.word	0x0002a8e0


	//   ....[136]....
        /*0ea0*/ 	.word	0x0002a950


	//   ....[137]....
        /*0ea4*/ 	.word	0x0002b030


	//   ....[138]....
        /*0ea8*/ 	.word	0x0002b490


	//   ....[139]....
        /*0eac*/ 	.word	0x0002b520


	//   ....[140]....
        /*0eb0*/ 	.word	0x0002b570


	//   ....[141]....
        /*0eb4*/ 	.word	0x0002b5c0


	//   ....[142]....
        /*0eb8*/ 	.word	0x0002b650


	//   ....[143]....
        /*0ebc*/ 	.word	0x0002b6e0


	//   ....[144]....
        /*0ec0*/ 	.word	0x0002b730


	//   ....[145]....
        /*0ec4*/ 	.word	0x0002b780


	//   ....[146]....
        /*0ec8*/ 	.word	0x0002b810


	//   ....[147]....
        /*0ecc*/ 	.word	0x0002b8a0


	//   ....[148]....
        /*0ed0*/ 	.word	0x0002b8f0


	//   ....[149]....
        /*0ed4*/ 	.word	0x0002b940


	//   ....[150]....
        /*0ed8*/ 	.word	0x0002b9d0


	//   ....[151]....
        /*0edc*/ 	.word	0x0002ba60


	//   ....[152]....
        /*0ee0*/ 	.word	0x0002bab0


	//   ....[153]....
        /*0ee4*/ 	.word	0x0002bb00


	//   ....[154]....
        /*0ee8*/ 	.word	0x0002bbf0


	//   ....[155]....
        /*0eec*/ 	.word	0x0002bc80


	//   ....[156]....
        /*0ef0*/ 	.word	0x0002bcd0


	//   ....[157]....
        /*0ef4*/ 	.word	0x0002bd20


	//   ....[158]....
        /*0ef8*/ 	.word	0x0002bdb0


	//   ....[159]....
        /*0efc*/ 	.word	0x0002be40


	//   ....[160]....
        /*0f00*/ 	.word	0x0002be90


	//   ....[161]....
        /*0f04*/ 	.word	0x0002bee0


	//   ....[162]....
        /*0f08*/ 	.word	0x0002bf70


	//   ....[163]....
        /*0f0c*/ 	.word	0x0002c000


	//   ....[164]....
        /*0f10*/ 	.word	0x0002c050


	//   ....[165]....
        /*0f14*/ 	.word	0x0002c0a0


	//   ....[166]....
        /*0f18*/ 	.word	0x0002c130


	//   ....[167]....
        /*0f1c*/ 	.word	0x0002c1c0


	//   ....[168]....
        /*0f20*/ 	.word	0x0002c210


	//   ....[169]....
        /*0f24*/ 	.word	0x0002c260


	//   ....[170]....
        /*0f28*/ 	.word	0x0002c600


	//   ....[171]....
        /*0f2c*/ 	.word	0x0002c8f0


	//   ....[172]....
        /*0f30*/ 	.word	0x0002cad0


	//   ....[173]....
        /*0f34*/ 	.word	0x0002cb20


	//   ....[174]....
        /*0f38*/ 	.word	0x0002cc60


	//   ....[175]....
        /*0f3c*/ 	.word	0x0002ccb0


	//   ....[176]....
        /*0f40*/ 	.word	0x0002cdf0


	//   ....[177]....
        /*0f44*/ 	.word	0x0002ce40


	//   ....[178]....
        /*0f48*/ 	.word	0x0002cf80


	//   ....[179]....
        /*0f4c*/ 	.word	0x0002cfd0


	//   ....[180]....
        /*0f50*/ 	.word	0x0002d110


	//   ....[181]....
        /*0f54*/ 	.word	0x0002d160


	//   ....[182]....
        /*0f58*/ 	.word	0x0002d2a0


	//   ....[183]....
        /*0f5c*/ 	.word	0x0002d2f0


	//   ....[184]....
        /*0f60*/ 	.word	0x0002d410


	//   ....[185]....
        /*0f64*/ 	.word	0x0002d480


	//   ....[186]....
        /*0f68*/ 	.word	0x0002d5a0


	//   ....[187]....
        /*0f6c*/ 	.word	0x0002d5f0


	//   ....[188]....
        /*0f70*/ 	.word	0x0002d920


	//   ....[189]....
        /*0f74*/ 	.word	0x0002d9c0


	//   ....[190]....
        /*0f78*/ 	.word	0x0002daf0


	//   ....[191]....
        /*0f7c*/ 	.word	0x0002db70


	//   ....[192]....
        /*0f80*/ 	.word	0x0002dbf0


	//   ....[193]....
        /*0f84*/ 	.word	0x0002dc70


	//   ....[194]....
        /*0f88*/ 	.word	0x0002dcf0


	//   ....[195]....
        /*0f8c*/ 	.word	0x0002dd80


	//   ....[196]....
        /*0f90*/ 	.word	0x0002de20


	//   ....[197]....
        /*0f94*/ 	.word	0x0002ded0


	//   ....[198]....
        /*0f98*/ 	.word	0x0002df50


	//   ....[199]....
        /*0f9c*/ 	.word	0x0002dfd0


	//   ....[200]....
        /*0fa0*/ 	.word	0x0002e050


	//   ....[201]....
        /*0fa4*/ 	.word	0x0002e0e0


	//   ....[202]....
        /*0fa8*/ 	.word	0x0002e160


	//   ....[203]....
        /*0fac*/ 	.word	0x0002e200


	//   ....[204]....
        /*0fb0*/ 	.word	0x0002e290


	//   ....[205]....
        /*0fb4*/ 	.word	0x0002e3c0


	//----- nvinfo : EIATTR_REG_RECONFIG
	.align		4
.L_271:
        /*0fb8*/ 	.byte	0x01, 0x54
	.zero		2


	//----- nvinfo : EIATTR_SYSCALL_OFFSETS
	.align		4
        /*0fbc*/ 	.byte	0x04, 0x46
        /*0fbe*/ 	.short	(.L_273 - .L_272)


	//   ....[0]....
.L_272:
        /*0fc0*/ 	.word	0x00002060


	//   ....[1]....
        /*0fc4*/ 	.word	0x000021b0


	//   ....[2]....
        /*0fc8*/ 	.word	0x000096d0


	//   ....[3]....
        /*0fcc*/ 	.word	0x000099f0


	//   ....[4]....
        /*0fd0*/ 	.word	0x000256f0


	//   ....[5]....
        /*0fd4*/ 	.word	0x00025840


	//   ....[6]....
        /*0fd8*/ 	.word	0x00025930


	//   ....[7]....
        /*0fdc*/ 	.word	0x000262b0


	//----- nvinfo : EIATTR_MBARRIER_INSTR_OFFSETS
	.align		4
.L_273:
        /*0fe0*/ 	.byte	0x04, 0x39
        /*0fe2*/ 	.short	(.L_275 - .L_274)


	//   ....[0]....
.L_274:
        /*0fe4*/ 	.word	0x000002d0
        /*0fe8*/ 	.word	0x000000ff
        /*0fec*/ 	.word	0x00030800
        /*0ff0*/ 	.short	0x0100
        /*0ff2*/ 	.byte	0x08
	.zero		1


	//   ....[1]....
        /*0ff4*/ 	.word	0x000002e0
        /*0ff8*/ 	.word	0x000000ff
        /*0ffc*/ 	.word	0x00030820
        /*1000*/ 	.short	0x0100
        /*1002*/ 	.byte	0x08
	.zero		1


	//   ....[2]....
        /*1004*/ 	.word	0x000003d0
        /*1008*/ 	.word	0x000000ff
        /*100c*/ 	.word	0x00030830
        /*1010*/ 	.short	0x0100
        /*1012*/ 	.byte	0x08
	.zero		1


	//   ....[3]....
        /*1014*/ 	.word	0x000003e0
        /*1018*/ 	.word	0x000000ff
        /*101c*/ 	.word	0x00030840
        /*1020*/ 	.short	0x0100
        /*1022*/ 	.byte	0x08
	.zero		1


	//   ....[4]....
        /*1024*/ 	.word	0x000003f0
        /*1028*/ 	.word	0x000000ff
        /*102c*/ 	.word	0x00030838
        /*1030*/ 	.short	0x0100
        /*1032*/ 	.byte	0x08
	.zero		1


	//   ....[5]....
        /*1034*/ 	.word	0x00000400
        /*1038*/ 	.word	0x000000ff
        /*103c*/ 	.word	0x00030848
        /*1040*/ 	.short	0x0100
        /*1042*/ 	.byte	0x08
	.zero		1


	//   ....[6]....
        /*1044*/ 	.word	0x00000530
        /*1048*/ 	.word	0x000000ff
        /*104c*/ 	.word	0x00030850
        /*1050*/ 	.short	0x0100
        /*1052*/ 	.byte	0x08
	.zero		1


	//   ....[7]....
        /*1054*/ 	.word	0x00000540
        /*1058*/ 	.word	0x000000ff
        /*105c*/ 	.word	0x00030860
        /*1060*/ 	.short	0x0100
        /*1062*/ 	.byte	0x08
	.zero		1


	//   ....[8]....
        /*1064*/ 	.word	0x00000550
        /*1068*/ 	.word	0x000000ff
        /*106c*/ 	.word	0x00030858
        /*1070*/ 	.short	0x0100
        /*1072*/ 	.byte	0x08
	.zero		1


	//   ....[9]....
        /*1074*/ 	.word	0x00000560
        /*1078*/ 	.word	0x000000ff
        /*107c*/ 	.word	0x00030868
        /*1080*/ 	.short	0x0100
        /*1082*/ 	.byte	0x08
	.zero		1


	//   ....[10]....
        /*1084*/ 	.word	0x00000650
        /*1088*/ 	.word	0x000000ff
        /*108c*/ 	.word	0x00030870
        /*1090*/ 	.short	0x0100
        /*1092*/ 	.byte	0x06
	.zero		1


	//   ....[11]....
        /*1094*/ 	.word	0x00000660
        /*1098*/ 	.word	0x000000ff
        /*109c*/ 	.word	0x00030880
        /*10a0*/ 	.short	0x0100
        /*10a2*/ 	.byte	0x06
	.zero		1


	//   ....[12]....
        /*10a4*/ 	.word	0x00000670
        /*10a8*/ 	.word	0x000000ff
        /*10ac*/ 	.word	0x00030878
        /*10b0*/ 	.short	0x0100
        /*10b2*/ 	.byte	0x06
	.zero		1


	//   ....[13]....
        /*10b4*/ 	.word	0x00000680
        /*10b8*/ 	.word	0x000000ff
        /*10bc*/ 	.word	0x00030888
        /*10c0*/ 	.short	0x0100
        /*10c2*/ 	.byte	0x06
	.zero		1


	//   ....[14]....
        /*10c4*/ 	.word	0x000007b0
        /*10c8*/ 	.word	0x000000ff
        /*10cc*/ 	.word	0x00030890
        /*10d0*/ 	.short	0x0100
        /*10d2*/ 	.byte	0x08
	.zero		1


	//   ....[15]....
        /*10d4*/ 	.word	0x000007c0
        /*10d8*/ 	.word	0x000000ff
        /*10dc*/ 	.word	0x000308a0
        /*10e0*/ 	.short	0x0100
        /*10e2*/ 	.byte	0x08
	.zero		1


	//   ....[16]....
        /*10e4*/ 	.word	0x000007d0
        /*10e8*/ 	.word	0x000000ff
        /*10ec*/ 	.word	0x00030898
        /*10f0*/ 	.short	0x0100
        /*10f2*/ 	.byte	0x08
	.zero		1


	//   ....[17]....
        /*10f4*/ 	.word	0x000007e0
        /*10f8*/ 	.word	0x000000ff
        /*10fc*/ 	.word	0x000308a8
        /*1100*/ 	.short	0x0100
        /*1102*/ 	.byte	0x08
	.zero		1


	//   ....[18]....
        /*1104*/ 	.word	0x00000910
        /*1108*/ 	.word	0x000000ff
        /*110c*/ 	.word	0x000308b0
        /*1110*/ 	.short	0x0100
        /*1112*/ 	.byte	0x08
	.zero		1


	//   ....[19]....
        /*1114*/ 	.word	0x00000920
        /*1118*/ 	.word	0x000000ff
        /*111c*/ 	.word	0x000308c0
        /*1120*/ 	.short	0x0100
        /*1122*/ 	.byte	0x08
	.zero		1


	//   ....[20]....
        /*1124*/ 	.word	0x00000930
        /*1128*/ 	.word	0x000000ff
        /*112c*/ 	.word	0x000308b8
        /*1130*/ 	.short	0x0100
        /*1132*/ 	.byte	0x08
	.zero		1


	//   ....[21]....
        /*1134*/ 	.word	0x00000940
        /*1138*/ 	.word	0x000000ff
        /*113c*/ 	.word	0x000308c8
        /*1140*/ 	.short	0x0100
        /*1142*/ 	.byte	0x08
	.zero		1


	//   ....[22]....
        /*1144*/ 	.word	0x00003870
        /*1148*/ 	.word	0x00000062
        /*114c*/ 	.word	0x00030890
        /*1150*/ 	.short	0x010a
        /*1152*/ 	.byte	0x3f
	.zero		1


	//   ....[23]....
        /*1154*/ 	.word	0x00005e80
        /*1158*/ 	.word	0x00000062
        /*115c*/ 	.word	0x00030890
        /*1160*/ 	.short	0x010a
        /*1162*/ 	.byte	0x3f
	.zero		1


	//   ....[24]....
        /*1164*/ 	.word	0x00008280
        /*1168*/ 	.word	0x00000062
        /*116c*/ 	.word	0x00030890
        /*1170*/ 	.short	0x010a
        /*1172*/ 	.byte	0x3f
	.zero		1


	//   ....[25]....
        /*1174*/ 	.word	0x000085c0
        /*1178*/ 	.word	0x00000024
        /*117c*/ 	.word	0x00000000
        /*1180*/ 	.short	0x0101
        /*1182*/ 	.byte	0x3f
	.zero		1


	//   ....[26]....
        /*1184*/ 	.word	0x00008600
        /*1188*/ 	.word	0x00000062
        /*118c*/ 	.word	0x000308b0
        /*1190*/ 	.short	0x010a
        /*1192*/ 	.byte	0x3f
	.zero		1


	//   ....[27]....
        /*1194*/ 	.word	0x00008bf0
        /*1198*/ 	.word	0x00000062
        /*119c*/ 	.word	0x00000000
        /*11a0*/ 	.short	0x0101
        /*11a2*/ 	.byte	0x3f
	.zero		1


	//   ....[28]....
        /*11a4*/ 	.word	0x00009770
        /*11a8*/ 	.word	0x00000010
        /*11ac*/ 	.word	0x00030800
        /*11b0*/ 	.short	0x010a
        /*11b2*/ 	.byte	0x3f
	.zero		1


	//   ....[29]....
        /*11b4*/ 	.word	0x000097c0
        /*11b8*/ 	.word	0x00000010
        /*11bc*/ 	.word	0x00030800
        /*11c0*/ 	.short	0x010a
        /*11c2*/ 	.byte	0x3f
	.zero		1


	//   ....[30]....
        /*11c4*/ 	.word	0x0000b230
        /*11c8*/ 	.word	0x00000010
        /*11cc*/ 	.word	0x00030800
        /*11d0*/ 	.short	0x010a
        /*11d2*/ 	.byte	0x3f
	.zero		1


	//   ....[31]....
        /*11d4*/ 	.word	0x0000fb80
        /*11d8*/ 	.word	0x00000010
        /*11dc*/ 	.word	0x00030800
        /*11e0*/ 	.short	0x010a
        /*11e2*/ 	.byte	0x3f
	.zero		1


	//   ....[32]....
        /*11e4*/ 	.word	0x00013750
        /*11e8*/ 	.word	0x00000005
        /*11ec*/ 	.word	0x00030830
        /*11f0*/ 	.short	0x010a
        /*11f2*/ 	.byte	0x3f
	.zero		1


	//   ....[33]....
        /*11f4*/ 	.word	0x000137c0
        /*11f8*/ 	.word	0x00000005
        /*11fc*/ 	.word	0x00030830
        /*1200*/ 	.short	0x010a
        /*1202*/ 	.byte	0x3f
	.zero		1


	//   ....[34]....
        /*1204*/ 	.word	0x000144f0
        /*1208*/ 	.word	0x00000000
        /*120c*/ 	.word	0x00000000
        /*1210*/ 	.short	0x0101
        /*1212*/ 	.byte	0x3f
	.zero		1


	//   ....[35]....
        /*1214*/ 	.word	0x000161a0
        /*1218*/ 	.word	0x000000e8
        /*121c*/ 	.word	0x00030830
        /*1220*/ 	.short	0x010a
        /*1222*/ 	.byte	0x3f
	.zero		1


	//   ....[36]....
        /*1224*/ 	.word	0x00016230
        /*1228*/ 	.word	0x000000e8
        /*122c*/ 	.word	0x00030830
        /*1230*/ 	.short	0x010a
        /*1232*/ 	.byte	0x3f
	.zero		1


	//   ....[37]....
        /*1234*/ 	.word	0x00017350
        /*1238*/ 	.word	0x00000000
        /*123c*/ 	.word	0x00030850
        /*1240*/ 	.short	0x010a
        /*1242*/ 	.byte	0x3f
	.zero		1


	//   ....[38]....
        /*1244*/ 	.word	0x000173a0
        /*1248*/ 	.word	0x00000000
        /*124c*/ 	.word	0x00030850
        /*1250*/ 	.short	0x010a
        /*1252*/ 	.byte	0x3f
	.zero		1


	//   ....[39]....
        /*1254*/ 	.word	0x00017670
        /*1258*/ 	.word	0x000000e8
        /*125c*/ 	.word	0x00000000
        /*1260*/ 	.short	0x0101
        /*1262*/ 	.byte	0x3f
	.zero		1


	//   ....[40]....
        /*1264*/ 	.word	0x00017e10
        /*1268*/ 	.word	0x00000000
        /*126c*/ 	.word	0x00000000
        /*1270*/ 	.short	0x0101
        /*1272*/ 	.byte	0x3f
	.zero		1


	//   ....[41]....
        /*1274*/ 	.word	0x00018fe0
        /*1278*/ 	.word	0x00000004
        /*127c*/ 	.word	0x00030830
        /*1280*/ 	.short	0x010a
        /*1282*/ 	.byte	0x3f
	.zero		1


	//   ....[42]....
        /*1284*/ 	.word	0x00019070
        /*1288*/ 	.word	0x00000004
        /*128c*/ 	.word	0x00030830
        /*1290*/ 	.short	0x010a
        /*1292*/ 	.byte	0x3f
	.zero		1


	//   ....[43]....
        /*1294*/ 	.word	0x0001a190
        /*1298*/ 	.word	0x00000017
        /*129c*/ 	.word	0x00030850
        /*12a0*/ 	.short	0x010a
        /*12a2*/ 	.byte	0x3f
	.zero		1


	//   ....[44]....
        /*12a4*/ 	.word	0x0001a1e0
        /*12a8*/ 	.word	0x00000017
        /*12ac*/ 	.word	0x00030850
        /*12b0*/ 	.short	0x010a
        /*12b2*/ 	.byte	0x3f
	.zero		1


	//   ....[45]....
        /*12b4*/ 	.word	0x0001aa20
        /*12b8*/ 	.word	0x0000009f
        /*12bc*/ 	.word	0x00000000
        /*12c0*/ 	.short	0x0101
        /*12c2*/ 	.byte	0x3f
	.zero		1


	//   ....[46]....
        /*12c4*/ 	.word	0x0001aa80
        /*12c8*/ 	.word	0x0000009f
        /*12cc*/ 	.word	0x00000000
        /*12d0*/ 	.short	0x0101
        /*12d2*/ 	.byte	0x3f
	.zero		1


	//   ....[47]....
        /*12d4*/ 	.word	0x0001b060
        /*12d8*/ 	.word	0x00000004
        /*12dc*/ 	.word	0x00030830
        /*12e0*/ 	.short	0x010a
        /*12e2*/ 	.byte	0x3f
	.zero		1


	//   ....[48]....
        /*12e4*/ 	.word	0x0001b0f0
        /*12e8*/ 	.word	0x00000004
        /*12ec*/ 	.word	0x00030830
        /*12f0*/ 	.short	0x010a
        /*12f2*/ 	.byte	0x3f
	.zero		1


	//   ....[49]....
        /*12f4*/ 	.word	0x0001c210
        /*12f8*/ 	.word	0x00000000
        /*12fc*/ 	.word	0x00030850
        /*1300*/ 	.short	0x010a
        /*1302*/ 	.byte	0x3f
	.zero		1


	//   ....[50]....
        /*1304*/ 	.word	0x0001c260
        /*1308*/ 	.word	0x00000000
        /*130c*/ 	.word	0x00030850
        /*1310*/ 	.short	0x010a
        /*1312*/ 	.byte	0x3f
	.zero		1


	//   ....[51]....
        /*1314*/ 	.word	0x0001c590
        /*1318*/ 	.word	0x00000002
        /*131c*/ 	.word	0x00000000
        /*1320*/ 	.short	0x0101
        /*1322*/ 	.byte	0x3f
	.zero		1


	//   ....[52]....
        /*1324*/ 	.word	0x0001ccd0
        /*1328*/ 	.word	0x00000000
        /*132c*/ 	.word	0x00000000
        /*1330*/ 	.short	0x0101
        /*1332*/ 	.byte	0x3f
	.zero		1


	//   ....[53]....
        /*1334*/ 	.word	0x0001e300
        /*1338*/ 	.word	0x0000000b
        /*133c*/ 	.word	0x00030850
        /*1340*/ 	.short	0x010a
        /*1342*/ 	.byte	0x3f
	.zero		1


	//   ....[54]....
        /*1344*/ 	.word	0x0001e3a0
        /*1348*/ 	.word	0x0000000b
        /*134c*/ 	.word	0x00030850
        /*1350*/ 	.short	0x010a
        /*1352*/ 	.byte	0x3f
	.zero		1


	//   ....[55]....
        /*1354*/ 	.word	0x0001e7b0
        /*1358*/ 	.word	0x0000000b
        /*135c*/ 	.word	0x00000000
        /*1360*/ 	.short	0x0101
        /*1362*/ 	.byte	0x3f
	.zero		1


	//   ....[56]....
        /*1364*/ 	.word	0x00020a50
        /*1368*/ 	.word	0x00000000
        /*136c*/ 	.word	0x00000000
        /*1370*/ 	.short	0x0101
        /*1372*/ 	.byte	0x3f
	.zero		1


	//   ....[57]....
        /*1374*/ 	.word	0x000237f0
        /*1378*/ 	.word	0x00000007
        /*137c*/ 	.word	0x00030820
        /*1380*/ 	.short	0x010a
        /*1382*/ 	.byte	0x3f
	.zero		1


	//   ....[58]....
        /*1384*/ 	.word	0x000238d0
        /*1388*/ 	.word	0x00000008
        /*138c*/ 	.word	0x000308a0
        /*1390*/ 	.short	0x010a
        /*1392*/ 	.byte	0x3f
	.zero		1


	//   ....[59]....
        /*1394*/ 	.word	0x00023e30
        /*1398*/ 	.word	0x00000008
        /*139c*/ 	.word	0x000308c0
        /*13a0*/ 	.short	0x010a
        /*13a2*/ 	.byte	0x3f
	.zero		1


	//   ....[60]....
        /*13a4*/ 	.word	0x000244f0
        /*13a8*/ 	.word	0x00000008
        /*13ac*/ 	.word	0x000308a0
        /*13b0*/ 	.short	0x010a
        /*13b2*/ 	.byte	0x3f
	.zero		1


	//   ....[61]....
        /*13b4*/ 	.word	0x00024a30
        /*13b8*/ 	.word	0x00000008
        /*13bc*/ 	.word	0x000308c0
        /*13c0*/ 	.short	0x010a
        /*13c2*/ 	.byte	0x3f
	.zero		1


	//   ....[62]....
        /*13c4*/ 	.word	0x00025d60
        /*13c8*/ 	.word	0x00000000
        /*13cc*/ 	.word	0x00030840
        /*13d0*/ 	.short	0x010a
        /*13d2*/ 	.byte	0x3f
	.zero		1


	//   ....[63]....
        /*13d4*/ 	.word	0x00026e20
        /*13d8*/ 	.word	0x00000009
        /*13dc*/ 	.word	0x00030800
        /*13e0*/ 	.short	0x0107
        /*13e2*/ 	.byte	0x3f
	.zero		1


	//   ....[64]....
        /*13e4*/ 	.word	0x00026f30
        /*13e8*/ 	.word	0x00000002
        /*13ec*/ 	.word	0x00030800
        /*13f0*/ 	.short	0x0101
        /*13f2*/ 	.byte	0x3f
	.zero		1


	//   ....[65]....
        /*13f4*/ 	.word	0x00026f50
        /*13f8*/ 	.word	0x00000002
        /*13fc*/ 	.word	0x00030820
        /*1400*/ 	.short	0x010a
        /*1402*/ 	.byte	0x3f
	.zero		1


	//   ....[66]....
        /*1404*/ 	.word	0x000272e0
        /*1408*/ 	.word	0x00000003
        /*140c*/ 	.word	0x00030840
        /*1410*/ 	.short	0x010a
        /*1412*/ 	.byte	0x3f
	.zero		1


	//   ....[67]....
        /*1414*/ 	.word	0x000278a0
        /*1418*/ 	.word	0x00000003
        /*141c*/ 	.word	0x00000060
        /*1420*/ 	.short	0x010a
        /*1422*/ 	.byte	0x3f
	.zero		1


	//   ....[68]....
        /*1424*/ 	.word	0x00028190
        /*1428*/ 	.word	0x00000003
        /*142c*/ 	.word	0x00030840
        /*1430*/ 	.short	0x010a
        /*1432*/ 	.byte	0x3f
	.zero		1


	//   ....[69]....
        /*1434*/ 	.word	0x00028750
        /*1438*/ 	.word	0x00000002
        /*143c*/ 	.word	0x00000060
        /*1440*/ 	.short	0x010a
        /*1442*/ 	.byte	0x3f
	.zero		1


	//   ....[70]....
        /*1444*/ 	.word	0x00028f50
        /*1448*/ 	.word	0x00000002
        /*144c*/ 	.word	0x00030840
        /*1450*/ 	.short	0x010a
        /*1452*/ 	.byte	0x3f
	.zero		1


	//   ....[71]....
        /*1454*/ 	.word	0x00029510
        /*1458*/ 	.word	0x00000002
        /*145c*/ 	.word	0x00000060
        /*1460*/ 	.short	0x010a
        /*1462*/ 	.byte	0x3f
	.zero		1


	//   ....[72]....
        /*1464*/ 	.word	0x00029ca0
        /*1468*/ 	.word	0x00000000
        /*146c*/ 	.word	0x00030860
        /*1470*/ 	.short	0x010a
        /*1472*/ 	.byte	0x3f
	.zero		1


	//   ....[73]....
        /*1474*/ 	.word	0x0002afb0
        /*1478*/ 	.word	0x00000000
        /*147c*/ 	.word	0x00030820
        /*1480*/ 	.short	0x010a
        /*1482*/ 	.byte	0x3f
	.zero		1


	//   ....[74]....
        /*1484*/ 	.word	0x0002b180
        /*1488*/ 	.word	0x00000006
        /*148c*/ 	.word	0x00000000
        /*1490*/ 	.short	0x010a
        /*1492*/ 	.byte	0x3f
	.zero		1


	//   ....[75]....
        /*1494*/ 	.word	0x0002b1f0
        /*1498*/ 	.word	0x00000007
        /*149c*/ 	.word	0x00000000
        /*14a0*/ 	.short	0x010a
        /*14a2*/ 	.byte	0x3f
	.zero		1


	//   ....[76]....
        /*14a4*/ 	.word	0x0002b260
        /*14a8*/ 	.word	0x00000004
        /*14ac*/ 	.word	0x00000000
        /*14b0*/ 	.short	0x010a
        /*14b2*/ 	.byte	0x3f
	.zero		1


	//   ....[77]....
        /*14b4*/ 	.word	0x0002b290
        /*14b8*/ 	.word	0x00000003
        /*14bc*/ 	.word	0x00000000
        /*14c0*/ 	.short	0x010a
        /*14c2*/ 	.byte	0x3f
	.zero		1


	//   ....[78]....
        /*14c4*/ 	.word	0x0002b2f0
        /*14c8*/ 	.word	0x00000062
        /*14cc*/ 	.word	0x00030890
        /*14d0*/ 	.short	0x010a
        /*14d2*/ 	.byte	0x3f
	.zero		1


	//   ....[79]....
        /*14d4*/ 	.word	0x0002b340
        /*14d8*/ 	.word	0x00000062
        /*14dc*/ 	.word	0x00030890
        /*14e0*/ 	.short	0x010a
        /*14e2*/ 	.byte	0x3f
	.zero		1


	//   ....[80]....
        /*14e4*/ 	.word	0x0002b390
        /*14e8*/ 	.word	0x00000062
        /*14ec*/ 	.word	0x00030890
        /*14f0*/ 	.short	0x010a
        /*14f2*/ 	.byte	0x3f
	.zero		1


	//   ....[81]....
        /*14f4*/ 	.word	0x0002b3e0
        /*14f8*/ 	.word	0x00000062
        /*14fc*/ 	.word	0x000308b0
        /*1500*/ 	.short	0x010a
        /*1502*/ 	.byte	0x3f
	.zero		1


	//   ....[82]....
        /*1504*/ 	.word	0x0002bb40
        /*1508*/ 	.word	0x00000010
        /*150c*/ 	.word	0x00030800
        /*1510*/ 	.short	0x010a
        /*1512*/ 	.byte	0x3f
	.zero		1


	//   ....[83]....
        /*1514*/ 	.word	0x0002c2a0
        /*1518*/ 	.word	0x00000010
        /*151c*/ 	.word	0x00030800
        /*1520*/ 	.short	0x010a
        /*1522*/ 	.byte	0x3f
	.zero		1


	//   ....[84]....
        /*1524*/ 	.word	0x0002c2f0
        /*1528*/ 	.word	0x00000005
        /*152c*/ 	.word	0x00030830
        /*1530*/ 	.short	0x010a
        /*1532*/ 	.byte	0x3f
	.zero		1


	//   ....[85]....
        /*1534*/ 	.word	0x0002c340
        /*1538*/ 	.word	0x000000e8
        /*153c*/ 	.word	0x00030830
        /*1540*/ 	.short	0x010a
        /*1542*/ 	.byte	0x3f
	.zero		1


	//   ....[86]....
        /*1544*/ 	.word	0x0002c390
        /*1548*/ 	.word	0x00000000
        /*154c*/ 	.word	0x00030850
        /*1550*/ 	.short	0x010a
        /*1552*/ 	.byte	0x3f
	.zero		1


	//   ....[87]....
        /*1554*/ 	.word	0x0002c3e0
        /*1558*/ 	.word	0x00000004
        /*155c*/ 	.word	0x00030830
        /*1560*/ 	.short	0x010a
        /*1562*/ 	.byte	0x3f
	.zero		1


	//   ....[88]....
        /*1564*/ 	.word	0x0002c430
        /*1568*/ 	.word	0x00000017
        /*156c*/ 	.word	0x00030850
        /*1570*/ 	.short	0x010a
        /*1572*/ 	.byte	0x3f
	.zero		1


	//   ....[89]....
        /*1574*/ 	.word	0x0002c480
        /*1578*/ 	.word	0x00000004
        /*157c*/ 	.word	0x00030830
        /*1580*/ 	.short	0x010a
        /*1582*/ 	.byte	0x3f
	.zero		1


	//   ....[90]....
        /*1584*/ 	.word	0x0002c4d0
        /*1588*/ 	.word	0x00000000
        /*158c*/ 	.word	0x00030850
        /*1590*/ 	.short	0x010a
        /*1592*/ 	.byte	0x3f
	.zero		1


	//   ....[91]....
        /*1594*/ 	.word	0x0002c520
        /*1598*/ 	.word	0x0000000b
        /*159c*/ 	.word	0x00030850
        /*15a0*/ 	.short	0x010a
        /*15a2*/ 	.byte	0x3f
	.zero		1


	//   ....[92]....
        /*15a4*/ 	.word	0x0002c6d0
        /*15a8*/ 	.word	0x00000006
        /*15ac*/ 	.word	0x00030820
        /*15b0*/ 	.short	0x010a
        /*15b2*/ 	.byte	0x3f
	.zero		1


	//   ....[93]....
        /*15b4*/ 	.word	0x0002c720
        /*15b8*/ 	.word	0x00000008
        /*15bc*/ 	.word	0x000308a0
        /*15c0*/ 	.short	0x010a
        /*15c2*/ 	.byte	0x3f
	.zero		1


	//   ....[94]....
        /*15c4*/ 	.word	0x0002c770
        /*15c8*/ 	.word	0x00000008
        /*15cc*/ 	.word	0x000308c0
        /*15d0*/ 	.short	0x010a
        /*15d2*/ 	.byte	0x3f
	.zero		1


	//   ....[95]....
        /*15d4*/ 	.word	0x0002c7c0
        /*15d8*/ 	.word	0x00000008
        /*15dc*/ 	.word	0x000308a0
        /*15e0*/ 	.short	0x010a
        /*15e2*/ 	.byte	0x3f
	.zero		1


	//   ....[96]....
        /*15e4*/ 	.word	0x0002c810
        /*15e8*/ 	.word	0x00000008
        /*15ec*/ 	.word	0x000308c0
        /*15f0*/ 	.short	0x010a
        /*15f2*/ 	.byte	0x3f
	.zero		1


	//   ....[97]....
        /*15f4*/ 	.word	0x0002c9b0
        /*15f8*/ 	.word	0x00000000
        /*15fc*/ 	.word	0x00030840
        /*1600*/ 	.short	0x010a
        /*1602*/ 	.byte	0x3f
	.zero		1


	//   ....[98]....
        /*1604*/ 	.word	0x0002d640
        /*1608*/ 	.word	0x00000002
        /*160c*/ 	.word	0x00030820
        /*1610*/ 	.short	0x010a
        /*1612*/ 	.byte	0x3f
	.zero		1


	//   ....[99]....
        /*1614*/ 	.word	0x0002d690
        /*1618*/ 	.word	0x00000003
        /*161c*/ 	.word	0x00030840
        /*1620*/ 	.short	0x010a
        /*1622*/ 	.byte	0x3f
	.zero		1


	//   ....[100]....
        /*1624*/ 	.word	0x0002d6e0
        /*1628*/ 	.word	0x00000003
        /*162c*/ 	.word	0x00000060
        /*1630*/ 	.short	0x010a
        /*1632*/ 	.byte	0x3f
	.zero		1


	//   ....[101]....
        /*1634*/ 	.word	0x0002d730
        /*1638*/ 	.word	0x00000003
        /*163c*/ 	.word	0x00030840
        /*1640*/ 	.short	0x010a
        /*1642*/ 	.byte	0x3f
	.zero		1


	//   ....[102]....
        /*1644*/ 	.word	0x0002d780
        /*1648*/ 	.word	0x00000002
        /*164c*/ 	.word	0x00000060
        /*1650*/ 	.short	0x010a
        /*1652*/ 	.byte	0x3f
	.zero		1


	//   ....[103]....
        /*1654*/ 	.word	0x0002d7d0
        /*1658*/ 	.word	0x00000002
        /*165c*/ 	.word	0x00030840
        /*1660*/ 	.short	0x010a
        /*1662*/ 	.byte	0x3f
	.zero		1


	//   ....[104]....
        /*1664*/ 	.word	0x0002d820
        /*1668*/ 	.word	0x00000002
        /*166c*/ 	.word	0x00000060
        /*1670*/ 	.short	0x010a
        /*1672*/ 	.byte	0x3f
	.zero		1


	//   ....[105]....
        /*1674*/ 	.word	0x0002d870
        /*1678*/ 	.word	0x00000000
        /*167c*/ 	.word	0x00030860
        /*1680*/ 	.short	0x010a
        /*1682*/ 	.byte	0x3f
	.zero		1


	//   ....[106]....
        /*1684*/ 	.word	0x0002e2e0
        /*1688*/ 	.word	0x00000000
        /*168c*/ 	.word	0x00030820
        /*1690*/ 	.short	0x010a
        /*1692*/ 	.byte	0x3f
	.zero		1


	//   ....[107]....
        /*1694*/ 	.word	0x0002e480
        /*1698*/ 	.word	0x00000006
        /*169c*/ 	.word	0x00000000
        /*16a0*/ 	.short	0x010a
        /*16a2*/ 	.byte	0x3f
	.zero		1


	//   ....[108]....
        /*16a4*/ 	.word	0x0002e4d0
        /*16a8*/ 	.word	0x00000007
        /*16ac*/ 	.word	0x00000000
        /*16b0*/ 	.short	0x010a
        /*16b2*/ 	.byte	0x3f
	.zero		1


	//   ....[109]....
        /*16b4*/ 	.word	0x0002e520
        /*16b8*/ 	.word	0x00000004
        /*16bc*/ 	.word	0x00000000
        /*16c0*/ 	.short	0x010a
        /*16c2*/ 	.byte	0x3f
	.zero		1


	//----- nvinfo : EIATTR_NUM_MBARRIERS
	.align		4
.L_275:
        /*16c4*/ 	.byte	0x03, 0x38
        /*16c6*/ 	.short	0x0016


	//----- nvinfo : EIATTR_EXIT_INSTR_OFFSETS
	.align		4
        /*16c8*/ 	.byte	0x04, 0x1c
        /*16ca*/ 	.short	(.L_277 - .L_276)


	//   ....[0]....
.L_276:
        /*16cc*/ 	.word	0x0002b2e0


	//----- nvinfo : EIATTR_MAX_THREADS
	.align		4
.L_277:
        /*16d0*/ 	.byte	0x04, 0x05
        /*16d2*/ 	.short	(.L_279 - .L_278)
.L_278:
        /*16d4*/ 	.word	0x00000180
        /*16d8*/ 	.word	0x00000001
        /*16dc*/ 	.word	0x00000001


	//----- nvinfo : EIATTR_CRS_STACK_SIZE
	.align		4
.L_279:
        /*16e0*/ 	.byte	0x04, 0x1e
        /*16e2*/ 	.short	(.L_281 - .L_280)
.L_280:
        /*16e4*/ 	.word	0x00000000


	//----- nvinfo : EIATTR_CBANK_PARAM_SIZE
	.align		4
.L_281:
        /*16e8*/ 	.byte	0x03, 0x19
        /*16ea*/ 	.short	0x0af0


	//----- nvinfo : EIATTR_PARAM_CBANK
	.align		4
        /*16ec*/ 	.byte	0x04, 0x0a
        /*16ee*/ 	.short	(.L_283 - .L_282)
	.align		4
.L_282:
        /*16f0*/ 	.word	index@(.nv.constant0._ZN7cutlass13device_kernelIN5flash11enable_sm90INS1_16FlashAttnFwdSm90INS1_25CollectiveMainloopFwdSm90ILi2EN4cute5tupleIJNS5_1CILi1EEES8_S8_EEENS6_IJNS7_ILi128EEENS7_ILi64EEENS7_ILi256EEEEEELi256ENS_10bfloat16_tEfNS_4arch4Sm90ELb0ELb1ELb0ELb1ELb0ELb1ELb0ELb1ELb1ELb1ELb0ELb0EEENS1_21CollectiveEpilogueFwdINS6_IJSA_SC_SB_EEES9_SE_SG_Li256ELb1ELb1ELb0ELb0EEENS1_36VarlenDynamicPersistentTileSchedulerILi128ELi64ELi256ELi128ELb0ELb1ELb1ELb1ELb0ELb1EEEEEEEEEvNT_6ParamsE)
        /*16f4*/ 	.short	0x0210
        /*16f6*/ 	.short	0x0af0


	//----- nvinfo : EIATTR_SW_WAR
	.align		4
.L_283:
        /*16f8*/ 	.byte	0x04, 0x36
        /*16fa*/ 	.short	(.L_285 - .L_284)
.L_284:
        /*16fc*/ 	.word	0x00000008
.L_285:


//--------------------- .nv.info._ZN7cutlass13device_kernelIN5flash11enable_sm90INS1_16FlashAttnFwdSm90INS1_25CollectiveMainloopFwdSm90ILi2EN4cute5tupleIJNS5_1CILi1EEES8_S8_EEENS6_IJNS7_ILi128EEENS7_ILi80EEENS7_ILi256EEEEEELi256ENS_10bfloat16_tEfNS_4arch4Sm90ELb1ELb0ELb0ELb0ELb0ELb0ELb0ELb1ELb1ELb1ELb0ELb0EEENS1_21CollectiveEpilogueFwdINS6_IJSA_SC_SB_EEES9_SE_SG_Li256ELb0ELb1ELb0ELb0EEENS1_30DynamicPersistentTileSchedulerILi256ELi128ELb0ELb1ELb1EEEEEEEEEvNT_6ParamsE --------------------------
	.section	.nv.info._ZN7cutlass13device_kernelIN5flash11enable_sm90INS1_16FlashAttnFwdSm90INS1_25CollectiveMainloopFwdSm90ILi2EN4cute5tupleIJNS5_1CILi1EEES8_S8_EEENS6_IJNS7_ILi128EEENS7_ILi80EEENS7_ILi256EEEEEELi256ENS_10bfloat16_tEfNS_4arch4Sm90ELb1ELb0ELb0ELb0ELb0ELb0ELb0ELb1ELb1ELb1ELb0ELb0EEENS1_21CollectiveEpilogueFwdINS6_IJSA_SC_SB_EEES9_SE_SG_Li256ELb0ELb1ELb0ELb0EEENS1_30DynamicPersistentTileSchedulerILi256ELi128ELb0ELb1ELb1EEEEEEEEEvNT_6ParamsE,"",@"SHT_CUDA_INFO"
	.sectionflags	@""
	.align	4


	//----- nvinfo : EIATTR_CUDA_API_VERSION
	.align		4
        /*0000*/ 	.byte	0x04, 0x37
        /*0002*/ 	.short	(.L_287 - .L_286)
.L_286:
        /*0004*/ 	.word	0x00000082


	//----- nvinfo : EIATTR_KPARAM_INFO
	.align		4
.L_287:
        /*0008*/ 	.byte	0x04, 0x17
        /*000a*/ 	.short	(.L_289 - .L_288)
.L_288:
        /*000c*/ 	.word	0x00000000
        /*0010*/ 	.short	0x0000
        /*0012*/ 	.short	0x0070
        /*0014*/ 	.byte	0x00, 0xf0, 0x01, 0x2a


	//----- nvinfo : EIATTR_SPARSE_MMA_MASK
	.align		4
.L_289:
        /*0018*/ 	.byte	0x03, 0x50
        /*001a*/ 	.short	0x0000


	//----- nvinfo : EIATTR_MAXREG_COUNT
	.align		4
        /*001c*/ 	.byte	0x03, 0x1b
        /*001e*/ 	.short	0x00a8


	//----- nvinfo : EIATTR_NUM_BARRIERS
	.align		4
        /*0020*/ 	.byte	0x02, 0x4c
        /*0022*/ 	.byte	0x09
	.zero		1


	//----- nvinfo : EIATTR_EXTERNS
	.align		4
        /*0024*/ 	.byte	0x04, 0x0f
        /*0026*/ 	.short	(.L_291 - .L_290)


	//   ....[0]....
	.align		4
.L_290:
        /*0028*/ 	.word	index@(__assertfail)


	//----- nvinfo : EIATTR_ANNOTATIONS
	.align		4
.L_291:
        /*002c*/ 	.byte	0x04, 0x55
        /*002e*/ 	.short	(.L_293 - .L_292)


	//   ....[0]....
.L_292:
        /* <DEDUP_REMOVED lines=27> */


	//----- nvinfo : EIATTR_MERCURY_ISA_VERSION
	.align		4
.L_293:
        /*01c8*/ 	.byte	0x03, 0x5f
        /*01ca*/ 	.short	0x0101


	//----- nvinfo : EIATTR_INT_WARP_WIDE_INSTR_OFFSETS
	.align		4
        /*01cc*/ 	.byte	0x04, 0x31
        /*01ce*/ 	.short	(.L_295 - .L_294)


	//   ....[0]....
.L_294:
        /*01d0*/ 	.word	0x00000130


	//   ....[1]....
        /*01d4*/ 	.word	0x00000170


	//   ....[2]....
        /*01d8*/ 	.word	0x000001e0


	//   ....[3]....
        /*01dc*/ 	.word	0x00011690


	//   ....[4]....
        /*01e0*/ 	.word	0x00011730


	//   ....[5]....
        /*01e4*/ 	.word	0x00015860


	//   ....[6]....
        /*01e8*/ 	.word	0x00015900


	//----- nvinfo : EIATTR_COOP_GROUP_MASK_REGIDS
	.align		4
.L_295:
        /*01ec*/ 	.byte	0x04, 0x29
        /*01ee*/ 	.short	(.L_297 - .L_296)


	//   ....[0]....
.L_296:
        /*01f0*/ 	.word	0xffffffff


	//   ....[1]....
        /*01f4*/ 	.word	0xffffffff


	//   ....[2]....
        /*01f8*/ 	.word	0xffffffff


	//   ....[3]....
        /*01fc*/ 	.word	0xffffffff


	//   ....[4]....
        /*0200*/ 	.word	0xffffffff


	//   ....[5]....
        /*0204*/ 	.word	0xffffffff


	//   ....[6]....
        /*0208*/ 	.word	0xffffffff


	//   ....[7]....
        /*020c*/ 	.word	0xffffffff


	//   ....[8]....
        /*0210*/ 	.word	0xffffffff


	//   ....[9]....
        /*0214*/ 	.word	0xffffffff


	//   ....[10]....
        /*0218*/ 	.word	0xffffffff


	//   ....[11]....
        /*021c*/ 	.word	0xffffffff


	//   ....[12]....
        /*0220*/ 	.word	0xffffffff


	//   ....[13]....
        /*0224*/ 	.word	0xffffffff


	//   ....[14]....
        /*0228*/ 	.word	0xffffffff


	//   ....[15]....
        /*022c*/ 	.word	0xffffffff


	//   ....[16]....
        /*0230*/ 	.word	0xffffffff


	//   ....[17]....
        /*0234*/ 	.word	0xffffffff


	//   ....[18]....
        /*0238*/ 	.word	0xffffffff


	//   ....[19]....
        /*023c*/ 	.word	0xffffffff


	//   ....[20]....
        /*0240*/ 	.word	0xffffffff


	//   ....[21]....
        /*0244*/ 	.word	0xffffffff


	//   ....[22]....
        /*0248*/ 	.word	0xffffffff


	//   ....[23]....
        /*024c*/ 	.word	0xffffffff


	//   ....[24]....
        /*0250*/ 	.word	0xffffffff


	//   ....[25]....
        /*0254*/ 	.word	0xffffffff


	//   ....[26]....
        /*0258*/ 	.word	0xffffffff


	//   ....[27]....
        /*025c*/ 	.word	0xffffffff


	//   ....[28]....
        /*0260*/ 	.word	0xffffffff


	//   ....[29]....
        /*0264*/ 	.word	0xffffffff


	//   ....[30]....
        /*0268*/ 	.word	0xffffffff


	//   ....[31]....
        /*026c*/ 	.word	0xffffffff


	//   ....[32]....
        /*0270*/ 	.word	0xffffffff


	//   ....[33]....
        /*0274*/ 	.word	0xffffffff


	//   ....[34]....
        /*0278*/ 	.word	0xffffffff


	//   ....[35]....
        /*027c*/ 	.word	0xffffffff


	//   ....[36]....
        /*0280*/ 	.word	0xffffffff


	//   ....[37]....
        /*0284*/ 	.word	0xffffffff


	//   ....[38]....
        /*0288*/ 	.word	0xffffffff


	//   ....[39]....
        /*028c*/ 	.word	0xffffffff


	//   ....[40]....
        /*0290*/ 	.word	0xffffffff


	//   ....[41]....
        /*0294*/ 	.word	0xffffffff


	//   ....[42]....
        /*0298*/ 	.word	0xffffffff


	//   ....[43]....
        /*029c*/ 	.word	0xffffffff


	//   ....[44]....
        /*02a0*/ 	.word	0xffffffff


	//   ....[45]....
        /*02a4*/ 	.word	0xffffffff


	//   ....[46]....
        /*02a8*/ 	.word	0xffffffff


	//   ....[47]....
        /*02ac*/ 	.word	0xffffffff


	//   ....[48]....
        /*02b0*/ 	.word	0xffffffff


	//   ....[49]....
        /*02b4*/ 	.word	0xffffffff


	//   ....[50]....
        /*02b8*/ 	.word	0xffffffff


	//   ....[51]....
        /*02bc*/ 	.word	0xffffffff


	//   ....[52]....
        /*02c0*/ 	.word	0xffffffff


	//   ....[53]....
        /*02c4*/ 	.word	0xffffffff


	//   ....[54]....
        /*02c8*/ 	.word	0xffffffff


	//   ....[55]....
        /*02cc*/ 	.word	0xffffffff


	//   ....[56]....
        /*02d0*/ 	.word	0xffffffff


	//   ....[57]....
        /*02d4*/ 	.word	0xffffffff


	//   ....[58]....
        /*02d8*/ 	.word	0xffffffff


	//   ....[59]....
        /*02dc*/ 	.word	0xffffffff


	//   ....[60]....
        /*02e0*/ 	.word	0xffffffff


	//   ....[61]....
        /*02e4*/ 	.word	0xffffffff


	//   ....[62]....
        /*02e8*/ 	.word	0xffffffff


	//   ....[63]....
        /*02ec*/ 	.word	0xffffffff


	//   ....[64]....
        /*02f0*/ 	.word	0xffffffff


	//   ....[65]....
        /*02f4*/ 	.word	0xffffffff


	//   ....[66]....
        /*02f8*/ 	.word	0xffffffff


	//   ....[67]....
        /*02fc*/ 	.word	0xffffffff


	//   ....[68]....
        /*0300*/ 	.word	0x0500000f


	//   ....[69]....
        /*0304*/ 	.word	0x0500000f


	//   ....[70]....
        /*0308*/ 	.word	0x0500000f


	//   ....[71]....
        /*030c*/ 	.word	0x0500000f


	//   ....[72]....
        /*0310*/ 	.word	0x0500000f


	//   ....[73]....
        /*0314*/ 	.word	0x0500000f


	//   ....[74]....
        /*0318*/ 	.word	0x0500000f


	//   ....[75]....
        /*031c*/ 	.word	0x0500000f


	//   ....[76]....
        /*0320*/ 	.word	0x0500000f


	//   ....[77]....
        /*0324*/ 	.word	0x0500000f


	//   ....[78]....
        /*0328*/ 	.word	0x0500000f


	//   ....[79]....
        /*032c*/ 	.word	0x0500000f


	//   ....[80]....
        /*0330*/ 	.word	0x0500000f


	//   ....[81]....
        /*0334*/ 	.word	0x0500000f


	//   ....[82]....
        /*0338*/ 	.word	0x0500000f


	//   ....[83]....
        /*033c*/ 	.word	0x0500000f


	//   ....[84]....
        /*0340*/ 	.word	0x0500000f


	//   ....[85]....
        /*0344*/ 	.word	0x0500000f


	//   ....[86]....
        /*0348*/ 	.word	0x0500000f


	//----- nvinfo : EIATTR_COOP_GROUP_INSTR_OFFSETS
	.align		4
.L_297:
        /*034c*/ 	.byte	0x04, 0x28
        /*034e*/ 	.short	(.L_299 - .L_298)


	//   ....[0]....
.L_298:
        /*0350*/ 	.word	0x00000060


	//   ....[1]....
        /*0354*/ 	.word	0x00000140


	//   ....[2]....
        /*0358*/ 	.word	0x00000190


	//   ....[3]....
        /*035c*/ 	.word	0x000003c0


	//   ....[4]....
        /*0360*/ 	.word	0x00000520


	//   ....[5]....
        /*0364*/ 	.word	0x00000640


	//   ....[6]....
        /*0368*/ 	.word	0x000007a0


	//   ....[7]....
        /*036c*/ 	.word	0x00001710


	//   ....[8]....
        /*0370*/ 	.word	0x00003cb0


	//   ....[9]....
        /*0374*/ 	.word	0x00003d00


	//   ....[10]....
        /*0378*/ 	.word	0x000044b0


	//   ....[11]....
        /*037c*/ 	.word	0x000045b0


	//   ....[12]....
        /*0380*/ 	.word	0x00004850


	//   ....[13]....
        /*0384*/ 	.word	0x000049c0


	//   ....[14]....
        /*0388*/ 	.word	0x00008050


	//   ....[15]....
        /*038c*/ 	.word	0x00008080


	//   ....[16]....
        /*0390*/ 	.word	0x000084d0


	//   ....[17]....
        /*0394*/ 	.word	0x000085c0


	//   ....[18]....
        /*0398*/ 	.word	0x00008a90


	//   ....[19]....
        /*039c*/ 	.word	0x00008b20


	//   ....[20]....
        /*03a0*/ 	.word	0x0000c0e0


	//   ....[21]....
        /*03a4*/ 	.word	0x0000c200


	//   ....[22]....
        /*03a8*/ 	.word	0x0000c670


	//   ....[23]....
        /*03ac*/ 	.word	0x0000c6e0


	//   ....[24]....
        /*03b0*/ 	.word	0x0000d750


	//   ....[25]....
        /*03b4*/ 	.word	0x0000d790


	//   ....[26]....
        /*03b8*/ 	.word	0x0000d860


	//   ....[27]....
        /*03bc*/ 	.word	0x0000d8a0


	//   ....[28]....
        /*03c0*/ 	.word	0x0000f5f0


	//   ....[29]....
        /*03c4*/ 	.word	0x0000f620


	//   ....[30]....
        /*03c8*/ 	.word	0x0000f6c0


	//   ....[31]....
        /*03cc*/ 	.word	0x0000f6f0


	//   ....[32]....
        /*03d0*/ 	.word	0x0000fc40


	//   ....[33]....
        /*03d4*/ 	.word	0x0000fc70


	//   ....[34]....
        /*03d8*/ 	.word	0x0000fdd0


	//   ....[35]....
        /*03dc*/ 	.word	0x0000fdf0


	//   ....[36]....
        /*03e0*/ 	.word	0x0000ff40


	//   ....[37]....
        /*03e4*/ 	.word	0x0000ff60


	//   ....[38]....
        /*03e8*/ 	.word	0x000100c0


	//   ....[39]....
        /*03ec*/ 	.word	0x000100e0


	//   ....[40]....
        /*03f0*/ 	.word	0x000108b0


	//   ....[41]....
        /*03f4*/ 	.word	0x000108d0


	//   ....[42]....
        /*03f8*/ 	.word	0x00010a20


	//   ....[43]....
        /*03fc*/ 	.word	0x00010a40


	//   ....[44]....
        /*0400*/ 	.word	0x00010b90


	//   ....[45]....
        /*0404*/ 	.word	0x00010bb0


	//   ....[46]....
        /*0408*/ 	.word	0x00010d10


	//   ....[47]....
        /*040c*/ 	.word	0x00010d30


	//   ....[48]....
        /*0410*/ 	.word	0x00010f20


	//   ....[49]....
        /*0414*/ 	.word	0x00011cb0


	//   ....[50]....
        /*0418*/ 	.word	0x000127a0


	//   ....[51]....
        /*041c*/ 	.word	0x000127e0


	//   ....[52]....
        /*0420*/ 	.word	0x000128c0


	//   ....[53]....
        /*0424*/ 	.word	0x000128d0


	//   ....[54]....
        /*0428*/ 	.word	0x00012970


	//   ....[55]....
        /*042c*/ 	.word	0x00012980


	//   ....[56]....
        /*0430*/ 	.word	0x00012a20


	//   ....[57]....
        /*0434*/ 	.word	0x00012a30


	//   ....[58]....
        /*0438*/ 	.word	0x00012ad0


	//   ....[59]....
        /*043c*/ 	.word	0x00012ae0


	//   ....[60]....
        /*0440*/ 	.word	0x00012b80


	//   ....[61]....
        /*0444*/ 	.word	0x00012b90


	//   ....[62]....
        /*0448*/ 	.word	0x00012c30


	//   ....[63]....
        /*044c*/ 	.word	0x00012c40


	//   ....[64]....
        /*0450*/ 	.word	0x00012c80


	//   ....[65]....
        /*0454*/ 	.word	0x00012cd0


	//   ....[66]....
        /*0458*/ 	.word	0x00016040


	//   ....[67]....
        /*045c*/ 	.word	0x00016230


	//   ....[68]....
        /*0460*/ 	.word	0x000167e0


	//   ....[69]....
        /*0464*/ 	.word	0x00016940


	//   ....[70]....
        /*0468*/ 	.word	0x000169a0


	//   ....[71]....
        /*046c*/ 	.word	0x00016b00


	//   ....[72]....
        /*0470*/ 	.word	0x00016b50


	//   ....[73]....
        /*0474*/ 	.word	0x00016c80


	//   ....[74]....
        /*0478*/ 	.word	0x00016cd0


	//   ....[75]....
        /*047c*/ 	.word	0x00016e00


	//   ....[76]....
        /*0480*/ 	.word	0x00016e50


	//   ....[77]....
        /*0484*/ 	.word	0x00016f80


	//   ....[78]....
        /*0488*/ 	.word	0x00016fd0


	//   ....[79]....
        /*048c*/ 	.word	0x00017100


	//   ....[80]....
        /*0490*/ 	.word	0x00017150


	//   ....[81]....
        /*0494*/ 	.word	0x00017280


	//   ....[82]....
        /*0498*/ 	.word	0x000172d0


	//   ....[83]....
        /*049c*/ 	.word	0x000173e0


	//   ....[84]....
        /*04a0*/ 	.word	0x00017430


	//   ....[85]....
        /*04a4*/ 	.word	0x00017750


	//   ....[86]....
        /*04a8*/ 	.word	0x00017870


	//----- nvinfo : EIATTR_REG_RECONFIG
	.align		4
.L_299:
        /*04ac*/ 	.byte	0x01, 0x54
	.zero		2


	//----- nvinfo : EIATTR_SYSCALL_OFFSETS
	.align		4
        /*04b0*/ 	.byte	0x04, 0x46
        /*04b2*/ 	.short	(.L_301 - .L_300)


	//   ....[0]....
.L_300:
        /*04b4*/ 	.word	0x00001900


	//   ....[1]....
        /*04b8*/ 	.word	0x000118a0


	//   ....[2]....
        /*04bc*/ 	.word	0x000119f0


	//   ....[3]....
        /*04c0*/ 	.word	0x00011ae0


	//   ....[4]....
        /*04c4*/ 	.word	0x00012350


	//----- nvinfo : EIATTR_MBARRIER_INSTR_OFFSETS
	.align		4
.L_301:
        /*04c8*/ 	.byte	0x04, 0x39
        /*04ca*/ 	.short	(.L_303 - .L_302)


	//   ....[0]....
.L_302:
        /*04cc*/ 	.word	0x00000270
        /*04d0*/ 	.word	0x000000ff
        /*04d4*/ 	.word	0x00038800
        /*04d8*/ 	.short	0x0100
        /*04da*/ 	.byte	0x08
	.zero		1


	//   ....[1]....
        /*04dc*/ 	.word	0x00000280
        /*04e0*/ 	.word	0x000000ff
        /*04e4*/ 	.word	0x00038820
        /*04e8*/ 	.short	0x0100
        /*04ea*/ 	.byte	0x08
	.zero		1


	//   ....[2]....
        /*04ec*/ 	.word	0x00000370
        /*04f0*/ 	.word	0x000000ff
        /*04f4*/ 	.word	0x00038830
        /*04f8*/ 	.short	0x0100
        /*04fa*/ 	.byte	0x08
	.zero		1


	//   ....[3]....
        /*04fc*/ 	.word	0x00000380
        /*0500*/ 	.word	0x000000ff
        /*0504*/ 	.word	0x00038840
        /*0508*/ 	.short	0x0100
        /*050a*/ 	.byte	0x08
	.zero		1


	//   ....[4]....
        /*050c*/ 	.word	0x00000390
        /*0510*/ 	.word	0x000000ff
        /*0514*/ 	.word	0x00038838
        /*0518*/ 	.short	0x0100
        /*051a*/ 	.byte	0x08
	.zero		1


	//   ....[5]....
        /*051c*/ 	.word	0x000003a0
        /*0520*/ 	.word	0x000000ff
        /*0524*/ 	.word	0x00038848
        /*0528*/ 	.short	0x0100
        /*052a*/ 	.byte	0x08
	.zero		1


	//   ....[6]....
        /*052c*/ 	.word	0x000004d0
        /*0530*/ 	.word	0x000000ff
        /*0534*/ 	.word	0x00038850
        /*0538*/ 	.short	0x0100
        /*053a*/ 	.byte	0x08
	.zero		1


	//   ....[7]....
        /*053c*/ 	.word	0x000004e0
        /*0540*/ 	.word	0x000000ff
        /*0544*/ 	.word	0x00038860
        /*0548*/ 	.short	0x0100
        /*054a*/ 	.byte	0x08
	.zero		1


	//   ....[8]....
        /*054c*/ 	.word	0x000004f0
        /*0550*/ 	.word	0x000000ff
        /*0554*/ 	.word	0x00038858
        /*0558*/ 	.short	0x0100
        /*055a*/ 	.byte	0x08
	.zero		1


	//   ....[9]....
        /*055c*/ 	.word	0x00000500
        /*0560*/ 	.word	0x000000ff
        /*0564*/ 	.word	0x00038868
        /*0568*/ 	.short	0x0100
        /*056a*/ 	.byte	0x08
	.zero		1


	//   ....[10]....
        /*056c*/ 	.word	0x000005f0
        /*0570*/ 	.word	0x000000ff
        /*0574*/ 	.word	0x00038870
        /*0578*/ 	.short	0x0100
        /*057a*/ 	.byte	0x06
	.zero		1


	//   ....[11]....
        /*057c*/ 	.word	0x00000600
        /*0580*/ 	.word	0x000000ff
        /*0584*/ 	.word	0x00038880
        /*0588*/ 	.short	0x0100
        /*058a*/ 	.byte	0x06
	.zero		1


	//   ....[12]....
        /*058c*/ 	.word	0x00000610
        /*0590*/ 	.word	0x000000ff
        /*0594*/ 	.word	0x00038878
        /*0598*/ 	.short	0x0100
        /*059a*/ 	.byte	0x06
	.zero		1


	//   ....[13]....
        /*059c*/ 	.word	0x00000620
        /*05a0*/ 	.word	0x000000ff
        /*05a4*/ 	.word	0x00038888
        /*05a8*/ 	.short	0x0100
        /*05aa*/ 	.byte	0x06
	.zero		1


	//   ....[14]....
        /*05ac*/ 	.word	0x00000750
        /*05b0*/ 	.word	0x000000ff
        /*05b4*/ 	.word	0x00038890
        /*05b8*/ 	.short	0x0100
        /*05ba*/ 	.byte	0x08
	.zero		1


	//   ....[15]....
        /*05bc*/ 	.word	0x00000760
        /*05c0*/ 	.word	0x000000ff
        /*05c4*/ 	.word	0x000388a0
        /*05c8*/ 	.short	0x0100
        /*05ca*/ 	.byte	0x08
	.zero		1


	//   ....[16]....
        /*05cc*/ 	.word	0x00000770
        /*05d0*/ 	.word	0x000000ff
        /*05d4*/ 	.word	0x00038898
        /*05d8*/ 	.short	0x0100
        /*05da*/ 	.byte	0x08
	.zero		1


	//   ....[17]....
        /*05dc*/ 	.word	0x00000780
        /*05e0*/ 	.word	0x000000ff
        /*05e4*/ 	.word	0x000388a8
        /*05e8*/ 	.short	0x0100
        /*05ea*/ 	.byte	0x08
	.zero		1


	//   ....[18]....
        /*05ec*/ 	.word	0x000008b0
        /*05f0*/ 	.word	0x000000ff
        /*05f4*/ 	.word	0x000388b0
        /*05f8*/ 	.short	0x0100
        /*05fa*/ 	.byte	0x08
	.zero		1


	//   ....[19]....
        /*05fc*/ 	.word	0x000008c0
        /*0600*/ 	.word	0x000000ff
        /*0604*/ 	.word	0x000388c0
        /*0608*/ 	.short	0x0100
        /*060a*/ 	.byte	0x08
	.zero		1


	//   ....[20]....
        /*060c*/ 	.word	0x000008d0
        /*0610*/ 	.word	0x000000ff
        /*0614*/ 	.word	0x000388b8
        /*0618*/ 	.short	0x0100
        /*061a*/ 	.byte	0x08
	.zero		1


	//   ....[21]....
        /*061c*/ 	.word	0x000008e0
        /*0620*/ 	.word	0x000000ff
        /*0624*/ 	.word	0x000388c8
        /*0628*/ 	.short	0x0100
        /*062a*/ 	.byte	0x08
	.zero		1


	//   ....[22]....
        /*062c*/ 	.word	0x000019b0
        /*0630*/ 	.word	0x000000ff
        /*0634*/ 	.word	0x00038800
        /*0638*/ 	.short	0x010a
        /*063a*/ 	.byte	0x06
	.zero		1


	//   ....[23]....
        /*063c*/ 	.word	0x00001a50
        /*0640*/ 	.word	0x00000000
        /*0644*/ 	.word	0x00038830
        /*0648*/ 	.short	0x010a
        /*064a*/ 	.byte	0x3f
	.zero		1


	//   ....[24]....
        /*064c*/ 	.word	0x00001ab0
        /*0650*/ 	.word	0x00000000
        /*0654*/ 	.word	0x00038830
        /*0658*/ 	.short	0x010a
        /*065a*/ 	.byte	0x3f
	.zero		1


	//   ....[25]....
        /*065c*/ 	.word	0x000043e0
        /*0660*/ 	.word	0x00000000
        /*0664*/ 	.word	0x00000000
        /*0668*/ 	.short	0x0101
        /*066a*/ 	.byte	0x3f
	.zero		1


	//   ....[26]....
        /*066c*/ 	.word	0x00005470
        /*0670*/ 	.word	0x000000ff
        /*0674*/ 	.word	0x00038830
        /*0678*/ 	.short	0x010a
        /*067a*/ 	.byte	0x04
	.zero		1


	//   ....[27]....
        /*067c*/ 	.word	0x000054c0
        /*0680*/ 	.word	0x000000ff
        /*0684*/ 	.word	0x00038830
        /*0688*/ 	.short	0x010a
        /*068a*/ 	.byte	0x04
	.zero		1


	//   ....[28]....
        /*068c*/ 	.word	0x00007d60
        /*0690*/ 	.word	0x000000ff
        /*0694*/ 	.word	0x00038850
        /*0698*/ 	.short	0x010a
        /*069a*/ 	.byte	0x04
	.zero		1


	//   ....[29]....
        /*069c*/ 	.word	0x00007da0
        /*06a0*/ 	.word	0x000000ff
        /*06a4*/ 	.word	0x00038850
        /*06a8*/ 	.short	0x010a
        /*06aa*/ 	.byte	0x04
	.zero		1


	//   ....[30]....
        /*06ac*/ 	.word	0x00008fc0
        /*06b0*/ 	.word	0x00000014
        /*06b4*/ 	.word	0x00000000
        /*06b8*/ 	.short	0x0101
        /*06ba*/ 	.byte	0x3f
	.zero		1


	//   ....[31]....
        /*06bc*/ 	.word	0x00009020
        /*06c0*/ 	.word	0x000000a0
        /*06c4*/ 	.word	0x00000000
        /*06c8*/ 	.short	0x0101
        /*06ca*/ 	.byte	0x3f
	.zero		1


	//   ....[32]....
        /*06cc*/ 	.word	0x00009560
        /*06d0*/ 	.word	0x000000ff
        /*06d4*/ 	.word	0x00038830
        /*06d8*/ 	.short	0x010a
        /*06da*/ 	.byte	0x04
	.zero		1


	//   ....[33]....
        /*06dc*/ 	.word	0x000095a0
        /*06e0*/ 	.word	0x000000ff
        /*06e4*/ 	.word	0x00038830
        /*06e8*/ 	.short	0x010a
        /*06ea*/ 	.byte	0x04
	.zero		1


	//   ....[34]....
        /*06ec*/ 	.word	0x0000be40
        /*06f0*/ 	.word	0x000000ff
        /*06f4*/ 	.word	0x00038850
        /*06f8*/ 	.short	0x010a
        /*06fa*/ 	.byte	0x04
	.zero		1


	//   ....[35]....
        /*06fc*/ 	.word	0x0000be80
        /*0700*/ 	.word	0x000000ff
        /*0704*/ 	.word	0x00038850
        /*0708*/ 	.short	0x010a
        /*070a*/ 	.byte	0x04
	.zero		1


	//   ....[36]....
        /*070c*/ 	.word	0x0000ca20
        /*0710*/ 	.word	0x0000009d
        /*0714*/ 	.word	0x00000000
        /*0718*/ 	.short	0x0101
        /*071a*/ 	.byte	0x3f
	.zero		1


	//   ....[37]....
        /*071c*/ 	.word	0x0000caf0
        /*0720*/ 	.word	0x000000a5
        /*0724*/ 	.word	0x00000000
        /*0728*/ 	.short	0x0101
        /*072a*/ 	.byte	0x3f
	.zero		1


	//   ....[38]....
        /*072c*/ 	.word	0x0000d6c0
        /*0730*/ 	.word	0x000000ff
        /*0734*/ 	.word	0x00038850
        /*0738*/ 	.short	0x010a
        /*073a*/ 	.byte	0x07
	.zero		1


	//   ....[39]....
        /*073c*/ 	.word	0x0000d700
        /*0740*/ 	.word	0x000000ff
        /*0744*/ 	.word	0x00038850
        /*0748*/ 	.short	0x010a
        /*074a*/ 	.byte	0x07
	.zero		1


	//   ....[40]....
        /*074c*/ 	.word	0x0000dbf0
        /*0750*/ 	.word	0x0000000a
        /*0754*/ 	.word	0x00000000
        /*0758*/ 	.short	0x0101
        /*075a*/ 	.byte	0x3f
	.zero		1


	//   ....[41]....
        /*075c*/ 	.word	0x0000fc80
        /*0760*/ 	.word	0x000000c7
        /*0764*/ 	.word	0x00000000
        /*0768*/ 	.short	0x0101
        /*076a*/ 	.byte	0x3f
	.zero		1


	//   ....[42]....
        /*076c*/ 	.word	0x00011ec0
        /*0770*/ 	.word	0x00000000
        /*0774*/ 	.word	0x00038840
        /*0778*/ 	.short	0x010a
        /*077a*/ 	.byte	0x3f
	.zero		1


	//   ....[43]....
        /*077c*/ 	.word	0x00012dd0
        /*0780*/ 	.word	0x00000011
        /*0784*/ 	.word	0x00038800
        /*0788*/ 	.short	0x0107
        /*078a*/ 	.byte	0x3f
	.zero		1


	//   ....[44]....
        /*078c*/ 	.word	0x00012ee0
        /*0790*/ 	.word	0x00000011
        /*0794*/ 	.word	0x00038800
        /*0798*/ 	.short	0x0101
        /*079a*/ 	.byte	0x3f
	.zero		1


	//   ....[45]....
        /*079c*/ 	.word	0x00012f00
        /*07a0*/ 	.word	0x00000011
        /*07a4*/ 	.word	0x00038820
        /*07a8*/ 	.short	0x010a
        /*07aa*/ 	.byte	0x3f
	.zero		1


	//   ....[46]....
        /*07ac*/ 	.word	0x00013240
        /*07b0*/ 	.word	0x00000002
        /*07b4*/ 	.word	0x00038840
        /*07b8*/ 	.short	0x010a
        /*07ba*/ 	.byte	0x3f
	.zero		1


	//   ....[47]....
        /*07bc*/ 	.word	0x000137a0
        /*07c0*/ 	.word	0x00000003
        /*07c4*/ 	.word	0x00000060
        /*07c8*/ 	.short	0x010a
        /*07ca*/ 	.byte	0x3f
	.zero		1


	//   ....[48]....
        /*07cc*/ 	.word	0x00013fe0
        /*07d0*/ 	.word	0x00000003
        /*07d4*/ 	.word	0x00038840
        /*07d8*/ 	.short	0x010a
        /*07da*/ 	.byte	0x3f
	.zero		1


	//   ....[49]....
        /*07dc*/ 	.word	0x00014570
        /*07e0*/ 	.word	0x00000002
        /*07e4*/ 	.word	0x00000060
        /*07e8*/ 	.short	0x010a
        /*07ea*/ 	.byte	0x3f
	.zero		1


	//   ....[50]....
        /*07ec*/ 	.word	0x00014d00
        /*07f0*/ 	.word	0x00000002
        /*07f4*/ 	.word	0x00038840
        /*07f8*/ 	.short	0x010a
        /*07fa*/ 	.byte	0x3f
	.zero		1


	//   ....[51]....
        /*07fc*/ 	.word	0x00015290
        /*0800*/ 	.word	0x00000002
        /*0804*/ 	.word	0x00000060
        /*0808*/ 	.short	0x010a
        /*080a*/ 	.byte	0x3f
	.zero		1


	//   ....[52]....
        /*080c*/ 	.word	0x000159d0
        /*0810*/ 	.word	0x00000002
        /*0814*/ 	.word	0x00038860
        /*0818*/ 	.short	0x010a
        /*081a*/ 	.byte	0x3f
	.zero		1


	//   ....[53]....
        /*081c*/ 	.word	0x000161b0
        /*0820*/ 	.word	0x00000000
        /*0824*/ 	.word	0x00038820
        /*0828*/ 	.short	0x010a
        /*082a*/ 	.byte	0x3f
	.zero		1


	//   ....[54]....
        /*082c*/ 	.word	0x000163a0
        /*0830*/ 	.word	0x00000006
        /*0834*/ 	.word	0x00000000
        /*0838*/ 	.short	0x010a
        /*083a*/ 	.byte	0x3f
	.zero		1


	//   ....[55]....
        /*083c*/ 	.word	0x000163f0
        /*0840*/ 	.word	0x00000003
        /*0844*/ 	.word	0x00000000
        /*0848*/ 	.short	0x010a
        /*084a*/ 	.byte	0x3f
	.zero		1


	//   ....[56]....
        /*084c*/ 	.word	0x00016450
        /*0850*/ 	.word	0x00000012
        /*0854*/ 	.word	0x00000000
        /*0858*/ 	.short	0x010a
        /*085a*/ 	.byte	0x3f
	.zero		1


	//   ....[57]....
        /*085c*/ 	.word	0x00016480
        /*0860*/ 	.word	0x00000003
        /*0864*/ 	.word	0x00000000
        /*0868*/ 	.short	0x010a
        /*086a*/ 	.byte	0x3f
	.zero		1


	//   ....[58]....
        /*086c*/ 	.word	0x00016500
        /*0870*/ 	.word	0x00000003
        /*0874*/ 	.word	0x00038800
        /*0878*/ 	.short	0x010a
        /*087a*/ 	.byte	0x3f
	.zero		1


	//   ....[59]....
        /*087c*/ 	.word	0x00016550
        /*0880*/ 	.word	0x00000000
        /*0884*/ 	.word	0x00038830
        /*0888*/ 	.short	0x010a
        /*088a*/ 	.byte	0x3f
	.zero		1


	//   ....[60]....
        /*088c*/ 	.word	0x000165c0
        /*0890*/ 	.word	0x00000004
        /*0894*/ 	.word	0x00038830
        /*0898*/ 	.short	0x010a
        /*089a*/ 	.byte	0x3f
	.zero		1


	//   ....[61]....
        /*089c*/ 	.word	0x00016620
        /*08a0*/ 	.word	0x00000003
        /*08a4*/ 	.word	0x00038850
        /*08a8*/ 	.short	0x010a
        /*08aa*/ 	.byte	0x3f
	.zero		1


	//   ....[62]....
        /*08ac*/ 	.word	0x00016680
        /*08b0*/ 	.word	0x00000004
        /*08b4*/ 	.word	0x00038830
        /*08b8*/ 	.short	0x010a
        /*08ba*/ 	.byte	0x3f
	.zero		1


	//   ....[63]....
        /*08bc*/ 	.word	0x000166e0
        /*08c0*/ 	.word	0x00000003
        /*08c4*/ 	.word	0x00038850
        /*08c8*/ 	.short	0x010a
        /*08ca*/ 	.byte	0x3f
	.zero		1


	//   ....[64]....
        /*08cc*/ 	.word	0x00016740
        /*08d0*/ 	.word	0x00000007
        /*08d4*/ 	.word	0x00038850
        /*08d8*/ 	.short	0x010a
        /*08da*/ 	.byte	0x3f
	.zero		1


	//   ....[65]....
        /*08dc*/ 	.word	0x00016890
        /*08e0*/ 	.word	0x00000000
        /*08e4*/ 	.word	0x00038840
        /*08e8*/ 	.short	0x010a
        /*08ea*/ 	.byte	0x3f
	.zero		1


	//   ....[66]....
        /*08ec*/ 	.word	0x00017470
        /*08f0*/ 	.word	0x00000011
        /*08f4*/ 	.word	0x00038820
        /*08f8*/ 	.short	0x010a
        /*08fa*/ 	.byte	0x3f
	.zero		1


	//   ....[67]....
        /*08fc*/ 	.word	0x000174c0
        /*0900*/ 	.word	0x00000002
        /*0904*/ 	.word	0x00038840
        /*0908*/ 	.short	0x010a
        /*090a*/ 	.byte	0x3f
	.zero		1


	//   ....[68]....
        /*090c*/ 	.word	0x00017510
        /*0910*/ 	.word	0x00000003
        /*0914*/ 	.word	0x00000060
        /*0918*/ 	.short	0x010a
        /*091a*/ 	.byte	0x3f
	.zero		1


	//   ....[69]....
        /*091c*/ 	.word	0x00017560
        /*0920*/ 	.word	0x00000003
        /*0924*/ 	.word	0x00038840
        /*0928*/ 	.short	0x010a
        /*092a*/ 	.byte	0x3f
	.zero		1


	//   ....[70]....
        /*092c*/ 	.word	0x000175b0
        /*0930*/ 	.word	0x00000002
        /*0934*/ 	.word	0x00000060
        /*0938*/ 	.short	0x010a
        /*093a*/ 	.byte	0x3f
	.zero		1


	//   ....[71]....
        /*093c*/ 	.word	0x00017600
        /*0940*/ 	.word	0x00000002
        /*0944*/ 	.word	0x00038840
        /*0948*/ 	.short	0x010a
        /*094a*/ 	.byte	0x3f
	.zero		1


	//   ....[72]....
        /*094c*/ 	.word	0x00017650
        /*0950*/ 	.word	0x00000002
        /*0954*/ 	.word	0x00000060
        /*0958*/ 	.short	0x010a
        /*095a*/ 	.byte	0x3f
	.zero		1


	//   ....[73]....
        /*095c*/ 	.word	0x000176a0
        /*0960*/ 	.word	0x00000002
        /*0964*/ 	.word	0x00038860
        /*0968*/ 	.short	0x010a
        /*096a*/ 	.byte	0x3f
	.zero		1


	//   ....[74]....
        /*096c*/ 	.word	0x00017790
        /*0970*/ 	.word	0x00000000
        /*0974*/ 	.word	0x00038820
        /*0978*/ 	.short	0x010a
        /*097a*/ 	.byte	0x3f
	.zero		1


	//   ....[75]....
        /*097c*/ 	.word	0x00017930
        /*0980*/ 	.word	0x00000006
        /*0984*/ 	.word	0x00000000
        /*0988*/ 	.short	0x010a
        /*098a*/ 	.byte	0x3f
	.zero		1


	//   ....[76]....
        /*098c*/ 	.word	0x00017980
        /*0990*/ 	.word	0x00000003
        /*0994*/ 	.word	0x00000000
        /*0998*/ 	.short	0x010a
        /*099a*/ 	.byte	0x3f
	.zero		1


	//   ....[77]....
        /*099c*/ 	.word	0x000179d0
        /*09a0*/ 	.word	0x00000012
        /*09a4*/ 	.word	0x00000000
        /*09a8*/ 	.short	0x010a
        /*09aa*/ 	.byte	0x3f
	.zero		1


	//----- nvinfo : EIATTR_NUM_MBARRIERS
	.align		4
.L_303:
        /*09ac*/ 	.byte	0x03, 0x38
        /*09ae*/ 	.short	0x0016


	//----- nvinfo : EIATTR_EXIT_INSTR_OFFSETS
	.align		4
        /*09b0*/ 	.byte	0x04, 0x1c
        /*09b2*/ 	.short	(.L_305 - .L_304)


	//   ....[0]....
.L_304:
        /*09b4*/ 	.word	0x00000a10


	//   ....[1]....
        /*09b8*/ 	.word	0x00010ec0


	//   ....[2]....
        /*09bc*/ 	.word	0x000164d0


	//----- nvinfo : EIATTR_MAX_THREADS
	.align		4
.L_305:
        /*09c0*/ 	.byte	0x04, 0x05
        /*09c2*/ 	.short	(.L_307 - .L_306)
.L_306:
        /*09c4*/ 	.word	0x00000180
        /*09c8*/ 	.word	0x00000001
        /*09cc*/ 	.word	0x00000001


	//----- nvinfo : EIATTR_CRS_STACK_SIZE
	.align		4
.L_307:
        /*09d0*/ 	.byte	0x04, 0x1e
        /*09d2*/ 	.short	(.L_309 - .L_308)
.L_308:
        /*09d4*/ 	.word	0x00000000


	//----- nvinfo : EIATTR_CBANK_PARAM_SIZE
	.align		4
.L_309:
        /*09d8*/ 	.byte	0x03, 0x19
        /*09da*/ 	.short	0x0af0


	//----- nvinfo : EIATTR_PARAM_CBANK
	.align		4
        /*09dc*/ 	.byte	0x04, 0x0a
        /*09de*/ 	.short	(.L_311 - .L_310)
	.align		4
.L_310:
        /*09e0*/ 	.word	index@(.nv.constant0._ZN7cutlass13device_kernelIN5flash11enable_sm90INS1_16FlashAttnFwdSm90INS1_25CollectiveMainloopFwdSm90ILi2EN4cute5tupleIJNS5_1CILi1EEES8_S8_EEENS6_IJNS7_ILi128EEENS7_ILi80EEENS7_ILi256EEEEEELi256ENS_10bfloat16_tEfNS_4arch4Sm90ELb1ELb0ELb0ELb0ELb0ELb0ELb0ELb1ELb1ELb1ELb0ELb0EEENS1_21CollectiveEpilogueFwdINS6_IJSA_SC_SB_EEES9_SE_SG_Li256ELb0ELb1ELb0ELb0EEENS1_30DynamicPersistentTileSchedulerILi256ELi128ELb0ELb1ELb1EEEEEEEEEvNT_6ParamsE)
        /*09e4*/ 	.short	0x0210
        /*09e6*/ 	.short	0x0af0


	//----- nvinfo : EIATTR_SW_WAR
	.align		4
.L_311:
        /*09e8*/ 	.byte	0x04, 0x36
        /*09ea*/ 	.short	(.L_313 - .L_312)
.L_312:
        /*09ec*/ 	.word	0x00000008
.L_313:


//--------------------- .nv.info._ZN7cutlass13device_kernelIN5flash11enable_sm90INS1_16FlashAttnFwdSm90INS1_25CollectiveMainloopFwdSm90ILi2EN4cute5tupleIJNS5_1CILi1EEES8_S8_EEENS6_IJNS7_ILi128EEENS7_ILi80EEENS7_ILi256EEEEEELi256ENS_10bfloat16_tEfNS_4arch4Sm90ELb1ELb0ELb0ELb1ELb0ELb0ELb0ELb1ELb1ELb1ELb0ELb0EEENS1_21CollectiveEpilogueFwdINS6_IJSA_SC_SB_EEES9_SE_SG_Li256ELb1ELb1ELb0ELb0EEENS1_36VarlenDynamicPersistentTileSchedulerILi128ELi80ELi256ELi128ELb0ELb1ELb1ELb1ELb1ELb1EEEEEEEEEvNT_6ParamsE --------------------------
	.section	.nv.info._ZN7cutlass13device_kernelIN5flash11enable_sm90INS1_16FlashAttnFwdSm90INS1_25CollectiveMainloopFwdSm90ILi2EN4cute5tupleIJNS5_1CILi1EEES8_S8_EEENS6_IJNS7_ILi128EEENS7_ILi80EEENS7_ILi256EEEEEELi256ENS_10bfloat16_tEfNS_4arch4Sm90ELb1ELb0ELb0ELb1ELb0ELb0ELb0ELb1ELb1ELb1ELb0ELb0EEENS1_21CollectiveEpilogueFwdINS6_IJSA_SC_SB_EEES9_SE_SG_Li256ELb1ELb1ELb0ELb0EEENS1_36VarlenDynamicPersistentTileSchedulerILi128ELi80ELi256ELi128ELb0ELb1ELb1ELb1ELb1ELb1EEEEEEEEEvNT_6ParamsE,"",@"SHT_CUDA_INFO"
	.sectionflags	@""
	.align	4


	//----- nvinfo : EIATTR_CUDA_API_VERSION
	.align		4
        /*0000*/ 	.byte	0x04, 0x37
        /*0002*/ 	.short	(.L_315 - .L_314)
.L_314:
        /*0004*/ 	.word	0x00000082


	//----- nvinfo : EIATTR_KPARAM_INFO
	.align		4
.L_315:
        /*0008*/ 	.byte	0x04, 0x17
        /*000a*/ 	.short	(.L_317 - .L_316)
.L_316:
        /*000c*/ 	.word	0x00000000
        /*0010*/ 	.short	0x0000
        /*0012*/ 	.short	0x0070
        /*0014*/ 	.byte	0x00, 0xf0, 0x01, 0x2a


	//----- nvinfo : EIATTR_SPARSE_MMA_MASK
	.align		4
.L_317:
        /*0018*/ 	.byte	0x03, 0x50
        /*001a*/ 	.short	0x0000


	//----- nvinfo : EIATTR_MAXREG_COUNT
	.align		4
        /*001c*/ 	.byte	0x03, 0x1b
        /*001e*/ 	.short	0x00a8


	//----- nvinfo : EIATTR_NUM_BARRIERS
	.align		4
        /*0020*/ 	.byte	0x02, 0x4c
        /*0022*/ 	.byte	0x09
	.zero		1


	//----- nvinfo : EIATTR_EXTERNS
	.align		4
        /*0024*/ 	.byte	0x04, 0x0f
        /*0026*/ 	.short	(.L_319 - .L_318)


	//   ....[0]....
	.align		4
.L_318:
        /*0028*/ 	.word	index@(__assertfail)


	//----- nvinfo : EIATTR_ANNOTATIONS
	.align		4
.L_319:
        /*002c*/ 	.byte	0x04, 0x55
        /*002e*/ 	.short	(.L_321 - .L_320)


	//   ....[0]....
.L_320:
        /* <DEDUP_REMOVED lines=79> */


	//----- nvinfo : EIATTR_MERCURY_ISA_VERSION
	.align		4
.L_321:
        /*0510*/ 	.byte	0x03, 0x5f
        /*0512*/ 	.short	0x0101


	//----- nvinfo : EIATTR_UNUSED_LOAD_BYTE_OFFSET
	.align		4
        /*0514*/ 	.byte	0x04, 0x44
        /*0516*/ 	.short	(.L_323 - .L_322)


	//   ....[0]....
.L_322:
        /*0518*/ 	.word	0x00000a10
        /*051c*/ 	.word	0x0000fff0


	//   ....[1]....
        /*0520*/ 	.word	0x0000e2c0
        /*0524*/ 	.word	0x0000fff0


	//----- nvinfo : EIATTR_INT_WARP_WIDE_INSTR_OFFSETS
	.align		4
.L_323:
        /*0528*/ 	.byte	0x04, 0x31
        /*052a*/ 	.short	(.L_325 - .L_324)


	//   ....[0]....
.L_324:
        /*052c*/ 	.word	0x00000130


	//   ....[1]....
        /*0530*/ 	.word	0x00000170


	//   ....[2]....
        /*0534*/ 	.word	0x000001e0


	//   ....[3]....
        /*0538*/ 	.word	0x00012600


	//   ....[4]....
        /*053c*/ 	.word	0x000126a0


	//   ....[5]....
        /*0540*/ 	.word	0x00016d50


	//   ....[6]....
        /*0544*/ 	.word	0x00016dc0


	//----- nvinfo : EIATTR_COOP_GROUP_MASK_REGIDS
	.align		4
.L_325:
        /*0548*/ 	.byte	0x04, 0x29
        /*054a*/ 	.short	(.L_327 - .L_326)


	//   ....[0]....
.L_326:
        /*054c*/ 	.word	0xffffffff


	//   ....[1]....
        /*0550*/ 	.word	0xffffffff


	//   ....[2]....
        /*0554*/ 	.word	0xffffffff


	//   ....[3]....
        /*0558*/ 	.word	0xffffffff


	//   ....[4]....
        /*055c*/ 	.word	0xffffffff


	//   ....[5]....
        /*0560*/ 	.word	0xffffffff


	//   ....[6]....
        /*0564*/ 	.word	0xffffffff


	//   ....[7]....
        /*0568*/ 	.word	0xffffffff


	//   ....[8]....
        /*056c*/ 	.word	0xffffffff


	//   ....[9]....
        /*0570*/ 	.word	0xffffffff


	//   ....[10]....
        /*0574*/ 	.word	0xffffffff


	//   ....[11]....
        /*0578*/ 	.word	0xffffffff


	//   ....[12]....
        /*057c*/ 	.word	0xffffffff


	//   ....[13]....
        /*0580*/ 	.word	0xffffffff


	//   ....[14]....
        /*0584*/ 	.word	0xffffffff


	//   ....[15]....
        /*0588*/ 	.word	0xffffffff


	//   ....[16]....
        /*058c*/ 	.word	0xffffffff


	//   ....[17]....
        /*0590*/ 	.word	0xffffffff


	//   ....[18]....
        /*0594*/ 	.word	0xffffffff


	//   ....[19]....
        /*0598*/ 	.word	0xffffffff


	//   ....[20]....
        /*059c*/ 	.word	0xffffffff


	//   ....[21]....
        /*05a0*/ 	.word	0xffffffff


	//   ....[22]....
        /*05a4*/ 	.word	0xffffffff


	//   ....[23]....
        /*05a8*/ 	.word	0xffffffff


	//   ....[24]....
        /*05ac*/ 	.word	0xffffffff


	//   ....[25]....
        /*05b0*/ 	.word	0xffffffff


	//   ....[26]....
        /*05b4*/ 	.word	0xffffffff


	//   ....[27]....
        /*05b8*/ 	.word	0xffffffff


	//   ....[28]....
        /*05bc*/ 	.word	0xffffffff


	//   ....[29]....
        /*05c0*/ 	.word	0xffffffff


	//   ....[30]....
        /*05c4*/ 	.word	0xffffffff


	//   ....[31]....
        /*05c8*/ 	.word	0xffffffff


	//   ....[32]....
        /*05cc*/ 	.word	0xffffffff


	//   ....[33]....
        /*05d0*/ 	.word	0xffffffff


	//   ....[34]....
        /*05d4*/ 	.word	0xffffffff


	//   ....[35]....
        /*05d8*/ 	.word	0xffffffff


	//   ....[36]....
        /*05dc*/ 	.word	0xffffffff


	//   ....[37]....
        /*05e0*/ 	.word	0xffffffff


	//   ....[38]....
        /*05e4*/ 	.word	0xffffffff


	//   ....[39]....
        /*05e8*/ 	.word	0xffffffff


	//   ....[40]....
        /*05ec*/ 	.word	0xffffffff


	//   ....[41]....
        /*05f0*/ 	.word	0xffffffff


	//   ....[42]....
        /*05f4*/ 	.word	0xffffffff


	//   ....[43]....
        /*05f8*/ 	.word	0xffffffff


	//   ....[44]....
        /*05fc*/ 	.word	0xffffffff


	//   ....[45]....
        /*0600*/ 	.word	0xffffffff


	//   ....[46]....
        /*0604*/ 	.word	0xffffffff


	//   ....[47]....
        /*0608*/ 	.word	0xffffffff


	//   ....[48]....
        /*060c*/ 	.word	0xffffffff


	//   ....[49]....
        /*0610*/ 	.word	0xffffffff


	//   ....[50]....
        /*0614*/ 	.word	0xffffffff


	//   ....[51]....
        /*0618*/ 	.word	0xffffffff


	//   ....[52]....
        /*061c*/ 	.word	0xffffffff


	//   ....[53]....
        /*0620*/ 	.word	0xffffffff


	//   ....[54]....
        /*0624*/ 	.word	0xffffffff


	//   ....[55]....
        /*0628*/ 	.word	0xffffffff


	//   ....[56]....
        /*062c*/ 	.word	0xffffffff


	//   ....[57]....
        /*0630*/ 	.word	0xffffffff


	//   ....[58]....
        /*0634*/ 	.word	0xffffffff


	//   ....[59]....
        /*0638*/ 	.word	0xffffffff


	//   ....[60]....
        /*063c*/ 	.word	0xffffffff


	//   ....[61]....
        /*0640*/ 	.word	0xffffffff


	//   ....[62]....
        /*0644*/ 	.word	0xffffffff


	//   ....[63]....
        /*0648*/ 	.word	0xffffffff


	//   ....[64]....
        /*064c*/ 	.word	0xffffffff


	//   ....[65]....
        /*0650*/ 	.word	0xffffffff


	//   ....[66]....
        /*0654*/ 	.word	0xffffffff


	//   ....[67]....
        /*0658*/ 	.word	0xffffffff


	//   ....[68]....
        /*065c*/ 	.word	0xffffffff


	//   ....[69]....
        /*0660*/ 	.word	0xffffffff


	//   ....[70]....
        /*0664*/ 	.word	0xffffffff


	//   ....[71]....
        /*0668*/ 	.word	0xffffffff


	//   ....[72]....
        /*066c*/ 	.word	0xffffffff


	//   ....[73]....
        /*0670*/ 	.word	0xffffffff


	//   ....[74]....
        /*0674*/ 	.word	0xffffffff


	//   ....[75]....
        /*0678*/ 	.word	0xffffffff


	//   ....[76]....
        /*067c*/ 	.word	0xffffffff


	//   ....[77]....
        /*0680*/ 	.word	0xffffffff


	//   ....[78]....
        /*0684*/ 	.word	0xffffffff


	//   ....[79]....
        /*0688*/ 	.word	0xffffffff


	//   ....[80]....
        /*068c*/ 	.word	0xffffffff


	//   ....[81]....
        /*0690*/ 	.word	0xffffffff


	//   ....[82]....
        /*0694*/ 	.word	0xffffffff


	//   ....[83]....
        /*0698*/ 	.word	0xffffffff


	//   ....[84]....
        /*069c*/ 	.word	0xffffffff


	//   ....[85]....
        /*06a0*/ 	.word	0xffffffff


	//   ....[86]....
        /*06a4*/ 	.word	0xffffffff


	//   ....[87]....
        /*06a8*/ 	.word	0xffffffff


	//   ....[88]....
        /*06ac*/ 	.word	0xffffffff


	//   ....[89]....
        /*06b0*/ 	.word	0xffffffff


	//   ....[90]....
        /*06b4*/ 	.word	0xffffffff


	//   ....[91]....
        /*06b8*/ 	.word	0xffffffff


	//   ....[92]....
        /*06bc*/ 	.word	0xffffffff


	//   ....[93]....
        /*06c0*/ 	.word	0xffffffff


	//   ....[94]....
        /*06c4*/ 	.word	0xffffffff


	//   ....[95]....
        /*06c8*/ 	.word	0xffffffff


	//   ....[96]....
        /*06cc*/ 	.word	0xffffffff


	//   ....[97]....
        /*06d0*/ 	.word	0xffffffff


	//   ....[98]....
        /*06d4*/ 	.word	0xffffffff


	//   ....[99]....
        /*06d8*/ 	.word	0x0500000f


	//   ....[100]....
        /*06dc*/ 	.word	0x0500000f


	//   ....[101]....
        /*06e0*/ 	.word	0x0500000f


	//   ....[102]....
        /*06e4*/ 	.word	0x0500000f


	//   ....[103]....
        /*06e8*/ 	.word	0x0500000f


	//   ....[104]....
        /*06ec*/ 	.word	0x0500000f


	//   ....[105]....
        /*06f0*/ 	.word	0x0500000f


	//   ....[106]....
        /*06f4*/ 	.word	0x0500000f


	//   ....[107]....
        /*06f8*/ 	.word	0x0500000f


	//   ....[108]....
        /*06fc*/ 	.word	0x0500000f


	//   ....[109]....
        /*0700*/ 	.word	0x0500000f


	//   ....[110]....
        /*0704*/ 	.word	0x0500000f


	//   ....[111]....
        /*0708*/ 	.word	0x0500000f


	//   ....[112]....
        /*070c*/ 	.word	0x0500000f


	//   ....[113]....
        /*0710*/ 	.word	0x0500000f


	//   ....[114]....
        /*0714*/ 	.word	0x0500000f


	//   ....[115]....
        /*0718*/ 	.word	0x0500000f


	//   ....[116]....
        /*071c*/ 	.word	0x0500000f


	//   ....[117]....
        /*0720*/ 	.word	0x0500000f


	//   ....[118]....
        /*0724*/ 	.word	0x0500000f


	//   ....[119]....
        /*0728*/ 	.word	0x0500000f


	//   ....[120]....
        /*072c*/ 	.word	0x0500000f


	//   ....[121]....
        /*0730*/ 	.word	0x0500000f


	//   ....[122]....
        /*0734*/ 	.word	0x0500000f


	//   ....[123]....
        /*0738*/ 	.word	0x0500000f


	//   ....[124]....
        /*073c*/ 	.word	0x0500000f


	//   ....[125]....
        /*0740*/ 	.word	0x0500000f


	//   ....[126]....
        /*0744*/ 	.word	0x0500000f


	//   ....[127]....
        /*0748*/ 	.word	0x0500000f


	//   ....[128]....
        /*074c*/ 	.word	0x0500000f


	//   ....[129]....
        /*0750*/ 	.word	0x0500000f


	//   ....[130]....
        /*0754*/ 	.word	0x0500000f


	//   ....[131]....
        /*0758*/ 	.word	0x0500000f


	//   ....[132]....
        /*075c*/ 	.word	0x0500000f


	//   ....[133]....
        /*0760*/ 	.word	0x0500000f


	//----- nvinfo : EIATTR_COOP_GROUP_INSTR_OFFSETS
	.align		4
.L_327:
        /*0764*/ 	.byte	0x04, 0x28
        /*0766*/ 	.short	(.L_329 - .L_328)


	//   ....[0]....
.L_328:
        /*0768*/ 	.word	0x00000060


	//   ....[1]....
        /*076c*/ 	.word	0x00000140


	//   ....[2]....
        /*0770*/ 	.word	0x00000190


	//   ....[3]....
        /*0774*/ 	.word	0x000003c0


	//   ....[4]....
        /*0778*/ 	.word	0x00000520


	//   ....[5]....
        /*077c*/ 	.word	0x00000640


	//   ....[6]....
        /*0780*/ 	.word	0x000007a0


	//   ....[7]....
        /*0784*/ 	.word	0x000019a0


	//   ....[8]....
        /*0788*/ 	.word	0x00003d90


	//   ....[9]....
        /*078c*/ 	.word	0x00003db0


	//   ....[10]....
        /*0790*/ 	.word	0x00004700


	//   ....[11]....
        /*0794*/ 	.word	0x00004800


	//   ....[12]....
        /*0798*/ 	.word	0x00004aa0


	//   ....[13]....
        /*079c*/ 	.word	0x00004c10


	//   ....[14]....
        /*07a0*/ 	.word	0x00007e90


	//   ....[15]....
        /*07a4*/ 	.word	0x000082f0


	//   ....[16]....
        /*07a8*/ 	.word	0x00008320


	//   ....[17]....
        /*07ac*/ 	.word	0x000083d0


	//   ....[18]....
        /*07b0*/ 	.word	0x00008960


	//   ....[19]....
        /*07b4*/ 	.word	0x000089c0


	//   ....[20]....
        /*07b8*/ 	.word	0x0000bf70


	//   ....[21]....
        /*07bc*/ 	.word	0x0000bfa0


	//   ....[22]....
        /*07c0*/ 	.word	0x0000c4f0


	//   ....[23]....
        /*07c4*/ 	.word	0x0000c540


	//   ....[24]....
        /*07c8*/ 	.word	0x0000d5c0


	//   ....[25]....
        /*07cc*/ 	.word	0x0000d600


	//   ....[26]....
        /*07d0*/ 	.word	0x0000d6d0


	//   ....[27]....
        /*07d4*/ 	.word	0x0000d710


	//   ....[28]....
        /*07d8*/ 	.word	0x0000f450


	//   ....[29]....
        /*07dc*/ 	.word	0x0000f480


	//   ....[30]....
        /*07e0*/ 	.word	0x0000f4c0


	//   ....[31]....
        /*07e4*/ 	.word	0x0000f4f0


	//   ....[32]....
        /*07e8*/ 	.word	0x0000fd40


	//   ....[33]....
        /*07ec*/ 	.word	0x0000fd70


	//   ....[34]....
        /*07f0*/ 	.word	0x0000fec0


	//   ....[35]....
        /*07f4*/ 	.word	0x0000fee0


	//   ....[36]....
        /*07f8*/ 	.word	0x00010030


	//   ....[37]....
        /*07fc*/ 	.word	0x00010050


	//   ....[38]....
        /*0800*/ 	.word	0x000101b0


	//   ....[39]....
        /*0804*/ 	.word	0x000101d0


	//   ....[40]....
        /*0808*/ 	.word	0x00010bc0


	//   ....[41]....
        /*080c*/ 	.word	0x00010bf0


	//   ....[42]....
        /*0810*/ 	.word	0x00010d50


	//   ....[43]....
        /*0814*/ 	.word	0x00010d70


	//   ....[44]....
        /*0818*/ 	.word	0x00010ec0


	//   ....[45]....
        /*081c*/ 	.word	0x00010ee0


	//   ....[46]....
        /*0820*/ 	.word	0x00011040


	//   ....[47]....
        /*0824*/ 	.word	0x00011060


	//   ....[48]....
        /*0828*/ 	.word	0x00011230


	//   ....[49]....
        /*082c*/ 	.word	0x00011410


	//   ....[50]....
        /*0830*/ 	.word	0x00011440


	//   ....[51]....
        /*0834*/ 	.word	0x00011470


	//   ....[52]....
        /*0838*/ 	.word	0x000114a0


	//   ....[53]....
        /*083c*/ 	.word	0x000114d0


	//   ....[54]....
        /*0840*/ 	.word	0x00011500


	//   ....[55]....
        /*0844*/ 	.word	0x00011680


	//   ....[56]....
        /*0848*/ 	.word	0x000116b0


	//   ....[57]....
        /*084c*/ 	.word	0x000116e0


	//   ....[58]....
        /*0850*/ 	.word	0x00011710


	//   ....[59]....
        /*0854*/ 	.word	0x00011740


	//   ....[60]....
        /*0858*/ 	.word	0x00011770


	//   ....[61]....
        /*085c*/ 	.word	0x00011820


	//   ....[62]....
        /*0860*/ 	.word	0x00011880


	//   ....[63]....
        /*0864*/ 	.word	0x00011910


	//   ....[64]....
        /*0868*/ 	.word	0x00012c20


	//   ....[65]....
        /*086c*/ 	.word	0x00013920


	//   ....[66]....
        /*0870*/ 	.word	0x00013930


	//   ....[67]....
        /*0874*/ 	.word	0x00013950


	//   ....[68]....
        /*0878*/ 	.word	0x00013a10


	//   ....[69]....
        /*087c*/ 	.word	0x00013a30


	//   ....[70]....
        /*0880*/ 	.word	0x00013ae0


	//   ....[71]....
        /*0884*/ 	.word	0x00013b00


	//   ....[72]....
        /*0888*/ 	.word	0x00013bb0


	//   ....[73]....
        /*088c*/ 	.word	0x00013bd0


	//   ....[74]....
        /*0890*/ 	.word	0x00013c80


	//   ....[75]....
        /*0894*/ 	.word	0x00013ca0


	//   ....[76]....
        /*0898*/ 	.word	0x00013d50


	//   ....[77]....
        /*089c*/ 	.word	0x00013d70


	//   ....[78]....
        /*08a0*/ 	.word	0x00013e10


	//   ....[79]....
        /*08a4*/ 	.word	0x00013e30


	//   ....[80]....
        /*08a8*/ 	.word	0x00013e70


	//   ....[81]....
        /*08ac*/ 	.word	0x00017690


	//   ....[82]....
        /*08b0*/ 	.word	0x000176f0


	//   ....[83]....
        /*08b4*/ 	.word	0x00017720


	//   ....[84]....
        /*08b8*/ 	.word	0x00017730


	//   ....[85]....
        /*08bc*/ 	.word	0x00017760


	//   ....[86]....
        /*08c0*/ 	.word	0x00017790


	//   ....[87]....
        /*08c4*/ 	.word	0x000177c0


	//   ....[88]....
        /*08c8*/ 	.word	0x000177f0


	//   ....[89]....
        /*08cc*/ 	.word	0x00017980


	//   ....[90]....
        /*08d0*/ 	.word	0x000179b0


	//   ....[91]....
        /*08d4*/ 	.word	0x000179e0


	//   ....[92]....
        /*08d8*/ 	.word	0x00017a10


	//   ....[93]....
        /*08dc*/ 	.word	0x00017a40


	//   ....[94]....
        /*08e0*/ 	.word	0x00017a70


	//   ....[95]....
        /*08e4*/ 	.word	0x00017b30


	//   ....[96]....
        /*08e8*/ 	.word	0x00017b50


	//   ....[97]....
        /*08ec*/ 	.word	0x00017bc0


	//   ....[98]....
        /*08f0*/ 	.word	0x000182a0


	//   ....[99]....
        /*08f4*/ 	.word	0x000188b0


	//   ....[100]....
        /*08f8*/ 	.word	0x00018a60


	//   ....[101]....
        /*08fc*/ 	.word	0x00018ab0


	//   ....[102]....
        /*0900*/ 	.word	0x00018be0


	//   ....[103]....
        /*0904*/ 	.word	0x00018c50


	//   ....[104]....
        /*0908*/ 	.word	0x00018d80


	//   ....[105]....
        /*090c*/ 	.word	0x00018df0


	//   ....[106]....
        /*0910*/ 	.word	0x00018f20


	//   ....[107]....
        /*0914*/ 	.word	0x00018f90


	//   ....[108]....
        /*0918*/ 	.word	0x000190c0


	//   ....[109]....
        /*091c*/ 	.word	0x00019130


	//   ....[110]....
        /*0920*/ 	.word	0x00019260


	//   ....[111]....
        /*0924*/ 	.word	0x000192d0


	//   ....[112]....
        /*0928*/ 	.word	0x00019410


	//   ....[113]....
        /*092c*/ 	.word	0x00019460


	//   ....[114]....
        /*0930*/ 	.word	0x00019590


	//   ....[115]....
        /*0934*/ 	.word	0x000195e0


	//   ....[116]....
        /*0938*/ 	.word	0x00019910


	//   ....[117]....
        /*093c*/ 	.word	0x000199b0


	//   ....[118]....
        /*0940*/ 	.word	0x00019ae0


	//   ....[119]....
        /*0944*/ 	.word	0x00019b60


	//   ....[120]....
        /*0948*/ 	.word	0x00019be0


	//   ....[121]....
        /*094c*/ 	.word	0x00019c60


	//   ....[122]....
        /*0950*/ 	.word	0x00019ce0


	//   ....[123]....
        /*0954*/ 	.word	0x00019d70


	//   ....[124]....
        /*0958*/ 	.word	0x00019e10


	//   ....[125]....
        /*095c*/ 	.word	0x00019eb0


	//   ....[126]....
        /*0960*/ 	.word	0x00019f30


	//   ....[127]....
        /*0964*/ 	.word	0x00019fb0


	//   ....[128]....
        /*0968*/ 	.word	0x0001a030


	//   ....[129]....
        /*096c*/ 	.word	0x0001a0c0


	//   ....[130]....
        /*0970*/ 	.word	0x0001a140


	//   ....[131]....
        /*0974*/ 	.word	0x0001a1e0


	//   ....[132]....
        /*0978*/ 	.word	0x0001a270


	//   ....[133]....
        /*097c*/ 	.word	0x0001a3a0


	//----- nvinfo : EIATTR_REG_RECONFIG
	.align		4
.L_329:
        /*0980*/ 	.byte	0x01, 0x54
	.zero		2


	//----- nvinfo : EIATTR_SYSCALL_OFFSETS
	.align		4
        /*0984*/ 	.byte	0x04, 0x46
        /*0986*/ 	.short	(.L_331 - .L_330)


	//   ....[0]....
.L_330:
        /*0988*/ 	.word	0x00001b90


	//   ....[1]....
        /*098c*/ 	.word	0x00012810


	//   ....[2]....
        /*0990*/ 	.word	0x00012970


	//   ....[3]....
        /*0994*/ 	.word	0x00012a70


	//   ....[4]....
        /*0998*/ 	.word	0x000134b0


	//----- nvinfo : EIATTR_MBARRIER_INSTR_OFFSETS
	.align		4
.L_331:
        /*099c*/ 	.byte	0x04, 0x39
        /*099e*/ 	.short	(.L_333 - .L_332)


	//   ....[0]....
.L_332:
        /*09a0*/ 	.word	0x00000270
        /*09a4*/ 	.word	0x000000ff
        /*09a8*/ 	.word	0x00038800
        /*09ac*/ 	.short	0x0100
        /*09ae*/ 	.byte	0x08
	.zero		1


	//   ....[1]....
        /*09b0*/ 	.word	0x00000280
        /*09b4*/ 	.word	0x000000ff
        /*09b8*/ 	.word	0x00038820
        /*09bc*/ 	.short	0x0100
        /*09be*/ 	.byte	0x08
	.zero		1


	//   ....[2]....
        /*09c0*/ 	.word	0x00000370
        /*09c4*/ 	.word	0x000000ff
        /*09c8*/ 	.word	0x00038830
        /*09cc*/ 	.short	0x0100
        /*09ce*/ 	.byte	0x08
	.zero		1


	//   ....[3]....
        /*09d0*/ 	.word	0x00000380
        /*09d4*/ 	.word	0x000000ff
        /*09d8*/ 	.word	0x00038840
        /*09dc*/ 	.short	0x0100
        /*09de*/ 	.byte	0x08
	.zero		1


	//   ....[4]....
        /*09e0*/ 	.word	0x00000390
        /*09e4*/ 	.word	0x000000ff
        /*09e8*/ 	.word	0x00038838
        /*09ec*/ 	.short	0x0100
        /*09ee*/ 	.byte	0x08
	.zero		1


	//   ....[5]....
        /*09f0*/ 	.word	0x000003a0
        /*09f4*/ 	.word	0x000000ff
        /*09f8*/ 	.word	0x00038848
        /*09fc*/ 	.short	0x0100
        /*09fe*/ 	.byte	0x08
	.zero		1


	//   ....[6]....
        /*0a00*/ 	.word	0x000004d0
        /*0a04*/ 	.word	0x000000ff
        /*0a08*/ 	.word	0x00038850
        /*0a0c*/ 	.short	0x0100
        /*0a0e*/ 	.byte	0x08
	.zero		1


	//   ....[7]....
        /*0a10*/ 	.word	0x000004e0
        /*0a14*/ 	.word	0x000000ff
        /*0a18*/ 	.word	0x00038860
        /*0a1c*/ 	.short	0x0100
        /*0a1e*/ 	.byte	0x08
	.zero		1


	//   ....[8]....
        /*0a20*/ 	.word	0x000004f0
        /*0a24*/ 	.word	0x000000ff
        /*0a28*/ 	.word	0x00038858
        /*0a2c*/ 	.short	0x0100
        /*0a2e*/ 	.byte	0x08
	.zero		1


	//   ....[9]....
        /*0a30*/ 	.word	0x00000500
        /*0a34*/ 	.word	0x000000ff
        /*0a38*/ 	.word	0x00038868
        /*0a3c*/ 	.short	0x0100
        /*0a3e*/ 	.byte	0x08
	.zero		1


	//   ....[10]....
        /*0a40*/ 	.word	0x000005f0
        /*0a44*/ 	.word	0x000000ff
        /*0a48*/ 	.word	0x00038870
        /*0a4c*/ 	.short	0x0100
        /*0a4e*/ 	.byte	0x06
	.zero		1


	//   ....[11]....
        /*0a50*/ 	.word	0x00000600
        /*0a54*/ 	.word	0x000000ff
        /*0a58*/ 	.word	0x00038880
        /*0a5c*/ 	.short	0x0100
        /*0a5e*/ 	.byte	0x06
	.zero		1


	//   ....[12]....
        /*0a60*/ 	.word	0x00000610
        /*0a64*/ 	.word	0x000000ff
        /*0a68*/ 	.word	0x00038878
        /*0a6c*/ 	.short	0x0100
        /*0a6e*/ 	.byte	0x06
	.zero		1


	//   ....[13]....
        /*0a70*/ 	.word	0x00000620
        /*0a74*/ 	.word	0x000000ff
        /*0a78*/ 	.word	0x00038888
        /*0a7c*/ 	.short	0x0100
        /*0a7e*/ 	.byte	0x06
	.zero		1


	//   ....[14]....
        /*0a80*/ 	.word	0x00000750
        /*0a84*/ 	.word	0x000000ff
        /*0a88*/ 	.word	0x00038890
        /*0a8c*/ 	.short	0x0100
        /*0a8e*/ 	.byte	0x08
	.zero		1


	//   ....[15]....
        /*0a90*/ 	.word	0x00000760
        /*0a94*/ 	.word	0x000000ff
        /*0a98*/ 	.word	0x000388a0
        /*0a9c*/ 	.short	0x0100
        /*0a9e*/ 	.byte	0x08
	.zero		1


	//   ....[16]....
        /*0aa0*/ 	.word	0x00000770
        /*0aa4*/ 	.word	0x000000ff
        /*0aa8*/ 	.word	0x00038898
        /*0aac*/ 	.short	0x0100
        /*0aae*/ 	.byte	0x08
	.zero		1


	//   ....[17]....
        /*0ab0*/ 	.word	0x00000780
        /*0ab4*/ 	.word	0x000000ff
        /*0ab8*/ 	.word	0x000388a8
        /*0abc*/ 	.short	0x0100
        /*0abe*/ 	.byte	0x08
	.zero		1


	//   ....[18]....
        /*0ac0*/ 	.word	0x000008b0
        /*0ac4*/ 	.word	0x000000ff
        /*0ac8*/ 	.word	0x000388b0
        /*0acc*/ 	.short	0x0100
        /*0ace*/ 	.byte	0x08
	.zero		1


	//   ....[19]....
        /*0ad0*/ 	.word	0x000008c0
        /*0ad4*/ 	.word	0x000000ff
        /*0ad8*/ 	.word	0x000388c0
        /*0adc*/ 	.short	0x0100
        /*0ade*/ 	.byte	0x08
	.zero		1


	//   ....[20]....
        /*0ae0*/ 	.word	0x000008d0
        /*0ae4*/ 	.word	0x000000ff
        /*0ae8*/ 	.word	0x000388b8
        /*0aec*/ 	.short	0x0100
        /*0aee*/ 	.byte	0x08
	.zero		1


	//   ....[21]....
        /*0af0*/ 	.word	0x000008e0
        /*0af4*/ 	.word	0x000000ff
        /*0af8*/ 	.word	0x000388c8
        /*0afc*/ 	.short	0x0100
        /*0afe*/ 	.byte	0x08
	.zero		1


	//   ....[22]....
        /*0b00*/ 	.word	0x00001c40
        /*0b04*/ 	.word	0x000000ff
        /*0b08*/ 	.word	0x00038800
        /*0b0c*/ 	.short	0x010a
        /*0b0e*/ 	.byte	0x06
	.zero		1


	//   ....[23]....
        /*0b10*/ 	.word	0x00001ce0
        /*0b14*/ 	.word	0x00000000
        /*0b18*/ 	.word	0x00038830
        /*0b1c*/ 	.short	0x010a
        /*0b1e*/ 	.byte	0x3f
	.zero		1


	//   ....[24]....
        /*0b20*/ 	.word	0x00001d40
        /*0b24*/ 	.word	0x00000000
        /*0b28*/ 	.word	0x00038830
        /*0b2c*/ 	.short	0x010a
        /*0b2e*/ 	.byte	0x3f
	.zero		1


	//   ....[25]....
        /*0b30*/ 	.word	0x00004630
        /*0b34*/ 	.word	0x00000000
        /*0b38*/ 	.word	0x00000000
        /*0b3c*/ 	.short	0x0101
        /*0b3e*/ 	.byte	0x3f
	.zero		1


	//   ....[26]....
        /*0b40*/ 	.word	0x000056c0
        /*0b44*/ 	.word	0x000000ff
        /*0b48*/ 	.word	0x00038830
        /*0b4c*/ 	.short	0x010a
        /*0b4e*/ 	.byte	0x04
	.zero		1


	//   ....[27]....
        /*0b50*/ 	.word	0x00005710
        /*0b54*/ 	.word	0x000000ff
        /*0b58*/ 	.word	0x00038830
        /*0b5c*/ 	.short	0x010a
        /*0b5e*/ 	.byte	0x04
	.zero		1


	//   ....[28]....
        /*0b60*/ 	.word	0x00007bd0
        /*0b64*/ 	.word	0x000000ff
        /*0b68*/ 	.word	0x00038850
        /*0b6c*/ 	.short	0x010a
        /*0b6e*/ 	.byte	0x04
	.zero		1


	//   ....[29]....
        /*0b70*/ 	.word	0x00007c10
        /*0b74*/ 	.word	0x000000ff
        /*0b78*/ 	.word	0x00038850
        /*0b7c*/ 	.short	0x010a
        /*0b7e*/ 	.byte	0x04
	.zero		1


	//   ....[30]....
        /*0b80*/ 	.word	0x00008de0
        /*0b84*/ 	.word	0x00000014
        /*0b88*/ 	.word	0x00000000
        /*0b8c*/ 	.short	0x0101
        /*0b8e*/ 	.byte	0x3f
	.zero		1


	//   ....[31]....
        /*0b90*/ 	.word	0x00008e50
        /*0b94*/ 	.word	0x000000a0
        /*0b98*/ 	.word	0x00000000
        /*0b9c*/ 	.short	0x0101
        /*0b9e*/ 	.byte	0x3f
	.zero		1


	//   ....[32]....
        /*0ba0*/ 	.word	0x000093e0
        /*0ba4*/ 	.word	0x000000ff
        /*0ba8*/ 	.word	0x00038830
        /*0bac*/ 	.short	0x010a
        /*0bae*/ 	.byte	0x04
	.zero		1


	//   ....[33]....
        /*0bb0*/ 	.word	0x00009420
        /*0bb4*/ 	.word	0x000000ff
        /*0bb8*/ 	.word	0x00038830
        /*0bbc*/ 	.short	0x010a
        /*0bbe*/ 	.byte	0x04
	.zero		1


	//   ....[34]....
        /*0bc0*/ 	.word	0x0000bcd0
        /*0bc4*/ 	.word	0x000000ff
        /*0bc8*/ 	.word	0x00038850
        /*0bcc*/ 	.short	0x010a
        /*0bce*/ 	.byte	0x04
	.zero		1


	//   ....[35]....
        /*0bd0*/ 	.word	0x0000bd10
        /*0bd4*/ 	.word	0x000000ff
        /*0bd8*/ 	.word	0x00038850
        /*0bdc*/ 	.short	0x010a
        /*0bde*/ 	.byte	0x04
	.zero		1


	//   ....[36]....
        /*0be0*/ 	.word	0x0000c890
        /*0be4*/ 	.word	0x0000009d
        /*0be8*/ 	.word	0x00000000
        /*0bec*/ 	.short	0x0101
        /*0bee*/ 	.byte	0x3f
	.zero		1


	//   ....[37]....
        /*0bf0*/ 	.word	0x0000c960
        /*0bf4*/ 	.word	0x000000a5
        /*0bf8*/ 	.word	0x00000000
        /*0bfc*/ 	.short	0x0101
        /*0bfe*/ 	.byte	0x3f
	.zero		1


	//   ....[38]....
        /*0c00*/ 	.word	0x0000d530
        /*0c04*/ 	.word	0x000000ff
        /*0c08*/ 	.word	0x00038850
        /*0c0c*/ 	.short	0x010a
        /*0c0e*/ 	.byte	0x07
	.zero		1


	//   ....[39]....
        /*0c10*/ 	.word	0x0000d570
        /*0c14*/ 	.word	0x000000ff
        /*0c18*/ 	.word	0x00038850
        /*0c1c*/ 	.short	0x010a
        /*0c1e*/ 	.byte	0x07
	.zero		1


	//   ....[40]....
        /*0c20*/ 	.word	0x0000da60
        /*0c24*/ 	.word	0x0000000a
        /*0c28*/ 	.word	0x00000000
        /*0c2c*/ 	.short	0x0101
        /*0c2e*/ 	.byte	0x3f
	.zero		1


	//   ....[41]....
        /*0c30*/ 	.word	0x0000fd30
        /*0c34*/ 	.word	0x00000013
        /*0c38*/ 	.word	0x00000000
        /*0c3c*/ 	.short	0x0101
        /*0c3e*/ 	.byte	0x3f
	.zero		1


	//   ....[42]....
        /*0c40*/ 	.word	0x00012ec0
        /*0c44*/ 	.word	0x00000000
        /*0c48*/ 	.word	0x00038840
        /*0c4c*/ 	.short	0x010a
        /*0c4e*/ 	.byte	0x3f
	.zero		1


	//   ....[43]....
        /*0c50*/ 	.word	0x00014000
        /*0c54*/ 	.word	0x00000008
        /*0c58*/ 	.word	0x00038800
        /*0c5c*/ 	.short	0x0107
        /*0c5e*/ 	.byte	0x3f
	.zero		1


	//   ....[44]....
        /*0c60*/ 	.word	0x00014110
        /*0c64*/ 	.word	0x00000002
        /*0c68*/ 	.word	0x00038800
        /*0c6c*/ 	.short	0x0101
        /*0c6e*/ 	.byte	0x3f
	.zero		1


	//   ....[45]....
        /*0c70*/ 	.word	0x00014130
        /*0c74*/ 	.word	0x00000002
        /*0c78*/ 	.word	0x00038820
        /*0c7c*/ 	.short	0x010a
        /*0c7e*/ 	.byte	0x3f
	.zero		1


	//   ....[46]....
        /*0c80*/ 	.word	0x000144a0
        /*0c84*/ 	.word	0x00000002
        /*0c88*/ 	.word	0x00038840
        /*0c8c*/ 	.short	0x010a
        /*0c8e*/ 	.byte	0x3f
	.zero		1


	//   ....[47]....
        /*0c90*/ 	.word	0x00014a60
        /*0c94*/ 	.word	0x00000002
        /*0c98*/ 	.word	0x00000060
        /*0c9c*/ 	.short	0x010a
        /*0c9e*/ 	.byte	0x3f
	.zero		1


	//   ....[48]....
        /*0ca0*/ 	.word	0x00015360
        /*0ca4*/ 	.word	0x00000003
        /*0ca8*/ 	.word	0x00038840
        /*0cac*/ 	.short	0x010a
        /*0cae*/ 	.byte	0x3f
	.zero		1


	//   ....[49]....
        /*0cb0*/ 	.word	0x00015920
        /*0cb4*/ 	.word	0x00000002
        /*0cb8*/ 	.word	0x00000060
        /*0cbc*/ 	.short	0x010a
        /*0cbe*/ 	.byte	0x3f
	.zero		1


	//   ....[50]....
        /*0cc0*/ 	.word	0x00016150
        /*0cc4*/ 	.word	0x00000002
        /*0cc8*/ 	.word	0x00038840
        /*0ccc*/ 	.short	0x010a
        /*0cce*/ 	.byte	0x3f
	.zero		1


	//   ....[51]....
        /*0cd0*/ 	.word	0x00016710
        /*0cd4*/ 	.word	0x00000002
        /*0cd8*/ 	.word	0x00000060
        /*0cdc*/ 	.short	0x010a
        /*0cde*/ 	.byte	0x3f
	.zero		1


	//   ....[52]....
        /*0ce0*/ 	.word	0x00016ed0
        /*0ce4*/ 	.word	0x00000000
        /*0ce8*/ 	.word	0x00038860
        /*0cec*/ 	.short	0x010a
        /*0cee*/ 	.byte	0x3f
	.zero		1


	//   ....[53]....
        /*0cf0*/ 	.word	0x00018220
        /*0cf4*/ 	.word	0x00000000
        /*0cf8*/ 	.word	0x00038820
        /*0cfc*/ 	.short	0x010a
        /*0cfe*/ 	.byte	0x3f
	.zero		1


	//   ....[54]....
        /*0d00*/ 	.word	0x00018400
        /*0d04*/ 	.word	0x00000006
        /*0d08*/ 	.word	0x00000000
        /*0d0c*/ 	.short	0x010a
        /*0d0e*/ 	.byte	0x3f
	.zero		1


	//   ....[55]....
        /*0d10*/ 	.word	0x00018470
        /*0d14*/ 	.word	0x00000007
        /*0d18*/ 	.word	0x00000000
        /*0d1c*/ 	.short	0x010a
        /*0d1e*/ 	.byte	0x3f
	.zero		1


	//   ....[56]....
        /*0d20*/ 	.word	0x000184e0
        /*0d24*/ 	.word	0x00000004
        /*0d28*/ 	.word	0x00000000
        /*0d2c*/ 	.short	0x010a
        /*0d2e*/ 	.byte	0x3f
	.zero		1


	//   ....[57]....
        /*0d30*/ 	.word	0x00018510
        /*0d34*/ 	.word	0x00000003
        /*0d38*/ 	.word	0x00000000
        /*0d3c*/ 	.short	0x010a
        /*0d3e*/ 	.byte	0x3f
	.zero		1


	//   ....[58]....
        /*0d40*/ 	.word	0x00018590
        /*0d44*/ 	.word	0x00000003
        /*0d48*/ 	.word	0x00038800
        /*0d4c*/ 	.short	0x010a
        /*0d4e*/ 	.byte	0x3f
	.zero		1


	//   ....[59]....
        /*0d50*/ 	.word	0x000185e0
        /*0d54*/ 	.word	0x00000000
        /*0d58*/ 	.word	0x00038830
        /*0d5c*/ 	.short	0x010a
        /*0d5e*/ 	.byte	0x3f
	.zero		1


	//   ....[60]....
        /*0d60*/ 	.word	0x00018650
        /*0d64*/ 	.word	0x00000099
        /*0d68*/ 	.word	0x00038830
        /*0d6c*/ 	.short	0x010a
        /*0d6e*/ 	.byte	0x3f
	.zero		1


	//   ....[61]....
        /*0d70*/ 	.word	0x000186b0
        /*0d74*/ 	.word	0x000000e9
        /*0d78*/ 	.word	0x00038850
        /*0d7c*/ 	.short	0x010a
        /*0d7e*/ 	.byte	0x3f
	.zero		1


	//   ....[62]....
        /*0d80*/ 	.word	0x00018710
        /*0d84*/ 	.word	0x00000004
        /*0d88*/ 	.word	0x00038830
        /*0d8c*/ 	.short	0x010a
        /*0d8e*/ 	.byte	0x3f
	.zero		1


	//   ....[63]....
        /*0d90*/ 	.word	0x00018770
        /*0d94*/ 	.word	0x00000003
        /*0d98*/ 	.word	0x00038850
        /*0d9c*/ 	.short	0x010a
        /*0d9e*/ 	.byte	0x3f
	.zero		1


	//   ....[64]....
        /*0da0*/ 	.word	0x000187d0
        /*0da4*/ 	.word	0x00000007
        /*0da8*/ 	.word	0x00038850
        /*0dac*/ 	.short	0x010a
        /*0dae*/ 	.byte	0x3f
	.zero		1


	//   ....[65]....
        /*0db0*/ 	.word	0x00018970
        /*0db4*/ 	.word	0x00000000
        /*0db8*/ 	.word	0x00038840
        /*0dbc*/ 	.short	0x010a
        /*0dbe*/ 	.byte	0x3f
	.zero		1


	//   ....[66]....
        /*0dc0*/ 	.word	0x00019630
        /*0dc4*/ 	.word	0x00000002
        /*0dc8*/ 	.word	0x00038820
        /*0dcc*/ 	.short	0x010a
        /*0dce*/ 	.byte	0x3f
	.zero		1


	//   ....[67]....
        /*0dd0*/ 	.word	0x00019680
        /*0dd4*/ 	.word	0x00000002
        /*0dd8*/ 	.word	0x00038840
        /*0ddc*/ 	.short	0x010a
        /*0dde*/ 	.byte	0x3f
	.zero		1


	//   ....[68]....
        /*0de0*/ 	.word	0x000196d0
        /*0de4*/ 	.word	0x00000002
        /*0de8*/ 	.word	0x00000060
        /*0dec*/ 	.short	0x010a
        /*0dee*/ 	.byte	0x3f
	.zero		1


	//   ....[69]....
        /*0df0*/ 	.word	0x00019720
        /*0df4*/ 	.word	0x00000003
        /*0df8*/ 	.word	0x00038840
        /*0dfc*/ 	.short	0x010a
        /*0dfe*/ 	.byte	0x3f
	.zero		1


	//   ....[70]....
        /*0e00*/ 	.word	0x00019770
        /*0e04*/ 	.word	0x00000002
        /*0e08*/ 	.word	0x00000060
        /*0e0c*/ 	.short	0x010a
        /*0e0e*/ 	.byte	0x3f
	.zero		1


	//   ....[71]....
        /*0e10*/ 	.word	0x000197c0
        /*0e14*/ 	.word	0x00000002
        /*0e18*/ 	.word	0x00038840
        /*0e1c*/ 	.short	0x010a
        /*0e1e*/ 	.byte	0x3f
	.zero		1


	//   ....[72]....
        /*0e20*/ 	.word	0x00019810
        /*0e24*/ 	.word	0x00000002
        /*0e28*/ 	.word	0x00000060
        /*0e2c*/ 	.short	0x010a
        /*0e2e*/ 	.byte	0x3f
	.zero		1


	//   ....[73]....
        /*0e30*/ 	.word	0x00019860
        /*0e34*/ 	.word	0x00000000
        /*0e38*/ 	.word	0x00038860
        /*0e3c*/ 	.short	0x010a
        /*0e3e*/ 	.byte	0x3f
	.zero		1


	//   ....[74]....
        /*0e40*/ 	.word	0x0001a2c0
        /*0e44*/ 	.word	0x00000000
        /*0e48*/ 	.word	0x00038820
        /*0e4c*/ 	.short	0x010a
        /*0e4e*/ 	.byte	0x3f
	.zero		1


	//   ....[75]....
        /*0e50*/ 	.word	0x0001a460
        /*0e54*/ 	.word	0x00000006
        /*0e58*/ 	.word	0x00000000
        /*0e5c*/ 	.short	0x010a
        /*0e5e*/ 	.byte	0x3f
	.zero		1


	//   ....[76]....
        /*0e60*/ 	.word	0x0001a4b0
        /*0e64*/ 	.word	0x00000007
        /*0e68*/ 	.word	0x00000000
        /*0e6c*/ 	.short	0x010a
        /*0e6e*/ 	.byte	0x3f
	.zero		1


	//   ....[77]....
        /*0e70*/ 	.word	0x0001a500
        /*0e74*/ 	.word	0x00000004
        /*0e78*/ 	.word	0x00000000
        /*0e7c*/ 	.short	0x010a
        /*0e7e*/ 	.byte	0x3f
	.zero		1


	//----- nvinfo : EIATTR_NUM_MBARRIERS
	.align		4
.L_333:
        /*0e80*/ 	.byte	0x03, 0x38
        /*0e82*/ 	.short	0x0016


	//----- nvinfo : EIATTR_EXIT_INSTR_OFFSETS
	.align		4
        /*0e84*/ 	.byte	0x04, 0x1c
        /*0e86*/ 	.short	(.L_335 - .L_334)


	//   ....[0]....
.L_334:
        /*0e88*/ 	.word	0x00000a50


	//   ....[1]....
        /*0e8c*/ 	.word	0x000111e0


	//   ....[2]....
        /*0e90*/ 	.word	0x00018560


	//----- nvinfo : EIATTR_MAX_THREADS
	.align		4
.L_335:
        /*0e94*/ 	.byte	0x04, 0x05
        /*0e96*/ 	.short	(.L_337 - .L_336)
.L_336:
        /*0e98*/ 	.word	0x00000180
        /*0e9c*/ 	.word	0x00000001
        /*0ea0*/ 	.word	0x00000001


	//----- nvinfo : EIATTR_CRS_STACK_SIZE
	.align		4
.L_337:
        /*0ea4*/ 	.byte	0x04, 0x1e
        /*0ea6*/ 	.short	(.L_339 - .L_338)
.L_338:
        /*0ea8*/ 	.word	0x00000000


	//----- nvinfo : EIATTR_CBANK_PARAM_SIZE
	.align		4
.L_339:
        /*0eac*/ 	.byte	0x03, 0x19
        /*0eae*/ 	.short	0x0af0


	//----- nvinfo : EIATTR_PARAM_CBANK
	.align		4
        /*0eb0*/ 	.byte	0x04, 0x0a
        /*0eb2*/ 	.short	(.L_341 - .L_340)
	.align		4
.L_340:
        /*0eb4*/ 	.word	index@(.nv.constant0._ZN7cutlass13device_kernelIN5flash11enable_sm90INS1_16FlashAttnFwdSm90INS1_25CollectiveMainloopFwdSm90ILi2EN4cute5tupleIJNS5_1CILi1EEES8_S8_EEENS6_IJNS7_ILi128EEENS7_ILi80EEENS7_ILi256EEEEEELi256ENS_10bfloat16_tEfNS_4arch4Sm90ELb1ELb0ELb0ELb1ELb0ELb0ELb0ELb1ELb1ELb1ELb0ELb0EEENS1_21CollectiveEpilogueFwdINS6_IJSA_SC_SB_EEES9_SE_SG_Li256ELb1ELb1ELb0ELb0EEENS1_36VarlenDynamicPersistentTileSchedulerILi128ELi80ELi256ELi128ELb0ELb1ELb1ELb1ELb1ELb1EEEEEEEEEvNT_6ParamsE)
        /*0eb8*/ 	.short	0x0210
        /*0eba*/ 	.short	0x0af0


	//----- nvinfo : EIATTR_SW_WAR
	.align		4
.L_341:
        /*0ebc*/ 	.byte	0x04, 0x36
        /*0ebe*/ 	.short	(.L_343 - .L_342)
.L_342:
        /*0ec0*/ 	.word	0x00000008
.L_343:


//--------------------- .nv.info._ZN7cutlass13device_kernelIN5flash11enable_sm90INS1_16FlashAttnFwdSm90INS1_25CollectiveMainloopFwdSm90ILi2EN4cute5tupleIJNS5_1CILi1EEES8_S8_EEENS6_IJNS7_ILi128EEENS7_ILi80EEENS7_ILi256EEEEEELi256ENS_10bfloat16_tEfNS_4arch4Sm90ELb1ELb0ELb0ELb1ELb0ELb1ELb0ELb1ELb1ELb1ELb0ELb0EEENS1_21CollectiveEpilogueFwdINS6_IJSA_SC_SB_EEES9_SE_SG_Li256ELb1ELb1ELb0ELb0EEENS1_36VarlenDynamicPersistentTileSchedulerILi128ELi80ELi256ELi128ELb0ELb1ELb1ELb1ELb1ELb1EEEEEEEEEvNT_6ParamsE --------------------------
	.section	.nv.info._ZN7cutlass13device_kernelIN5flash11enable_sm90INS1_16FlashAttnFwdSm90INS1_25CollectiveMainloopFwdSm90ILi2EN4cute5tupleIJNS5_1CILi1EEES8_S8_EEENS6_IJNS7_ILi128EEENS7_ILi80EEENS7_ILi256EEEEEELi256ENS_10bfloat16_tEfNS_4arch4Sm90ELb1ELb0ELb0ELb1ELb0ELb1ELb0ELb1ELb1ELb1ELb0ELb0EEENS1_21CollectiveEpilogueFwdINS6_IJSA_SC_SB_EEES9_SE_SG_Li256ELb1ELb1ELb0ELb0EEENS1_36VarlenDynamicPersistentTileSchedulerILi128ELi80ELi256ELi128ELb0ELb1ELb1ELb1ELb1ELb1EEEEEEEEEvNT_6ParamsE,"",@"SHT_CUDA_INFO"
	.sectionflags	@""
	.align	4


	//----- nvinfo : EIATTR_CUDA_API_VERSION
	.align		4
        /*0000*/ 	.byte	0x04, 0x37
        /*0002*/ 	.short	(.L_345 - .L_344)
.L_344:
        /*0004*/ 	.word	0x00000082


	//----- nvinfo : EIATTR_KPARAM_INFO
	.align		4
.L_345:
        /*0008*/ 	.byte	0x04, 0x17
        /*000a*/ 	.short	(.L_347 - .L_346)
.L_346:
        /*000c*/ 	.word	0x00000000
        /*0010*/ 	.short	0x0000
        /*0012*/ 	.short	0x0070
        /*0014*/ 	.byte	0x00, 0xf0, 0x01, 0x2a


	//----- nvinfo : EIATTR_SPARSE_MMA_MASK
	.align		4
.L_347:
        /*0018*/ 	.byte	0x03, 0x50
        /*001a*/ 	.short	0x0000


	//----- nvinfo : EIATTR_MAXREG_COUNT
	.align		4
        /*001c*/ 	.byte	0x03, 0x1b
        /*001e*/ 	.short	0x00a8


	//----- nvinfo : EIATTR_NUM_BARRIERS
	.align		4
        /*0020*/ 	.byte	0x02, 0x4c
        /*0022*/ 	.byte	0x10
	.zero		1


	//----- nvinfo : EIATTR_EXTERNS
	.align		4
        /*0024*/ 	.byte	0x04, 0x0f
        /*0026*/ 	.short	(.L_349 - .L_348)


	//   ....[0]....
	.align		4
.L_348:
        /*0028*/ 	.word	index@(__assertfail)


	//----- nvinfo : EIATTR_ANNOTATIONS
	.align		4
.L_349:
        /*002c*/ 	.byte	0x04, 0x55
        /*002e*/ 	.short	(.L_351 - .L_350)


	//   ....[0]....
.L_350:
        /* <DEDUP_REMOVED lines=129> */


	//----- nvinfo : EIATTR_MERCURY_ISA_VERSION
	.align		4
.L_351:
        /*0830*/ 	.byte	0x03, 0x5f
        /*0832*/ 	.short	0x0101


	//----- nvinfo : EIATTR_UNUSED_LOAD_BYTE_OFFSET
	.align		4
        /*0834*/ 	.byte	0x04, 0x44
        /*0836*/ 	.short	(.L_353 - .L_352)


	//   ....[0]....
.L_352:
        /*0838*/ 	.word	0x00000aa0
        /*083c*/ 	.word	0x0000fff0


	//   ....[1]....
        /*0840*/ 	.word	0x00024eb0
        /*0844*/ 	.word	0x0000fff0


	//----- nvinfo : EIATTR_INT_WARP_WIDE_INSTR_OFFSETS
	.align		4
.L_353:
        /*0848*/ 	.byte	0x04, 0x31
        /*084a*/ 	.short	(.L_355 - .L_354)


	//   ....[0]....
.L_354:
        /*084c*/ 	.word	0x00000190


	//   ....[1]....
        /*0850*/ 	.word	0x000001d0


	//   ....[2]....
        /*0854*/ 	.word	0x00000240


	//   ....[3]....
        /*0858*/ 	.word	0x0002ad20


	//   ....[4]....
        /*085c*/ 	.word	0x0002adc0


	//   ....[5]....
        /*0860*/ 	.word	0x0002f4c0


	//   ....[6]....
        /*0864*/ 	.word	0x0002f530


	//----- nvinfo : EIATTR_COOP_GROUP_MASK_REGIDS
	.align		4
.L_355:
        /*0868*/ 	.byte	0x04, 0x29
        /*086a*/ 	.short	(.L_357 - .L_356)


	//   ....[0]....
.L_356:
        /*086c*/ 	.word	0xffffffff


	//   ....[1]....
        /*0870*/ 	.word	0xffffffff


	//   ....[2]....
        /*0874*/ 	.word	0xffffffff


	//   ....[3]....
        /*0878*/ 	.word	0xffffffff


	//   ....[4]....
        /*087c*/ 	.word	0xffffffff


	//   ....[5]....
        /*0880*/ 	.word	0xffffffff


	//   ....[6]....
        /*0884*/ 	.word	0xffffffff


	//   ....[7]....
        /*0888*/ 	.word	0xffffffff


	//   ....[8]....
        /*088c*/ 	.word	0xffffffff


	//   ....[9]....
        /*0890*/ 	.word	0xffffffff


	//   ....[10]....
        /*0894*/ 	.word	0xffffffff


	//   ....[11]....
        /*0898*/ 	.word	0xffffffff


	//   ....[12]....
        /*089c*/ 	.word	0xffffffff


	//   ....[13]....
        /*08a0*/ 	.word	0xffffffff


	//   ....[14]....
        /*08a4*/ 	.word	0xffffffff


	//   ....[15]....
        /*08a8*/ 	.word	0xffffffff


	//   ....[16]....
        /*08ac*/ 	.word	0xffffffff


	//   ....[17]....
        /*08b0*/ 	.word	0xffffffff


	//   ....[18]....
        /*08b4*/ 	.word	0xffffffff


	//   ....[19]....
        /*08b8*/ 	.word	0xffffffff


	//   ....[20]....
        /*08bc*/ 	.word	0xffffffff


	//   ....[21]....
        /*08c0*/ 	.word	0xffffffff


	//   ....[22]....
        /*08c4*/ 	.word	0xffffffff


	//   ....[23]....
        /*08c8*/ 	.word	0xffffffff


	//   ....[24]....
        /*08cc*/ 	.word	0xffffffff


	//   ....[25]....
        /*08d0*/ 	.word	0xffffffff


	//   ....[26]....
        /*08d4*/ 	.word	0xffffffff


	//   ....[27]....
        /*08d8*/ 	.word	0xffffffff


	//   ....[28]....
        /*08dc*/ 	.word	0xffffffff


	//   ....[29]....
        /*08e0*/ 	.word	0xffffffff


	//   ....[30]....
        /*08e4*/ 	.word	0xffffffff


	//   ....[31]....
        /*08e8*/ 	.word	0xffffffff


	//   ....[32]....
        /*08ec*/ 	.word	0xffffffff


	//   ....[33]....
        /*08f0*/ 	.word	0xffffffff


	//   ....[34]....
        /*08f4*/ 	.word	0xffffffff


	//   ....[35]....
        /*08f8*/ 	.word	0xffffffff


	//   ....[36]....
        /*08fc*/ 	.word	0xffffffff


	//   ....[37]....
        /*0900*/ 	.word	0xffffffff


	//   ....[38]....
        /*0904*/ 	.word	0xffffffff


	//   ....[39]....
        /*0908*/ 	.word	0xffffffff


	//   ....[40]....
        /*090c*/ 	.word	0xffffffff


	//   ....[41]....
        /*0910*/ 	.word	0xffffffff


	//   ....[42]....
        /*0914*/ 	.word	0xffffffff


	//   ....[43]....
        /*0918*/ 	.word	0xffffffff


	//   ....[44]....
        /*091c*/ 	.word	0xffffffff


	//   ....[45]....
        /*0920*/ 	.word	0xffffffff


	//   ....[46]....
        /*0924*/ 	.word	0xffffffff


	//   ....[47]....
        /*0928*/ 	.word	0xffffffff


	//   ....[48]....
        /*092c*/ 	.word	0xffffffff


	//   ....[49]....
        /*0930*/ 	.word	0xffffffff


	//   ....[50]....
        /*0934*/ 	.word	0xffffffff


	//   ....[51]....
        /*0938*/ 	.word	0xffffffff


	//   ....[52]....
        /*093c*/ 	.word	0xffffffff


	//   ....[53]....
        /*0940*/ 	.word	0xffffffff


	//   ....[54]....
        /*0944*/ 	.word	0xffffffff


	//   ....[55]....
        /*0948*/ 	.word	0xffffffff


	//   ....[56]....
        /*094c*/ 	.word	0xffffffff


	//   ....[57]....
        /*0950*/ 	.word	0xffffffff


	//   ....[58]....
        /*0954*/ 	.word	0xffffffff


	//   ....[59]....
        /*0958*/ 	.word	0xffffffff


	//   ....[60]....
        /*095c*/ 	.word	0xffffffff


	//   ....[61]....
        /*0960*/ 	.word	0xffffffff


	//   ....[62]....
        /*0964*/ 	.word	0xffffffff


	//   ....[63]....
        /*0968*/ 	.word	0xffffffff


	//   ....[64]....
        /*096c*/ 	.word	0xffffffff


	//   ....[65]....
        /*0970*/ 	.word	0xffffffff


	//   ....[66]....
        /*0974*/ 	.word	0xffffffff


	//   ....[67]....
        /*0978*/ 	.word	0xffffffff


	//   ....[68]....
        /*097c*/ 	.word	0xffffffff


	//   ....[69]....
        /*0980*/ 	.word	0xffffffff


	//   ....[70]....
        /*0984*/ 	.word	0xffffffff


	//   ....[71]....
        /*0988*/ 	.word	0xffffffff


	//   ....[72]....
        /*098c*/ 	.word	0xffffffff


	//   ....[73]....
        /*0990*/ 	.word	0xffffffff


	//   ....[74]....
        /*0994*/ 	.word	0xffffffff


	//   ....[75]....
        /*0998*/ 	.word	0xffffffff


	//   ....[76]....
        /*099c*/ 	.word	0xffffffff


	//   ....[77]....
        /*09a0*/ 	.word	0xffffffff


	//   ....[78]....
        /*09a4*/ 	.word	0xffffffff


	//   ....[79]....
        /*09a8*/ 	.word	0xffffffff


	//   ....[80]....
        /*09ac*/ 	.word	0xffffffff


	//   ....[81]....
        /*09b0*/ 	.word	0xffffffff


	//   ....[82]....
        /*09b4*/ 	.word	0xffffffff


	//   ....[83]....
        /*09b8*/ 	.word	0xffffffff


	//   ....[84]....
        /*09bc*/ 	.word	0xffffffff


	//   ....[85]....
        /*09c0*/ 	.word	0xffffffff


	//   ....[86]....
        /*09c4*/ 	.word	0xffffffff


	//   ....[87]....
        /*09c8*/ 	.word	0xffffffff


	//   ....[88]....
        /*09cc*/ 	.word	0xffffffff


	//   ....[89]....
        /*09d0*/ 	.word	0xffffffff


	//   ....[90]....
        /*09d4*/ 	.word	0xffffffff


	//   ....[91]....
        /*09d8*/ 	.word	0xffffffff


	//   ....[92]....
        /*09dc*/ 	.word	0xffffffff


	//   ....[93]....
        /*09e0*/ 	.word	0xffffffff


	//   ....[94]....
        /*09e4*/ 	.word	0xffffffff


	//   ....[95]....
        /*09e8*/ 	.word	0xffffffff


	//   ....[96]....
        /*09ec*/ 	.word	0xffffffff


	//   ....[97]....
        /*09f0*/ 	.word	0xffffffff


	//   ....[98]....
        /*09f4*/ 	.word	0xffffffff


	//   ....[99]....
        /*09f8*/ 	.word	0xffffffff


	//   ....[100]....
        /*09fc*/ 	.word	0xffffffff


	//   ....[101]....
        /*0a00*/ 	.word	0xffffffff


	//   ....[102]....
        /*0a04*/ 	.word	0xffffffff


	//   ....[103]....
        /*0a08*/ 	.word	0xffffffff


	//   ....[104]....
        /*0a0c*/ 	.word	0xffffffff


	//   ....[105]....
        /*0a10*/ 	.word	0xffffffff


	//   ....[106]....
        /*0a14*/ 	.word	0xffffffff


	//   ....[107]....
        /*0a18*/ 	.word	0xffffffff


	//   ....[108]....
        /*0a1c*/ 	.word	0xffffffff


	//   ....[109]....
        /*0a20*/ 	.word	0xffffffff


	//   ....[110]....
        /*0a24*/ 	.word	0xffffffff


	//   ....[111]....
        /*0a28*/ 	.word	0xffffffff


	//   ....[112]....
        /*0a2c*/ 	.word	0xffffffff


	//   ....[113]....
        /*0a30*/ 	.word	0xffffffff


	//   ....[114]....
        /*0a34*/ 	.word	0xffffffff


	//   ....[115]....
        /*0a38*/ 	.word	0xffffffff


	//   ....[116]....
        /*0a3c*/ 	.word	0xffffffff


	//   ....[117]....
        /*0a40*/ 	.word	0xffffffff


	//   ....[118]....
        /*0a44*/ 	.word	0xffffffff


	//   ....[119]....
        /*0a48*/ 	.word	0xffffffff


	//   ....[120]....
        /*0a4c*/ 	.word	0xffffffff


	//   ....[121]....
        /*0a50*/ 	.word	0xffffffff


	//   ....[122]....
        /*0a54*/ 	.word	0xffffffff


	//   ....[123]....
        /*0a58*/ 	.word	0xffffffff


	//   ....[124]....
        /*0a5c*/ 	.word	0xffffffff


	//   ....[125]....
        /*0a60*/ 	.word	0xffffffff


	//   ....[126]....
        /*0a64*/ 	.word	0xffffffff


	//   ....[127]....
        /*0a68*/ 	.word	0xffffffff


	//   ....[128]....
        /*0a6c*/ 	.word	0xffffffff


	//   ....[129]....
        /*0a70*/ 	.word	0xffffffff


	//   ....[130]....
        /*0a74*/ 	.word	0xffffffff


	//   ....[131]....
        /*0a78*/ 	.word	0xffffffff


	//   ....[132]....
        /*0a7c*/ 	.word	0x0500000f


	//   ....[133]....
        /*0a80*/ 	.word	0x0500000f


	//   ....[134]....
        /*0a84*/ 	.word	0x0500000f


	//   ....[135]....
        /*0a88*/ 	.word	0x0500000f


	//   ....[136]....
        /*0a8c*/ 	.word	0x0500000f


	//   ....[137]....
        /*0a90*/ 	.word	0x0500000f


	//   ....[138]....
        /*0a94*/ 	.word	0x0500000f


	//   ....[139]....
        /*0a98*/ 	.word	0x0500000f


	//   ....[140]....
        /*0a9c*/ 	.word	0x0500000f


	//   ....[141]....
        /*0aa0*/ 	.word	0x0500000f


	//   ....[142]....
        /*0aa4*/ 	.word	0x0500000f


	//   ....[143]....
        /*0aa8*/ 	.word	0x0500000f


	//   ....[144]....
        /*0aac*/ 	.word	0x0500000f


	//   ....[145]....
        /*0ab0*/ 	.word	0x0500000f


	//   ....[146]....
        /*0ab4*/ 	.word	0x0500000f


	//   ....[147]....
        /*0ab8*/ 	.word	0x0500000f


	//   ....[148]....
        /*0abc*/ 	.word	0x0500000f


	//   ....[149]....
        /*0ac0*/ 	.word	0x0500000f


	//   ....[150]....
        /*0ac4*/ 	.word	0x0500000f


	//   ....[151]....
        /*0ac8*/ 	.word	0x0500000f


	//   ....[152]....
        /*0acc*/ 	.word	0x0500000f


	//   ....[153]....
        /*0ad0*/ 	.word	0x0500000f


	//   ....[154]....
        /*0ad4*/ 	.word	0x0500000f


	//   ....[155]....
        /*0ad8*/ 	.word	0x0500000f


	//   ....[156]....
        /*0adc*/ 	.word	0x0500000f


	//   ....[157]....
        /*0ae0*/ 	.word	0x0500000f


	//   ....[158]....
        /*0ae4*/ 	.word	0x0500000f


	//   ....[159]....
        /*0ae8*/ 	.word	0x0500000f


	//   ....[160]....
        /*0aec*/ 	.word	0x0500000f


	//   ....[161]....
        /*0af0*/ 	.word	0x0500000f


	//   ....[162]....
        /*0af4*/ 	.word	0x0500000f


	//   ....[163]....
        /*0af8*/ 	.word	0x0500000f


	//   ....[164]....
        /*0afc*/ 	.word	0x0500000f


	//   ....[165]....
        /*0b00*/ 	.word	0x0500000f


	//   ....[166]....
        /*0b04*/ 	.word	0x0500000f


	//   ....[167]....
        /*0b08*/ 	.word	0x0500000f


	//   ....[168]....
        /*0b0c*/ 	.word	0x0500000f


	//   ....[169]....
        /*0b10*/ 	.word	0x0500000f


	//   ....[170]....
        /*0b14*/ 	.word	0x0500000f


	//   ....[171]....
        /*0b18*/ 	.word	0x0500000f


	//   ....[172]....
        /*0b1c*/ 	.word	0x0500000f


	//   ....[173]....
        /*0b20*/ 	.word	0x0500000f


	//   ....[174]....
        /*0b24*/ 	.word	0x0500000f


	//   ....[175]....
        /*0b28*/ 	.word	0x0500000f


	//   ....[176]....
        /*0b2c*/ 	.word	0x0500000f


	//   ....[177]....
        /*0b30*/ 	.word	0x0500000f


	//   ....[178]....
        /*0b34*/ 	.word	0x0500000f


	//   ....[179]....
        /*0b38*/ 	.word	0x0500000f


	//   ....[180]....
        /*0b3c*/ 	.word	0x0500000f


	//   ....[181]....
        /*0b40*/ 	.word	0x0500000f


	//   ....[182]....
        /*0b44*/ 	.word	0x0500000f


	//   ....[183]....
        /*0b48*/ 	.word	0x0500000f


	//   ....[184]....
        /*0b4c*/ 	.word	0x0500000f


	//   ....[185]....
        /*0b50*/ 	.word	0x0500000f


	//   ....[186]....
        /*0b54*/ 	.word	0x0500000f


	//   ....[187]....
        /*0b58*/ 	.word	0x0500000f


	//   ....[188]....
        /*0b5c*/ 	.word	0x0500000f


	//   ....[189]....
        /*0b60*/ 	.word	0x0500000f


	//   ....[190]....
        /*0b64*/ 	.word	0x0500000f


	//   ....[191]....
        /*0b68*/ 	.word	0x0500000f


	//   ....[192]....
        /*0b6c*/ 	.word	0x0500000f


	//   ....[193]....
        /*0b70*/ 	.word	0x0500000f


	//   ....[194]....
        /*0b74*/ 	.word	0x0500000f


	//   ....[195]....
        /*0b78*/ 	.word	0x0500000f


	//   ....[196]....
        /*0b7c*/ 	.word	0x0500000f


	//   ....[197]....
        /*0b80*/ 	.word	0x0500000f


	//   ....[198]....
        /*0b84*/ 	.word	0x0500000f


	//   ....[199]....
        /*0b88*/ 	.word	0x0500000f


	//----- nvinfo : EIATTR_COOP_GROUP_INSTR_OFFSETS
	.align		4
.L_357:
        /*0b8c*/ 	.byte	0x04, 0x28
        /*0b8e*/ 	.short	(.L_359 - .L_358)


	//   ....[0]....
.L_358:
        /*0b90*/ 	.word	0x00000060


	//   ....[1]....
        /*0b94*/ 	.word	0x000001a0


	//   ....[2]....
        /*0b98*/ 	.word	0x000001f0


	//   ....[3]....
        /*0b9c*/ 	.word	0x00000420


	//   ....[4]....
        /*0ba0*/ 	.word	0x00000580


	//   ....[5]....
        /*0ba4*/ 	.word	0x000006a0


	//   ....[6]....
        /*0ba8*/ 	.word	0x00000800


	//   ....[7]....
        /*0bac*/ 	.word	0x0000b690


	//   ....[8]....
        /*0bb0*/ 	.word	0x0000be00


	//   ....[9]....
        /*0bb4*/ 	.word	0x0000be10


	//   ....[10]....
        /*0bb8*/ 	.word	0x0000be20


	//   ....[11]....
        /*0bbc*/ 	.word	0x0000be30


	//   ....[12]....
        /*0bc0*/ 	.word	0x0000c420


	//   ....[13]....
        /*0bc4*/ 	.word	0x0000c430


	//   ....[14]....
        /*0bc8*/ 	.word	0x0000c440


	//   ....[15]....
        /*0bcc*/ 	.word	0x0000c450


	//   ....[16]....
        /*0bd0*/ 	.word	0x0000ca20


	//   ....[17]....
        /*0bd4*/ 	.word	0x0000ca30


	//   ....[18]....
        /*0bd8*/ 	.word	0x0000ca40


	//   ....[19]....
        /*0bdc*/ 	.word	0x0000ca50


	//   ....[20]....
        /*0be0*/ 	.word	0x0000d040


	//   ....[21]....
        /*0be4*/ 	.word	0x0000d050


	//   ....[22]....
        /*0be8*/ 	.word	0x0000d060


	//   ....[23]....
        /*0bec*/ 	.word	0x0000d070


	//   ....[24]....
        /*0bf0*/ 	.word	0x00010b80


	//   ....[25]....
        /*0bf4*/ 	.word	0x00010b90


	//   ....[26]....
        /*0bf8*/ 	.word	0x00010ba0


	//   ....[27]....
        /*0bfc*/ 	.word	0x00010bb0


	//   ....[28]....
        /*0c00*/ 	.word	0x00011080


	//   ....[29]....
        /*0c04*/ 	.word	0x00011090


	//   ....[30]....
        /*0c08*/ 	.word	0x000110a0


	//   ....[31]....
        /*0c0c*/ 	.word	0x000110b0


	//   ....[32]....
        /*0c10*/ 	.word	0x00011560


	//   ....[33]....
        /*0c14*/ 	.word	0x00011570


	//   ....[34]....
        /*0c18*/ 	.word	0x00011580


	//   ....[35]....
        /*0c1c*/ 	.word	0x00011590


	//   ....[36]....
        /*0c20*/ 	.word	0x00011a60


	//   ....[37]....
        /*0c24*/ 	.word	0x00011a70


	//   ....[38]....
        /*0c28*/ 	.word	0x00011a80


	//   ....[39]....
        /*0c2c*/ 	.word	0x00011a90


	//   ....[40]....
        /*0c30*/ 	.word	0x00018b60


	//   ....[41]....
        /*0c34*/ 	.word	0x00018b70


	//   ....[42]....
        /*0c38*/ 	.word	0x00019140


	//   ....[43]....
        /*0c3c*/ 	.word	0x00019250


	//   ....[44]....
        /*0c40*/ 	.word	0x000196a0


	//   ....[45]....
        /*0c44*/ 	.word	0x00019700


	//   ....[46]....
        /*0c48*/ 	.word	0x0001dc80


	//   ....[47]....
        /*0c4c*/ 	.word	0x0001dca0


	//   ....[48]....
        /*0c50*/ 	.word	0x0001e0f0


	//   ....[49]....
        /*0c54*/ 	.word	0x0001e390


	//   ....[50]....
        /*0c58*/ 	.word	0x0001e680


	//   ....[51]....
        /*0c5c*/ 	.word	0x0001e6d0


	//   ....[52]....
        /*0c60*/ 	.word	0x00022c80


	//   ....[53]....
        /*0c64*/ 	.word	0x00022ca0


	//   ....[54]....
        /*0c68*/ 	.word	0x00022e00


	//   ....[55]....
        /*0c6c*/ 	.word	0x00022ed0


	//   ....[56]....
        /*0c70*/ 	.word	0x00024430


	//   ....[57]....
        /*0c74*/ 	.word	0x000244b0


	//   ....[58]....
        /*0c78*/ 	.word	0x000244d0


	//   ....[59]....
        /*0c7c*/ 	.word	0x000244e0


	//   ....[60]....
        /*0c80*/ 	.word	0x000261b0


	//   ....[61]....
        /*0c84*/ 	.word	0x00026270


	//   ....[62]....
        /*0c88*/ 	.word	0x000262a0


	//   ....[63]....
        /*0c8c*/ 	.word	0x000262c0


	//   ....[64]....
        /*0c90*/ 	.word	0x000268b0


	//   ....[65]....
        /*0c94*/ 	.word	0x000268e0


	//   ....[66]....
        /*0c98*/ 	.word	0x00026a40


	//   ....[67]....
        /*0c9c*/ 	.word	0x00026a60


	//   ....[68]....
        /*0ca0*/ 	.word	0x00026bb0


	//   ....[69]....
        /*0ca4*/ 	.word	0x00026bd0


	//   ....[70]....
        /*0ca8*/ 	.word	0x00026d30


	//   ....[71]....
        /*0cac*/ 	.word	0x00026d50


	//   ....[72]....
        /*0cb0*/ 	.word	0x000276d0


	//   ....[73]....
        /*0cb4*/ 	.word	0x000276e0


	//   ....[74]....
        /*0cb8*/ 	.word	0x00027840


	//   ....[75]....
        /*0cbc*/ 	.word	0x00027860


	//   ....[76]....
        /*0cc0*/ 	.word	0x000279b0


	//   ....[77]....
        /*0cc4*/ 	.word	0x000279d0


	//   ....[78]....
        /*0cc8*/ 	.word	0x00027b30


	//   ....[79]....
        /*0ccc*/ 	.word	0x00027b50


	//   ....[80]....
        /*0cd0*/ 	.word	0x00027d30


	//   ....[81]....
        /*0cd4*/ 	.word	0x00027f10


	//   ....[82]....
        /*0cd8*/ 	.word	0x00027f40


	//   ....[83]....
        /*0cdc*/ 	.word	0x00027f70


	//   ....[84]....
        /*0ce0*/ 	.word	0x00027fa0


	//   ....[85]....
        /*0ce4*/ 	.word	0x00027fd0


	//   ....[86]....
        /*0ce8*/ 	.word	0x00028000


	//   ....[87]....
        /*0cec*/ 	.word	0x00028180


	//   ....[88]....
        /*0cf0*/ 	.word	0x000281b0


	//   ....[89]....
        /*0cf4*/ 	.word	0x000281e0


	//   ....[90]....
        /*0cf8*/ 	.word	0x00028210


	//   ....[91]....
        /*0cfc*/ 	.word	0x00028240


	//   ....[92]....
        /*0d00*/ 	.word	0x00028270


	//   ....[93]....
        /*0d04*/ 	.word	0x00028320


	//   ....[94]....
        /*0d08*/ 	.word	0x00028380


	//   ....[95]....
        /*0d0c*/ 	.word	0x00028410


	//   ....[96]....
        /*0d10*/ 	.word	0x000292d0


	//   ....[97]....
        /*0d14*/ 	.word	0x0002b340


	//   ....[98]....
        /*0d18*/ 	.word	0x0002c090


	//   ....[99]....
        /*0d1c*/ 	.word	0x0002c0a0


	//   ....[100]....
        /*0d20*/ 	.word	0x0002c0c0


	//   ....[101]....
        /*0d24*/ 	.word	0x0002c190


	//   ....[102]....
        /*0d28*/ 	.word	0x0002c1c0


	//   ....[103]....
        /*0d2c*/ 	.word	0x0002c260


	//   ....[104]....
        /*0d30*/ 	.word	0x0002c290


	//   ....[105]....
        /*0d34*/ 	.word	0x0002c330


	//   ....[106]....
        /*0d38*/ 	.word	0x0002c360


	//   ....[107]....
        /*0d3c*/ 	.word	0x0002c400


	//   ....[108]....
        /*0d40*/ 	.word	0x0002c430


	//   ....[109]....
        /*0d44*/ 	.word	0x0002c4d0


	//   ....[110]....
        /*0d48*/ 	.word	0x0002c500


	//   ....[111]....
        /*0d4c*/ 	.word	0x0002c5a0


	//   ....[112]....
        /*0d50*/ 	.word	0x0002c5b0


	//   ....[113]....
        /*0d54*/ 	.word	0x0002c5e0


	//   ....[114]....
        /*0d58*/ 	.word	0x0002fe00


	//   ....[115]....
        /*0d5c*/ 	.word	0x0002fe30


	//   ....[116]....
        /*0d60*/ 	.word	0x0002fe70


	//   ....[117]....
        /*0d64*/ 	.word	0x0002fea0


	//   ....[118]....
        /*0d68*/ 	.word	0x0002fed0


	//   ....[119]....
        /*0d6c*/ 	.word	0x0002ff00


	//   ....[120]....
        /*0d70*/ 	.word	0x0002ff30


	//   ....[121]....
        /*0d74*/ 	.word	0x0002ff60


	//   ....[122]....
        /*0d78*/ 	.word	0x000300f0


	//   ....[123]....
        /*0d7c*/ 	.word	0x00030120


	//   ....[124]....
        /*0d80*/ 	.word	0x00030150


	//   ....[125]....
        /*0d84*/ 	.word	0x00030180


	//   ....[126]....
        /*0d88*/ 	.word	0x000301b0


	//   ....[127]....
        /*0d8c*/ 	.word	0x000301e0


	//   ....[128]....
        /*0d90*/ 	.word	0x000302a0


	//   ....[129]....
        /*0d94*/ 	.word	0x000302c0


	//   ....[130]....
        /*0d98*/ 	.word	0x00030330


	//   ....[131]....
        /*0d9c*/ 	.word	0x00030a10


	//   ....[132]....
        /*0da0*/ 	.word	0x00030e70


	//   ....[133]....
        /*0da4*/ 	.word	0x00030f00


	//   ....[134]....
        /*0da8*/ 	.word	0x00030f50


	//   ....[135]....
        /*0dac*/ 	.word	0x00030fa0


	//   ....[136]....
        /*0db0*/ 	.word	0x00031030


	//   ....[137]....
        /*0db4*/ 	.word	0x000310c0


	//   ....[138]....
        /*0db8*/ 	.word	0x00031110


	//   ....[139]....
        /*0dbc*/ 	.word	0x00031160


	//   ....[140]....
        /*0dc0*/ 	.word	0x000311f0


	//   ....[141]....
        /*0dc4*/ 	.word	0x00031280


	//   ....[142]....
        /*0dc8*/ 	.word	0x000312d0


	//   ....[143]....
        /*0dcc*/ 	.word	0x00031320


	//   ....[144]....
        /*0dd0*/ 	.word	0x000313b0


	//   ....[145]....
        /*0dd4*/ 	.word	0x00031440


	//   ....[146]....
        /*0dd8*/ 	.word	0x00031490


	//   ....[147]....
        /*0ddc*/ 	.word	0x000314e0


	//   ....[148]....
        /*0de0*/ 	.word	0x000315d0


	//   ....[149]....
        /*0de4*/ 	.word	0x00031660


	//   ....[150]....
        /*0de8*/ 	.word	0x000316b0


	//   ....[151]....
        /*0dec*/ 	.word	0x00031700


	//   ....[152]....
        /*0df0*/ 	.word	0x00031790


	//   ....[153]....
        /*0df4*/ 	.word	0x00031820


	//   ....[154]....
        /*0df8*/ 	.word	0x00031870


	//   ....[155]....
        /*0dfc*/ 	.word	0x000318c0


	//   ....[156]....
        /*0e00*/ 	.word	0x00031950


	//   ....[157]....
        /*0e04*/ 	.word	0x000319e0


	//   ....[158]....
        /*0e08*/ 	.word	0x00031a30


	//   ....[159]....
        /*0e0c*/ 	.word	0x00031a80


	//   ....[160]....
        /*0e10*/ 	.word	0x00031b10


	//   ....[161]....
        /*0e14*/ 	.word	0x00031ba0


	//   ....[162]....
        /*0e18*/ 	.word	0x00031bf0


	//   ....[163]....
        /*0e1c*/ 	.word	0x00031c40


	//   ....[164]....
        /*0e20*/ 	.word	0x00031f40


	//   ....[165]....
        /*0e24*/ 	.word	0x00032230


	//   ....[166]....
        /*0e28*/ 	.word	0x000323d0


	//   ....[167]....
        /*0e2c*/ 	.word	0x00032420


	//   ....[168]....
        /*0e30*/ 	.word	0x00032550


	//   ....[169]....
        /*0e34*/ 	.word	0x000325c0


	//   ....[170]....
        /*0e38*/ 	.word	0x000326f0


	//   ....[171]....
        /*0e3c*/ 	.word	0x00032760


	//   ....[172]....
        /*0e40*/ 	.word	0x00032890


	//   ....[173]....
        /*0e44*/ 	.word	0x00032900


	//   ....[174]....
        /*0e48*/ 	.word	0x00032a30


	//   ....[175]....
        /*0e4c*/ 	.word	0x00032aa0


	//   ....[176]....
        /*0e50*/ 	.word	0x00032bd0


	//   ....[177]....
        /*0e54*/ 	.word	0x00032c40


	//   ....[178]....
        /*0e58*/ 	.word	0x00032d70


	//   ....[179]....
        /*0e5c*/ 	.word	0x00032de0


	//   ....[180]....
        /*0e60*/ 	.word	0x00032f10


	//   ....[181]....
        /*0e64*/ 	.word	0x00032f60


	//   ....[182]....
        /*0e68*/ 	.word	0x00033290


	//   ....[183]....
        /*0e6c*/ 	.word	0x00033330


	//   ....[184]....
        /*0e70*/ 	.word	0x00033460


	//   ....[185]....
        /*0e74*/ 	.word	0x000334e0


	//   ....[186]....
        /*0e78*/ 	.word	0x00033560


	//   ....[187]....
        /*0e7c*/ 	.word	0x000335e0


	//   ....[188]....
        /*0e80*/ 	.word	0x00033660


	//   ....[189]....
        /*0e84*/ 	.word	0x000336f0


	//   ....[190]....
        /*0e88*/ 	.word	0x00033790


	//   ....[191]....
        /*0e8c*/ 	.word	0x00033840


	//   ....[192]....
        /*0e90*/ 	.word	0x000338c0


	//   ....[193]....
        /*0e94*/ 	.word	0x00033940


	//   ....[194]....
        /*0e98*/ 	.word	0x000339c0


	//   ....[195]....
        /*0e9c*/ 	.word	0x00033a50


	//   ....[196]....
        /*0ea0*/ 	.word	0x00033ad0


	//   ....[197]....
        /*0ea4*/ 	.word	0x00033b70


	//   ....[198]....
        /*0ea8*/ 	.word	0x00033c00


	//   ....[199]....
        /*0eac*/ 	.word	0x00033d30


	//----- nvinfo : EIATTR_REG_RECONFIG
	.align		4
.L_359:
        /*0eb0*/ 	.byte	0x01, 0x54
	.zero		2


	//----- nvinfo : EIATTR_SYSCALL_OFFSETS
	.align		4
        /*0eb4*/ 	.byte	0x04, 0x46
        /*0eb6*/ 	.short	(.L_361 - .L_360)


	//   ....[0]....
.L_360:
        /*0eb8*/ 	.word	0x00001b30


	//   ....[1]....
        /*0ebc*/ 	.word	0x00001c80


	//   ....[2]....
        /*0ec0*/ 	.word	0x0000b830


	//   ....[3]....
        /*0ec4*/ 	.word	0x0000bb60


	//   ....[4]....
        /*0ec8*/ 	.word	0x0002af30


	//   ....[5]....
        /*0ecc*/ 	.word	0x0002b090


	//   ....[6]....
        /*0ed0*/ 	.word	0x0002b190


	//   ....[7]....
        /*0ed4*/ 	.word	0x0002bc10


	//----- nvinfo : EIATTR_MBARRIER_INSTR_OFFSETS
	.align		4
.L_361:
        /*0ed8*/ 	.byte	0x04, 0x39
        /*0eda*/ 	.short	(.L_363 - .L_362)


	//   ....[0]....
.L_362:
        /*0edc*/ 	.word	0x000002d0
        /*0ee0*/ 	.word	0x000000ff
        /*0ee4*/ 	.word	0x00038800
        /*0ee8*/ 	.short	0x0100
        /*0eea*/ 	.byte	0x08
	.zero		1


	//   ....[1]....
        /*0eec*/ 	.word	0x000002e0
        /*0ef0*/ 	.word	0x000000ff
        /*0ef4*/ 	.word	0x00038820
        /*0ef8*/ 	.short	0x0100
        /*0efa*/ 	.byte	0x08
	.zero		1


	//   ....[2]....
        /*0efc*/ 	.word	0x000003d0
        /*0f00*/ 	.word	0x000000ff
        /*0f04*/ 	.word	0x00038830
        /*0f08*/ 	.short	0x0100
        /*0f0a*/ 	.byte	0x08
	.zero		1


	//   ....[3]....
        /*0f0c*/ 	.word	0x000003e0
        /*0f10*/ 	.word	0x000000ff
        /*0f14*/ 	.word	0x00038840
        /*0f18*/ 	.short	0x0100
        /*0f1a*/ 	.byte	0x08
	.zero		1


	//   ....[4]....
        /*0f1c*/ 	.word	0x000003f0
        /*0f20*/ 	.word	0x000000ff
        /*0f24*/ 	.word	0x00038838
        /*0f28*/ 	.short	0x0100
        /*0f2a*/ 	.byte	0x08
	.zero		1


	//   ....[5]....
        /*0f2c*/ 	.word	0x00000400
        /*0f30*/ 	.word	0x000000ff
        /*0f34*/ 	.word	0x00038848
        /*0f38*/ 	.short	0x0100
        /*0f3a*/ 	.byte	0x08
	.zero		1


	//   ....[6]....
        /*0f3c*/ 	.word	0x00000530
        /*0f40*/ 	.word	0x000000ff
        /*0f44*/ 	.word	0x00038850
        /*0f48*/ 	.short	0x0100
        /*0f4a*/ 	.byte	0x08
	.zero		1


	//   ....[7]....
        /*0f4c*/ 	.word	0x00000540
        /*0f50*/ 	.word	0x000000ff
        /*0f54*/ 	.word	0x00038860
        /*0f58*/ 	.short	0x0100
        /*0f5a*/ 	.byte	0x08
	.zero		1


	//   ....[8]....
        /*0f5c*/ 	.word	0x00000550
        /*0f60*/ 	.word	0x000000ff
        /*0f64*/ 	.word	0x00038858
        /*0f68*/ 	.short	0x0100
        /*0f6a*/ 	.byte	0x08
	.zero		1


	//   ....[9]....
        /*0f6c*/ 	.word	0x00000560
        /*0f70*/ 	.word	0x000000ff
        /*0f74*/ 	.word	0x00038868
        /*0f78*/ 	.short	0x0100
        /*0f7a*/ 	.byte	0x08
	.zero		1


	//   ....[10]....
        /*0f7c*/ 	.word	0x00000650
        /*0f80*/ 	.word	0x000000ff
        /*0f84*/ 	.word	0x00038870
        /*0f88*/ 	.short	0x0100
        /*0f8a*/ 	.byte	0x06
	.zero		1


	//   ....[11]....
        /*0f8c*/ 	.word	0x00000660
        /*0f90*/ 	.word	0x000000ff
        /*0f94*/ 	.word	0x00038880
        /*0f98*/ 	.short	0x0100
        /*0f9a*/ 	.byte	0x06
	.zero		1


	//   ....[12]....
        /*0f9c*/ 	.word	0x00000670
        /*0fa0*/ 	.word	0x000000ff
        /*0fa4*/ 	.word	0x00038878
        /*0fa8*/ 	.short	0x0100
        /*0faa*/ 	.byte	0x06
	.zero		1


	//   ....[13]....
        /*0fac*/ 	.word	0x00000680
        /*0fb0*/ 	.word	0x000000ff
        /*0fb4*/ 	.word	0x00038888
        /*0fb8*/ 	.short	0x0100
        /*0fba*/ 	.byte	0x06
	.zero		1


	//   ....[14]....
        /*0fbc*/ 	.word	0x000007b0
        /*0fc0*/ 	.word	0x000000ff
        /*0fc4*/ 	.word	0x00038890
        /*0fc8*/ 	.short	0x0100
        /*0fca*/ 	.byte	0x08
	.zero		1


	//   ....[15]....
        /*0fcc*/ 	.word	0x000007c0
        /*0fd0*/ 	.word	0x000000ff
        /*0fd4*/ 	.word	0x000388a0
        /*0fd8*/ 	.short	0x0100
        /*0fda*/ 	.byte	0x08
	.zero		1


	//   ....[16]....
        /*0fdc*/ 	.word	0x000007d0
        /*0fe0*/ 	.word	0x000000ff
        /*0fe4*/ 	.word	0x00038898
        /*0fe8*/ 	.short	0x0100
        /*0fea*/ 	.byte	0x08
	.zero		1


	//   ....[17]....
        /*0fec*/ 	.word	0x000007e0
        /*0ff0*/ 	.word	0x000000ff
        /*0ff4*/ 	.word	0x000388a8
        /*0ff8*/ 	.short	0x0100
        /*0ffa*/ 	.byte	0x08
	.zero		1


	//   ....[18]....
        /*0ffc*/ 	.word	0x00000910
        /*1000*/ 	.word	0x000000ff
        /*1004*/ 	.word	0x000388b0
        /*1008*/ 	.short	0x0100
        /*100a*/ 	.byte	0x08
	.zero		1


	//   ....[19]....
        /*100c*/ 	.word	0x00000920
        /*1010*/ 	.word	0x000000ff
        /*1014*/ 	.word	0x000388c0
        /*1018*/ 	.short	0x0100
        /*101a*/ 	.byte	0x08
	.zero		1


	//   ....[20]....
        /*101c*/ 	.word	0x00000930
        /*1020*/ 	.word	0x000000ff
        /*1024*/ 	.word	0x000388b8
        /*1028*/ 	.short	0x0100
        /*102a*/ 	.byte	0x08
	.zero		1


	//   ....[21]....
        /*102c*/ 	.word	0x00000940
        /*1030*/ 	.word	0x000000ff
        /*1034*/ 	.word	0x000388c8
        /*1038*/ 	.short	0x0100
        /*103a*/ 	.byte	0x08
	.zero		1


	//   ....[22]....
        /*103c*/ 	.word	0x000038d0
        /*1040*/ 	.word	0x00000000
        /*1044*/ 	.word	0x00038890
        /*1048*/ 	.short	0x010a
        /*104a*/ 	.byte	0x3f
	.zero		1


	//   ....[23]....
        /*104c*/ 	.word	0x00007050
        /*1050*/ 	.word	0x00000000
        /*1054*/ 	.word	0x00038890
        /*1058*/ 	.short	0x010a
        /*105a*/ 	.byte	0x3f
	.zero		1


	//   ....[24]....
        /*105c*/ 	.word	0x0000a460
        /*1060*/ 	.word	0x00000000
        /*1064*/ 	.word	0x00038890
        /*1068*/ 	.short	0x010a
        /*106a*/ 	.byte	0x3f
	.zero		1


	//   ....[25]....
        /*106c*/ 	.word	0x0000a8c0
        /*1070*/ 	.word	0x00000028
        /*1074*/ 	.word	0x00000000
        /*1078*/ 	.short	0x0101
        /*107a*/ 	.byte	0x3f
	.zero		1


	//   ....[26]....
        /*107c*/ 	.word	0x0000a900
        /*1080*/ 	.word	0x00000000
        /*1084*/ 	.word	0x000388b0
        /*1088*/ 	.short	0x010a
        /*108a*/ 	.byte	0x3f
	.zero		1


	//   ....[27]....
        /*108c*/ 	.word	0x0000b070
        /*1090*/ 	.word	0x00000000
        /*1094*/ 	.word	0x00000000
        /*1098*/ 	.short	0x0101
        /*109a*/ 	.byte	0x3f
	.zero		1


	//   ....[28]....
        /*109c*/ 	.word	0x0000b8c0
        /*10a0*/ 	.word	0x00000012
        /*10a4*/ 	.word	0x00038800
        /*10a8*/ 	.short	0x010a
        /*10aa*/ 	.byte	0x3f
	.zero		1


	//   ....[29]....
        /*10ac*/ 	.word	0x0000b910
        /*10b0*/ 	.word	0x00000012
        /*10b4*/ 	.word	0x00038800
        /*10b8*/ 	.short	0x010a
        /*10ba*/ 	.byte	0x3f
	.zero		1


	//   ....[30]....
        /*10bc*/ 	.word	0x0000d470
        /*10c0*/ 	.word	0x00000012
        /*10c4*/ 	.word	0x00038800
        /*10c8*/ 	.short	0x010a
        /*10ca*/ 	.byte	0x3f
	.zero		1


	//   ....[31]....
        /*10cc*/ 	.word	0x00011d60
        /*10d0*/ 	.word	0x00000012
        /*10d4*/ 	.word	0x00038800
        /*10d8*/ 	.short	0x010a
        /*10da*/ 	.byte	0x3f
	.zero		1


	//   ....[32]....
        /*10dc*/ 	.word	0x000158f0
        /*10e0*/ 	.word	0x00000000
        /*10e4*/ 	.word	0x00038830
        /*10e8*/ 	.short	0x010a
        /*10ea*/ 	.byte	0x3f
	.zero		1


	//   ....[33]....
        /*10ec*/ 	.word	0x00015960
        /*10f0*/ 	.word	0x00000000
        /*10f4*/ 	.word	0x00038830
        /*10f8*/ 	.short	0x010a
        /*10fa*/ 	.byte	0x3f
	.zero		1


	//   ....[34]....
        /*10fc*/ 	.word	0x00019060
        /*1100*/ 	.word	0x00000000
        /*1104*/ 	.word	0x00000000
        /*1108*/ 	.short	0x0101
        /*110a*/ 	.byte	0x3f
	.zero		1


	//   ....[35]....
        /*110c*/ 	.word	0x0001a200
        /*1110*/ 	.word	0x0000000b
        /*1114*/ 	.word	0x00038830
        /*1118*/ 	.short	0x010a
        /*111a*/ 	.byte	0x3f
	.zero		1


	//   ....[36]....
        /*111c*/ 	.word	0x0001a280
        /*1120*/ 	.word	0x0000000b
        /*1124*/ 	.word	0x00038830
        /*1128*/ 	.short	0x010a
        /*112a*/ 	.byte	0x3f
	.zero		1


	//   ....[37]....
        /*112c*/ 	.word	0x0001d970
        /*1130*/ 	.word	0x00000009
        /*1134*/ 	.word	0x00038850
        /*1138*/ 	.short	0x010a
        /*113a*/ 	.byte	0x3f
	.zero		1


	//   ....[38]....
        /*113c*/ 	.word	0x0001d9c0
        /*1140*/ 	.word	0x00000009
        /*1144*/ 	.word	0x00038850
        /*1148*/ 	.short	0x010a
        /*114a*/ 	.byte	0x3f
	.zero		1


	//   ....[39]....
        /*114c*/ 	.word	0x0001ea30
        /*1150*/ 	.word	0x0000000b
        /*1154*/ 	.word	0x00000000
        /*1158*/ 	.short	0x0101
        /*115a*/ 	.byte	0x3f
	.zero		1


	//   ....[40]....
        /*115c*/ 	.word	0x0001eb90
        /*1160*/ 	.word	0x00000009
        /*1164*/ 	.word	0x00000000
        /*1168*/ 	.short	0x0101
        /*116a*/ 	.byte	0x3f
	.zero		1


	//   ....[41]....
        /*116c*/ 	.word	0x0001f100
        /*1170*/ 	.word	0x00000004
        /*1174*/ 	.word	0x00038830
        /*1178*/ 	.short	0x010a
        /*117a*/ 	.byte	0x3f
	.zero		1


	//   ....[42]....
        /*117c*/ 	.word	0x0001f180
        /*1180*/ 	.word	0x00000004
        /*1184*/ 	.word	0x00038830
        /*1188*/ 	.short	0x010a
        /*118a*/ 	.byte	0x3f
	.zero		1


	//   ....[43]....
        /*118c*/ 	.word	0x00022870
        /*1190*/ 	.word	0x00000009
        /*1194*/ 	.word	0x00038850
        /*1198*/ 	.short	0x010a
        /*119a*/ 	.byte	0x3f
	.zero		1


	//   ....[44]....
        /*119c*/ 	.word	0x000228c0
        /*11a0*/ 	.word	0x00000009
        /*11a4*/ 	.word	0x00038850
        /*11a8*/ 	.short	0x010a
        /*11aa*/ 	.byte	0x3f
	.zero		1


	//   ....[45]....
        /*11ac*/ 	.word	0x00023320
        /*11b0*/ 	.word	0x000000a8
        /*11b4*/ 	.word	0x00000000
        /*11b8*/ 	.short	0x0101
        /*11ba*/ 	.byte	0x3f
	.zero		1


	//   ....[46]....
        /*11bc*/ 	.word	0x00023440
        /*11c0*/ 	.word	0x00000009
        /*11c4*/ 	.word	0x00000000
        /*11c8*/ 	.short	0x0101
        /*11ca*/ 	.byte	0x3f
	.zero		1


	//   ....[47]....
        /*11cc*/ 	.word	0x00024100
        /*11d0*/ 	.word	0x00000000
        /*11d4*/ 	.word	0x00038850
        /*11d8*/ 	.short	0x010a
        /*11da*/ 	.byte	0x3f
	.zero		1


	//   ....[48]....
        /*11dc*/ 	.word	0x000241a0
        /*11e0*/ 	.word	0x00000000
        /*11e4*/ 	.word	0x00038850
        /*11e8*/ 	.short	0x010a
        /*11ea*/ 	.byte	0x3f
	.zero		1


	//   ....[49]....
        /*11ec*/ 	.word	0x00024a40
        /*11f0*/ 	.word	0x0000000b
        /*11f4*/ 	.word	0x00000000
        /*11f8*/ 	.short	0x0101
        /*11fa*/ 	.byte	0x3f
	.zero		1


	//   ....[50]....
        /*11fc*/ 	.word	0x000268d0
        /*1200*/ 	.word	0x00000000
        /*1204*/ 	.word	0x00000000
        /*1208*/ 	.short	0x0101
        /*120a*/ 	.byte	0x3f
	.zero		1


	//   ....[51]....
        /*120c*/ 	.word	0x000293c0
        /*1210*/ 	.word	0x00000004
        /*1214*/ 	.word	0x00038820
        /*1218*/ 	.short	0x010a
        /*121a*/ 	.byte	0x3f
	.zero		1


	//   ....[52]....
        /*121c*/ 	.word	0x000294a0
        /*1220*/ 	.word	0x00000005
        /*1224*/ 	.word	0x000388a0
        /*1228*/ 	.short	0x010a
        /*122a*/ 	.byte	0x3f
	.zero		1


	//   ....[53]....
        /*122c*/ 	.word	0x000299f0
        /*1230*/ 	.word	0x00000005
        /*1234*/ 	.word	0x000388c0
        /*1238*/ 	.short	0x010a
        /*123a*/ 	.byte	0x3f
	.zero		1


	//   ....[54]....
        /*123c*/ 	.word	0x0002a090
        /*1240*/ 	.word	0x00000006
        /*1244*/ 	.word	0x000388a0
        /*1248*/ 	.short	0x010a
        /*124a*/ 	.byte	0x3f
	.zero		1


	//   ....[55]....
        /*124c*/ 	.word	0x0002a5d0
        /*1250*/ 	.word	0x00000006
        /*1254*/ 	.word	0x000388c0
        /*1258*/ 	.short	0x010a
        /*125a*/ 	.byte	0x3f
	.zero		1


	//   ....[56]....
        /*125c*/ 	.word	0x0002b600
        /*1260*/ 	.word	0x00000000
        /*1264*/ 	.word	0x00038840
        /*1268*/ 	.short	0x010a
        /*126a*/ 	.byte	0x3f
	.zero		1


	//   ....[57]....
        /*126c*/ 	.word	0x0002c770
        /*1270*/ 	.word	0x00000008
        /*1274*/ 	.word	0x00038800
        /*1278*/ 	.short	0x0107
        /*127a*/ 	.byte	0x3f
	.zero		1


	//   ....[58]....
        /*127c*/ 	.word	0x0002c880
        /*1280*/ 	.word	0x00000002
        /*1284*/ 	.word	0x00038800
        /*1288*/ 	.short	0x0101
        /*128a*/ 	.byte	0x3f
	.zero		1


	//   ....[59]....
        /*128c*/ 	.word	0x0002c8a0
        /*1290*/ 	.word	0x00000002
        /*1294*/ 	.word	0x00038820
        /*1298*/ 	.short	0x010a
        /*129a*/ 	.byte	0x3f
	.zero		1


	//   ....[60]....
        /*129c*/ 	.word	0x0002cc10
        /*12a0*/ 	.word	0x00000003
        /*12a4*/ 	.word	0x00038840
        /*12a8*/ 	.short	0x010a
        /*12aa*/ 	.byte	0x3f
	.zero		1


	//   ....[61]....
        /*12ac*/ 	.word	0x0002d1d0
        /*12b0*/ 	.word	0x00000003
        /*12b4*/ 	.word	0x00000060
        /*12b8*/ 	.short	0x010a
        /*12ba*/ 	.byte	0x3f
	.zero		1


	//   ....[62]....
        /*12bc*/ 	.word	0x0002dad0
        /*12c0*/ 	.word	0x00000003
        /*12c4*/ 	.word	0x00038840
        /*12c8*/ 	.short	0x010a
        /*12ca*/ 	.byte	0x3f
	.zero		1


	//   ....[63]....
        /*12cc*/ 	.word	0x0002e090
        /*12d0*/ 	.word	0x00000002
        /*12d4*/ 	.word	0x00000060
        /*12d8*/ 	.short	0x010a
        /*12da*/ 	.byte	0x3f
	.zero		1


	//   ....[64]....
        /*12dc*/ 	.word	0x0002e8c0
        /*12e0*/ 	.word	0x00000002
        /*12e4*/ 	.word	0x00038840
        /*12e8*/ 	.short	0x010a
        /*12ea*/ 	.byte	0x3f
	.zero		1


	//   ....[65]....
        /*12ec*/ 	.word	0x0002ee80
        /*12f0*/ 	.word	0x00000002
        /*12f4*/ 	.word	0x00000060
        /*12f8*/ 	.short	0x010a
        /*12fa*/ 	.byte	0x3f
	.zero		1


	//   ....[66]....
        /*12fc*/ 	.word	0x0002f640
        /*1300*/ 	.word	0x00000000
        /*1304*/ 	.word	0x00038860
        /*1308*/ 	.short	0x010a
        /*130a*/ 	.byte	0x3f
	.zero		1


	//   ....[67]....
        /*130c*/ 	.word	0x00030990
        /*1310*/ 	.word	0x00000000
        /*1314*/ 	.word	0x00038820
        /*1318*/ 	.short	0x010a
        /*131a*/ 	.byte	0x3f
	.zero		1


	//   ....[68]....
        /*131c*/ 	.word	0x00030b60
        /*1320*/ 	.word	0x00000006
        /*1324*/ 	.word	0x00000000
        /*1328*/ 	.short	0x010a
        /*132a*/ 	.byte	0x3f
	.zero		1


	//   ....[69]....
        /*132c*/ 	.word	0x00030bd0
        /*1330*/ 	.word	0x00000007
        /*1334*/ 	.word	0x00000000
        /*1338*/ 	.short	0x010a
        /*133a*/ 	.byte	0x3f
	.zero		1


	//   ....[70]....
        /*133c*/ 	.word	0x00030c40
        /*1340*/ 	.word	0x00000004
        /*1344*/ 	.word	0x00000000
        /*1348*/ 	.short	0x010a
        /*134a*/ 	.byte	0x3f
	.zero		1


	//   ....[71]....
        /*134c*/ 	.word	0x00030c70
        /*1350*/ 	.word	0x00000003
        /*1354*/ 	.word	0x00000000
        /*1358*/ 	.short	0x010a
        /*135a*/ 	.byte	0x3f
	.zero		1


	//   ....[72]....
        /*135c*/ 	.word	0x00030cd0
        /*1360*/ 	.word	0x00000000
        /*1364*/ 	.word	0x00038890
        /*1368*/ 	.short	0x010a
        /*136a*/ 	.byte	0x3f
	.zero		1


	//   ....[73]....
        /*136c*/ 	.word	0x00030d20
        /*1370*/ 	.word	0x00000000
        /*1374*/ 	.word	0x00038890
        /*1378*/ 	.short	0x010a
        /*137a*/ 	.byte	0x3f
	.zero		1


	//   ....[74]....
        /*137c*/ 	.word	0x00030d70
        /*1380*/ 	.word	0x00000000
        /*1384*/ 	.word	0x00038890
        /*1388*/ 	.short	0x010a
        /*138a*/ 	.byte	0x3f
	.zero		1


	//   ....[75]....
        /*138c*/ 	.word	0x00030dc0
        /*1390*/ 	.word	0x00000000
        /*1394*/ 	.word	0x000388b0
        /*1398*/ 	.short	0x010a
        /*139a*/ 	.byte	0x3f
	.zero		1


	//   ....[76]....
        /*139c*/ 	.word	0x00031520
        /*13a0*/ 	.word	0x00000012
        /*13a4*/ 	.word	0x00038800
        /*13a8*/ 	.short	0x010a
        /*13aa*/ 	.byte	0x3f
	.zero		1


	//   ....[77]....
        /*13ac*/ 	.word	0x00031c80
        /*13b0*/ 	.word	0x00000012
        /*13b4*/ 	.word	0x00038800
        /*13b8*/ 	.short	0x010a
        /*13ba*/ 	.byte	0x3f
	.zero		1


	//   ....[78]....
        /*13bc*/ 	.word	0x00031cd0
        /*13c0*/ 	.word	0x00000000
        /*13c4*/ 	.word	0x00038830
        /*13c8*/ 	.short	0x010a
        /*13ca*/ 	.byte	0x3f
	.zero		1


	//   ....[79]....
        /*13cc*/ 	.word	0x00031d20
        /*13d0*/ 	.word	0x0000000b
        /*13d4*/ 	.word	0x00038830
        /*13d8*/ 	.short	0x010a
        /*13da*/ 	.byte	0x3f
	.zero		1


	//   ....[80]....
        /*13dc*/ 	.word	0x00031d70
        /*13e0*/ 	.word	0x00000009
        /*13e4*/ 	.word	0x00038850
        /*13e8*/ 	.short	0x010a
        /*13ea*/ 	.byte	0x3f
	.zero		1


	//   ....[81]....
        /*13ec*/ 	.word	0x00031dc0
        /*13f0*/ 	.word	0x00000004
        /*13f4*/ 	.word	0x00038830
        /*13f8*/ 	.short	0x010a
        /*13fa*/ 	.byte	0x3f
	.zero		1


	//   ....[82]....
        /*13fc*/ 	.word	0x00031e10
        /*1400*/ 	.word	0x00000009
        /*1404*/ 	.word	0x00038850
        /*1408*/ 	.short	0x010a
        /*140a*/ 	.byte	0x3f
	.zero		1


	//   ....[83]....
        /*140c*/ 	.word	0x00031e60
        /*1410*/ 	.word	0x00000000
        /*1414*/ 	.word	0x00038850
        /*1418*/ 	.short	0x010a
        /*141a*/ 	.byte	0x3f
	.zero		1


	//   ....[84]....
        /*141c*/ 	.word	0x00032010
        /*1420*/ 	.word	0x00000003
        /*1424*/ 	.word	0x00038820
        /*1428*/ 	.short	0x010a
        /*142a*/ 	.byte	0x3f
	.zero		1


	//   ....[85]....
        /*142c*/ 	.word	0x00032060
        /*1430*/ 	.word	0x00000005
        /*1434*/ 	.word	0x000388a0
        /*1438*/ 	.short	0x010a
        /*143a*/ 	.byte	0x3f
	.zero		1


	//   ....[86]....
        /*143c*/ 	.word	0x000320b0
        /*1440*/ 	.word	0x00000005
        /*1444*/ 	.word	0x000388c0
        /*1448*/ 	.short	0x010a
        /*144a*/ 	.byte	0x3f
	.zero		1


	//   ....[87]....
        /*144c*/ 	.word	0x00032100
        /*1450*/ 	.word	0x00000006
        /*1454*/ 	.word	0x000388a0
        /*1458*/ 	.short	0x010a
        /*145a*/ 	.byte	0x3f
	.zero		1


	//   ....[88]....
        /*145c*/ 	.word	0x00032150
        /*1460*/ 	.word	0x00000006
        /*1464*/ 	.word	0x000388c0
        /*1468*/ 	.short	0x010a
        /*146a*/ 	.byte	0x3f
	.zero		1


	//   ....[89]....
        /*146c*/ 	.word	0x000322f0
        /*1470*/ 	.word	0x00000000
        /*1474*/ 	.word	0x00038840
        /*1478*/ 	.short	0x010a
        /*147a*/ 	.byte	0x3f
	.zero		1


	//   ....[90]....
        /*147c*/ 	.word	0x00032fb0
        /*1480*/ 	.word	0x00000002
        /*1484*/ 	.word	0x00038820
        /*1488*/ 	.short	0x010a
        /*148a*/ 	.byte	0x3f
	.zero		1


	//   ....[91]....
        /*148c*/ 	.word	0x00033000
        /*1490*/ 	.word	0x00000003
        /*1494*/ 	.word	0x00038840
        /*1498*/ 	.short	0x010a
        /*149a*/ 	.byte	0x3f
	.zero		1


	//   ....[92]....
        /*149c*/ 	.word	0x00033050
        /*14a0*/ 	.word	0x00000003
        /*14a4*/ 	.word	0x00000060
        /*14a8*/ 	.short	0x010a
        /*14aa*/ 	.byte	0x3f
	.zero		1


	//   ....[93]....
        /*14ac*/ 	.word	0x000330a0
        /*14b0*/ 	.word	0x00000003
        /*14b4*/ 	.word	0x00038840
        /*14b8*/ 	.short	0x010a
        /*14ba*/ 	.byte	0x3f
	.zero		1


	//   ....[94]....
        /*14bc*/ 	.word	0x000330f0
        /*14c0*/ 	.word	0x00000002
        /*14c4*/ 	.word	0x00000060
        /*14c8*/ 	.short	0x010a
        /*14ca*/ 	.byte	0x3f
	.zero		1


	//   ....[95]....
        /*14cc*/ 	.word	0x00033140
        /*14d0*/ 	.word	0x00000002
        /*14d4*/ 	.word	0x00038840
        /*14d8*/ 	.short	0x010a
        /*14da*/ 	.byte	0x3f
	.zero		1


	//   ....[96]....
        /*14dc*/ 	.word	0x00033190
        /*14e0*/ 	.word	0x00000002
        /*14e4*/ 	.word	0x00000060
        /*14e8*/ 	.short	0x010a
        /*14ea*/ 	.byte	0x3f
	.zero		1


	//   ....[97]....
        /*14ec*/ 	.word	0x000331e0
        /*14f0*/ 	.word	0x00000000
        /*14f4*/ 	.word	0x00038860
        /*14f8*/ 	.short	0x010a
        /*14fa*/ 	.byte	0x3f
	.zero		1


	//   ....[98]....
        /*14fc*/ 	.word	0x00033c50
        /*1500*/ 	.word	0x00000000
        /*1504*/ 	.word	0x00038820
        /*1508*/ 	.short	0x010a
        /*150a*/ 	.byte	0x3f
	.zero		1


	//   ....[99]....
        /*150c*/ 	.word	0x00033df0
        /*1510*/ 	.word	0x00000006
        /*1514*/ 	.word	0x00000000
        /*1518*/ 	.short	0x010a
        /*151a*/ 	.byte	0x3f
	.zero		1


	//   ....[100]....
        /*151c*/ 	.word	0x00033e40
        /*1520*/ 	.word	0x00000007
        /*1524*/ 	.word	0x00000000
        /*1528*/ 	.short	0x010a
        /*152a*/ 	.byte	0x3f
	.zero		1


	//   ....[101]....
        /*152c*/ 	.word	0x00033e90
        /*1530*/ 	.word	0x00000004
        /*1534*/ 	.word	0x00000000
        /*1538*/ 	.short	0x010a
        /*153a*/ 	.byte	0x3f
	.zero		1


	//----- nvinfo : EIATTR_NUM_MBARRIERS
	.align		4
.L_363:
        /*153c*/ 	.byte	0x03, 0x38
        /*153e*/ 	.short	0x0016


	//----- nvinfo : EIATTR_EXIT_INSTR_OFFSETS
	.align		4
        /*1540*/ 	.byte	0x04, 0x1c
        /*1542*/ 	.short	(.L_365 - .L_364)


	//   ....[0]....
.L_364:
        /*1544*/ 	.word	0x00030cc0


	//----- nvinfo : EIATTR_MAX_THREADS
	.align		4
.L_365:
        /*1548*/ 	.byte	0x04, 0x05
        /*154a*/ 	.short	(.L_367 - .L_366)
.L_366:
        /*154c*/ 	.word	0x00000180
        /*1550*/ 	.word	0x00000001
        /*1554*/ 	.word	0x00000001


	//----- nvinfo : EIATTR_CRS_STACK_SIZE
	.align		4
.L_367:
        /*1558*/ 	.byte	0x04, 0x1e
        /*155a*/ 	.short	(.L_369 - .L_368)
.L_368:
        /*155c*/ 	.word	0x00000000


	//----- nvinfo : EIATTR_CBANK_PARAM_SIZE
	.align		4
.L_369:
        /*1560*/ 	.byte	0x03, 0x19
        /*1562*/ 	.short	0x0af0


	//----- nvinfo : EIATTR_PARAM_CBANK
	.align		4
        /*1564*/ 	.byte	0x04, 0x0a
        /*1566*/ 	.short	(.L_371 - .L_370)
	.align		4
.L_370:
        /*1568*/ 	.word	index@(.nv.constant0._ZN7cutlass13device_kernelIN5flash11enable_sm90INS1_16FlashAttnFwdSm90INS1_25CollectiveMainloopFwdSm90ILi2EN4cute5tupleIJNS5_1CILi1EEES8_S8_EEENS6_IJNS7_ILi128EEENS7_ILi80EEENS7_ILi256EEEEEELi256ENS_10bfloat16_tEfNS_4arch4Sm90ELb1ELb0ELb0ELb1ELb0ELb1ELb0ELb1ELb1ELb1ELb0ELb0EEENS1_21CollectiveEpilogueFwdINS6_IJSA_SC_SB_EEES9_SE_SG_Li256ELb1ELb1ELb0ELb0EEENS1_36VarlenDynamicPersistentTileSchedulerILi128ELi80ELi256ELi128ELb0ELb1ELb1ELb1ELb1ELb1EEEEEEEEEvNT_6ParamsE)
        /*156c*/ 	.short	0x0210
        /*156e*/ 	.short	0x0af0


	//----- nvinfo : EIATTR_SW_WAR
	.align		4
.L_371:
        /*1570*/ 	.byte	0x04, 0x36
        /*1572*/ 	.short	(.L_373 - .L_372)
.L_372:
        /*1574*/ 	.word	0x00000008
.L_373:


//--------------------- .nv.callgraph             --------------------------
	.section	.nv.callgraph,"",@"SHT_CUDA_CALLGRAPH"
	.align	4
	.sectionentsize	8
	.align		4
        /*0000*/ 	.word	0x00000000
	.align		4
        /*0004*/ 	.word	0xffffffff
	.align		4
        /*0008*/ 	.word	index@(_ZN7cutlass13device_kernelIN5flash11enable_sm90INS1_16FlashAttnFwdSm90INS1_25CollectiveMainloopFwdSm90ILi2EN4cute5tupleIJNS5_1CILi1EEES8_S8_EEENS6_IJNS7_ILi128EEENS7_ILi80EEENS7_ILi256EEEEEELi256ENS_10bfloat16_tEfNS_4arch4Sm90ELb0ELb0ELb0ELb0ELb0ELb0ELb0ELb1ELb1ELb1ELb0ELb0EEENS1_21CollectiveEpilogueFwdINS6_IJSA_SC_SB_EEES9_SE_SG_Li256ELb0ELb1ELb0ELb0EEENS1_29StaticPersistentTileSchedulerILb0EEEEEEEEEvNT_6ParamsE)
	.align		4
        /*000c*/ 	.word	index@(__assertfail)
	.align		4
        /*0010*/ 	.word	index@(_ZN7cutlass13device_kernelIN5flash11enable_sm90INS1_16FlashAttnFwdSm90INS1_25CollectiveMainloopFwdSm90ILi2EN4cute5tupleIJNS5_1CILi2EEENS7_ILi1EEES9_EEENS6_IJNS7_ILi128EEENS7_ILi80EEENS7_ILi256EEEEEELi256ENS_10bfloat16_tEfNS_4arch4Sm90ELb0ELb0ELb0ELb0ELb0ELb0ELb0ELb1ELb1ELb1ELb0ELb0EEENS1_21CollectiveEpilogueFwdINS6_IJSB_SD_SC_EEESA_SF_SH_Li256ELb0ELb1ELb0ELb0EEENS1_29StaticPersistentTileSchedulerILb0EEEEEEEEEvNT_6ParamsE)
	.align		4
        /*0014*/ 	.word	index@(__assertfail)
	.align		4
        /*0018*/ 	.word	index@(_ZN7cutlass13device_kernelIN5flash11enable_sm90INS1_16FlashAttnFwdSm90INS1_25CollectiveMainloopFwdSm90ILi2EN4cute5tupleIJNS5_1CILi1EEES8_S8_EEENS6_IJNS7_ILi128EEENS7_ILi80EEENS7_ILi256EEEEEELi256ENS_10bfloat16_tEfNS_4arch4Sm90ELb0ELb0ELb0ELb1ELb0ELb0ELb0ELb1ELb1ELb1ELb0ELb0EEENS1_21CollectiveEpilogueFwdINS6_IJSA_SC_SB_EEES9_SE_SG_Li256ELb1ELb1ELb0ELb0EEENS1_36VarlenDynamicPersistentTileSchedulerILi128ELi80ELi256ELi128ELb0ELb1ELb1ELb0ELb1ELb1EEEEEEEEEvNT_6ParamsE)
	.align		4
        /*001c*/ 	.word	index@(__assertfail)
	.align		4
        /*0020*/ 	.word	index@(_ZN7cutlass13device_kernelIN5flash11enable_sm90INS1_16FlashAttnFwdSm90INS1_25CollectiveMainloopFwdSm90ILi2EN4cute5tupleIJNS5_1CILi1EEES8_S8_EEENS6_IJNS7_ILi128EEENS7_ILi80EEENS7_ILi256EEEEEELi256ENS_10bfloat16_tEfNS_4arch4Sm90ELb0ELb0ELb0ELb1ELb0ELb1ELb0ELb1ELb1ELb1ELb0ELb0EEENS1_21CollectiveEpilogueFwdINS6_IJSA_SC_SB_EEES9_SE_SG_Li256ELb1ELb1ELb0ELb0EEENS1_36VarlenDynamicPersistentTileSchedulerILi128ELi80ELi256ELi128ELb0ELb1ELb1ELb0ELb1ELb1EEEEEEEEEvNT_6ParamsE)
	.align		4
        /*0024*/ 	.word	index@(__assertfail)
	.align		4
        /*0028*/ 	.word	index@(_ZN7cutlass13device_kernelIN5flash11enable_sm90INS1_16FlashAttnFwdSm90INS1_25CollectiveMainloopFwdSm90ILi2EN4cute5tupleIJNS5_1CILi1EEES8_S8_EEENS6_IJNS7_ILi128EEENS7_ILi64EEENS7_ILi256EEEEEELi256ENS_10bfloat16_tEfNS_4arch4Sm90ELb0ELb1ELb0ELb0ELb0ELb0ELb0ELb1ELb1ELb1ELb0ELb0EEENS1_21CollectiveEpilogueFwdINS6_IJSA_SC_SB_EEES9_SE_SG_Li256ELb0ELb1ELb0ELb0EEENS1_30DynamicPersistentTileSchedulerILi256ELi128ELb0ELb1ELb1EEEEEEEEEvNT_6ParamsE)
	.align		4
        /*002c*/ 	.word	index@(__assertfail)
	.align		4
        /*0030*/ 	.word	index@(_ZN7cutlass13device_kernelIN5flash11enable_sm90INS1_16FlashAttnFwdSm90INS1_25CollectiveMainloopFwdSm90ILi2EN4cute5tupleIJNS5_1CILi1EEES8_S8_EEENS6_IJNS7_ILi128EEENS7_ILi64EEENS7_ILi256EEEEEELi256ENS_10bfloat16_tEfNS_4arch4Sm90ELb0ELb1ELb0ELb1ELb0ELb0ELb0ELb1ELb1ELb1ELb0ELb0EEENS1_21CollectiveEpilogueFwdINS6_IJSA_SC_SB_EEES9_SE_SG_Li256ELb1ELb1ELb0ELb0EEENS1_36VarlenDynamicPersistentTileSchedulerILi128ELi64ELi256ELi128ELb0ELb1ELb1ELb1ELb0ELb1EEEEEEEEEvNT_6ParamsE)
	.align		4
        /*0034*/ 	.word	index@(__assertfail)
	.align		4
        /*0038*/ 	.word	index@(_ZN7cutlass13device_kernelIN5flash11enable_sm90INS1_16FlashAttnFwdSm90INS1_25CollectiveMainloopFwdSm90ILi2EN4cute5tupleIJNS5_1CILi1EEES8_S8_EEENS6_IJNS7_ILi128EEENS7_ILi64EEENS7_ILi256EEEEEELi256ENS_10bfloat16_tEfNS_4arch4Sm90ELb0ELb1ELb0ELb1ELb0ELb1ELb0ELb1ELb1ELb1ELb0ELb0EEENS1_21CollectiveEpilogueFwdINS6_IJSA_SC_SB_EEES9_SE_SG_Li256ELb1ELb1ELb0ELb0EEENS1_36VarlenDynamicPersistentTileSchedulerILi128ELi64ELi256ELi128ELb0ELb1ELb1ELb1ELb0ELb1EEEEEEEEEvNT_6ParamsE)
	.align		4
        /*003c*/ 	.word	index@(__assertfail)
	.align		4
        /*0040*/ 	.word	index@(_ZN7cutlass13device_kernelIN5flash11enable_sm90INS1_16FlashAttnFwdSm90INS1_25CollectiveMainloopFwdSm90ILi2EN4cute5tupleIJNS5_1CILi1EEES8_S8_EEENS6_IJNS7_ILi128EEENS7_ILi80EEENS7_ILi256EEEEEELi256ENS_10bfloat16_tEfNS_4arch4Sm90ELb1ELb0ELb0ELb0ELb0ELb0ELb0ELb1ELb1ELb1ELb0ELb0EEENS1_21CollectiveEpilogueFwdINS6_IJSA_SC_SB_EEES9_SE_SG_Li256ELb0ELb1ELb0ELb0EEENS1_30DynamicPersistentTileSchedulerILi256ELi128ELb0ELb1ELb1EEEEEEEEEvNT_6ParamsE)
	.align		4
        /*0044*/ 	.word	index@(__assertfail)
	.align		4
        /*0048*/ 	.word	index@(_ZN7cutlass13device_kernelIN5flash11enable_sm90INS1_16FlashAttnFwdSm90INS1_25CollectiveMainloopFwdSm90ILi2EN4cute5tupleIJNS5_1CILi1EEES8_S8_EEENS6_IJNS7_ILi128EEENS7_ILi80EEENS7_ILi256EEEEEELi256ENS_10bfloat16_tEfNS_4arch4Sm90ELb1ELb0ELb0ELb1ELb0ELb0ELb0ELb1ELb1ELb1ELb0ELb0EEENS1_21CollectiveEpilogueFwdINS6_IJSA_SC_SB_EEES9_SE_SG_Li256ELb1ELb1ELb0ELb0EEENS1_36VarlenDynamicPersistentTileSchedulerILi128ELi80ELi256ELi128ELb0ELb1ELb1ELb1ELb1ELb1EEEEEEEEEvNT_6ParamsE)
	.align		4
        /*004c*/ 	.word	index@(__assertfail)
	.align		4
        /*0050*/ 	.word	index@(_ZN7cutlass13device_kernelIN5flash11enable_sm90INS1_16FlashAttnFwdSm90INS1_25CollectiveMainloopFwdSm90ILi2EN4cute5tupleIJNS5_1CILi1EEES8_S8_EEENS6_IJNS7_ILi128EEENS7_ILi80EEENS7_ILi256EEEEEELi256ENS_10bfloat16_tEfNS_4arch4Sm90ELb1ELb0ELb0ELb1ELb0ELb1ELb0ELb1ELb1ELb1ELb0ELb0EEENS1_21CollectiveEpilogueFwdINS6_IJSA_SC_SB_EEES9_SE_SG_Li256ELb1ELb1ELb0ELb0EEENS1_36VarlenDynamicPersistentTileSchedulerILi128ELi80ELi256ELi128ELb0ELb1ELb1ELb1ELb1ELb1EEEEEEEEEvNT_6ParamsE)
	.align		4
        /*0054*/ 	.word	index@(__assertfail)
	.align		4
        /*0058*/ 	.word	0x00000000
	.align		4
        /*005c*/ 	.word	0xfffffffe
	.align		4
        /*0060*/ 	.word	0x00000000
	.align		4
        /*0064*/ 	.word	0xfffffffd
	.align		4
        /*0068*/ 	.word	0x00000000
	.align		4
        /*006c*/ 	.word	0xfffffffc


//--------------------- .nv.constant4             --------------------------
	.section	.nv.constant4,"a",@progbits
	.align	8
	.align		8
.nv.constant4:
        /*0000*/ 	.dword	__assertfail
	.align		8
        /*0008*/ 	.dword	__unnamed_1
	.align		8
        /*0010*/ 	.dword	__unnamed_2
	.align		8
        /*0018*/ 	.dword	__unnamed_3
	.align		8
        /*0020*/ 	.dword	__unnamed_4
	.align		8
        /*0028*/ 	.dword	__unnamed_5
	.align		8
        /*0030*/ 	.dword	__unnamed_6
	.align		8
        /*0038*/ 	.dword	__unnamed_7
	.align		8
        /*0040*/ 	.dword	__unnamed_8
	.align		8
        /*0048*/ 	.dword	__unnamed_9
	.align		8
        /*0050*/ 	.dword	_ZN74_INTERNAL_5ec7aaab_38_flash_fwd_hdim256_bf16_packgqa_sm90_cu_b81ac279_32164cuda3std3__45__cpo5beginE
	.align		8
        /*0058*/ 	.dword	_ZN74_INTERNAL_5ec7aaab_38_flash_fwd_hdim256_bf16_packgqa_sm90_cu_b81ac279_32164cuda3std3__45__cpo3endE
	.align		8
        /*0060*/ 	.dword	_ZN74_INTERNAL_5ec7aaab_38_flash_fwd_hdim256_bf16_packgqa_sm90_cu_b81ac279_32164cuda3std3__45__cpo6cbeginE
	.align		8
        /*0068*/ 	.dword	_ZN74_INTERNAL_5ec7aaab_38_flash_fwd_hdim256_bf16_packgqa_sm90_cu_b81ac279_32164cuda3std3__45__cpo4cendE
	.align		8
        /*0070*/ 	.dword	_ZN74_INTERNAL_5ec7aaab_38_flash_fwd_hdim256_bf16_packgqa_sm90_cu_b81ac279_32164cuda3std3__476_GLOBAL__N__5ec7aaab_38_flash_fwd_hdim256_bf16_packgqa_sm90_cu_b81ac279_32166ignoreE
	.align		8
        /*0078*/ 	.dword	_ZN74_INTERNAL_5ec7aaab_38_flash_fwd_hdim256_bf16_packgqa_sm90_cu_b81ac279_32164cuda3std3__419piecewise_constructE
	.align		8
        /*0080*/ 	.dword	_ZN74_INTERNAL_5ec7aaab_38_flash_fwd_hdim256_bf16_packgqa_sm90_cu_b81ac279_32164cuda3std3__48in_placeE
	.align		8
        /*0088*/ 	.dword	_ZN74_INTERNAL_5ec7aaab_38_flash_fwd_hdim256_bf16_packgqa_sm90_cu_b81ac279_32164cuda3std6ranges3__45__cpo4swapE
	.align		8
        /*0090*/ 	.dword	_ZN74_INTERNAL_5ec7aaab_38_flash_fwd_hdim256_bf16_packgqa_sm90_cu_b81ac279_32164cuda3std6ranges3__45__cpo9iter_moveE
	.align		8
        /*0098*/ 	.dword	_ZN74_INTERNAL_5ec7aaab_38_flash_fwd_hdim256_bf16_packgqa_sm90_cu_b81ac279_32164cute7productE
	.align		8
        /*00a0*/ 	.dword	_ZN74_INTERNAL_5ec7aaab_38_flash_fwd_hdim256_bf16_packgqa_sm90_cu_b81ac279_32164cute1_E
	.align		8
        /*00a8*/ 	.dword	$str$23
	.align		8
        /*00b0*/ 	.dword	$str$24


//--------------------- .text._ZN7cutlass13device_kernelIN5flash11enable_sm90INS1_16FlashAttnFwdSm90INS1_25CollectiveMainloopFwdSm90ILi2EN4cute5tupleIJNS5_1CILi1EEES8_S8_EEENS6_IJNS7_ILi128EEENS7_ILi80EEENS7_ILi256EEEEEELi256ENS_10bfloat16_tEfNS_4arch4Sm90ELb0ELb0ELb0ELb0ELb0ELb0ELb0ELb1ELb1ELb1ELb0ELb0EEENS1_21CollectiveEpilogueFwdINS6_IJSA_SC_SB_EEES9_SE_SG_Li256ELb0ELb1ELb0ELb0EEENS1_29StaticPersistentTileSchedulerILb0EEEEEEEEEvNT_6ParamsE --------------------------
	.section	.text._ZN7cutlass13device_kernelIN5flash11enable_sm90INS1_16FlashAttnFwdSm90INS1_25CollectiveMainloopFwdSm90ILi2EN4cute5tupleIJNS5_1CILi1EEES8_S8_EEENS6_IJNS7_ILi128EEENS7_ILi80EEENS7_ILi256EEEEEELi256ENS_10bfloat16_tEfNS_4arch4Sm90ELb0ELb0ELb0ELb0ELb0ELb0ELb0ELb1ELb1ELb1ELb0ELb0EEENS1_21CollectiveEpilogueFwdINS6_IJSA_SC_SB_EEES9_SE_SG_Li256ELb0ELb1ELb0ELb0EEENS1_29StaticPersistentTileSchedulerILb0EEEEEEEEEvNT_6ParamsE,"ax",@progbits
	.align	128
.text._ZN7cutlass13device_kernelIN5flash11enable_sm90INS1_16FlashAttnFwdSm90INS1_25CollectiveMainloopFwdSm90ILi2EN4cute5tupleIJNS5_1CILi1EEES8_S8_EEENS6_IJNS7_ILi128EEENS7_ILi80EEENS7_ILi256EEEEEELi256ENS_10bfloat16_tEfNS_4arch4Sm90ELb0ELb0ELb0ELb0ELb0ELb0ELb0ELb1ELb1ELb1ELb0ELb0EEENS1_21CollectiveEpilogueFwdINS6_IJSA_SC_SB_EEES9_SE_SG_Li256ELb0ELb1ELb0ELb0EEENS1_29StaticPersistentTileSchedulerILb0EEEEEEEEEvNT_6ParamsE:
        .type           _ZN7cutlass13device_kernelIN5flash11enable_sm90INS1_16FlashAttnFwdSm90INS1_25CollectiveMainloopFwdSm90ILi2EN4cute5tupleIJNS5_1CILi1EEES8_S8_EEENS6_IJNS7_ILi128EEENS7_ILi80EEENS7_ILi256EEEEEELi256ENS_10bfloat16_tEfNS_4arch4Sm90ELb0ELb0ELb0ELb0ELb0ELb0ELb0ELb1ELb1ELb1ELb0ELb0EEENS1_21CollectiveEpilogueFwdINS6_IJSA_SC_SB_EEES9_SE_SG_Li256ELb0ELb1ELb0ELb0EEENS1_29StaticPersistentTileSchedulerILb0EEEEEEEEEvNT_6ParamsE,@function
        .size           _ZN7cutlass13device_kernelIN5flash11enable_sm90INS1_16FlashAttnFwdSm90INS1_25CollectiveMainloopFwdSm90ILi2EN4cute5tupleIJNS5_1CILi1EEES8_S8_EEENS6_IJNS7_ILi128EEENS7_ILi80EEENS7_ILi256EEEEEELi256ENS_10bfloat16_tEfNS_4arch4Sm90ELb0ELb0ELb0ELb0ELb0ELb0ELb0ELb1ELb1ELb1ELb0ELb0EEENS1_21CollectiveEpilogueFwdINS6_IJSA_SC_SB_EEES9_SE_SG_Li256ELb0ELb1ELb0ELb0EEENS1_29StaticPersistentTileSchedulerILb0EEEEEEEEEvNT_6ParamsE,(.L_x_3424 - _ZN7cutlass13device_kernelIN5flash11enable_sm90INS1_16FlashAttnFwdSm90INS1_25CollectiveMainloopFwdSm90ILi2EN4cute5tupleIJNS5_1CILi1EEES8_S8_EEENS6_IJNS7_ILi128EEENS7_ILi80EEENS7_ILi256EEEEEELi256ENS_10bfloat16_tEfNS_4arch4Sm90ELb0ELb0ELb0ELb0ELb0ELb0ELb0ELb1ELb1ELb1ELb0ELb0EEENS1_21CollectiveEpilogueFwdINS6_IJSA_SC_SB_EEES9_SE_SG_Li256ELb0ELb1ELb0ELb0EEENS1_29StaticPersistentTileSchedulerILb0EEEEEEEEEvNT_6ParamsE)
        .other          _ZN7cutlass13device_kernelIN5flash11enable_sm90INS1_16FlashAttnFwdSm90INS1_25CollectiveMainloopFwdSm90ILi2EN4cute5tupleIJNS5_1CILi1EEES8_S8_EEENS6_IJNS7_ILi128EEENS7_ILi80EEENS7_ILi256EEEEEELi256ENS_10bfloat16_tEfNS_4arch4Sm90ELb0ELb0ELb0ELb0ELb0ELb0ELb0ELb1ELb1ELb1ELb0ELb0EEENS1_21CollectiveEpilogueFwdINS6_IJSA_SC_SB_EEES9_SE_SG_Li256ELb0ELb1ELb0ELb0EEENS1_29StaticPersistentTileSchedulerILb0EEEEEEEEEvNT_6ParamsE,@"STO_CUDA_ENTRY STV_DEFAULT"
_ZN7cutlass13device_kernelIN5flash11enable_sm90INS1_16FlashAttnFwdSm90INS1_25CollectiveMainloopFwdSm90ILi2EN4cute5tupleIJNS5_1CILi1EEES8_S8_EEENS6_IJNS7_ILi128EEENS7_ILi80EEENS7_ILi256EEEEEELi256ENS_10bfloat16_tEfNS_4arch4Sm90ELb0ELb0ELb0ELb0ELb0ELb0ELb0ELb1ELb1ELb1ELb0ELb0EEENS1_21CollectiveEpilogueFwdINS6_IJSA_SC_SB_EEES9_SE_SG_Li256ELb0ELb1ELb0ELb0EEENS1_29StaticPersistentTileSchedulerILb0EEEEEEEEEvNT_6ParamsE:
[----:B------:R-:W0:Y:S02]  /*0000*/  LDC R1, c[0x0][0x28] ;  /* 0x00000a00ff017b82 */ /* 0x000e240000000800 */
[----:B0-----:R-:W-:Y:S01]  /*0010*/  VIADD R1, R1, 0xffffffc8 ;  /* 0xffffffc801017836 */ /* 0x001fe20000000000 */
[----:B------:R-:W0:Y:S01]  /*0020*/  S2R R0, SR_TID.X ;  /* 0x0000000000007919 */ /* 0x000e220000002100 */
[----:B------:R-:W-:Y:S01]  /*0030*/  ELECT P0, URZ, PT ;  /* 0x00000000003f782f */ /* 0x000fe20003800000 */
[----:B------:R-:W-:Y:S01]  /*0040*/  BSSY B0, `(.L_x_0) ;  /* 0x000000e000007945 */ /* 0x000fe20003800000 */
[----:B0-----:R-:W-:-:S05]  /*0050*/  SHF.R.U32.HI R2, RZ, 0x5, R0 ;  /* 0x00000005ff027819 */ /* 0x001fca0000011600 */
[----:B------:R-:W0:Y:S02]  /*0060*/  SHFL.IDX PT, R3, R2, RZ, 0x1f ;  /* 0x00001fff02037589 */ /* 0x000e2400000e0000 */
[----:B0-----:R-:W-:Y:S02]  /*0070*/  ISETP.EQ.AND P0, PT, R3, RZ, P0 ;  /* 0x000000ff0300720c */ /* 0x001fe40000702270 */
[----:B------:R-:W-:-:S11]  /*0080*/  SHF.R.U32.HI R3, RZ, 0x7, R0 ;  /* 0x00000007ff037819 */ /* 0x000fd60000011600 */
[----:B------:R-:W-:Y:S05]  /*0090*/  @!P0 BRA `(.L_x_1) ;  /* 0x0000000000208947 */ /* 0x000fea0003800000 */
[----:B------:R-:W-:Y:S02]  /*00a0*/  ULDC.64 UR4, c[0x0][0x198] ;  /* 0x0000660000047ab9 */ /* 0x000fe40000000a00 */
[----:B------:R-:W-:Y:S02]  /*00b0*/  UIADD3 UR6, UP0, UR4, 0x370, URZ ;  /* 0x0000037004067890 */ /* 0x000fe4000ff1e03f */
[----:B------:R-:W-:Y:S02]  /*00c0*/  UIADD3 UR4, UP1, UR4, 0x470, URZ ;  /* 0x0000047004047890 */ /* 0x000fe4000ff3e03f */
[----:B------:R-:W-:Y:S02]  /*00d0*/  UIADD3.X UR7, URZ, UR5, URZ, UP0, !UPT ;  /* 0x000000053f077290 */ /* 0x000fe400087fe43f */
[----:B------:R-:W-:-:S07]  /*00e0*/  UIADD3.X UR5, URZ, UR5, URZ, UP1, !UPT ;  /* 0x000000053f057290 */ /* 0x000fce0008ffe43f */
[----:B------:R0:W-:Y:S02]  /*00f0*/  UTMACCTL.PF [UR6] ;  /* 0x00000000060079b9 */ /* 0x0001e40008040000 */
[----:B------:R0:W-:Y:S02]  /*0100*/  UTMACCTL.PF [UR4] ;  /* 0x00000000040079b9 */ /* 0x0001e40008040000 */
[----:B0-----:R-:W-:Y:S01]  /*0110*/  NOP ;  /* 0x0000000000007918 */ /* 0x001fe20000000000 */
.L_x_1:
[----:B------:R-:W-:Y:S05]  /*0120*/  BSYNC B0 ;  /* 0x0000000000007941 */ /* 0x000fea0003800000 */
.L_x_0:
[----:B------:R-:W-:Y:S01]  /*0130*/  VOTEU.ANY UP0, P0 ;  /* 0x00000000003f7886 */ /* 0x000fe20000000100 */
[----:B------:R-:W0:Y:S01]  /*0140*/  SHFL.IDX PT, R3, R3, RZ, 0x1f ;  /* 0x00001fff03037589 */ /* 0x000e2200000e0000 */
[----:B------:R-:W-:Y:S01]  /*0150*/  UMOV UR4, 0x80 ;  /* 0x0000008000047882 */ /* 0x000fe20000000000 */
[----:B------:R-:W-:Y:S01]  /*0160*/  UMOV UR7, 0x100 ;  /* 0x0000010000077882 */ /* 0x000fe20000000000 */
[----:B------:R-:W-:Y:S01]  /*0170*/  VOTEU.ANY UP1, P0 ;  /* 0x00000000003f7886 */ /* 0x000fe20000020100 */
[----:B------:R-:W1:Y:S01]  /*0180*/  @UP0 S2UR UR8, SR_CgaCtaId ;  /* 0x00000000000809c3 */ /* 0x000e620000008800 */
[----:B------:R-:W2:Y:S01]  /*0190*/  SHFL.IDX PT, R4, R2, RZ, 0x1f ;  /* 0x00001fff02047589 */ /* 0x000ea200000e0000 */
[----:B------:R-:W-:Y:S01]  /*01a0*/  @UP0 UMOV UR6, 0x400 ;  /* 0x0000040000060882 */ /* 0x000fe20000000000 */
[----:B------:R-:W-:-:S04]  /*01b0*/  @UP0 UIADD3 UR4, -UR4, 0x100000, URZ ;  /* 0x0010000004040890 */ /* 0x000fc8000fffe13f */
[----:B------:R-:W-:Y:S02]  /*01c0*/  @UP0 USHF.L.U32 UR5, UR4, 0xb, URZ ;  /* 0x0000000b04050899 */ /* 0x000fe4000800063f */
[----:B------:R-:W-:Y:S01]  /*01d0*/  @UP0 USHF.L.U32 UR4, UR4, 0x1, URZ ;  /* 0x0000000104040899 */ /* 0x000fe2000800063f */
[----:B------:R-:W-:Y:S01]  /*01e0*/  VOTEU.ANY UP2, P0 ;  /* 0x00000000003f7886 */ /* 0x000fe20000040100 */
[----:B0-----:R-:W-:Y:S01]  /*01f0*/  R2UR UR9, R3 ;  /* 0x00000000030972ca */ /* 0x001fe200000e0000 */
[----:B-1----:R-:W-:Y:S01]  /*0200*/  @UP0 ULEA UR8, UR8, UR6, 0x18 ;  /* 0x0000000608080291 */ /* 0x002fe2000f8ec03f */
[----:B--2---:R-:W-:Y:S01]  /*0210*/  ISETP.NE.AND P1, PT, R4, RZ, PT ;  /* 0x000000ff0400720c */ /* 0x004fe20003f25270 */
[----:B------:R-:W-:-:S04]  /*0220*/  @UP0 UIADD3 UR6, -UR7, 0x100000, URZ ;  /* 0x0010000007060890 */ /* 0x000fc8000fffe13f */
[----:B------:R-:W-:Y:S02]  /*0230*/  @UP0 USHF.L.U32 UR7, UR6, 0xb, URZ ;  /* 0x0000000b06070899 */ /* 0x000fe4000800063f */
[----:B------:R-:W-:-:S04]  /*0240*/  @UP0 USHF.L.U32 UR6, UR6, 0x1, URZ ;  /* 0x0000000106060899 */ /* 0x000fc8000800063f */
[----:B------:R-:W-:Y:S01]  /*0250*/  UISETP.NE.AND UP0, UPT, UR9, URZ, UPT ;  /* 0x0000003f0900728c */ /* 0x000fe2000bf05270 */
[----:B------:R-:W0:Y:S02]  /*0260*/  FENCE.VIEW.ASYNC.S ;  /* 0x00000000000073c6 */ /* 0x000e240000000000 */
[----:B0-----:R0:W1:Y:S05]  /*0270*/  @UP1 SYNCS.EXCH.64 URZ, [UR8+0x38800], UR4 ;  /* 0x03880004083f15b2 */ /* 0x00106a0008000100 */
[----:B------:R0:W2:Y:S01]  /*0280*/  @UP2 SYNCS.EXCH.64 URZ, [UR8+0x38820], UR6 ;  /* 0x03882006083f25b2 */ /* 0x0000a20008000100 */
[----:B------:R-:W-:Y:S05]  /*0290*/  @P1 BRA `(.L_x_2) ;  /* 0x0000000000481947 */ /* 0x000fea0003800000 */
[----:B0-----:R-:W0:Y:S01]  /*02a0*/  S2UR UR5, SR_CgaCtaId ;  /* 0x00000000000579c3 */ /* 0x001e220000008800 */
[----:B------:R-:W-:Y:S01]  /*02b0*/  UMOV UR4, 0x400 ;  /* 0x0000040000047882 */ /* 0x000fe20000000000 */
[----:B------:R-:W-:Y:S01]  /*02c0*/  UMOV UR6, 0x1 ;  /* 0x0000000100067882 */ /* 0x000fe20000000000 */
[----:B------:R-:W-:Y:S01]  /*02d0*/  UMOV UR7, 0x2 ;  /* 0x0000000200077882 */ /* 0x000fe20000000000 */
[----:B------:R-:W-:Y:S01]  /*02e0*/  ELECT P0, URZ, PT ;  /* 0x00000000003f782f */ /* 0x000fe20003800000 */
[----:B0-----:R-:W-:Y:S02]  /*02f0*/  ULEA UR8, UR5, UR4, 0x18 ;  /* 0x0000000405087291 */ /* 0x001fe4000f8ec03f */
[----:B------:R-:W-:-:S04]  /*0300*/  UIADD3 UR4, -UR6, 0x100000, URZ ;  /* 0x0010000006047890 */ /* 0x000fc8000fffe13f */
[----:B------:R-:W-:Y:S02]  /*0310*/  USHF.L.U32 UR5, UR4, 0xb, URZ ;  /* 0x0000000b04057899 */ /* 0x000fe4000800063f */
[----:B------:R-:W-:Y:S02]  /*0320*/  USHF.L.U32 UR4, UR4, 0x1, URZ ;  /* 0x0000000104047899 */ /* 0x000fe4000800063f */
[----:B------:R-:W-:-:S04]  /*0330*/  UIADD3 UR6, -UR7, 0x100000, URZ ;  /* 0x0010000007067890 */ /* 0x000fc8000fffe13f */
[----:B------:R-:W-:Y:S02]  /*0340*/  USHF.L.U32 UR7, UR6, 0xb, URZ ;  /* 0x0000000b06077899 */ /* 0x000fe4000800063f */
[----:B------:R-:W-:Y:S01]  /*0350*/  USHF.L.U32 UR6, UR6, 0x1, URZ ;  /* 0x0000000106067899 */ /* 0x000fe2000800063f */
[----:B------:R-:W0:Y:S03]  /*0360*/  FENCE.VIEW.ASYNC.S ;  /* 0x00000000000073c6 */ /* 0x000e260000000000 */
[----:B0-----:R3:W4:Y:S08]  /*0370*/  SYNCS.EXCH.64 URZ, [UR8+0x38830], UR4 ;  /* 0x03883004083f75b2 */ /* 0x0017300008000100 */
[----:B------:R3:W0:Y:S01]  /*0380*/  SYNCS.EXCH.64 URZ, [UR8+0x38840], UR6 ;  /* 0x03884006083f75b2 */ /* 0x0006220008000100 */
[----:B------:R3:W0:Y:S01]  /*0390*/  SYNCS.EXCH.64 URZ, [UR8+0x38838], UR4 ;  /* 0x03883804083f75b2 */ /* 0x0006220008000100 */
[----:B------:R3:W0:Y:S02]  /*03a0*/  SYNCS.EXCH.64 URZ, [UR8+0x38848], UR6 ;  /* 0x03884806083f75b2 */ /* 0x0006240008000100 */
[----:B---3--:R-:W-:Y:S01]  /*03b0*/  NOP ;  /* 0x0000000000007918 */ /* 0x008fe20000000000 */
.L_x_2:
[----:B------:R-:W3:Y:S01]  /*03c0*/  SHFL.IDX PT, R3, R2, RZ, 0x1f ;  /* 0x00001fff02037589 */ /* 0x000ee200000e0000 */
[----:B------:R-:W-:Y:S01]  /*03d0*/  NOP ;  /* 0x0000000000007918 */ /* 0x000fe20000000000 */
[----:B---3--:R-:W-:-:S13]  /*03e0*/  ISETP.NE.AND P0, PT, R3, RZ, PT ;  /* 0x000000ff0300720c */ /* 0x008fda0003f05270 */
        /* <DEDUP_REMOVED lines=14> */
[----:B0-----:R3:W0:Y:S08]  /*04d0*/  SYNCS.EXCH.64 URZ, [UR8+0x38850], UR4 ;  /* 0x03885004083f75b2 */ /* 0x0016300008000100 */
[----:B------:R3:W0:Y:S01]  /*04e0*/  SYNCS.EXCH.64 URZ, [UR8+0x38860], UR6 ;  /* 0x03886006083f75b2 */ /* 0x0006220008000100 */
[----:B------:R3:W0:Y:S01]  /*04f0*/  SYNCS.EXCH.64 URZ, [UR8+0x38858], UR4 ;  /* 0x03885804083f75b2 */ /* 0x0006220008000100 */
[----:B------:R3:W0:Y:S02]  /*0500*/  SYNCS.EXCH.64 URZ, [UR8+0x38868], UR6 ;  /* 0x03886806083f75b2 */ /* 0x0006240008000100 */
[----:B---3--:R-:W-:Y:S01]  /*0510*/  NOP ;  /* 0x0000000000007918 */ /* 0x008fe20000000000 */
.L_x_3:
[----:B------:R-:W3:Y:S01]  /*0520*/  SHFL.IDX PT, R3, R2, RZ, 0x1f ;  /* 0x00001fff02037589 */ /* 0x000ee200000e0000 */
[----:B------:R-:W-:Y:S01]  /*0530*/  NOP ;  /* 0x0000000000007918 */ /* 0x000fe20000000000 */
[----:B---3--:R-:W-:-:S13]  /*0540*/  ISETP.NE.AND P0, PT, R3, RZ, PT ;  /* 0x000000ff0300720c */ /* 0x008fda0003f05270 */
[----:B------:R-:W-:Y:S05]  /*0550*/  @P0 BRA `(.L_x_4) ;  /* 0x0000000000380947 */ /* 0x000fea0003800000 */
[----:B0-----:R-:W0:Y:S01]  /*0560*/  S2UR UR5, SR_CgaCtaId ;  /* 0x00000000000579c3 */ /* 0x001e220000008800 */
[----:B------:R-:W-:Y:S01]  /*0570*/  UMOV UR4, 0x400 ;  /* 0x0000040000047882 */ /* 0x000fe20000000000 */
[----:B------:R-:W-:Y:S01]  /*0580*/  UMOV UR7, 0x1 ;  /* 0x0000000100077882 */ /* 0x000fe20000000000 */
[----:B------:R-:W-:Y:S01]  /*0590*/  ELECT P0, URZ, PT ;  /* 0x00000000003f782f */ /* 0x000fe20003800000 */
[----:B0-----:R-:W-:Y:S02]  /*05a0*/  ULEA UR6, UR5, UR4, 0x18 ;  /* 0x0000000405067291 */ /* 0x001fe4000f8ec03f */
[----:B------:R-:W-:-:S04]  /*05b0*/  UIADD3 UR4, -UR7, 0x100000, URZ ;  /* 0x0010000007047890 */ /* 0x000fc8000fffe13f */
[----:B------:R-:W-:Y:S02]  /*05c0*/  USHF.L.U32 UR5, UR4, 0xb, URZ ;  /* 0x0000000b04057899 */ /* 0x000fe4000800063f */
[----:B------:R-:W-:Y:S01]  /*05d0*/  USHF.L.U32 UR4, UR4, 0x1, URZ ;  /* 0x0000000104047899 */ /* 0x000fe2000800063f */
[----:B------:R-:W0:Y:S11]  /*05e0*/  FENCE.VIEW.ASYNC.S ;  /* 0x00000000000073c6 */ /* 0x000e360000000000 */
[----:B0-----:R3:W0:Y:S01]  /*05f0*/  SYNCS.EXCH.64 URZ, [UR6+0x38870], UR4 ;  /* 0x03887004063f75b2 */ /* 0x0016220008000100 */
[----:B------:R3:W0:Y:S01]  /*0600*/  SYNCS.EXCH.64 URZ, [UR6+0x38880], UR4 ;  /* 0x03888004063f75b2 */ /* 0x0006220008000100 */
[----:B------:R3:W0:Y:S01]  /*0610*/  SYNCS.EXCH.64 URZ, [UR6+0x38878], UR4 ;  /* 0x03887804063f75b2 */ /* 0x0006220008000100 */
[----:B------:R3:W0:Y:S02]  /*0620*/  SYNCS.EXCH.64 URZ, [UR6+0x38888], UR4 ;  /* 0x03888804063f75b2 */ /* 0x0006240008000100 */
[----:B---3--:R-:W-:Y:S01]  /*0630*/  NOP ;  /* 0x0000000000007918 */ /* 0x008fe20000000000 */
.L_x_4:
        /* <DEDUP_REMOVED lines=22> */
.L_x_5:
        /* <DEDUP_REMOVED lines=22> */
.L_x_6:
[----:B0-----:R-:W-:Y:S01]  /*0900*/  UMOV UR4, 0x1 ;  /* 0x0000000100047882 */ /* 0x001fe20000000000 */
[----:B------:R-:W-:Y:S01]  /*0910*/  PLOP3.LUT P0, PT, PT, PT, UP0, 0x80, 0x0 ;  /* 0x000000000000781c */ /* 0x000fe20003f0f008 */
[----:B------:R-:W-:Y:S01]  /*0920*/  USEL UR4, UR4, 0x2, !UP0 ;  /* 0x0000000204047887 */ /* 0x000fe2000c000000 */
[----:B------:R-:W-:-:S05]  /*0930*/  NOP ;  /* 0x0000000000007918 */ /* 0x000fca0000000000 */
[----:B------:R-:W-:-:S05]  /*0940*/  IMAD.U32 R3, RZ, RZ, UR4 ;  /* 0x00000004ff037e24 */ /* 0x000fca000f8e00ff */
[----:B------:R0:W-:Y:S01]  /*0950*/  STL [R1+0x34], R3 ;  /* 0x0000340301007387 */ /* 0x0001e20000100800 */
[----:B-12-4-:R-:W-:Y:S06]  /*0960*/  BAR.SYNC.DEFER_BLOCKING 0x0 ;  /* 0x0000000000007b1d */ /* 0x016fec0000010000 */
[----:B------:R-:W-:Y:S05]  /*0970*/  @!P0 BRA `(.L_x_7) ;  /* 0x000000b4003c8947 */ /* 0x000fea0003800000 */
.L_x_8:
[----:B------:R-:W-:-:S08]  /*0980*/  NOP ;  /* 0x0000000000007918 */ /* 0x000fd00000000000 */
[----:B------:R-:W1:Y:S02]  /*0990*/  USETMAXREG.TRY_ALLOC.CTAPOOL UP0, 0xf0 ;  /* 0x000000f0000079c8 */ /* 0x000e640008000600 */
[----:B-1----:R-:W-:-:S13]  /*09a0*/  PLOP3.LUT P0, PT, PT, PT, UP0, 0x80, 0x0 ;  /* 0x000000000000781c */ /* 0x002fda0003f0f008 */
[----:B------:R-:W-:Y:S05]  /*09b0*/  @!P0 BRA `(.L_x_8) ;  /* 0xfffffffc00f08947 */ /* 0x000fea000383ffff */
[----:B------:R-:W1:Y:S08]  /*09c0*/  S2UR UR4, SR_CTAID.X ;  /* 0x00000000000479c3 */ /* 0x000e700000002500 */
[----:B------:R-:W-:Y:S08]  /*09d0*/  BAR.ARV 0x8, 0x180 ;  /* 0x0206000000007b1d */ /* 0x000ff00000002000 */
[----:B------:R-:W1:Y:S02]  /*09e0*/  LDC R2, c[0x0][0xc34] ;  /* 0x00030d00ff027b82 */ /* 0x000e640000000800 */
[----:B-1----:R-:W-:-:S13]  /*09f0*/  ISETP.LE.AND P0, PT, R2, UR4, PT ;  /* 0x0000000402007c0c */ /* 0x002fda000bf03270 */
[----:B------:R-:W-:Y:S05]  /*0a00*/  @P0 EXIT ;  /* 0x000000000000094d */ /* 0x000fea0003800000 */
[----:B0-----:R-:W2:Y:S01]  /*0a10*/  LDL R3, [R1+0x34] ;  /* 0x0000340001037983 */ /* 0x001ea20000100800 */
[----:B------:R-:W-:Y:S01]  /*0a20*/  VIADD R0, R0, 0xffffff80 ;  /* 0xffffff8000007836 */ /* 0x000fe20000000000 */
[----:B------:R-:W-:Y:S01]  /*0a30*/  UMOV UR60, URZ ;  /* 0x0000003f003c7c82 */ /* 0x000fe20008000000 */
[----:B------:R-:W-:Y:S01]  /*0a40*/  IMAD.U32 R212, RZ, RZ, UR4 ;  /* 0x00000004ffd47e24 */ /* 0x000fe2000f8e00ff */
[----:B------:R-:W-:Y:S02]  /*0a50*/  UMOV UR4, URZ ;  /* 0x0000003f00047c82 */ /* 0x000fe40008000000 */
[----:B------:R-:W-:Y:S02]  /*0a60*/  IMAD.U32 R214, RZ, RZ, UR4 ;  /* 0x00000004ffd67e24 */ /* 0x000fe4000f8e00ff */
[----:B------:R-:W-:Y:S01]  /*0a70*/  IMAD.U32 R16, RZ, RZ, UR4 ;  /* 0x00000004ff107e24 */ /* 0x000fe2000f8e00ff */
[----:B--2---:R-:W-:Y:S02]  /*0a80*/  R2UR UR5, R3 ;  /* 0x00000000030572ca */ /* 0x004fe400000e0000 */
[----:B------:R-:W-:-:S04]  /*0a90*/  SHF.R.S32.HI R3, RZ, 0x1f, R0 ;  /* 0x0000001fff037819 */ /* 0x000fc80000011400 */
[CC--:B------:R-:W-:Y:S02]  /*0aa0*/  LEA.HI R2, R3.reuse, R0.reuse, RZ, 0x7 ;  /* 0x0000000003027211 */ /* 0x0c0fe400078f38ff */
[CC--:B------:R-:W-:Y:S02]  /*0ab0*/  LEA.HI R6, R3.reuse, R0.reuse, RZ, 0x5 ;  /* 0x0000000003067211 */ /* 0x0c0fe400078f28ff */
[----:B------:R-:W-:Y:S02]  /*0ac0*/  LOP3.LUT R5, R2, 0xffffff80, RZ, 0xc0, !PT ;  /* 0xffffff8002057812 */ /* 0x000fe400078ec0ff */
[CC--:B------:R-:W-:Y:S01]  /*0ad0*/  LEA.HI R4, R3.reuse, R0.reuse, RZ, 0x4 ;  /* 0x0000000003047211 */ /* 0x0c0fe200078f20ff */
[----:B------:R-:W-:Y:S01]  /*0ae0*/  IMAD.SHL.U32 R6, R6, 0x20, RZ ;  /* 0x0000002006067824 */ /* 0x000fe200078e00ff */
[CC--:B------:R-:W-:Y:S01]  /*0af0*/  LEA.HI R7, R3.reuse, R0.reuse, RZ, 0x2 ;  /* 0x0000000003077211 */ /* 0x0c0fe200078f10ff */
[----:B------:R-:W-:Y:S01]  /*0b00*/  IMAD.IADD R218, R0, 0x1, -R5 ;  /* 0x0000000100da7824 */ /* 0x000fe200078e0a05 */
[----:B------:R-:W-:Y:S01]  /*0b10*/  LEA.HI R213, R3, R0, RZ, 0x3 ;  /* 0x0000000003d57211 */ /* 0x000fe200078f18ff */
[----:B------:R-:W-:Y:S01]  /*0b20*/  ULOP3.LUT UR5, UR5, 0x1, URZ, 0xfc, !UPT ;  /* 0x0000000105057892 */ /* 0x000fe2000f8efc3f */
[----:B------:R-:W-:-:S02]  /*0b30*/  LOP3.LUT R13, R7, 0xfffffffc, RZ, 0xc0, !PT ;  /* 0xfffffffc070d7812 */ /* 0x000fc400078ec0ff */
[----:B------:R-:W-:Y:S02]  /*0b40*/  SHF.R.S32.HI R5, RZ, 0x1f, R218 ;  /* 0x0000001fff057819 */ /* 0x000fe400000114da */
[----:B------:R-:W-:Y:S01]  /*0b50*/  SHF.R.S32.HI R219, RZ, 0x7, R2 ;  /* 0x00000007ffdb7819 */ /* 0x000fe20000011402 */
[----:B------:R-:W-:Y:S01]  /*0b60*/  IMAD.IADD R13, R0, 0x1, -R13 ;  /* 0x00000001000d7824 */ /* 0x000fe200078e0a0d */
[----:B------:R-:W-:Y:S01]  /*0b70*/  LEA.HI R3, R5, R218, RZ, 0x2 ;  /* 0x000000da05037211 */ /* 0x000fe200078f10ff */
[----:B------:R-:W-:Y:S01]  /*0b80*/  IMAD.U32 R226, RZ, RZ, UR5 ;  /* 0x00000005ffe27e24 */ /* 0x000fe2000f8e00ff */
[----:B------:R-:W-:Y:S02]  /*0b90*/  LOP3.LUT R7, R4, 0x3fffff0, RZ, 0xc0, !PT ;  /* 0x03fffff004077812 */ /* 0x000fe400078ec0ff */
[--C-:B------:R-:W-:Y:S02]  /*0ba0*/  SHF.R.S32.HI R8, RZ, 0x2, R3.reuse ;  /* 0x00000002ff087819 */ /* 0x100fe40000011403 */
[----:B------:R-:W-:Y:S01]  /*0bb0*/  SHF.R.S32.HI R11, RZ, 0x1f, R3 ;  /* 0x0000001fff0b7819 */ /* 0x000fe20000011403 */
[----:B------:R-:W-:Y:S01]  /*0bc0*/  IMAD.IADD R7, R0, 0x1, -R7 ;  /* 0x0000000100077824 */ /* 0x000fe200078e0a07 */
[----:B------:R-:W-:-:S02]  /*0bd0*/  LOP3.LUT R23, R213, 0xfffffff8, RZ, 0xc0, !PT ;  /* 0xfffffff8d5177812 */ /* 0x000fc400078ec0ff */
[----:B------:R-:W-:Y:S02]  /*0be0*/  LEA.HI R11, R11, R8, RZ, 0x3 ;  /* 0x000000080b0b7211 */ /* 0x000fe400078f18ff */
[----:B------:R-:W-:Y:S01]  /*0bf0*/  SHF.R.S32.HI R9, RZ, 0x4, R4 ;  /* 0x00000004ff097819 */ /* 0x000fe20000011404 */
[----:B------:R-:W-:Y:S01]  /*0c00*/  IMAD.IADD R23, R0, 0x1, -R23 ;  /* 0x0000000100177824 */ /* 0x000fe200078e0a17 */
[----:B------:R-:W-:Y:S02]  /*0c10*/  LOP3.LUT R11, R11, 0xfffffff8, RZ, 0xc0, !PT ;  /* 0xfffffff80b0b7812 */ /* 0x000fe400078ec0ff */
[----:B------:R-:W-:Y:S01]  /*0c20*/  LEA.HI R2, R2, R219, RZ, 0x1 ;  /* 0x000000db02027211 */ /* 0x000fe200078f08ff */
[----:B------:R-:W-:Y:S01]  /*0c30*/  IMAD.SHL.U32 R17, R23, 0x8, RZ ;  /* 0x0000000817117824 */ /* 0x000fe200078e00ff */
[----:B------:R-:W-:Y:S01]  /*0c40*/  LEA.HI R5, R5, R218, RZ, 0x5 ;  /* 0x000000da05057211 */ /* 0x000fe200078f28ff */
[----:B------:R-:W-:Y:S01]  /*0c50*/  IMAD.IADD R8, R8, 0x1, -R11 ;  /* 0x0000000108087824 */ /* 0x000fe200078e0a0b */
[----:B------:R-:W-:Y:S01]  /*0c60*/  LEA.HI R4, R4, R9, RZ, 0x1 ;  /* 0x0000000904047211 */ /* 0x000fe200078f08ff */
[----:B------:R-:W-:Y:S01]  /*0c70*/  VIADD R22, R17, 0x40 ;  /* 0x0000004011167836 */ /* 0x000fe20000000000 */
[----:B------:R-:W-:Y:S01]  /*0c80*/  LEA.HI R0, R13, R13, RZ, 0x1 ;  /* 0x0000000d0d007211 */ /* 0x000fe200078f08ff */
[C---:B------:R-:W-:Y:S01]  /*0c90*/  VIADD R19, R17.reuse, 0x80 ;  /* 0x0000008011137836 */ /* 0x040fe20000000000 */
[----:B------:R-:W-:Y:S01]  /*0ca0*/  LOP3.LUT R2, R2, 0x3fffffe, RZ, 0xc0, !PT ;  /* 0x03fffffe02027812 */ /* 0x000fe200078ec0ff */
[----:B------:R-:W-:Y:S01]  /*0cb0*/  VIADD R18, R17, 0xc0 ;  /* 0x000000c011127836 */ /* 0x000fe20000000000 */
[----:B------:R-:W-:-:S02]  /*0cc0*/  SHF.R.S32.HI R5, RZ, 0x5, R5 ;  /* 0x00000005ff057819 */ /* 0x000fc40000011405 */
[----:B------:R-:W-:Y:S01]  /*0cd0*/  LOP3.LUT R6, R6, 0xfffffc00, RZ, 0xc0, !PT ;  /* 0xfffffc0006067812 */ /* 0x000fe200078ec0ff */
[----:B------:R-:W-:Y:S01]  /*0ce0*/  IMAD.IADD R2, R219, 0x1, -R2 ;  /* 0x00000001db027824 */ /* 0x000fe200078e0a02 */
[----:B------:R-:W-:Y:S01]  /*0cf0*/  LOP3.LUT R4, R4, 0x1ffffffe, RZ, 0xc0, !PT ;  /* 0x1ffffffe04047812 */ /* 0x000fe200078ec0ff */
[----:B------:R-:W-:Y:S01]  /*0d00*/  IMAD R5, R5, 0x10, R8 ;  /* 0x0000001005057824 */ /* 0x000fe200078e0208 */
[----:B------:R-:W-:Y:S01]  /*0d10*/  LOP3.LUT R3, R3, 0x7ffffffc, RZ, 0xc0, !PT ;  /* 0x7ffffffc03037812 */ /* 0x000fe200078ec0ff */
[----:B------:R-:W-:Y:S01]  /*0d20*/  IMAD R7, R7, 0x40, R6 ;  /* 0x0000004007077824 */ /* 0x000fe200078e0206 */
[----:B------:R-:W-:Y:S01]  /*0d30*/  LOP3.LUT R0, R0, 0x1ffffffe, RZ, 0xc0, !PT ;  /* 0x1ffffffe00007812 */ /* 0x000fe200078ec0ff */
[----:B------:R-:W-:Y:S01]  /*0d40*/  IMAD.IADD R4, R9, 0x1, -R4 ;  /* 0x0000000109047824 */ /* 0x000fe200078e0a04 */
[----:B------:R-:W-:Y:S01]  /*0d50*/  SHF.R.S32.HI R213, RZ, 0x3, R213 ;  /* 0x00000003ffd57819 */ /* 0x000fe200000114d5 */
[----:B------:R-:W-:Y:S01]  /*0d60*/  IMAD.MOV.U32 R6, RZ, RZ, -0x2 ;  /* 0xfffffffeff067424 */ /* 0x000fe200078e00ff */
[----:B------:R-:W-:Y:S01]  /*0d70*/  SHF.R.S32.HI R229, RZ, 0x1f, R22 ;  /* 0x0000001fffe57819 */ /* 0x000fe20000011416 */
[----:B------:R-:W-:Y:S01]  /*0d80*/  IMAD.IADD R3, R218, 0x1, -R3 ;  /* 0x00000001da037824 */ /* 0x000fe200078e0a03 */
[----:B------:R-:W-:Y:S01]  /*0d90*/  SHF.R.S32.HI R228, RZ, 0x1f, R19 ;  /* 0x0000001fffe47819 */ /* 0x000fe20000011413 */
[----:B------:R-:W-:Y:S01]  /*0da0*/  IMAD.IADD R221, R13, 0x1, -R0 ;  /* 0x000000010ddd7824 */ /* 0x000fe200078e0a00 */
[----:B------:R-:W-:Y:S01]  /*0db0*/  SHF.R.S32.HI R227, RZ, 0x1f, R18 ;  /* 0x0000001fffe37819 */ /* 0x000fe20000011412 */
[----:B------:R-:W-:-:S02]  /*0dc0*/  IMAD R220, R2, 0x40, R5 ;  /* 0x0000004002dc7824 */ /* 0x000fc400078e0205 */
[----:B------:R-:W-:Y:S02]  /*0dd0*/  IMAD R224, R4, 0x8, R7 ;  /* 0x0000000804e07824 */ /* 0x000fe400078e0207 */
[----:B------:R-:W-:Y:S02]  /*0de0*/  IMAD R225, R3, R6, 0x50 ;  /* 0x0000005003e17424 */ /* 0x000fe400078e0206 */
[----:B------:R-:W-:-:S07]  /*0df0*/  IMAD R221, R221, 0x8, R220 ;  /* 0x00000008dddd7824 */ /* 0x000fce00078e02dc */
.L_x_37:
[----:B------:R-:W0:Y:S01]  /*0e00*/  SHFL.IDX PT, R0, R219, RZ, 0x1f ;  /* 0x00001fffdb007589 */ /* 0x000e2200000e0000 */
[----:B-1----:R-:W1:Y:S01]  /*0e10*/  S2UR UR4, SR_CgaCtaId ;  /* 0x00000000000479c3 */ /* 0x002e620000008800 */
[----:B------:R-:W-:Y:S01]  /*0e20*/  ULDC.64 UR6, c[0x0][0x418] ;  /* 0x0001060000067ab9 */ /* 0x000fe20000000a00 */
[----:B------:R-:W-:Y:S01]  /*0e30*/  ULDC UR5, c[0x0][0xc38] ;  /* 0x00030e0000057ab9 */ /* 0x000fe20000000800 */
[----:B------:R-:W-:Y:S01]  /*0e40*/  UISETP.NE.U32.AND UP0, UPT, UR6, URZ, UPT ;  /* 0x0000003f0600728c */ /* 0x000fe2000bf05070 */
[----:B------:R-:W-:Y:S01]  /*0e50*/  R2UR UR13, R212 ;  /* 0x00000000d40d72ca */ /* 0x000fe200000e0000 */
[----:B------:R-:W-:Y:S02]  /*0e60*/  UISETP.NE.AND UP1, UPT, UR5, 0x1, UPT ;  /* 0x000000010500788c */ /* 0x000fe4000bf25270 */
[----:B------:R-:W-:Y:S01]  /*0e70*/  UISETP.NE.AND.EX UP0, UPT, UR7, URZ, UPT, UP0 ;  /* 0x0000003f0700728c */ /* 0x000fe2000bf05300 */
[----:B------:R-:W-:Y:S01]  /*0e80*/  ULDC UR5, c[0x0][0xc44] ;  /* 0x0003110000057ab9 */ /* 0x000fe20000000800 */
[----:B------:R-:W-:Y:S01]  /*0e90*/  UMOV UR36, 0x400 ;  /* 0x0000040000247882 */ /* 0x000fe20000000000 */
[----:B------:R-:W-:Y:S01]  /*0ea0*/  UISETP.NE.AND UP2, UPT, UR5, 0x1, UPT ;  /* 0x000000010500788c */ /* 0x000fe2000bf45270 */
[----:B------:R-:W-:Y:S01]  /*0eb0*/  ULDC UR61, c[0x0][0x424] ;  /* 0x00010900003d7ab9 */ /* 0x000fe20000000800 */
[----:B------:R-:W-:Y:S01]  /*0ec0*/  ULDC UR10, c[0x0][0x2f0] ;  /* 0x0000bc00000a7ab9 */ /* 0x000fe20000000800 */
[----:B------:R-:W-:-:S03]  /*0ed0*/  USEL UR61, UR61, 0x1, UP0 ;  /* 0x000000013d3d7887 */ /* 0x000fc60008000000 */
[----:B------:R-:W-:Y:S01]  /*0ee0*/  @UP1 ULDC UR12, c[0x0][0xc40] ;  /* 0x00031000000c1ab9 */ /* 0x000fe20000000800 */
[----:B------:R-:W-:Y:S01]  /*0ef0*/  UMOV UR14, UR13 ;  /* 0x0000000d000e7c82 */ /* 0x000fe20008000000 */
[----:B------:R-:W-:-:S03]  /*0f00*/  UIMAD UR61, UR61, UR10, URZ ;  /* 0x0000000a3d3d72a4 */ /* 0x000fc6000f8e023f */
[----:B------:R-:W-:Y:S01]  /*0f10*/  @UP2 ULDC.64 UR8, c[0x0][0xc48] ;  /* 0x0003120000082ab9 */ /* 0x000fe20000000a00 */
[----:B0-----:R-:W-:Y:S01]  /*0f20*/  R2UR UR6, R0 ;  /* 0x00000000000672ca */ /* 0x001fe200000e0000 */
[----:B-1----:R-:W-:-:S03]  /*0f30*/  ULEA UR36, UR4, UR36, 0x18 ;  /* 0x0000002404247291 */ /* 0x002fc6000f8ec03f */
[----:B------:R-:W-:Y:S01]  /*0f40*/  @UP1 ULDC UR4, c[0x0][0xc3c] ;  /* 0x00030f0000041ab9 */ /* 0x000fe20000000800 */
[----:B------:R-:W-:Y:S02]  /*0f50*/  UIADD3 UR11, UR36, 0x14400, URZ ;  /* 0x00014400240b7890 */ /* 0x000fe4000fffe03f */
[----:B------:R-:W-:Y:S02]  /*0f60*/  UIMAD.WIDE.U32 UR4, UR13, UR4, URZ ;  /* 0x000000040d0472a5 */ /* 0x000fe4000f8e003f */
[----:B------:R-:W-:Y:S02]  /*0f70*/  ULOP3.LUT UP0, URZ, UR11, 0x9f, URZ, 0xc0, !UPT ;  /* 0x0000009f0b3f7892 */ /* 0x000fe4000f80c03f */
[----:B------:R-:W-:Y:S02]  /*0f80*/  @UP1 USHF.R.U32.HI UR14, URZ, UR12, UR5 ;  /* 0x0000000c3f0e1299 */ /* 0x000fe40008011605 */
[----:B------:R-:W-:Y:S02]  /*0f90*/  ULEA.HI UR7, UR6, UR6, URZ, 0x1 ;  /* 0x0000000606077291 */ /* 0x000fe4000f8f083f */
[----:B------:R-:W-:Y:S01]  /*0fa0*/  UIMAD.WIDE.U32 UR4, UR14, UR8, URZ ;  /* 0x000000080e0472a5 */ /* 0x000fe2000f8e003f */
[----:B------:R-:W-:Y:S01]  /*0fb0*/  PLOP3.LUT P0, PT, PT, PT, UP0, 0x80, 0x0 ;  /* 0x000000000000781c */ /* 0x000fe20003f0f008 */
[----:B------:R-:W-:Y:S01]  /*0fc0*/  ULOP3.LUT UR7, UR7, 0x1e, URZ, 0xc0, !UPT ;  /* 0x0000001e07077892 */ /* 0x000fe2000f8ec03f */
[----:B------:R-:W-:Y:S01]  /*0fd0*/  IMAD.U32 R216, RZ, RZ, UR14 ;  /* 0x0000000effd87e24 */ /* 0x000fe2000f8e00ff */
[----:B------:R-:W-:Y:S01]  /*0fe0*/  UMOV UR10, UR14 ;  /* 0x0000000e000a7c82 */ /* 0x000fe20008000000 */
[----:B------:R-:W-:-:S02]  /*0ff0*/  @UP2 USHF.R.U32.HI UR10, URZ, UR9, UR5 ;  /* 0x000000093f0a2299 */ /* 0x000fc40008011605 */
[----:B------:R-:W-:Y:S02]  /*1000*/  UIADD3 UR7, UR6, -UR7, URZ ;  /* 0x8000000706077290 */ /* 0x000fe4000fffe03f */
[----:B------:R-:W-:Y:S02]  /*1010*/  UIADD3 UR6, UR61, 0x4f, URZ ;  /* 0x0000004f3d067890 */ /* 0x000fe4000fffe03f */
[----:B------:R-:W-:Y:S01]  /*1020*/  ULEA UR8, UR7, UR11, 0xd ;  /* 0x0000000b07087291 */ /* 0x000fe2000f8e683f */
[----:B------:R-:W-:Y:S01]  /*1030*/  MOV R215, UR10 ;  /* 0x0000000a00d77c02 */ /* 0x000fe20008000f00 */
[----:B------:R-:W-:Y:S02]  /*1040*/  UIMAD.WIDE UR6, UR6, 0x66666667, URZ ;  /* 0x66666667060678a5 */ /* 0x000fe4000f8e023f */
[----:B------:R-:W-:Y:S02]  /*1050*/  USHF.R.U32.HI UR8, URZ, 0x4, UR8 ;  /* 0x000000043f087899 */ /* 0x000fe40008011608 */
[----:B------:R-:W-:-:S02]  /*1060*/  USHF.R.U32.HI UR4, URZ, 0x1f, UR7 ;  /* 0x0000001f3f047899 */ /* 0x000fc40008011607 */
[----:B------:R-:W-:Y:S02]  /*1070*/  ULOP3.LUT UR37, UR8, 0x3fff, URZ, 0xc0, !UPT ;  /* 0x00003fff08257892 */ /* 0x000fe4000f8ec03f */
[----:B------:R-:W-:-:S03]  /*1080*/  ULEA.HI.SX32 UR5, UR7, UR4, 0x1b ;  /* 0x0000000407057291 */ /* 0x000fc6000f8fda3f */
[----:B------:R-:W-:Y:S02]  /*1090*/  UMOV UR4, UR13 ;  /* 0x0000000d00047c82 */ /* 0x000fe40008000000 */
[----:B------:R-:W-:Y:S02]  /*10a0*/  IMAD.U32 R217, RZ, RZ, UR4 ;  /* 0x00000004ffd97e24 */ /* 0x000fe4000f8e00ff */
[----:B------:R-:W-:Y:S01]  /*10b0*/  IMAD.U32 R152, RZ, RZ, UR5 ;  /* 0x00000005ff987e24 */ /* 0x000fe2000f8e00ff */
[----:B---3--:R-:W-:Y:S06]  /*10c0*/  @!P0 BRA `(.L_x_9) ;  /* 0x0000000000408947 */ /* 0x008fec0003800000 */
[----:B------:R-:W-:Y:S01]  /*10d0*/  MOV R0, 0x0 ;  /* 0x0000000000007802 */ /* 0x000fe20000000f00 */
[----:B------:R-:W-:Y:S01]  /*10e0*/  ULDC.64 UR4, c[0x4][0xa8] ;  /* 0x01002a0000047ab9 */ /* 0x000fe20000000a00 */
[----:B------:R-:W-:Y:S01]  /*10f0*/  ULDC.64 UR6, c[0x4][0x28] ;  /* 0x01000a0000067ab9 */ /* 0x000fe20000000a00 */
[----:B------:R-:W-:Y:S01]  /*1100*/  IMAD.U32 R4, RZ, RZ, UR4 ;  /* 0x00000004ff047e24 */ /* 0x000fe2000f8e00ff */
[----:B------:R0:W1:Y:S01]  /*1110*/  LDC.64 R2, c[0x4][R0] ;  /* 0x0100000000027b82 */ /* 0x0000620000000a00 */
[----:B------:R-:W-:Y:S01]  /*1120*/  IMAD.U32 R5, RZ, RZ, UR5 ;  /* 0x00000005ff057e24 */ /* 0x000fe2000f8e00ff */
[----:B------:R-:W-:Y:S01]  /*1130*/  ULDC.64 UR4, c[0x4][0xb0] ;  /* 0x01002c0000047ab9 */ /* 0x000fe20000000a00 */
[----:B------:R-:W-:Y:S02]  /*1140*/  IMAD.U32 R10, RZ, RZ, UR6 ;  /* 0x00000006ff0a7e24 */ /* 0x000fe4000f8e00ff */
[----:B------:R-:W-:Y:S02]  /*1150*/  IMAD.U32 R6, RZ, RZ, UR4 ;  /* 0x00000004ff067e24 */ /* 0x000fe4000f8e00ff */
[----:B------:R-:W-:-:S02]  /*1160*/  IMAD.U32 R7, RZ, RZ, UR5 ;  /* 0x00000005ff077e24 */ /* 0x000fc4000f8e00ff */
[----:B------:R-:W-:Y:S02]  /*1170*/  IMAD.U32 R11, RZ, RZ, UR7 ;  /* 0x00000007ff0b7e24 */ /* 0x000fe4000f8e00ff */
[----:B------:R-:W-:Y:S02]  /*1180*/  IMAD.MOV.U32 R8, RZ, RZ, 0x70 ;  /* 0x00000070ff087424 */ /* 0x000fe400078e00ff */
[----:B------:R-:W-:Y:S02]  /*1190*/  IMAD.MOV.U32 R12, RZ, RZ, 0x1 ;  /* 0x00000001ff0c7424 */ /* 0x000fe400078e00ff */
[----:B0-----:R-:W-:-:S07]  /*11a0*/  IMAD.MOV.U32 R13, RZ, RZ, RZ ;  /* 0x000000ffff0d7224 */ /* 0x001fce00078e00ff */
[----:B------:R-:W-:-:S07]  /*11b0*/  LEPC R20, `(.L_x_9) ;  /* 0x000000001014794e */ /* 0x000fce0000000000 */
[----:B-1----:R-:W-:Y:S05]  /*11c0*/  CALL.ABS.NOINC R2 ;  /* 0x0000000002007343 */ /* 0x002fea0003c00000 */
.L_x_9:
[----:B------:R-:W-:Y:S02]  /*11d0*/  R2UR UR4, R214 ;  /* 0x00000000d60472ca */ /* 0x000fe400000e0000 */
[----:B------:R-:W-:-:S11]  /*11e0*/  R2UR UR5, R226 ;  /* 0x00000000e20572ca */ /* 0x000fd600000e0000 */
[----:B------:R-:W-:Y:S02]  /*11f0*/  ULOP3.LUT UR4, UR4, 0x1, URZ, 0xc0, !UPT ;  /* 0x0000000104047892 */ /* 0x000fe4000f8ec03f */
[----:B------:R-:W-:-:S04]  /*1200*/  IMAD.U32 R2, RZ, RZ, UR5 ;  /* 0x00000005ff027e24 */ /* 0x000fc8000f8e00ff */
[----:B------:R-:W-:Y:S01]  /*1210*/  IMAD.U32 R0, RZ, RZ, UR4 ;  /* 0x00000004ff007e24 */ /* 0x000fe2000f8e00ff */
[----:B------:R-:W-:-:S04]  /*1220*/  ISETP.NE.AND P0, PT, R2, 0x3, PT ;  /* 0x000000030200780c */ /* 0x000fc80003f05270 */
[----:B------:R-:W-:-:S04]  /*1230*/  SHF.L.U32 R0, R0, 0x1f, RZ ;  /* 0x0000001f00007819 */ /* 0x000fc800000006ff */
[----:B------:R-:W0:Y:S02]  /*1240*/  SYNCS.PHASECHK.TRANS64.TRYWAIT P1, [UR36+0x38800], R0 ;  /* 0x03880000ff0075a7 */ /* 0x000e240008020164 */
[----:B0-----:R-:W-:Y:S05]  /*1250*/  @!P1 BRA `(.L_x_10) ;  /* 0x000000f800a09947 */ /* 0x001fea0003800000 */
.L_x_138:
[----:B------:R-:W-:Y:S05]  /*1260*/  @!P0 BRA `(.L_x_11) ;  /* 0x0000000000048947 */ /* 0x000fea0003800000 */
[----:B------:R-:W-:Y:S01]  /*1270*/  BPT.TRAP 0x1 ;  /* 0x000000040000795c */ /* 0x000fe20000300000 */
.L_x_11:
[----:B------:R-:W-:Y:S01]  /*1280*/  R2UR UR4, R16 ;  /* 0x00000000100472ca */ /* 0x000fe200000e0000 */
[----:B0-----:R-:W-:-:S05]  /*1290*/  IMAD.U32 R0, RZ, RZ, UR60 ;  /* 0x0000003cff007e24 */ /* 0x001fca000f8e00ff */
[----:B------:R-:W-:-:S07]  /*12a0*/  LEA R0, R0, UR36, 0x3 ;  /* 0x0000002400007c11 */ /* 0x000fce000f8e18ff */
[----:B------:R-:W-:-:S05]  /*12b0*/  IMAD.U32 R3, RZ, RZ, UR4 ;  /* 0x00000004ff037e24 */ /* 0x000fca000f8e00ff */
[----:B------:R-:W-:-:S04]  /*12c0*/  SHF.L.U32 R3, R3, 0x1f, RZ ;  /* 0x0000001f03037819 */ /* 0x000fc800000006ff */
[----:B------:R0:W1:Y:S01]  /*12d0*/  SYNCS.PHASECHK.TRANS64.TRYWAIT P2, [R0+URZ+0x38830], R3 ;  /* 0x03883003000075a7 */ /* 0x000062000804017f */
[----:B------:R-:W-:Y:S05]  /*12e0*/  @!P0 BRA `(.L_x_12) ;  /* 0x0000000000048947 */ /* 0x000fea0003800000 */
[----:B------:R-:W-:Y:S01]  /*12f0*/  BPT.TRAP 0x1 ;  /* 0x000000040000795c */ /* 0x000fe20000300000 */
.L_x_12:
[----:B------:R-:W2:Y:S01]  /*1300*/  S2R R2, SR_TID.X ;  /* 0x0000000000027919 */ /* 0x000ea20000002100 */
[----:B------:R-:W-:Y:S01]  /*1310*/  IMAD.MOV.U32 R151, RZ, RZ, RZ ;  /* 0x000000ffff977224 */ /* 0x000fe200078e00ff */
[----:B--2---:R-:W-:-:S04]  /*1320*/  LOP3.LUT R2, R2, 0x7f, RZ, 0xc0, !PT ;  /* 0x0000007f02027812 */ /* 0x004fc800078ec0ff */
[----:B------:R-:W-:Y:S01]  /*1330*/  ISETP.NE.AND P1, PT, R2, RZ, PT ;  /* 0x000000ff0200720c */ /* 0x000fe20003f25270 */
[----:B-1----:R-:W-:-:S12]  /*1340*/  @P2 BRA `(.L_x_13) ;  /* 0x0000000000082947 */ /* 0x002fd80003800000 */
[----:B------:R-:W1:Y:S02]  /*1350*/  SYNCS.PHASECHK.TRANS64.TRYWAIT P2, [R0+URZ+0x38830], R3 ;  /* 0x03883003000075a7 */ /* 0x000e64000804017f */
[----:B-1----:R-:W-:Y:S05]  /*1360*/  @!P2 BRA `(.L_x_14) ;  /* 0x000000f80074a947 */ /* 0x002fea0003800000 */
.L_x_13:
[----:B------:R-:W-:Y:S05]  /*1370*/  WARPSYNC.ALL ;  /* 0x0000000000007948 */ /* 0x000fea0003800000 */
[----:B------:R-:W-:Y:S01]  /*1380*/  UIADD3 UR36, UR36, 0x24400, URZ ;  /* 0x0002440024247890 */ /* 0x000fe2000fffe03f */
[----:B------:R-:W-:Y:S01]  /*1390*/  WARPGROUP.ARRIVE ;  /* 0x00000000000079c5 */ /* 0x000fe20000000000 */
[----:B------:R-:W-:Y:S01]  /*13a0*/  ULOP3.LUT UR5, UR37, 0x10000, URZ, 0xfc, !UPT ;  /* 0x0001000025057892 */ /* 0x000fe2000f8efc3f */
[----:B------:R-:W-:Y:S01]  /*13b0*/  VIADD R2, R225, UR61 ;  /* 0x0000003de1027c36 */ /* 0x000fe20008000000 */
[----:B------:R-:W-:Y:S01]  /*13c0*/  USHF.R.U32.HI UR36, URZ, 0x4, UR36 ;  /* 0x000000043f247899 */ /* 0x000fe20008011624 */
[----:B------:R-:W-:Y:S01]  /*13d0*/  P2R R21, PR, RZ, 0x1 ;  /* 0x00000001ff157803 */ /* 0x000fe20000000000 */
[----:B------:R-:W-:Y:S01]  /*13e0*/  UMOV UR9, 0x40000040 ;  /* 0x4000004000097882 */ /* 0x000fe20000000000 */
[----:B------:R-:W-:Y:S01]  /*13f0*/  UMOV UR11, 0x40000040 ;  /* 0x40000040000b7882 */ /* 0x000fe20000000000 */
[----:B------:R-:W-:Y:S01]  /*1400*/  ULOP3.LUT UR36, UR36, 0x3fff, URZ, 0xc0, !UPT ;  /* 0x00003fff24247892 */ /* 0x000fe2000f8ec03f */
[----:B------:R-:W-:Y:S01]  /*1410*/  IMAD.U32 R13, RZ, RZ, UR9 ;  /* 0x00000009ff0d7e24 */ /* 0x000fe2000f8e00ff */
[----:B------:R-:W-:Y:S01]  /*1420*/  UMOV UR8, UR5 ;  /* 0x0000000500087c82 */ /* 0x000fe20008000000 */
[----:B------:R-:W-:Y:S01]  /*1430*/  UMOV UR15, UR9 ;  /* 0x00000009000f7c82 */ /* 0x000fe20008000000 */
[----:B------:R-:W-:Y:S01]  /*1440*/  ULOP3.LUT UR4, UR36, 0x10000, URZ, 0xfc, !UPT ;  /* 0x0001000024047892 */ /* 0x000fe2000f8efc3f */
[----:B------:R-:W-:Y:S01]  /*1450*/  IMAD.U32 R12, RZ, RZ, UR8 ;  /* 0x00000008ff0c7e24 */ /* 0x000fe2000f8e00ff */
[----:B------:R-:W-:Y:S01]  /*1460*/  UMOV UR14, UR8 ;  /* 0x00000008000e7c82 */ /* 0x000fe20008000000 */
[----:B------:R-:W-:Y:S01]  /*1470*/  UIADD3 UR7, UR5, 0x2, URZ ;  /* 0x0000000205077890 */ /* 0x000fe2000fffe03f */
[----:B01----:R-:W-:Y:S01]  /*1480*/  @!P1 VIADD R0, R0, 0x38840 ;  /* 0x0003884000009836 */ /* 0x003fe20000000000 */
[----:B------:R-:W-:Y:S01]  /*1490*/  UMOV UR17, 0x40000040 ;  /* 0x4000004000117882 */ /* 0x000fe20000000000 */
[----:B------:R-:W-:Y:S01]  /*14a0*/  IMAD.U32 R15, RZ, RZ, UR4 ;  /* 0x00000004ff0f7e24 */ /* 0x000fe2000f8e00ff */
[----:B------:R-:W-:Y:S01]  /*14b0*/  UIMAD UR4, UR60, 0xa00, UR4 ;  /* 0x00000a003c0478a4 */ /* 0x000fe2000f8e0204 */
[----:B------:R-:W-:Y:S01]  /*14c0*/  IMAD.U32 R11, RZ, RZ, UR17 ;  /* 0x00000011ff0b7e24 */ /* 0x000fe2000f8e00ff */
[----:B------:R-:W-:Y:S01]  /*14d0*/  UMOV UR19, 0x40000040 ;  /* 0x4000004000137882 */ /* 0x000fe20000000000 */
[----:B------:R-:W-:Y:S01]  /*14e0*/  UMOV UR16, UR7 ;  /* 0x0000000700107c82 */ /* 0x000fe20008000000 */
[----:B------:R-:W-:Y:S01]  /*14f0*/  UIADD3 UR6, UR4, 0x200, URZ ;  /* 0x0000020004067890 */ /* 0x000fe2000fffe03f */
[----:B------:R-:W-:Y:S01]  /*1500*/  IMAD.U32 R10, RZ, RZ, UR16 ;  /* 0x00000010ff0a7e24 */ /* 0x000fe2000f8e00ff */
[----:B------:R-:W-:Y:S01]  /*1510*/  UIADD3 UR12, UR4, 0x2, URZ ;  /* 0x00000002040c7890 */ /* 0x000fe2000fffe03f */
[----:B------:R-:W-:Y:S01]  /*1520*/  @!P1 PRMT R0, RZ, 0x654, R0 ;  /* 0x00000654ff009816 */ /* 0x000fe20000000000 */
[----:B------:R-:W-:Y:S01]  /*1530*/  UMOV UR10, UR4 ;  /* 0x00000004000a7c82 */ /* 0x000fe20008000000 */
[----:B------:R-:W-:Y:S01]  /*1540*/  UIADD3 UR7, UR5, 0x4, URZ ;  /* 0x0000000405077890 */ /* 0x000fe2000fffe03f */
[----:B------:R-:W-:Y:S01]  /*1550*/  HGMMA.64x16x16.F32.BF16 R56, gdesc[UR8], RZ, !UPT, gsb0 ;  /* 0x00200000083879f0 */ /* 0x000fe2000c0018ff */
[----:B------:R-:W-:Y:S01]  /*1560*/  UIADD3 UR10, UR4, 0x80, URZ ;  /* 0x00000080040a7890 */ /* 0x000fe2000fffe03f */
[--C-:B------:R-:W-:Y:S01]  /*1570*/  IMAD.MOV.U32 R150, RZ, RZ, R151.reuse ;  /* 0x000000ffff967224 */ /* 0x100fe200078e0097 */
[----:B------:R-:W-:Y:S01]  /*1580*/  UMOV UR8, UR14 ;  /* 0x0000000e00087c82 */ /* 0x000fe20008000000 */
[----:B------:R-:W-:Y:S01]  /*1590*/  UMOV UR9, UR15 ;  /* 0x0000000f00097c82 */ /* 0x000fe20008000000 */
[----:B------:R-:W-:Y:S01]  /*15a0*/  UMOV UR11, 0x40000040 ;  /* 0x40000040000b7882 */ /* 0x000fe20000000000 */
[----:B------:R-:W-:Y:S01]  /*15b0*/  UMOV UR18, UR12 ;  /* 0x0000000c00127c82 */ /* 0x000fe20008000000 */
[----:B------:R-:W-:Y:S01]  /*15c0*/  UIADD3 UR12, UR4, 0x4, URZ ;  /* 0x00000004040c7890 */ /* 0x000fe2000fffe03f */
[--C-:B------:R-:W-:Y:S01]  /*15d0*/  IMAD.MOV.U32 R149, RZ, RZ, R151.reuse ;  /* 0x000000ffff957224 */ /* 0x100fe200078e0097 */
[----:B------:R-:W-:Y:S01]  /*15e0*/  UMOV UR13, 0x40000040 ;  /* 0x40000040000d7882 */ /* 0x000fe20000000000 */
[----:B------:R-:W-:Y:S01]  /*15f0*/  UIADD3 UR20, UR5, 0x404, URZ ;  /* 0x0000040405147890 */ /* 0x000fe2000fffe03f */
[--C-:B------:R-:W-:Y:S01]  /*1600*/  IMAD.MOV.U32 R148, RZ, RZ, R151.reuse ;  /* 0x000000ffff947224 */ /* 0x100fe200078e0097 */
[----:B------:R-:W-:Y:S01]  /*1610*/  UIADD3 UR22, UR4, 0x284, URZ ;  /* 0x0000028404167890 */ /* 0x000fe2000fffe03f */
[--C-:B------:R-:W-:Y:S01]  /*1620*/  IMAD.MOV.U32 R147, RZ, RZ, R151.reuse ;  /* 0x000000ffff937224 */ /* 0x100fe200078e0097 */
[----:B------:R-:W-:Y:S01]  /*1630*/  UMOV UR21, 0x40000040 ;  /* 0x4000004000157882 */ /* 0x000fe20000000000 */
        /* <DEDUP_REMOVED lines=34> */
[----:B------:R-:W-:Y:S01]  /*1860*/  IMAD.MOV.U32 R135, RZ, RZ, R151 ;  /* 0x000000ffff877224 */ /* 0x000fe200078e0097 */
[----:B------:R-:W-:Y:S01]  /*1870*/  UMOV UR45, 0x40000040 ;  /* 0x40000040002d7882 */ /* 0x000fe20000000000 */
[----:B------:R-:W-:Y:S01]  /*1880*/  UMOV UR47, 0x40000040 ;  /* 0x40000040002f7882 */ /* 0x000fe20000000000 */
[----:B------:R-:W-:-:S02]  /*1890*/  WARPGROUP.DEPBAR.LE gsb0, 0x0 ;  /* 0x00008000000079c5 */ /* 0x000fc40000010000 */
[----:B------:R-:W-:Y:S01]  /*18a0*/  WARPGROUP.ARRIVE ;  /* 0x00000000000079c5 */ /* 0x000fe20000000000 */
[----:B------:R-:W-:Y:S01]  /*18b0*/  UIADD3 UR48, UR5, 0xc02, URZ ;  /* 0x00000c0205307890 */ /* 0x000fe2000fffe03f */
[--C-:B------:R-:W-:Y:S01]  /*18c0*/  IMAD.MOV.U32 R134, RZ, RZ, R151.reuse ;  /* 0x000000ffff867224 */ /* 0x100fe200078e0097 */
[----:B------:R-:W-:Y:S01]  /*18d0*/  UIADD3 UR50, UR4, 0x782, URZ ;  /* 0x0000078204327890 */ /* 0x000fe2000fffe03f */
[--C-:B------:R-:W-:Y:S01]  /*18e0*/  IMAD.MOV.U32 R133, RZ, RZ, R151.reuse ;  /* 0x000000ffff857224 */ /* 0x100fe200078e0097 */
[----:B------:R-:W-:Y:S01]  /*18f0*/  UMOV UR49, 0x40000040 ;  /* 0x4000004000317882 */ /* 0x000fe20000000000 */
[----:B------:R-:W-:Y:S01]  /*1900*/  HGMMA.64x16x16.F32.BF16 R48, gdesc[UR8], RZ, !UPT, gsb0 ;  /* 0x00200000083079f0 */ /* 0x000fe2000c0018ff */
[----:B------:R-:W-:Y:S01]  /*1910*/  UIADD3 UR10, UR4, 0x100, URZ ;  /* 0x00000100040a7890 */ /* 0x000fe2000fffe03f */
[--C-:B------:R-:W-:Y:S01]  /*1920*/  IMAD.MOV.U32 R132, RZ, RZ, R151.reuse ;  /* 0x000000ffff847224 */ /* 0x100fe200078e0097 */
[----:B------:R-:W-:Y:S01]  /*1930*/  UMOV UR8, UR14 ;  /* 0x0000000e00087c82 */ /* 0x000fe20008000000 */
[----:B------:R-:W-:Y:S01]  /*1940*/  UMOV UR9, UR15 ;  /* 0x0000000f00097c82 */ /* 0x000fe20008000000 */
        /* <DEDUP_REMOVED lines=8> */
[----:B------:R-:W-:Y:S01]  /*19d0*/  UMOV UR57, 0x40000040 ;  /* 0x4000004000397882 */ /* 0x000fe20000000000 */
[----:B------:R-:W-:Y:S01]  /*19e0*/  UMOV UR59, 0x40000040 ;  /* 0x40000040003b7882 */ /* 0x000fe20000000000 */
[----:B------:R-:W-:Y:S01]  /*19f0*/  IMAD.U32 R7, RZ, RZ, UR57 ;  /* 0x00000039ff077e24 */ /* 0x000fe2000f8e00ff */
[----:B------:R-:W-:Y:S01]  /*1a00*/  UISETP.GE.AND UP0, UPT, UR61, 0x51, UPT ;  /* 0x000000513d00788c */ /* 0x000fe2000bf06270 */
[--C-:B------:R-:W-:Y:S01]  /*1a10*/  IMAD.MOV.U32 R129, RZ, RZ, R151.reuse ;  /* 0x000000ffff817224 */ /* 0x100fe200078e0097 */
[-C--:B------:R-:W-:Y:S01]  /*1a20*/  MOV R127, R151.reuse ;  /* 0x00000097007f7202 */ /* 0x080fe20000000f00 */
[--C-:B------:R-:W-:Y:S01]  /*1a30*/  IMAD.MOV.U32 R128, RZ, RZ, R151.reuse ;  /* 0x000000ffff807224 */ /* 0x100fe200078e0097 */
[-C--:B------:R-:W-:Y:S01]  /*1a40*/  MOV R100, R151.reuse ;  /* 0x0000009700647202 */ /* 0x080fe20000000f00 */
[--C-:B------:R-:W-:Y:S01]  /*1a50*/  IMAD.MOV.U32 R126, RZ, RZ, R151.reuse ;  /* 0x000000ffff7e7224 */ /* 0x100fe200078e0097 */
[----:B------:R-:W-:Y:S01]  /*1a60*/  MOV R73, R151 ;  /* 0x0000009700497202 */ /* 0x000fe20000000f00 */
[----:B------:R-:W-:-:S02]  /*1a70*/  IMAD.MOV.U32 R125, RZ, RZ, R151 ;  /* 0x000000ffff7d7224 */ /* 0x000fc400078e0097 */
[--C-:B------:R-:W-:Y:S02]  /*1a80*/  IMAD.MOV.U32 R124, RZ, RZ, R151.reuse ;  /* 0x000000ffff7c7224 */ /* 0x100fe400078e0097 */
[--C-:B------:R-:W-:Y:S02]  /*1a90*/  IMAD.MOV.U32 R123, RZ, RZ, R151.reuse ;  /* 0x000000ffff7b7224 */ /* 0x100fe400078e0097 */
[--C-:B------:R-:W-:Y:S02]  /*1aa0*/  IMAD.MOV.U32 R122, RZ, RZ, R151.reuse ;  /* 0x000000ffff7a7224 */ /* 0x100fe400078e0097 */
[--C-:B------:R-:W-:Y:S02]  /*1ab0*/  IMAD.MOV.U32 R121, RZ, RZ, R151.reuse ;  /* 0x000000ffff797224 */ /* 0x100fe400078e0097 */
[--C-:B------:R-:W-:Y:S02]  /*1ac0*/  IMAD.MOV.U32 R120, RZ, RZ, R151.reuse ;  /* 0x000000ffff787224 */ /* 0x100fe400078e0097 */
        /* <DEDUP_REMOVED lines=8> */
[--C-:B------:R-:W-:Y:S01]  /*1b50*/  IMAD.MOV.U32 R111, RZ, RZ, R151.reuse ;  /* 0x000000ffff6f7224 */ /* 0x100fe200078e0097 */
[----:B------:R-:W-:Y:S02]  /*1b60*/  WARPGROUP.DEPBAR.LE gsb0, 0x0 ;  /* 0x00008000000079c5 */ /* 0x000fe40000010000 */
[----:B------:R-:W-:Y:S01]  /*1b70*/  WARPGROUP.ARRIVE ;  /* 0x00000000000079c5 */ /* 0x000fe20000000000 */
[--C-:B------:R-:W-:Y:S02]  /*1b80*/  IMAD.MOV.U32 R110, RZ, RZ, R151.reuse ;  /* 0x000000ffff6e7224 */ /* 0x100fe400078e0097 */
[--C-:B------:R-:W-:Y:S02]  /*1b90*/  IMAD.MOV.U32 R109, RZ, RZ, R151.reuse ;  /* 0x000000ffff6d7224 */ /* 0x100fe400078e0097 */
[--C-:B------:R-:W-:Y:S01]  /*1ba0*/  IMAD.MOV.U32 R108, RZ, RZ, R151.reuse ;  /* 0x000000ffff6c7224 */ /* 0x100fe200078e0097 */
[----:B------:R-:W-:Y:S01]  /*1bb0*/  HGMMA.64x16x16.F32.BF16 R40, gdesc[UR8], RZ, !UPT, gsb0 ;  /* 0x00200000082879f0 */ /* 0x000fe2000c0018ff */
[----:B------:R-:W-:Y:S01]  /*1bc0*/  UIADD3 UR10, UR4, 0x180, URZ ;  /* 0x00000180040a7890 */ /* 0x000fe2000fffe03f */
[--C-:B------:R-:W-:Y:S01]  /*1bd0*/  IMAD.MOV.U32 R107, RZ, RZ, R151.reuse ;  /* 0x000000ffff6b7224 */ /* 0x100fe200078e0097 */
[----:B------:R-:W-:Y:S01]  /*1be0*/  UMOV UR8, UR14 ;  /* 0x0000000e00087c82 */ /* 0x000fe20008000000 */
[----:B------:R-:W-:Y:S01]  /*1bf0*/  UMOV UR9, UR15 ;  /* 0x0000000f00097c82 */ /* 0x000fe20008000000 */
[----:B------:R-:W-:Y:S01]  /*1c00*/  UMOV UR11, 0x40000040 ;  /* 0x40000040000b7882 */ /* 0x000fe20000000000 */
        /* <DEDUP_REMOVED lines=22> */
[--C-:B------:R-:W-:Y:S01]  /*1d70*/  IMAD.MOV.U32 R83, RZ, RZ, R151.reuse ;  /* 0x000000ffff537224 */ /* 0x100fe200078e0097 */
[----:B------:R-:W-:Y:S02]  /*1d80*/  WARPGROUP.DEPBAR.LE gsb0, 0x0 ;  /* 0x00008000000079c5 */ /* 0x000fe40000010000 */
[----:B------:R-:W-:Y:S01]  /*1d90*/  WARPGROUP.ARRIVE ;  /* 0x00000000000079c5 */ /* 0x000fe20000000000 */
[----:B------:R-:W-:-:S02]  /*1da0*/  IMAD.MOV.U32 R82, RZ, RZ, R151 ;  /* 0x000000ffff527224 */ /* 0x000fc400078e0097 */
[--C-:B------:R-:W-:Y:S02]  /*1db0*/  IMAD.MOV.U32 R81, RZ, RZ, R151.reuse ;  /* 0x000000ffff517224 */ /* 0x100fe400078e0097 */
[--C-:B------:R-:W-:Y:S01]  /*1dc0*/  IMAD.MOV.U32 R80, RZ, RZ, R151.reuse ;  /* 0x000000ffff507224 */ /* 0x100fe200078e0097 */
[----:B------:R-:W-:Y:S01]  /*1dd0*/  HGMMA.64x16x16.F32.BF16 R32, gdesc[UR8], RZ, !UPT, gsb0 ;  /* 0x00200000082079f0 */ /* 0x000fe2000c0018ff */
[----:B------:R-:W-:Y:S01]  /*1de0*/  UMOV UR8, UR14 ;  /* 0x0000000e00087c82 */ /* 0x000fe20008000000 */
[----:B------:R-:W-:Y:S01]  /*1df0*/  UMOV UR9, UR15 ;  /* 0x0000000f00097c82 */ /* 0x000fe20008000000 */
[----:B------:R-:W-:Y:S01]  /*1e00*/  UMOV UR10, UR6 ;  /* 0x00000006000a7c82 */ /* 0x000fe20008000000 */
[----:B------:R-:W-:Y:S01]  /*1e10*/  UMOV UR11, 0x40000040 ;  /* 0x40000040000b7882 */ /* 0x000fe20000000000 */
[----:B------:R-:W-:Y:S01]  /*1e20*/  UMOV UR14, UR16 ;  /* 0x00000010000e7c82 */ /* 0x000fe20008000000 */
[----:B------:R-:W-:Y:S01]  /*1e30*/  UMOV UR15, UR17 ;  /* 0x00000011000f7c82 */ /* 0x000fe20008000000 */
[----:B------:R-:W-:Y:S01]  /*1e40*/  UIADD3 UR6, UR4, 0x202, URZ ;  /* 0x0000020204067890 */ /* 0x000fe2000fffe03f */
        /* <DEDUP_REMOVED lines=14> */
[----:B------:R-:W-:Y:S01]  /*1f30*/  IMAD.MOV.U32 R64, RZ, RZ, R151 ;  /* 0x000000ffff407224 */ /* 0x000fe200078e0097 */
[----:B------:R-:W-:Y:S02]  /*1f40*/  WARPGROUP.DEPBAR.LE gsb0, 0x0 ;  /* 0x00008000000079c5 */ /* 0x000fe40000010000 */
[----:B------:R-:W-:-:S06]  /*1f50*/  WARPGROUP.ARRIVE ;  /* 0x00000000000079c5 */ /* 0x000fcc0000000000 */
[----:B------:R-:W-:Y:S01]  /*1f60*/  HGMMA.64x16x16.F32.BF16 R24, gdesc[UR8], RZ, !UPT, gsb0 ;  /* 0x00200000081879f0 */ /* 0x000fe2000c0018ff */
[----:B------:R-:W-:Y:S01]  /*1f70*/  UIADD3 UR10, UR4, 0x82, URZ ;  /* 0x00000082040a7890 */ /* 0x000fe2000fffe03f */
[----:B------:R-:W-:Y:S01]  /*1f80*/  UMOV UR8, UR14 ;  /* 0x0000000e00087c82 */ /* 0x000fe20008000000 */
[----:B------:R-:W-:Y:S01]  /*1f90*/  UMOV UR9, UR15 ;  /* 0x0000000f00097c82 */ /* 0x000fe20008000000 */
[----:B------:R-:W-:Y:S01]  /*1fa0*/  UMOV UR11, 0x40000040 ;  /* 0x40000040000b7882 */ /* 0x000fe20000000000 */
[----:B------:R-:W-:Y:S02]  /*1fb0*/  WARPGROUP.DEPBAR.LE gsb0, 0x0 ;  /* 0x00008000000079c5 */ /* 0x000fe40000010000 */
[----:B------:R-:W-:-:S06]  /*1fc0*/  WARPGROUP.ARRIVE ;  /* 0x00000000000079c5 */ /* 0x000fcc0000000000 */
[----:B------:R-:W-:Y:S01]  /*1fd0*/  HGMMA.64x16x16.F32.BF16 R56, gdesc[UR16], R56, gsb0 ;  /* 0x00200000103879f0 */ /* 0x000fe20008001838 */
[----:B------:R-:W-:Y:S01]  /*1fe0*/  UMOV UR16, UR7 ;  /* 0x0000000700107c82 */ /* 0x000fe20008000000 */
[----:B------:R-:W-:Y:S01]  /*1ff0*/  UMOV UR17, 0x40000040 ;  /* 0x4000004000117882 */ /* 0x000fe20000000000 */
[----:B------:R-:W-:Y:S01]  /*2000*/  UMOV UR18, UR12 ;  /* 0x0000000c00127c82 */ /* 0x000fe20008000000 */
[----:B------:R-:W-:Y:S01]  /*2010*/  UMOV UR19, 0x40000040 ;  /* 0x4000004000137882 */ /* 0x000fe20000000000 */
[----:B------:R-:W-:Y:S01]  /*2020*/  UIADD3 UR7, UR5, 0x6, URZ ;  /* 0x0000000605077890 */ /* 0x000fe2000fffe03f */
[----:B------:R-:W-:Y:S01]  /*2030*/  IMAD.U32 R8, RZ, RZ, UR16 ;  /* 0x00000010ff087e24 */ /* 0x000fe2000f8e00ff */
[----:B------:R-:W-:Y:S01]  /*2040*/  UIADD3 UR12, UR4, 0x6, URZ ;  /* 0x00000006040c7890 */ /* 0x000fe2000fffe03f */
[----:B------:R-:W-:Y:S01]  /*2050*/  IMAD.U32 R9, RZ, RZ, UR17 ;  /* 0x00000011ff097e24 */ /* 0x000fe2000f8e00ff */
[----:B------:R-:W-:Y:S02]  /*2060*/  WARPGROUP.DEPBAR.LE gsb0, 0x0 ;  /* 0x00008000000079c5 */ /* 0x000fe40000010000 */
[----:B------:R-:W-:-:S06]  /*2070*/  WARPGROUP.ARRIVE ;  /* 0x00000000000079c5 */ /* 0x000fcc0000000000 */
[----:B------:R-:W-:Y:S01]  /*2080*/  HGMMA.64x16x16.F32.BF16 R48, gdesc[UR8], R48, gsb0 ;  /* 0x00200000083079f0 */ /* 0x000fe20008001830 */
[----:B------:R-:W-:Y:S01]  /*2090*/  UIADD3 UR10, UR4, 0x102, URZ ;  /* 0x00000102040a7890 */ /* 0x000fe2000fffe03f */
[----:B------:R-:W-:Y:S01]  /*20a0*/  UMOV UR8, UR14 ;  /* 0x0000000e00087c82 */ /* 0x000fe20008000000 */
[----:B------:R-:W-:Y:S01]  /*20b0*/  UMOV UR9, UR15 ;  /* 0x0000000f00097c82 */ /* 0x000fe20008000000 */
[----:B------:R-:W-:Y:S01]  /*20c0*/  UMOV UR11, 0x40000040 ;  /* 0x40000040000b7882 */ /* 0x000fe20000000000 */
        /* <DEDUP_REMOVED lines=11> */
[----:B------:R-:W-:Y:S01]  /*2180*/  UMOV UR9, UR15 ;  /* 0x0000000f00097c82 */ /* 0x000fe20008000000 */
[----:B------:R-:W-:Y:S01]  /*2190*/  UMOV UR10, UR6 ;  /* 0x00000006000a7c82 */ /* 0x000fe20008000000 */
[----:B------:R-:W-:Y:S01]  /*21a0*/  UMOV UR11, 0x40000040 ;  /* 0x40000040000b7882 */ /* 0x000fe20000000000 */
[----:B------:R-:W-:Y:S01]  /*21b0*/  UMOV UR14, UR16 ;  /* 0x00000010000e7c82 */ /* 0x000fe20008000000 */
[----:B------:R-:W-:Y:S01]  /*21c0*/  UMOV UR15, UR17 ;  /* 0x00000011000f7c82 */ /* 0x000fe20008000000 */
[----:B------:R-:W-:Y:S01]  /*21d0*/  UIADD3 UR6, UR4, 0x204, URZ ;  /* 0x0000020404067890 */ /* 0x000fe2000fffe03f */
        /* <DEDUP_REMOVED lines=10> */
[----:B------:R-:W-:Y:S02]  /*2280*/  UIADD3 UR16, UR5, 0x402, URZ ;  /* 0x0000040205107890 */ /* 0x000fe4000fffe03f */
[----:B------:R-:W-:Y:S01]  /*2290*/  UIADD3 UR18, UR4, 0x282, URZ ;  /* 0x0000028204127890 */ /* 0x000fe2000fffe03f */
[----:B------:R-:W-:Y:S01]  /*22a0*/  UMOV UR17, 0x40000040 ;  /* 0x4000004000117882 */ /* 0x000fe20000000000 */
        /* <DEDUP_REMOVED lines=22> */
[----:B------:R-:W-:Y:S02]  /*2410*/  UIADD3 UR6, UR4, 0x206, URZ ;  /* 0x0000020604067890 */ /* 0x000fe4000fffe03f */
[----:B------:R-:W-:Y:S01]  /*2420*/  UIADD3 UR14, UR4, 0x280, URZ ;  /* 0x00000280040e7890 */ /* 0x000fe2000fffe03f */
        /* <DEDUP_REMOVED lines=8> */
[----:B------:R-:W-:Y:S02]  /*24b0*/  UIADD3 UR12, UR5, 0x400, URZ ;  /* 0x00000400050c7890 */ /* 0x000fe4000fffe03f */
[----:B------:R-:W-:-:S07]  /*24c0*/  UIADD3 UR7, UR4, 0x786, URZ ;  /* 0x0000078604077890 */ /* 0x000fce000fffe03f */
[----:B------:R-:W-:Y:S01]  /*24d0*/  UMOV UR58, UR7 ;  /* 0x00000007003a7c82 */ /* 0x000fe20008000000 */
[----:B------:R-:W-:Y:S01]  /*24e0*/  UMOV UR7, 0x40000040 ;  /* 0x4000004000077882 */ /* 0x000fe20000000000 */
[----:B------:R-:W-:Y:S02]  /*24f0*/  WARPGROUP.DEPBAR.LE gsb0, 0x0 ;  /* 0x00008000000079c5 */ /* 0x000fe40000010000 */
[----:B------:R-:W-:-:S06]  /*2500*/  WARPGROUP.ARRIVE ;  /* 0x00000000000079c5 */ /* 0x000fcc0000000000 */
[----:B------:R-:W-:Y:S01]  /*2510*/  HGMMA.64x16x16.F32.BF16 R56, gdesc[UR8], R56, gsb0 ;  /* 0x00200000083879f0 */ /* 0x000fe20008001838 */
[----:B------:R-:W-:Y:S01]  /*2520*/  UIADD3 UR10, UR4, 0x86, URZ ;  /* 0x00000086040a7890 */ /* 0x000fe2000fffe03f */
        /* <DEDUP_REMOVED lines=14> */
[----:B------:R-:W-:Y:S01]  /*2610*/  UMOV UR10, UR6 ;  /* 0x00000006000a7c82 */ /* 0x000fe20008000000 */
[----:B------:R-:W-:Y:S01]  /*2620*/  UMOV UR11, 0x40000040 ;  /* 0x40000040000b7882 */ /* 0x000fe20000000000 */
[----:B------:R-:W-:Y:S01]  /*2630*/  UIADD3 UR6, UR4, 0x480, URZ ;  /* 0x0000048004067890 */ /* 0x000fe2000fffe03f */
[----:B------:R-:W-:Y:S02]  /*2640*/  WARPGROUP.DEPBAR.LE gsb0, 0x0 ;  /* 0x00008000000079c5 */ /* 0x000fe40000010000 */
[----:B------:R-:W-:-:S06]  /*2650*/  WARPGROUP.ARRIVE ;  /* 0x00000000000079c5 */ /* 0x000fcc0000000000 */
[----:B------:R-:W-:Y:S01]  /*2660*/  HGMMA.64x16x16.F32.BF16 R24, gdesc[UR8], R24, gsb0 ;  /* 0x00200000081879f0 */ /* 0x000fe20008001818 */
[----:B------:R-:W-:Y:S02]  /*2670*/  UMOV UR11, UR57 ;  /* 0x00000039000b7c82 */ /* 0x000fe40008000000 */
        /* <DEDUP_REMOVED lines=24> */
[----:B------:R-:W-:-:S13]  /*2800*/  R2UR UR15, R152 ;  /* 0x00000000980f72ca */ /* 0x000fda00000e0000 */
[----:B------:R-:W-:-:S05]  /*2810*/  MOV R3, UR15 ;  /* 0x0000000f00037c02 */ /* 0x000fca0008000f00 */
[----:B------:R-:W-:-:S05]  /*2820*/  IMAD R2, R3, -0x50, R2 ;  /* 0xffffffb003027824 */ /* 0x000fca00078e0202 */
[C---:B------:R-:W-:Y:S02]  /*2830*/  ISETP.GT.AND P6, PT, R2.reuse, RZ, PT ;  /* 0x000000ff0200720c */ /* 0x040fe40003fc4270 */
[C---:B------:R-:W-:Y:S02]  /*2840*/  ISETP.GT.AND P5, PT, R2.reuse, 0x1, PT ;  /* 0x000000010200780c */ /* 0x040fe40003fa4270 */
[C---:B------:R-:W-:Y:S02]  /*2850*/  ISETP.GT.AND P4, PT, R2.reuse, 0x8, PT ;  /* 0x000000080200780c */ /* 0x040fe40003f84270 */
[C---:B------:R-:W-:Y:S02]  /*2860*/  ISETP.GT.AND P3, PT, R2.reuse, 0x9, PT ;  /* 0x000000090200780c */ /* 0x040fe40003f64270 */
[----:B------:R-:W-:Y:S01]  /*2870*/  ISETP.GT.AND P2, PT, R2, 0x10, PT ;  /* 0x000000100200780c */ /* 0x000fe20003f44270 */
        /* <DEDUP_REMOVED lines=23> */
[----:B------:R-:W-:Y:S03]  /*29f0*/  HGMMA.64x16x16.F32.BF16 R24, gdesc[UR16], R24, gsb0 ;  /* 0x00200000101879f0 */ /* 0x000fe60008001818 */
        /* <DEDUP_REMOVED lines=188> */
[----:B------:R-:W-:Y:S02]  /*35c0*/  UIADD3 UR6, UR5, 0xc06, URZ ;  /* 0x00000c0605067890 */ /* 0x000fe4000fffe03f */
[----:B------:R-:W-:-:S05]  /*35d0*/  UIADD3 UR5, UR4, 0x984, URZ ;  /* 0x0000098404057890 */ /* 0x000fca000fffe03f */
[----:B------:R-:W-:Y:S01]  /*35e0*/  UMOV UR56, UR6 ;  /* 0x0000000600387c82 */ /* 0x000fe20008000000 */
[----:B------:R-:W-:Y:S01]  /*35f0*/  UIADD3 UR6, UR4, 0x986, URZ ;  /* 0x0000098604067890 */ /* 0x000fe2000fffe03f */
[----:B------:R-:W-:Y:S01]  /*3600*/  IMAD.U32 R6, RZ, RZ, UR56 ;  /* 0x00000038ff067e24 */ /* 0x000fe2000f8e00ff */
[----:B------:R-:W-:Y:S01]  /*3610*/  UMOV UR10, UR56 ;  /* 0x00000038000a7c82 */ /* 0x000fe20008000000 */
        /* <DEDUP_REMOVED lines=35> */
[----:B------:R-:W-:Y:S01]  /*3850*/  WARPGROUP.ARRIVE ;  /* 0x00000000000079c5 */ /* 0x000fe20000000000 */
[----:B------:R-:W-:Y:S02]  /*3860*/  FSEL R56, R56, -INF , P6 ;  /* 0xff80000038387808 */ /* 0x000fe40003000000 */
[----:B------:R-:W-:-:S02]  /*3870*/  FSEL R57, R57, -INF , P5 ;  /* 0xff80000039397808 */ /* 0x000fc40002800000 */
[----:B------:R-:W-:Y:S01]  /*3880*/  FSEL R60, R60, -INF , P4 ;  /* 0xff8000003c3c7808 */ /* 0x000fe20002000000 */
[----:B------:R-:W-:Y:S01]  /*3890*/  HGMMA.64x16x16.F32.BF16 R48, gdesc[UR56], R48, gsb0 ;  /* 0x00200000383079f0 */ /* 0x000fe20008001830 */
[----:B------:R-:W-:Y:S01]  /*38a0*/  UIADD3 UR58, UR4, 0x886, URZ ;  /* 0x00000886043a7890 */ /* 0x000fe2000fffe03f */
[----:B------:R-:W-:Y:S01]  /*38b0*/  FMNMX.FTZ R3, R56, R57, !PT ;  /* 0x0000003938037209 */ /* 0x000fe20007810000 */
[----:B------:R-:W-:Y:S01]  /*38c0*/  UMOV UR56, UR10 ;  /* 0x0000000a00387c82 */ /* 0x000fe20008000000 */
[----:B------:R-:W-:Y:S01]  /*38d0*/  UMOV UR57, UR11 ;  /* 0x0000000b00397c82 */ /* 0x000fe20008000000 */
[----:B------:R-:W-:Y:S01]  /*38e0*/  UMOV UR59, 0x40000040 ;  /* 0x40000040003b7882 */ /* 0x000fe20000000000 */
[----:B------:R-:W-:Y:S02]  /*38f0*/  FSEL R61, R61, -INF , P3 ;  /* 0xff8000003d3d7808 */ /* 0x000fe40001800000 */
[----:B------:R-:W-:Y:S02]  /*3900*/  FMNMX.FTZ R4, R60, R3, !PT ;  /* 0x000000033c047209 */ /* 0x000fe40007810000 */
[----:B------:R-:W-:-:S02]  /*3910*/  FSEL R58, R58, -INF , P6 ;  /* 0xff8000003a3a7808 */ /* 0x000fc40003000000 */
[C---:B------:R-:W-:Y:S02]  /*3920*/  ISETP.GT.AND P6, PT, R2.reuse, 0x11, PT ;  /* 0x000000110200780c */ /* 0x040fe40003fc4270 */
[----:B------:R-:W-:Y:S02]  /*3930*/  FMNMX.FTZ R3, R61, R4, !PT ;  /* 0x000000043d037209 */ /* 0x000fe40007810000 */
[----:B------:R-:W-:Y:S02]  /*3940*/  FSEL R59, R59, -INF , P5 ;  /* 0xff8000003b3b7808 */ /* 0x000fe40002800000 */
[----:B------:R-:W-:Y:S02]  /*3950*/  ISETP.GT.AND P5, PT, R2, 0x18, PT ;  /* 0x000000180200780c */ /* 0x000fe40003fa4270 */
[----:B------:R-:W-:Y:S02]  /*3960*/  FSEL R62, R62, -INF , P4 ;  /* 0xff8000003e3e7808 */ /* 0x000fe40002000000 */
[----:B------:R-:W-:-:S02]  /*3970*/  ISETP.GT.AND P4, PT, R2, 0x19, PT ;  /* 0x000000190200780c */ /* 0x000fc40003f84270 */
[----:B------:R-:W-:Y:S02]  /*3980*/  FSEL R63, R63, -INF , P3 ;  /* 0xff8000003f3f7808 */ /* 0x000fe40001800000 */
[----:B------:R-:W-:Y:S01]  /*3990*/  ISETP.GT.AND P3, PT, R2, 0x20, PT ;  /* 0x000000200200780c */ /* 0x000fe20003f64270 */
[----:B------:R-:W-:Y:S02]  /*39a0*/  WARPGROUP.DEPBAR.LE gsb0, 0x0 ;  /* 0x00008000000079c5 */ /* 0x000fe40000010000 */
[----:B------:R-:W-:Y:S01]  /*39b0*/  WARPGROUP.ARRIVE ;  /* 0x00000000000079c5 */ /* 0x000fe20000000000 */
[----:B------:R-:W-:Y:S02]  /*39c0*/  FSEL R48, R48, -INF , P2 ;  /* 0xff80000030307808 */ /* 0x000fe40001000000 */
[----:B------:R-:W-:Y:S02]  /*39d0*/  FSEL R49, R49, -INF , P6 ;  /* 0xff80000031317808 */ /* 0x000fe40003000000 */
[----:B------:R-:W-:Y:S01]  /*39e0*/  FMNMX.FTZ R4, R48, R3, !PT ;  /* 0x0000000330047209 */ /* 0x000fe20007810000 */
[----:B------:R-:W-:Y:S01]  /*39f0*/  HGMMA.64x16x16.F32.BF16 R40, gdesc[UR56], R40, gsb0 ;  /* 0x00200000382879f0 */ /* 0x000fe20008001828 */
[----:B------:R-:W-:Y:S01]  /*3a00*/  UIADD3 UR58, UR4, 0x906, URZ ;  /* 0x00000906043a7890 */ /* 0x000fe2000fffe03f */
[----:B------:R-:W-:Y:S01]  /*3a10*/  FSEL R52, R52, -INF , P5 ;  /* 0xff80000034347808 */ /* 0x000fe20002800000 */
[----:B------:R-:W-:Y:S01]  /*3a20*/  UMOV UR56, UR10 ;  /* 0x0000000a00387c82 */ /* 0x000fe20008000000 */
[----:B------:R-:W-:Y:S01]  /*3a30*/  UMOV UR57, UR11 ;  /* 0x0000000b00397c82 */ /* 0x000fe20008000000 */
[----:B------:R-:W-:Y:S01]  /*3a40*/  UMOV UR59, 0x40000040 ;  /* 0x40000040003b7882 */ /* 0x000fe20000000000 */
[----:B------:R-:W-:Y:S01]  /*3a50*/  UMOV UR4, UR10 ;  /* 0x0000000a00047c82 */ /* 0x000fe20008000000 */
[----:B------:R-:W-:Y:S01]  /*3a60*/  FMNMX.FTZ R3, R49, R4, !PT ;  /* 0x0000000431037209 */ /* 0x000fe20007810000 */
[----:B------:R-:W-:Y:S01]  /*3a70*/  ULDC UR10, c[0x0][0x988] ;  /* 0x00026200000a7ab9 */ /* 0x000fe20000000800 */
[----:B------:R-:W-:-:S02]  /*3a80*/  FSEL R53, R53, -INF , P4 ;  /* 0xff80000035357808 */ /* 0x000fc40002000000 */
[----:B------:R-:W-:Y:S02]  /*3a90*/  FMNMX.FTZ R4, R52, R3, !PT ;  /* 0x0000000334047209 */ /* 0x000fe40007810000 */
[----:B------:R-:W-:Y:S02]  /*3aa0*/  FSEL R50, R50, -INF , P2 ;  /* 0xff80000032327808 */ /* 0x000fe40001000000 */
[C---:B------:R-:W-:Y:S02]  /*3ab0*/  ISETP.GT.AND P2, PT, R2.reuse, 0x21, PT ;  /* 0x000000210200780c */ /* 0x040fe40003f44270 */
[----:B------:R-:W-:Y:S02]  /*3ac0*/  FMNMX.FTZ R3, R53, R4, !PT ;  /* 0x0000000435037209 */ /* 0x000fe40007810000 */
[----:B------:R-:W-:Y:S02]  /*3ad0*/  FSEL R51, R51, -INF , P6 ;  /* 0xff80000033337808 */ /* 0x000fe40003000000 */
[----:B------:R-:W-:-:S02]  /*3ae0*/  ISETP.GT.AND P6, PT, R2, 0x28, PT ;  /* 0x000000280200780c */ /* 0x000fc40003fc4270 */
[----:B------:R-:W-:Y:S02]  /*3af0*/  FSEL R54, R54, -INF , P5 ;  /* 0xff80000036367808 */ /* 0x000fe40002800000 */
[C---:B------:R-:W-:Y:S02]  /*3b00*/  ISETP.GT.AND P5, PT, R2.reuse, 0x29, PT ;  /* 0x000000290200780c */ /* 0x040fe40003fa4270 */
[----:B------:R-:W-:Y:S02]  /*3b10*/  FSEL R55, R55, -INF , P4 ;  /* 0xff80000037377808 */ /* 0x000fe40002000000 */
[----:B------:R-:W-:Y:S01]  /*3b20*/  ISETP.GT.AND P4, PT, R2, 0x30, PT ;  /* 0x000000300200780c */ /* 0x000fe20003f84270 */
[----:B------:R-:W-:Y:S02]  /*3b30*/  WARPGROUP.DEPBAR.LE gsb0, 0x0 ;  /* 0x00008000000079c5 */ /* 0x000fe40000010000 */
[----:B------:R-:W-:Y:S01]  /*3b40*/  WARPGROUP.ARRIVE ;  /* 0x00000000000079c5 */ /* 0x000fe20000000000 */
[----:B------:R-:W-:-:S02]  /*3b50*/  FSEL R40, R40, -INF , P3 ;  /* 0xff80000028287808 */ /* 0x000fc40001800000 */
[----:B------:R-:W-:Y:S02]  /*3b60*/  FSEL R41, R41, -INF , P2 ;  /* 0xff80000029297808 */ /* 0x000fe40001000000 */
[----:B------:R-:W-:Y:S01]  /*3b70*/  FMNMX.FTZ R4, R40, R3, !PT ;  /* 0x0000000328047209 */ /* 0x000fe20007810000 */
[----:B------:R-:W-:Y:S01]  /*3b80*/  HGMMA.64x16x16.F32.BF16 R32, gdesc[UR56], R32, gsb0 ;  /* 0x00200000382079f0 */ /* 0x000fe20008001820 */
[----:B------:R-:W-:Y:S02]  /*3b90*/  FSEL R44, R44, -INF , P6 ;  /* 0xff8000002c2c7808 */ /* 0x000fe40003000000 */
[----:B------:R-:W-:Y:S02]  /*3ba0*/  FMNMX.FTZ R3, R41, R4, !PT ;  /* 0x0000000429037209 */ /* 0x000fe40007810000 */
[----:B------:R-:W-:Y:S02]  /*3bb0*/  FSEL R45, R45, -INF , P5 ;  /* 0xff8000002d2d7808 */ /* 0x000fe40002800000 */
[----:B------:R-:W-:-:S02]  /*3bc0*/  FMNMX.FTZ R4, R44, R3, !PT ;  /* 0x000000032c047209 */ /* 0x000fc40007810000 */
[----:B------:R-:W-:Y:S02]  /*3bd0*/  FSEL R42, R42, -INF , P3 ;  /* 0xff8000002a2a7808 */ /* 0x000fe40001800000 */
[C---:B------:R-:W-:Y:S02]  /*3be0*/  ISETP.GT.AND P3, PT, R2.reuse, 0x31, PT ;  /* 0x000000310200780c */ /* 0x040fe40003f64270 */
[----:B------:R-:W-:Y:S02]  /*3bf0*/  FMNMX.FTZ R3, R45, R4, !PT ;  /* 0x000000042d037209 */ /* 0x000fe40007810000 */
[----:B------:R-:W-:Y:S02]  /*3c00*/  FSEL R43, R43, -INF , P2 ;  /* 0xff8000002b2b7808 */ /* 0x000fe40001000000 */
[----:B------:R-:W-:Y:S02]  /*3c10*/  ISETP.GT.AND P2, PT, R2, 0x38, PT ;  /* 0x000000380200780c */ /* 0x000fe40003f44270 */
[----:B------:R-:W-:-:S02]  /*3c20*/  FSEL R46, R46, -INF , P6 ;  /* 0xff8000002e2e7808 */ /* 0x000fc40003000000 */
[C---:B------:R-:W-:Y:S02]  /*3c30*/  ISETP.GT.AND P6, PT, R2.reuse, 0x39, PT ;  /* 0x000000390200780c */ /* 0x040fe40003fc4270 */
[----:B------:R-:W-:Y:S02]  /*3c40*/  FSEL R47, R47, -INF , P5 ;  /* 0xff8000002f2f7808 */ /* 0x000fe40002800000 */
[----:B------:R-:W-:Y:S01]  /*3c50*/  ISETP.GT.AND P5, PT, R2, 0x40, PT ;  /* 0x000000400200780c */ /* 0x000fe20003fa4270 */
[----:B------:R-:W-:Y:S02]  /*3c60*/  WARPGROUP.DEPBAR.LE gsb0, 0x0 ;  /* 0x00008000000079c5 */ /* 0x000fe40000010000 */
[----:B------:R-:W-:Y:S01]  /*3c70*/  WARPGROUP.ARRIVE ;  /* 0x00000000000079c5 */ /* 0x000fe20000000000 */
[----:B------:R-:W-:Y:S02]  /*3c80*/  FSEL R32, R32, -INF , P4 ;  /* 0xff80000020207808 */ /* 0x000fe40002000000 */
[----:B------:R-:W-:-:S02]  /*3c90*/  FSEL R33, R33, -INF , P3 ;  /* 0xff80000021217808 */ /* 0x000fc40001800000 */
[----:B------:R-:W-:Y:S01]  /*3ca0*/  FMNMX.FTZ R4, R32, R3, !PT ;  /* 0x0000000320047209 */ /* 0x000fe20007810000 */
[----:B------:R-:W-:Y:S01]  /*3cb0*/  HGMMA.64x16x16.F32.BF16 R24, gdesc[UR4], R24, gsb0 ;  /* 0x00200000041879f0 */ /* 0x000fe20008001818 */
[----:B------:R-:W-:Y:S02]  /*3cc0*/  FSEL R36, R36, -INF , P2 ;  /* 0xff80000024247808 */ /* 0x000fe40001000000 */
[----:B------:R-:W-:Y:S02]  /*3cd0*/  FMNMX.FTZ R3, R33, R4, !PT ;  /* 0x0000000421037209 */ /* 0x000fe40007810000 */
        /* <DEDUP_REMOVED lines=9> */
[----:B------:R-:W-:Y:S01]  /*3d70*/  FSEL R39, R39, -INF , P6 ;  /* 0xff80000027277808 */ /* 0x000fe20003000000 */
[----:B------:R-:W-:Y:S02]  /*3d80*/  WARPGROUP.DEPBAR.LE gsb0, 0x0 ;  /* 0x00008000000079c5 */ /* 0x000fe40000010000 */
[----:B------:R-:W-:Y:S01]  /*3d90*/  FSEL R24, R24, -INF , P5 ;  /* 0xff80000018187808 */ /* 0x000fe20002800000 */
[----:B------:R0:W-:Y:S01]  /*3da0*/  @!P1 SYNCS.ARRIVE.TRANS64.RED.A1T0 RZ, [R0+URZ], RZ ;  /* 0x000000ff00ff99a7 */ /* 0x0001e2000810043f */
[----:B------:R-:W-:Y:S02]  /*3db0*/  FSEL R25, R25, -INF , P4 ;  /* 0xff80000019197808 */ /* 0x000fe40002000000 */
[----:B------:R-:W-:Y:S02]  /*3dc0*/  FMNMX.FTZ R4, R24, R3, !PT ;  /* 0x0000000318047209 */ /* 0x000fe40007810000 */
[----:B------:R-:W-:Y:S02]  /*3dd0*/  FSEL R28, R28, -INF , P3 ;  /* 0xff8000001c1c7808 */ /* 0x000fe40001800000 */
[----:B------:R-:W-:-:S02]  /*3de0*/  FMNMX.FTZ R3, R25, R4, !PT ;  /* 0x0000000419037209 */ /* 0x000fc40007810000 */
[----:B------:R-:W-:Y:S02]  /*3df0*/  FSEL R29, R29, -INF , P2 ;  /* 0xff8000001d1d7808 */ /* 0x000fe40001000000 */
[----:B------:R-:W-:Y:S02]  /*3e00*/  FMNMX.FTZ R2, R28, R3, !PT ;  /* 0x000000031c027209 */ /* 0x000fe40007810000 */
[----:B------:R-:W-:Y:S02]  /*3e10*/  FSEL R26, R26, -INF , P5 ;  /* 0xff8000001a1a7808 */ /* 0x000fe40002800000 */
[----:B------:R-:W-:Y:S02]  /*3e20*/  FMNMX.FTZ R5, R29, R2, !PT ;  /* 0x000000021d057209 */ /* 0x000fe40007810000 */
[----:B------:R-:W-:Y:S02]  /*3e30*/  FSEL R27, R27, -INF , P4 ;  /* 0xff8000001b1b7808 */ /* 0x000fe40002000000 */
[----:B------:R-:W-:Y:S01]  /*3e40*/  FSEL R30, R30, -INF , P3 ;  /* 0xff8000001e1e7808 */ /* 0x000fe20001800000 */
[----:B------:R-:W1:Y:S01]  /*3e50*/  SHFL.BFLY PT, R2, R5, 0x2, 0x1f ;  /* 0x0c401f0005027f89 */ /* 0x000e6200000e0000 */
[----:B------:R-:W-:-:S02]  /*3e60*/  FSEL R31, R31, -INF , P2 ;  /* 0xff8000001f1f7808 */ /* 0x000fc40001000000 */
[----:B-1----:R-:W-:-:S05]  /*3e70*/  FMNMX.FTZ R14, R5, R2, !PT ;  /* 0x00000002050e7209 */ /* 0x002fca0007810000 */
[----:B------:R-:W1:Y:S02]  /*3e80*/  SHFL.BFLY PT, R3, R14, 0x1, 0x1f ;  /* 0x0c201f000e037f89 */ /* 0x000e6400000e0000 */
[----:B-1----:R-:W-:Y:S02]  /*3e90*/  FMNMX.FTZ R4, R14, R3, !PT ;  /* 0x000000030e047209 */ /* 0x002fe40007810000 */
[----:B------:R-:W-:Y:S02]  /*3ea0*/  FMNMX.FTZ R3, R58, R59, !PT ;  /* 0x0000003b3a037209 */ /* 0x000fe40007810000 */
[C---:B------:R-:W-:Y:S01]  /*3eb0*/  FSETP.NEU.FTZ.AND P0, PT, R4.reuse, -INF , PT ;  /* 0xff8000000400780b */ /* 0x040fe20003f1d000 */
[----:B------:R-:W-:-:S05]  /*3ec0*/  FMUL.FTZ R2, R4, UR10 ;  /* 0x0000000a04027c20 */ /* 0x000fca0008410000 */
[----:B------:R-:W-:Y:S02]  /*3ed0*/  FSEL R20, R2, RZ, P0 ;  /* 0x000000ff02147208 */ /* 0x000fe40000000000 */
[----:B------:R-:W-:Y:S02]  /*3ee0*/  FMNMX.FTZ R2, R62, R3, !PT ;  /* 0x000000033e027209 */ /* 0x000fe40007810000 */
[----:B------:R-:W-:Y:S01]  /*3ef0*/  ISETP.NE.AND P0, PT, R21, RZ, PT ;  /* 0x000000ff1500720c */ /* 0x000fe20003f05270 */
[--C-:B------:R-:W-:Y:S01]  /*3f00*/  FFMA.FTZ R56, R56, UR10, -R20.reuse ;  /* 0x0000000a38387c23 */ /* 0x100fe20008010814 */
[----:B------:R-:W-:Y:S01]  /*3f10*/  FMNMX.FTZ R3, R63, R2, !PT ;  /* 0x000000023f037209 */ /* 0x000fe20007810000 */
[--C-:B------:R-:W-:Y:S01]  /*3f20*/  FFMA.FTZ R57, R57, UR10, -R20.reuse ;  /* 0x0000000a39397c23 */ /* 0x100fe20008010814 */
[--C-:B------:R-:W-:Y:S01]  /*3f30*/  FFMA.FTZ R60, R60, UR10, -R20.reuse ;  /* 0x0000000a3c3c7c23 */ /* 0x100fe20008010814 */
[--C-:B------:R-:W-:Y:S01]  /*3f40*/  FFMA.FTZ R61, R61, UR10, -R20.reuse ;  /* 0x0000000a3d3d7c23 */ /* 0x100fe20008010814 */
[----:B------:R-:W-:Y:S01]  /*3f50*/  FMNMX.FTZ R2, R50, R3, !PT ;  /* 0x0000000332027209 */ /* 0x000fe20007810000 */
[----:B------:R-:W-:Y:S01]  /*3f60*/  MUFU.EX2 R56, R56 ;  /* 0x0000003800387308 */ /* 0x000fe20000000800 */
[--C-:B------:R-:W-:Y:S01]  /*3f70*/  FFMA.FTZ R48, R48, UR10, -R20.reuse ;  /* 0x0000000a30307c23 */ /* 0x100fe20008010814 */
[--C-:B------:R-:W-:Y:S01]  /*3f80*/  FFMA.FTZ R49, R49, UR10, -R20.reuse ;  /* 0x0000000a31317c23 */ /* 0x100fe20008010814 */
[----:B------:R-:W-:Y:S01]  /*3f90*/  FMNMX.FTZ R3, R51, R2, !PT ;  /* 0x0000000233037209 */ /* 0x000fe20007810000 */
[--C-:B------:R-:W-:Y:S01]  /*3fa0*/  FFMA.FTZ R52, R52, UR10, -R20.reuse ;  /* 0x0000000a34347c23 */ /* 0x100fe20008010814 */
[--C-:B------:R-:W-:Y:S01]  /*3fb0*/  FFMA.FTZ R53, R53, UR10, -R20.reuse ;  /* 0x0000000a35357c23 */ /* 0x100fe20008010814 */
[--C-:B------:R-:W-:Y:S01]  /*3fc0*/  FFMA.FTZ R40, R40, UR10, -R20.reuse ;  /* 0x0000000a28287c23 */ /* 0x100fe20008010814 */
[----:B------:R-:W-:Y:S01]  /*3fd0*/  FMNMX.FTZ R2, R54, R3, !PT ;  /* 0x0000000336027209 */ /* 0x000fe20007810000 */
[----:B------:R-:W1:Y:S01]  /*3fe0*/  MUFU.EX2 R57, R57 ;  /* 0x0000003900397308 */ /* 0x000e620000000800 */
[--C-:B------:R-:W-:Y:S01]  /*3ff0*/  FFMA.FTZ R41, R41, UR10, -R20.reuse ;  /* 0x0000000a29297c23 */ /* 0x100fe20008010814 */
[--C-:B------:R-:W-:Y:S01]  /*4000*/  FFMA.FTZ R44, R44, UR10, -R20.reuse ;  /* 0x0000000a2c2c7c23 */ /* 0x100fe20008010814 */
[----:B------:R-:W-:Y:S01]  /*4010*/  FMNMX.FTZ R3, R55, R2, !PT ;  /* 0x0000000237037209 */ /* 0x000fe20007810000 */
[--C-:B------:R-:W-:Y:S01]  /*4020*/  FFMA.FTZ R45, R45, UR10, -R20.reuse ;  /* 0x0000000a2d2d7c23 */ /* 0x100fe20008010814 */
[--C-:B------:R-:W-:Y:S01]  /*4030*/  FFMA.FTZ R32, R32, UR10, -R20.reuse ;  /* 0x0000000a20207c23 */ /* 0x100fe20008010814 */
[--C-:B------:R-:W-:Y:S01]  /*4040*/  FFMA.FTZ R33, R33, UR10, -R20.reuse ;  /* 0x0000000a21217c23 */ /* 0x100fe20008010814 */
[----:B------:R-:W-:Y:S01]  /*4050*/  FMNMX.FTZ R2, R42, R3, !PT ;  /* 0x000000032a027209 */ /* 0x000fe20007810000 */
[----:B------:R-:W2:Y:S01]  /*4060*/  MUFU.EX2 R60, R60 ;  /* 0x0000003c003c7308 */ /* 0x000ea20000000800 */
[--C-:B------:R-:W-:Y:S01]  /*4070*/  FFMA.FTZ R36, R36, UR10, -R20.reuse ;  /* 0x0000000a24247c23 */ /* 0x100fe20008010814 */
[--C-:B------:R-:W-:Y:S01]  /*4080*/  FFMA.FTZ R37, R37, UR10, -R20.reuse ;  /* 0x0000000a25257c23 */ /* 0x100fe20008010814 */
[----:B------:R-:W-:Y:S01]  /*4090*/  FMNMX.FTZ R3, R43, R2, !PT ;  /* 0x000000022b037209 */ /* 0x000fe20007810000 */
[--C-:B------:R-:W-:Y:S01]  /*40a0*/  FFMA.FTZ R24, R24, UR10, -R20.reuse ;  /* 0x0000000a18187c23 */ /* 0x100fe20008010814 */
[--C-:B------:R-:W-:Y:S01]  /*40b0*/  FFMA.FTZ R25, R25, UR10, -R20.reuse ;  /* 0x0000000a19197c23 */ /* 0x100fe20008010814 */
[--C-:B------:R-:W-:Y:S01]  /*40c0*/  FFMA.FTZ R28, R28, UR10, -R20.reuse ;  /* 0x0000000a1c1c7c23 */ /* 0x100fe20008010814 */
[----:B------:R-:W-:Y:S01]  /*40d0*/  FMNMX.FTZ R2, R46, R3, !PT ;  /* 0x000000032e027209 */ /* 0x000fe20007810000 */
[----:B------:R-:W3:Y:S01]  /*40e0*/  MUFU.EX2 R61, R61 ;  /* 0x0000003d003d7308 */ /* 0x000ee20000000800 */
[----:B-1----:R-:W-:Y:S01]  /*40f0*/  FADD.FTZ R21, R56, R57 ;  /* 0x0000003938157221 */ /* 0x002fe20000010000 */
[----:B------:R-:W-:Y:S01]  /*4100*/  FFMA.FTZ R20, R29, UR10, -R20 ;  /* 0x0000000a1d147c23 */ /* 0x000fe20008010814 */
[----:B------:R-:W-:-:S02]  /*4110*/  FMNMX.FTZ R3, R47, R2, !PT ;  /* 0x000000022f037209 */ /* 0x000fc40007810000 */
[----:B------:R-:W-:Y:S01]  /*4120*/  F2FP.BF16.F32.PACK_AB R208, R57, R56 ;  /* 0x0000003839d0723e */ /* 0x000fe200000010ff */
[----:B------:R-:W-:Y:S01]  /*4130*/  IMAD.MOV.U32 R57, RZ, RZ, R151 ;  /* 0x000000ffff397224 */ /* 0x000fe200078e0097 */
[----:B------:R-:W-:Y:S01]  /*4140*/  FMNMX.FTZ R2, R34, R3, !PT ;  /* 0x0000000322027209 */ /* 0x000fe20007810000 */
[----:B------:R-:W1:Y:S01]  /*4150*/  MUFU.EX2 R48, R48 ;  /* 0x0000003000307308 */ /* 0x000e620000000800 */
[----:B--2---:R-:W-:Y:S01]  /*4160*/  FADD.FTZ R14, R60, R21 ;  /* 0x000000153c0e7221 */ /* 0x004fe20000010000 */
[----:B------:R-:W-:Y:S01]  /*4170*/  IMAD.MOV.U32 R56, RZ, RZ, R151 ;  /* 0x000000ffff387224 */ /* 0x000fe200078e0097 */
[----:B------:R-:W-:-:S04]  /*4180*/  FMNMX.FTZ R3, R35, R2, !PT ;  /* 0x0000000223037209 */ /* 0x000fc80007810000 */
[----:B------:R-:W-:Y:S01]  /*4190*/  FMNMX.FTZ R2, R38, R3, !PT ;  /* 0x0000000326027209 */ /* 0x000fe20007810000 */
[----:B------:R-:W2:Y:S01]  /*41a0*/  MUFU.EX2 R49, R49 ;  /* 0x0000003100317308 */ /* 0x000ea20000000800 */
[C---:B---3--:R-:W-:Y:S01]  /*41b0*/  FADD.FTZ R21, R61.reuse, R14 ;  /* 0x0000000e3d157221 */ /* 0x048fe20000010000 */
[----:B------:R-:W-:Y:S01]  /*41c0*/  F2FP.BF16.F32.PACK_AB R210, R61, R60 ;  /* 0x0000003c3dd2723e */ /* 0x000fe200000010ff */
[--C-:B------:R-:W-:Y:S01]  /*41d0*/  IMAD.MOV.U32 R61, RZ, RZ, R151.reuse ;  /* 0x000000ffff3d7224 */ /* 0x100fe200078e0097 */
[----:B------:R-:W-:Y:S01]  /*41e0*/  FMNMX.FTZ R3, R39, R2, !PT ;  /* 0x0000000227037209 */ /* 0x000fe20007810000 */
[----:B------:R-:W-:-:S03]  /*41f0*/  IMAD.MOV.U32 R60, RZ, RZ, R151 ;  /* 0x000000ffff3c7224 */ /* 0x000fc600078e0097 */
[----:B------:R-:W-:Y:S01]  /*4200*/  FMNMX.FTZ R2, R26, R3, !PT ;  /* 0x000000031a027209 */ /* 0x000fe20007810000 */
[----:B------:R-:W-:Y:S01]  /*4210*/  MUFU.EX2 R52, R52 ;  /* 0x0000003400347308 */ /* 0x000fe20000000800 */
[----:B-1----:R-:W-:Y:S02]  /*4220*/  FADD.FTZ R14, R48, R21 ;  /* 0x00000015300e7221 */ /* 0x002fe40000010000 */
[----:B------:R-:W-:-:S04]  /*4230*/  FMNMX.FTZ R3, R27, R2, !PT ;  /* 0x000000021b037209 */ /* 0x000fc80007810000 */
[----:B------:R-:W-:Y:S01]  /*4240*/  FMNMX.FTZ R2, R30, R3, !PT ;  /* 0x000000031e027209 */ /* 0x000fe20007810000 */
[----:B------:R-:W1:Y:S01]  /*4250*/  MUFU.EX2 R53, R53 ;  /* 0x0000003500357308 */ /* 0x000e620000000800 */
[C---:B--2---:R-:W-:Y:S01]  /*4260*/  FADD.FTZ R29, R49.reuse, R14 ;  /* 0x0000000e311d7221 */ /* 0x044fe20000010000 */
[----:B------:R-:W-:Y:S01]  /*4270*/  F2FP.BF16.F32.PACK_AB R204, R49, R48 ;  /* 0x0000003031cc723e */ /* 0x000fe200000010ff */
[--C-:B------:R-:W-:Y:S01]  /*4280*/  IMAD.MOV.U32 R49, RZ, RZ, R151.reuse ;  /* 0x000000ffff317224 */ /* 0x100fe200078e0097 */
[----:B------:R-:W-:Y:S01]  /*4290*/  FMNMX.FTZ R2, R31, R2, !PT ;  /* 0x000000021f027209 */ /* 0x000fe20007810000 */
[----:B------:R-:W-:-:S03]  /*42a0*/  IMAD.MOV.U32 R48, RZ, RZ, R151 ;  /* 0x000000ffff307224 */ /* 0x000fc600078e0097 */
[----:B------:R-:W-:Y:S01]  /*42b0*/  MUFU.EX2 R40, R40 ;  /* 0x0000002800287308 */ /* 0x000fe20000000800 */
[----:B------:R-:W2:Y:S07]  /*42c0*/  SHFL.BFLY PT, R3, R2, 0x2, 0x1f ;  /* 0x0c401f0002037f89 */ /* 0x000eae00000e0000 */
[----:B------:R-:W3:Y:S01]  /*42d0*/  MUFU.EX2 R41, R41 ;  /* 0x0000002900297308 */ /* 0x000ee20000000800 */
[----:B-1----:R-:W-:-:S07]  /*42e0*/  F2FP.BF16.F32.PACK_AB R206, R53, R52 ;  /* 0x0000003435ce723e */ /* 0x002fce00000010ff */
[----:B------:R-:W-:Y:S08]  /*42f0*/  MUFU.EX2 R44, R44 ;  /* 0x0000002c002c7308 */ /* 0x000ff00000000800 */
[----:B------:R-:W1:Y:S01]  /*4300*/  MUFU.EX2 R45, R45 ;  /* 0x0000002d002d7308 */ /* 0x000e620000000800 */
[----:B--2---:R-:W-:Y:S02]  /*4310*/  FMNMX.FTZ R5, R2, R3, !PT ;  /* 0x0000000302057209 */ /* 0x004fe40007810000 */
[----:B---3--:R-:W-:-:S03]  /*4320*/  F2FP.BF16.F32.PACK_AB R200, R41, R40 ;  /* 0x0000002829c8723e */ /* 0x008fc600000010ff */
[----:B------:R-:W2:Y:S02]  /*4330*/  SHFL.BFLY PT, R2, R5, 0x1, 0x1f ;  /* 0x0c201f0005027f89 */ /* 0x000ea400000e0000 */
[----:B------:R-:W-:Y:S08]  /*4340*/  MUFU.EX2 R32, R32 ;  /* 0x0000002000207308 */ /* 0x000ff00000000800 */
[----:B------:R-:W3:Y:S01]  /*4350*/  MUFU.EX2 R33, R33 ;  /* 0x0000002100217308 */ /* 0x000ee20000000800 */
[----:B-1----:R-:W-:-:S07]  /*4360*/  F2FP.BF16.F32.PACK_AB R202, R45, R44 ;  /* 0x0000002c2dca723e */ /* 0x002fce00000010ff */
[----:B------:R-:W-:Y:S01]  /*4370*/  MUFU.EX2 R36, R36 ;  /* 0x0000002400247308 */ /* 0x000fe20000000800 */
[----:B--2---:R-:W-:-:S07]  /*4380*/  FMNMX.FTZ R3, R5, R2, !PT ;  /* 0x0000000205037209 */ /* 0x004fce0007810000 */
[----:B------:R1:W-:Y:S01]  /*4390*/  MUFU.EX2 R5, R20 ;  /* 0x0000001400057308 */ /* 0x0003e20000000800 */
[----:B---3--:R-:W-:Y:S01]  /*43a0*/  F2FP.BF16.F32.PACK_AB R196, R33, R32 ;  /* 0x0000002021c4723e */ /* 0x008fe200000010ff */
[C---:B------:R-:W-:Y:S01]  /*43b0*/  FMUL.FTZ R2, R3.reuse, UR10 ;  /* 0x0000000a03027c20 */ /* 0x040fe20008410000 */
[----:B------:R-:W-:-:S04]  /*43c0*/  FSETP.NEU.FTZ.AND P2, PT, R3, -INF , PT ;  /* 0xff8000000300780b */ /* 0x000fc80003f5d000 */
[----:B------:R-:W-:Y:S01]  /*43d0*/  FSEL R2, R2, RZ, P2 ;  /* 0x000000ff02027208 */ /* 0x000fe20001000000 */
[----:B-1----:R-:W-:Y:S01]  /*43e0*/  FADD.FTZ R20, R52, R29 ;  /* 0x0000001d34147221 */ /* 0x002fe20000010000 */
[----:B------:R-:W1:Y:S01]  /*43f0*/  MUFU.EX2 R37, R37 ;  /* 0x0000002500257308 */ /* 0x000e620000000800 */
[----:B------:R-:W-:Y:S01]  /*4400*/  PLOP3.LUT P2, PT, PT, PT, UP0, 0x80, 0x0 ;  /* 0x000000000000781c */ /* 0x000fe20003f4f008 */
[----:B------:R-:W-:Y:S02]  /*4410*/  IMAD.MOV.U32 R52, RZ, RZ, R151 ;  /* 0x000000ffff347224 */ /* 0x000fe400078e0097 */
[--C-:B------:R-:W-:Y:S01]  /*4420*/  FFMA.FTZ R58, R58, UR10, -R2.reuse ;  /* 0x0000000a3a3a7c23 */ /* 0x100fe20008010802 */
[--C-:B------:R-:W-:Y:S01]  /*4430*/  FFMA.FTZ R59, R59, UR10, -R2.reuse ;  /* 0x0000000a3b3b7c23 */ /* 0x100fe20008010802 */
[--C-:B------:R-:W-:Y:S01]  /*4440*/  FFMA.FTZ R62, R62, UR10, -R2.reuse ;  /* 0x0000000a3e3e7c23 */ /* 0x100fe20008010802 */
[--C-:B------:R-:W-:Y:S01]  /*4450*/  FFMA.FTZ R63, R63, UR10, -R2.reuse ;  /* 0x0000000a3f3f7c23 */ /* 0x100fe20008010802 */
[--C-:B------:R-:W-:Y:S01]  /*4460*/  FFMA.FTZ R50, R50, UR10, -R2.reuse ;  /* 0x0000000a32327c23 */ /* 0x100fe20008010802 */
[--C-:B------:R-:W-:Y:S01]  /*4470*/  FFMA.FTZ R51, R51, UR10, -R2.reuse ;  /* 0x0000000a33337c23 */ /* 0x100fe20008010802 */
[----:B------:R-:W-:Y:S01]  /*4480*/  MUFU.EX2 R58, R58 ;  /* 0x0000003a003a7308 */ /* 0x000fe20000000800 */
[--C-:B------:R-:W-:Y:S01]  /*4490*/  FFMA.FTZ R54, R54, UR10, -R2.reuse ;  /* 0x0000000a36367c23 */ /* 0x100fe20008010802 */
[--C-:B------:R-:W-:Y:S01]  /*44a0*/  FFMA.FTZ R55, R55, UR10, -R2.reuse ;  /* 0x0000000a37377c23 */ /* 0x100fe20008010802 */
[--C-:B------:R-:W-:Y:S01]  /*44b0*/  FFMA.FTZ R42, R42, UR10, -R2.reuse ;  /* 0x0000000a2a2a7c23 */ /* 0x100fe20008010802 */
[----:B------:R-:W-:Y:S01]  /*44c0*/  FFMA.FTZ R43, R43, UR10, -R2 ;  /* 0x0000000a2b2b7c23 */ /* 0x000fe20008010802 */
[----:B------:R-:W-:Y:S01]  /*44d0*/  FADD.FTZ R29, R53, R20 ;  /* 0x00000014351d7221 */ /* 0x000fe20000010000 */
[--C-:B------:R-:W-:Y:S01]  /*44e0*/  FFMA.FTZ R46, R46, UR10, -R2.reuse ;  /* 0x0000000a2e2e7c23 */ /* 0x100fe20008010802 */
[--C-:B------:R-:W-:Y:S01]  /*44f0*/  FFMA.FTZ R47, R47, UR10, -R2.reuse ;  /* 0x0000000a2f2f7c23 */ /* 0x100fe20008010802 */
[----:B------:R-:W2:Y:S01]  /*4500*/  MUFU.EX2 R59, R59 ;  /* 0x0000003b003b7308 */ /* 0x000ea20000000800 */
[----:B------:R-:W-:Y:S01]  /*4510*/  FADD.FTZ R20, R40, R29 ;  /* 0x0000001d28147221 */ /* 0x000fe20000010000 */
[--C-:B------:R-:W-:Y:S01]  /*4520*/  FFMA.FTZ R34, R34, UR10, -R2.reuse ;  /* 0x0000000a22227c23 */ /* 0x100fe20008010802 */
[--C-:B------:R-:W-:Y:S01]  /*4530*/  FFMA.FTZ R35, R35, UR10, -R2.reuse ;  /* 0x0000000a23237c23 */ /* 0x100fe20008010802 */
[----:B------:R-:W-:Y:S01]  /*4540*/  FFMA.FTZ R38, R38, UR10, -R2 ;  /* 0x0000000a26267c23 */ /* 0x000fe20008010802 */
[----:B------:R-:W-:Y:S01]  /*4550*/  FADD.FTZ R29, R41, R20 ;  /* 0x00000014291d7221 */ /* 0x000fe20000010000 */
[--C-:B------:R-:W-:Y:S01]  /*4560*/  FFMA.FTZ R39, R39, UR10, -R2.reuse ;  /* 0x0000000a27277c23 */ /* 0x100fe20008010802 */
[--C-:B------:R-:W-:Y:S01]  /*4570*/  FFMA.FTZ R26, R26, UR10, -R2.reuse ;  /* 0x0000000a1a1a7c23 */ /* 0x100fe20008010802 */
[----:B------:R-:W3:Y:S01]  /*4580*/  MUFU.EX2 R62, R62 ;  /* 0x0000003e003e7308 */ /* 0x000ee20000000800 */
[----:B0-----:R-:W-:Y:S01]  /*4590*/  FADD.FTZ R0, R44, R29 ;  /* 0x0000001d2c007221 */ /* 0x001fe20000010000 */
[--C-:B------:R-:W-:Y:S01]  /*45a0*/  FFMA.FTZ R27, R27, UR10, -R2.reuse ;  /* 0x0000000a1b1b7c23 */ /* 0x100fe20008010802 */
[--C-:B------:R-:W-:Y:S01]  /*45b0*/  FFMA.FTZ R30, R30, UR10, -R2.reuse ;  /* 0x0000000a1e1e7c23 */ /* 0x100fe20008010802 */
[----:B------:R-:W-:Y:S01]  /*45c0*/  FFMA.FTZ R2, R31, UR10, -R2 ;  /* 0x0000000a1f027c23 */ /* 0x000fe20008010802 */
[----:B------:R-:W-:Y:S01]  /*45d0*/  FADD.FTZ R29, R45, R0 ;  /* 0x000000002d1d7221 */ /* 0x000fe20000010000 */
[----:B-1----:R-:W-:Y:S01]  /*45e0*/  F2FP.BF16.F32.PACK_AB R198, R37, R36 ;  /* 0x0000002425c6723e */ /* 0x002fe200000010ff */
[----:B------:R-:W-:Y:S01]  /*45f0*/  IMAD.MOV.U32 R53, RZ, RZ, R151 ;  /* 0x000000ffff357224 */ /* 0x000fe200078e0097 */
[----:B------:R-:W0:Y:S01]  /*4600*/  MUFU.EX2 R63, R63 ;  /* 0x0000003f003f7308 */ /* 0x000e220000000800 */
[----:B--2---:R-:W-:Y:S01]  /*4610*/  FADD.FTZ R21, R58, R59 ;  /* 0x0000003b3a157221 */ /* 0x004fe20000010000 */
[----:B------:R-:W-:Y:S01]  /*4620*/  F2FP.BF16.F32.PACK_AB R209, R59, R58 ;  /* 0x0000003a3bd1723e */ /* 0x000fe200000010ff */
[----:B------:R-:W-:-:S02]  /*4630*/  IMAD.MOV.U32 R59, RZ, RZ, R151 ;  /* 0x000000ffff3b7224 */ /* 0x000fc400078e0097 */
[--C-:B------:R-:W-:Y:S02]  /*4640*/  IMAD.MOV.U32 R58, RZ, RZ, R151.reuse ;  /* 0x000000ffff3a7224 */ /* 0x100fe400078e0097 */
[----:B------:R-:W-:Y:S01]  /*4650*/  IMAD.MOV.U32 R45, RZ, RZ, R151 ;  /* 0x000000ffff2d7224 */ /* 0x000fe200078e0097 */
[----:B------:R-:W1:Y:S01]  /*4660*/  MUFU.EX2 R50, R50 ;  /* 0x0000003200327308 */ /* 0x000e620000000800 */
[----:B---3--:R-:W-:Y:S01]  /*4670*/  FADD.FTZ R14, R62, R21 ;  /* 0x000000153e0e7221 */ /* 0x008fe20000010000 */
[--C-:B------:R-:W-:Y:S02]  /*4680*/  IMAD.MOV.U32 R44, RZ, RZ, R151.reuse ;  /* 0x000000ffff2c7224 */ /* 0x100fe400078e0097 */
[--C-:B------:R-:W-:Y:S02]  /*4690*/  IMAD.MOV.U32 R41, RZ, RZ, R151.reuse ;  /* 0x000000ffff297224 */ /* 0x100fe400078e0097 */
[--C-:B------:R-:W-:Y:S02]  /*46a0*/  IMAD.MOV.U32 R40, RZ, RZ, R151.reuse ;  /* 0x000000ffff287224 */ /* 0x100fe400078e0097 */
[----:B------:R-:W2:Y:S01]  /*46b0*/  MUFU.EX2 R51, R51 ;  /* 0x0000003300337308 */ /* 0x000ea20000000800 */
[C---:B0-----:R-:W-:Y:S01]  /*46c0*/  FADD.FTZ R21, R63.reuse, R14 ;  /* 0x0000000e3f157221 */ /* 0x041fe20000010000 */
[----:B------:R-:W-:Y:S01]  /*46d0*/  F2FP.BF16.F32.PACK_AB R211, R63, R62 ;  /* 0x0000003e3fd3723e */ /* 0x000fe200000010ff */
[----:B------:R-:W-:-:S02]  /*46e0*/  IMAD.MOV.U32 R63, RZ, RZ, R151 ;  /* 0x000000ffff3f7224 */ /* 0x000fc400078e0097 */
[--C-:B------:R-:W-:Y:S02]  /*46f0*/  IMAD.MOV.U32 R62, RZ, RZ, R151.reuse ;  /* 0x000000ffff3e7224 */ /* 0x100fe400078e0097 */
[----:B------:R-:W-:Y:S01]  /*4700*/  IMAD.MOV.U32 R31, RZ, RZ, R151 ;  /* 0x000000ffff1f7224 */ /* 0x000fe200078e0097 */
[----:B------:R-:W0:Y:S01]  /*4710*/  MUFU.EX2 R54, R54 ;  /* 0x0000003600367308 */ /* 0x000e220000000800 */
[----:B-1----:R-:W-:-:S07]  /*4720*/  FADD.FTZ R14, R50, R21 ;  /* 0x00000015320e7221 */ /* 0x002fce0000010000 */
[----:B------:R-:W1:Y:S01]  /*4730*/  MUFU.EX2 R55, R55 ;  /* 0x0000003700377308 */ /* 0x000e620000000800 */
[C---:B--2---:R-:W-:Y:S01]  /*4740*/  FADD.FTZ R21, R51.reuse, R14 ;  /* 0x0000000e33157221 */ /* 0x044fe20000010000 */
[----:B------:R-:W-:Y:S01]  /*4750*/  F2FP.BF16.F32.PACK_AB R205, R51, R50 ;  /* 0x0000003233cd723e */ /* 0x000fe200000010ff */
[--C-:B------:R-:W-:Y:S02]  /*4760*/  IMAD.MOV.U32 R51, RZ, RZ, R151.reuse ;  /* 0x000000ffff337224 */ /* 0x100fe400078e0097 */
[----:B------:R-:W-:-:S03]  /*4770*/  IMAD.MOV.U32 R50, RZ, RZ, R151 ;  /* 0x000000ffff327224 */ /* 0x000fc600078e0097 */
[----:B------:R-:W2:Y:S01]  /*4780*/  MUFU.EX2 R42, R42 ;  /* 0x0000002a002a7308 */ /* 0x000ea20000000800 */
[----:B0-----:R-:W-:-:S07]  /*4790*/  FADD.FTZ R14, R54, R21 ;  /* 0x00000015360e7221 */ /* 0x001fce0000010000 */
[----:B------:R-:W0:Y:S01]  /*47a0*/  MUFU.EX2 R43, R43 ;  /* 0x0000002b002b7308 */ /* 0x000e220000000800 */
[C---:B-1----:R-:W-:Y:S01]  /*47b0*/  FADD.FTZ R21, R55.reuse, R14 ;  /* 0x0000000e37157221 */ /* 0x042fe20000010000 */
[----:B------:R-:W-:Y:S01]  /*47c0*/  FADD.FTZ R14, R32, R29 ;  /* 0x0000001d200e7221 */ /* 0x000fe20000010000 */
[----:B------:R-:W-:Y:S01]  /*47d0*/  F2FP.BF16.F32.PACK_AB R207, R55, R54 ;  /* 0x0000003637cf723e */ /* 0x000fe200000010ff */
[--C-:B------:R-:W-:Y:S02]  /*47e0*/  IMAD.MOV.U32 R55, RZ, RZ, R151.reuse ;  /* 0x000000ffff377224 */ /* 0x100fe400078e0097 */
[----:B------:R-:W-:Y:S01]  /*47f0*/  FADD.FTZ R29, R33, R14 ;  /* 0x0000000e211d7221 */ /* 0x000fe20000010000 */
[----:B------:R-:W-:Y:S01]  /*4800*/  IMAD.MOV.U32 R54, RZ, RZ, R151 ;  /* 0x000000ffff367224 */ /* 0x000fe200078e0097 */
[----:B------:R-:W1:Y:S01]  /*4810*/  MUFU.EX2 R46, R46 ;  /* 0x0000002e002e7308 */ /* 0x000e620000000800 */
[----:B--2---:R-:W-:Y:S01]  /*4820*/  FADD.FTZ R0, R42, R21 ;  /* 0x000000152a007221 */ /* 0x004fe20000010000 */
[----:B------:R-:W-:Y:S01]  /*4830*/  FADD.FTZ R14, R36, R29 ;  /* 0x0000001d240e7221 */ /* 0x000fe20000010000 */
[----:B------:R-:W-:-:S02]  /*4840*/  IMAD.MOV.U32 R36, RZ, RZ, R151 ;  /* 0x000000ffff247224 */ /* 0x000fc400078e0097 */
[--C-:B------:R-:W-:Y:S02]  /*4850*/  IMAD.MOV.U32 R33, RZ, RZ, R151.reuse ;  /* 0x000000ffff217224 */ /* 0x100fe400078e0097 */
[----:B------:R-:W-:Y:S01]  /*4860*/  FADD.FTZ R29, R37, R14 ;  /* 0x0000000e251d7221 */ /* 0x000fe20000010000 */
[--C-:B------:R-:W-:Y:S01]  /*4870*/  IMAD.MOV.U32 R37, RZ, RZ, R151.reuse ;  /* 0x000000ffff257224 */ /* 0x100fe200078e0097 */
[----:B------:R-:W2:Y:S01]  /*4880*/  MUFU.EX2 R47, R47 ;  /* 0x0000002f002f7308 */ /* 0x000ea20000000800 */
[C---:B0-----:R-:W-:Y:S01]  /*4890*/  FADD.FTZ R21, R43.reuse, R0 ;  /* 0x000000002b157221 */ /* 0x041fe20000010000 */
[----:B------:R-:W-:Y:S01]  /*48a0*/  F2FP.BF16.F32.PACK_AB R201, R43, R42 ;  /* 0x0000002a2bc9723e */ /* 0x000fe200000010ff */
[--C-:B------:R-:W-:Y:S02]  /*48b0*/  IMAD.MOV.U32 R43, RZ, RZ, R151.reuse ;  /* 0x000000ffff2b7224 */ /* 0x100fe400078e0097 */
[--C-:B------:R-:W-:Y:S02]  /*48c0*/  IMAD.MOV.U32 R42, RZ, RZ, R151.reuse ;  /* 0x000000ffff2a7224 */ /* 0x100fe400078e0097 */
[----:B------:R-:W-:Y:S01]  /*48d0*/  IMAD.MOV.U32 R32, RZ, RZ, R151 ;  /* 0x000000ffff207224 */ /* 0x000fe200078e0097 */
[----:B------:R-:W0:Y:S01]  /*48e0*/  MUFU.EX2 R34, R34 ;  /* 0x0000002200227308 */ /* 0x000e220000000800 */
[----:B-1----:R-:W-:-:S07]  /*48f0*/  FADD.FTZ R0, R46, R21 ;  /* 0x000000152e007221 */ /* 0x002fce0000010000 */
[----:B------:R-:W1:Y:S01]  /*4900*/  MUFU.EX2 R35, R35 ;  /* 0x0000002300237308 */ /* 0x000e620000000800 */
[C---:B--2---:R-:W-:Y:S01]  /*4910*/  FADD.FTZ R21, R47.reuse, R0 ;  /* 0x000000002f157221 */ /* 0x044fe20000010000 */
[----:B------:R-:W-:Y:S01]  /*4920*/  F2FP.BF16.F32.PACK_AB R203, R47, R46 ;  /* 0x0000002e2fcb723e */ /* 0x000fe200000010ff */
[----:B------:R-:W-:Y:S01]  /*4930*/  IMAD.MOV.U32 R47, RZ, RZ, R151 ;  /* 0x000000ffff2f7224 */ /* 0x000fe200078e0097 */
[----:B------:R-:W-:-:S04]  /*4940*/  MOV R46, R151 ;  /* 0x00000097002e7202 */ /* 0x000fc80000000f00 */
[----:B------:R-:W2:Y:S01]  /*4950*/  MUFU.EX2 R24, R24 ;  /* 0x0000001800187308 */ /* 0x000ea20000000800 */
[----:B0-----:R-:W-:-:S07]  /*4960*/  FADD.FTZ R0, R34, R21 ;  /* 0x0000001522007221 */ /* 0x001fce0000010000 */
[----:B------:R-:W0:Y:S01]  /*4970*/  MUFU.EX2 R38, R38 ;  /* 0x0000002600267308 */ /* 0x000e220000000800 */
[C---:B-1----:R-:W-:Y:S01]  /*4980*/  FADD.FTZ R21, R35.reuse, R0 ;  /* 0x0000000023157221 */ /* 0x042fe20000010000 */
[----:B------:R-:W-:Y:S01]  /*4990*/  F2FP.BF16.F32.PACK_AB R197, R35, R34 ;  /* 0x0000002223c5723e */ /* 0x000fe200000010ff */
[--C-:B------:R-:W-:Y:S02]  /*49a0*/  IMAD.MOV.U32 R35, RZ, RZ, R151.reuse ;  /* 0x000000ffff237224 */ /* 0x100fe400078e0097 */
[----:B------:R-:W-:-:S03]  /*49b0*/  IMAD.MOV.U32 R34, RZ, RZ, R151 ;  /* 0x000000ffff227224 */ /* 0x000fc600078e0097 */
[----:B------:R-:W1:Y:S01]  /*49c0*/  MUFU.EX2 R25, R25 ;  /* 0x0000001900197308 */ /* 0x000e620000000800 */
[----:B--2---:R-:W-:-:S07]  /*49d0*/  FADD.FTZ R14, R24, R29 ;  /* 0x0000001d180e7221 */ /* 0x004fce0000010000 */
        /* <DEDUP_REMOVED lines=8> */
[C---:B--2---:R-:W-:Y:S01]  /*4a60*/  FADD.FTZ R21, R39.reuse, R0 ;  /* 0x0000000027157221 */ /* 0x044fe20000010000 */
[----:B------:R-:W-:Y:S01]  /*4a70*/  F2FP.BF16.F32.PACK_AB R199, R39, R38 ;  /* 0x0000002627c7723e */ /* 0x000fe200000010ff */
[--C-:B------:R-:W-:Y:S02]  /*4a80*/  IMAD.MOV.U32 R39, RZ, RZ, R151.reuse ;  /* 0x000000ffff277224 */ /* 0x100fe400078e0097 */
[----:B------:R-:W-:-:S03]  /*4a90*/  IMAD.MOV.U32 R38, RZ, RZ, R151 ;  /* 0x000000ffff267224 */ /* 0x000fc600078e0097 */
[----:B------:R-:W2:Y:S01]  /*4aa0*/  MUFU.EX2 R27, R27 ;  /* 0x0000001b001b7308 */ /* 0x000ea20000000800 */
[----:B0-----:R-:W-:Y:S01]  /*4ab0*/  FADD.FTZ R14, R28, R29 ;  /* 0x0000001d1c0e7221 */ /* 0x001fe20000010000 */
[C---:B------:R-:W-:Y:S01]  /*4ac0*/  F2FP.BF16.F32.PACK_AB R194, R5.reuse, R28 ;  /* 0x0000001c05c2723e */ /* 0x040fe200000010ff */
[--C-:B------:R-:W-:Y:S02]  /*4ad0*/  IMAD.MOV.U32 R29, RZ, RZ, R151.reuse ;  /* 0x000000ffff1d7224 */ /* 0x100fe400078e0097 */
[----:B------:R-:W-:Y:S01]  /*4ae0*/  FADD.FTZ R14, R5, R14 ;  /* 0x0000000e050e7221 */ /* 0x000fe20000010000 */
[----:B------:R-:W-:Y:S02]  /*4af0*/  IMAD.MOV.U32 R28, RZ, RZ, R151 ;  /* 0x000000ffff1c7224 */ /* 0x000fe400078e0097 */
[----:B------:R-:W0:Y:S01]  /*4b00*/  MUFU.EX2 R30, R30 ;  /* 0x0000001e001e7308 */ /* 0x000e220000000800 */
[----:B-1----:R-:W-:-:S07]  /*4b10*/  FADD.FTZ R0, R26, R21 ;  /* 0x000000151a007221 */ /* 0x002fce0000010000 */
[----:B------:R1:W3:Y:S01]  /*4b20*/  MUFU.EX2 R195, R2 ;  /* 0x0000000200c37308 */ /* 0x0002e20000000800 */
[C---:B--2---:R-:W-:Y:S01]  /*4b30*/  FADD.FTZ R5, R27.reuse, R0 ;  /* 0x000000001b057221 */ /* 0x044fe20000010000 */
[----:B------:R-:W-:Y:S01]  /*4b40*/  F2FP.BF16.F32.PACK_AB R193, R27, R26 ;  /* 0x0000001a1bc1723e */ /* 0x000fe200000010ff */
[--C-:B------:R-:W-:Y:S02]  /*4b50*/  IMAD.MOV.U32 R27, RZ, RZ, R151.reuse ;  /* 0x000000ffff1b7224 */ /* 0x100fe400078e0097 */
[----:B------:R-:W-:Y:S02]  /*4b60*/  IMAD.MOV.U32 R26, RZ, RZ, R151 ;  /* 0x000000ffff1a7224 */ /* 0x000fe400078e0097 */
[----:B0-----:R-:W-:Y:S01]  /*4b70*/  FADD.FTZ R0, R30, R5 ;  /* 0x000000051e007221 */ /* 0x001fe20000010000 */
[----:B-1----:R-:W-:-:S03]  /*4b80*/  IMAD.MOV.U32 R2, RZ, RZ, 0x3f800000 ;  /* 0x3f800000ff027424 */ /* 0x002fc600078e00ff */
[C---:B---3--:R-:W-:Y:S01]  /*4b90*/  FADD.FTZ R5, R195.reuse, R0 ;  /* 0x00000000c3057221 */ /* 0x048fe20000010000 */
[----:B------:R-:W-:Y:S01]  /*4ba0*/  F2FP.BF16.F32.PACK_AB R195, R195, R30 ;  /* 0x0000001ec3c3723e */ /* 0x000fe200000010ff */
[----:B------:R-:W-:Y:S02]  /*4bb0*/  IMAD.MOV.U32 R0, RZ, RZ, 0x3f800000 ;  /* 0x3f800000ff007424 */ /* 0x000fe400078e00ff */
[----:B------:R-:W-:Y:S01]  /*4bc0*/  IMAD.MOV.U32 R30, RZ, RZ, R151 ;  /* 0x000000ffff1e7224 */ /* 0x000fe200078e0097 */
[----:B------:R-:W-:Y:S06]  /*4bd0*/  @!P2 BRA `(.L_x_15) ;  /* 0x0000003c00a8a947 */ /* 0x000fec0003800000 */
[----:B------:R-:W-:Y:S01]  /*4be0*/  R2UR UR4, R152 ;  /* 0x00000000980472ca */ /* 0x000fe200000e0000 */
[----:B------:R-:W-:Y:S01]  /*4bf0*/  IMAD.MOV.U32 R20, RZ, RZ, R3 ;  /* 0x000000ffff147224 */ /* 0x000fe200078e0003 */
[----:B------:R-:W-:Y:S01]  /*4c00*/  CS2R R150, SRZ ;  /* 0x0000000000967805 */ /* 0x000fe2000001ff00 */
[----:B------:R-:W-:Y:S01]  /*4c10*/  IMAD.MOV.U32 R21, RZ, RZ, R4 ;  /* 0x000000ffff157224 */ /* 0x000fe200078e0004 */
[----:B------:R-:W-:Y:S01]  /*4c20*/  CS2R R146, SRZ ;  /* 0x0000000000927805 */ /* 0x000fe2000001ff00 */
[----:B------:R-:W-:Y:S01]  /*4c30*/  IMAD.MOV.U32 R0, RZ, RZ, 0x3f800000 ;  /* 0x3f800000ff007424 */ /* 0x000fe200078e00ff */
[----:B------:R-:W-:Y:S02]  /*4c40*/  CS2R R142, SRZ ;  /* 0x00000000008e7805 */ /* 0x000fe4000001ff00 */
[----:B------:R-:W-:Y:S02]  /*4c50*/  CS2R R138, SRZ ;  /* 0x00000000008a7805 */ /* 0x000fe4000001ff00 */
[----:B------:R-:W-:-:S02]  /*4c60*/  CS2R R134, SRZ ;  /* 0x0000000000867805 */ /* 0x000fc4000001ff00 */
[----:B------:R-:W-:Y:S02]  /*4c70*/  CS2R R130, SRZ ;  /* 0x0000000000827805 */ /* 0x000fe4000001ff00 */
[----:B------:R-:W-:Y:S02]  /*4c80*/  CS2R R126, SRZ ;  /* 0x00000000007e7805 */ /* 0x000fe4000001ff00 */
[----:B------:R-:W-:Y:S02]  /*4c90*/  CS2R R122, SRZ ;  /* 0x00000000007a7805 */ /* 0x000fe4000001ff00 */
[----:B------:R-:W-:Y:S01]  /*4ca0*/  CS2R R118, SRZ ;  /* 0x0000000000767805 */ /* 0x000fe2000001ff00 */
[----:B------:R-:W-:Y:S01]  /*4cb0*/  UIADD3 UR4, UR4, -0x2, URZ ;  /* 0xfffffffe04047890 */ /* 0x000fe2000fffe03f */
[----:B------:R-:W-:Y:S02]  /*4cc0*/  CS2R R114, SRZ ;  /* 0x0000000000727805 */ /* 0x000fe4000001ff00 */
[----:B------:R-:W-:-:S02]  /*4cd0*/  CS2R R110, SRZ ;  /* 0x00000000006e7805 */ /* 0x000fc4000001ff00 */
[----:B------:R-:W-:Y:S02]  /*4ce0*/  CS2R R106, SRZ ;  /* 0x00000000006a7805 */ /* 0x000fe4000001ff00 */
[----:B------:R-:W-:Y:S02]  /*4cf0*/  CS2R R102, SRZ ;  /* 0x0000000000667805 */ /* 0x000fe4000001ff00 */
[----:B------:R-:W-:Y:S01]  /*4d00*/  CS2R R98, SRZ ;  /* 0x0000000000627805 */ /* 0x000fe2000001ff00 */
[----:B------:R-:W-:Y:S01]  /*4d10*/  IMAD.U32 R222, RZ, RZ, UR4 ;  /* 0x00000004ffde7e24 */ /* 0x000fe2000f8e00ff */
[----:B------:R-:W-:Y:S02]  /*4d20*/  R2UR UR4, R16 ;  /* 0x00000000100472ca */ /* 0x000fe400000e0000 */
[----:B------:R-:W-:Y:S02]  /*4d30*/  CS2R R94, SRZ ;  /* 0x00000000005e7805 */ /* 0x000fe4000001ff00 */
[----:B------:R-:W-:-:S02]  /*4d40*/  CS2R R90, SRZ ;  /* 0x00000000005a7805 */ /* 0x000fc4000001ff00 */
[----:B------:R-:W-:Y:S02]  /*4d50*/  CS2R R86, SRZ ;  /* 0x0000000000567805 */ /* 0x000fe4000001ff00 */
[----:B------:R-:W-:Y:S02]  /*4d60*/  CS2R R82, SRZ ;  /* 0x0000000000527805 */ /* 0x000fe4000001ff00 */
[----:B------:R-:W-:Y:S02]  /*4d70*/  CS2R R78, SRZ ;  /* 0x00000000004e7805 */ /* 0x000fe4000001ff00 */
[----:B------:R-:W-:Y:S02]  /*4d80*/  CS2R R74, SRZ ;  /* 0x00000000004a7805 */ /* 0x000fe4000001ff00 */
[----:B------:R-:W-:Y:S02]  /*4d90*/  CS2R R70, SRZ ;  /* 0x0000000000467805 */ /* 0x000fe4000001ff00 */
[----:B------:R-:W-:-:S02]  /*4da0*/  CS2R R66, SRZ ;  /* 0x0000000000427805 */ /* 0x000fc4000001ff00 */
[----:B------:R-:W-:Y:S02]  /*4db0*/  CS2R R62, SRZ ;  /* 0x00000000003e7805 */ /* 0x000fe4000001ff00 */
[----:B------:R-:W-:Y:S02]  /*4dc0*/  CS2R R58, SRZ ;  /* 0x00000000003a7805 */ /* 0x000fe4000001ff00 */
[----:B------:R-:W-:Y:S02]  /*4dd0*/  CS2R R54, SRZ ;  /* 0x0000000000367805 */ /* 0x000fe4000001ff00 */
[----:B------:R-:W-:Y:S02]  /*4de0*/  CS2R R50, SRZ ;  /* 0x0000000000327805 */ /* 0x000fe4000001ff00 */
[----:B------:R-:W-:Y:S02]  /*4df0*/  MOV R230, UR4 ;  /* 0x0000000400e67c02 */ /* 0x000fe40008000f00 */
        /* <DEDUP_REMOVED lines=37> */
[----:B------:R-:W-:Y:S01]  /*5050*/  CS2R R24, SRZ ;  /* 0x0000000000187805 */ /* 0x000fe2000001ff00 */
[----:B------:R-:W-:-:S06]  /*5060*/  UMOV UR61, UR60 ;  /* 0x0000003c003d7c82 */ /* 0x000fcc0008000000 */
.L_x_24:
[----:B------:R-:W-:Y:S01]  /*5070*/  R2UR UR6, R230 ;  /* 0x00000000e60672ca */ /* 0x000fe200000e0000 */
[----:B------:R-:W-:-:S04]  /*5080*/  UIADD3 UR4, UR61, 0x1, URZ ;  /* 0x000000013d047890 */ /* 0x000fc8000fffe03f */
[----:B------:R-:W-:-:S04]  /*5090*/  UISETP.NE.AND UP0, UPT, UR4, 0x2, UPT ;  /* 0x000000020400788c */ /* 0x000fc8000bf05270 */
[----:B------:R-:W-:Y:S02]  /*50a0*/  USEL UR5, URZ, 0x1, UP0 ;  /* 0x000000013f057887 */ /* 0x000fe40008000000 */
[----:B------:R-:W-:Y:S02]  /*50b0*/  USEL UR60, UR4, URZ, UP0 ;  /* 0x0000003f043c7287 */ /* 0x000fe40008000000 */
[----:B------:R-:W-:-:S06]  /*50c0*/  ULOP3.LUT UR4, UR6, UR5, URZ, 0x3c, !UPT ;  /* 0x0000000506047292 */ /* 0x000fcc000f8e3c3f */
[----:B------:R-:W-:Y:S01]  /*50d0*/  IMAD.U32 R16, RZ, RZ, UR4 ;  /* 0x00000004ff107e24 */ /* 0x000fe2000f8e00ff */
[----:B------:R-:W-:Y:S06]  /*50e0*/  @!P0 BRA `(.L_x_16) ;  /* 0x0000000000048947 */ /* 0x000fec0003800000 */
[----:B------:R-:W-:Y:S01]  /*50f0*/  BPT.TRAP 0x1 ;  /* 0x000000040000795c */ /* 0x000fe20000300000 */
.L_x_16:
[----:B------:R-:W0:Y:S01]  /*5100*/  S2UR UR5, SR_CgaCtaId ;  /* 0x00000000000579c3 */ /* 0x000e220000008800 */
[----:B------:R-:W-:Y:S01]  /*5110*/  R2UR UR7, R16 ;  /* 0x00000000100772ca */ /* 0x000fe200000e0000 */
[----:B------:R-:W-:-:S12]  /*5120*/  UMOV UR4, 0x400 ;  /* 0x0000040000047882 */ /* 0x000fd80000000000 */
[----:B------:R-:W-:-:S05]  /*5130*/  IMAD.U32 R3, RZ, RZ, UR7 ;  /* 0x00000007ff037e24 */ /* 0x000fca000f8e00ff */
[----:B------:R-:W-:Y:S01]  /*5140*/  SHF.L.U32 R3, R3, 0x1f, RZ ;  /* 0x0000001f03037819 */ /* 0x000fe200000006ff */
[----:B0-----:R-:W-:-:S06]  /*5150*/  ULEA UR6, UR5, UR4, 0x18 ;  /* 0x0000000405067291 */ /* 0x001fcc000f8ec03f */
[----:B------:R-:W-:Y:S01]  /*5160*/  IMAD.U32 R231, RZ, RZ, UR6 ;  /* 0x00000006ffe77e24 */ /* 0x000fe2000f8e00ff */
[----:B------:R-:W-:-:S06]  /*5170*/  ULEA UR6, UR60, UR6, 0x3 ;  /* 0x000000063c067291 */ /* 0x000fcc000f8e183f */
[----:B------:R-:W-:-:S03]  /*5180*/  IMAD.U32 R223, RZ, RZ, UR6 ;  /* 0x00000006ffdf7e24 */ /* 0x000fc6000f8e00ff */
[----:B------:R0:W1:Y:S01]  /*5190*/  SYNCS.PHASECHK.TRANS64.TRYWAIT P2, [UR6+0x38830], R3 ;  /* 0x03883003ff0075a7 */ /* 0x0000620008040146 */
[----:B------:R-:W-:Y:S05]  /*51a0*/  @!P0 BRA `(.L_x_17) ;  /* 0x0000000000048947 */ /* 0x000fea0003800000 */
[----:B------:R-:W-:Y:S01]  /*51b0*/  BPT.TRAP 0x1 ;  /* 0x000000040000795c */ /* 0x000fe20000300000 */
.L_x_17:
[----:B-1----:R-:W-:Y:S05]  /*51c0*/  @P2 BRA `(.L_x_18) ;  /* 0x00000000000c2947 */ /* 0x002fea0003800000 */
[----:B------:R-:W-:-:S13]  /*51d0*/  R2UR UR4, R223 ;  /* 0x00000000df0472ca */ /* 0x000fda00000e0000 */
[----:B------:R-:W1:Y:S02]  /*51e0*/  SYNCS.PHASECHK.TRANS64.TRYWAIT P2, [UR4+0x38830], R3 ;  /* 0x03883003ff0075a7 */ /* 0x000e640008040144 */
[----:B-1----:R-:W-:Y:S05]  /*51f0*/  @!P2 BRA `(.L_x_19) ;  /* 0x000000b800e4a947 */ /* 0x002fea0003800000 */
.L_x_18:
[----:B------:R-:W-:Y:S01]  /*5200*/  R2UR UR4, R15 ;  /* 0x000000000f0472ca */ /* 0x000fe200000e0000 */
[----:B------:R-:W-:Y:S01]  /*5210*/  WARPGROUP.ARRIVE ;  /* 0x00000000000079c5 */ /* 0x000fe20000000000 */
[----:B------:R-:W-:Y:S01]  /*5220*/  R2UR UR18, R12 ;  /* 0x000000000c1272ca */ /* 0x000fe200000e0000 */
[----:B------:R-:W-:Y:S01]  /*5230*/  UMOV UR59, 0x40000040 ;  /* 0x40000040003b7882 */ /* 0x000fe20000000000 */
        /* <DEDUP_REMOVED lines=9> */
[----:B------:R-:W-:Y:S01]  /*52d0*/  UIMAD UR4, UR60, 0xa00, UR4 ;  /* 0x00000a003c0478a4 */ /* 0x000fe2000f8e0204 */
[-C--:B------:R-:W-:Y:S01]  /*52e0*/  FMUL.FTZ R24, R24, R2.reuse ;  /* 0x0000000218187220 */ /* 0x080fe20000410000 */
[----:B------:R-:W-:Y:S01]  /*52f0*/  UMOV UR56, UR18 ;  /* 0x0000001200387c82 */ /* 0x000fe20008000000 */
[----:B------:R-:W-:Y:S01]  /*5300*/  UMOV UR39, 0x40000040 ;  /* 0x4000004000277882 */ /* 0x000fe20000000000 */
[----:B------:R-:W-:Y:S01]  /*5310*/  UMOV UR57, UR19 ;  /* 0x0000001300397c82 */ /* 0x000fe20008000000 */
[----:B------:R-:W-:Y:S01]  /*5320*/  UIADD3 UR5, UR4, 0x80, URZ ;  /* 0x0000008004057890 */ /* 0x000fe2000fffe03f */
[-C--:B------:R-:W-:Y:S01]  /*5330*/  FMUL.FTZ R25, R25, R2.reuse ;  /* 0x0000000219197220 */ /* 0x080fe20000410000 */
[----:B------:R-:W-:Y:S01]  /*5340*/  UMOV UR58, UR4 ;  /* 0x00000004003a7c82 */ /* 0x000fe20008000000 */
[----:B------:R-:W-:Y:S01]  /*5350*/  UIADD3 UR6, UR4, 0x100, URZ ;  /* 0x0000010004067890 */ /* 0x000fe2000fffe03f */
[----:B------:R-:W-:Y:S01]  /*5360*/  HGMMA.64x16x16.F32.BF16 R184, gdesc[UR56], RZ, !UPT, gsb0 ;  /* 0x0020000038b879f0 */ /* 0x000fe2000c0018ff */
[----:B------:R-:W-:Y:S01]  /*5370*/  UMOV UR56, UR18 ;  /* 0x0000001200387c82 */ /* 0x000fe20008000000 */
[----:B------:R-:W-:Y:S01]  /*5380*/  UMOV UR57, UR19 ;  /* 0x0000001300397c82 */ /* 0x000fe20008000000 */
[----:B------:R-:W-:Y:S01]  /*5390*/  UMOV UR58, UR5 ;  /* 0x00000005003a7c82 */ /* 0x000fe20008000000 */
[----:B------:R-:W-:Y:S01]  /*53a0*/  UMOV UR59, 0x40000040 ;  /* 0x40000040003b7882 */ /* 0x000fe20000000000 */
[----:B------:R-:W-:Y:S01]  /*53b0*/  UIADD3 UR5, UR4, 0x180, URZ ;  /* 0x0000018004057890 */ /* 0x000fe2000fffe03f */
[-C--:B------:R-:W-:Y:S01]  /*53c0*/  FMUL.FTZ R28, R28, R2.reuse ;  /* 0x000000021c1c7220 */ /* 0x080fe20000410000 */
        /* <DEDUP_REMOVED lines=12> */
[----:B------:R-:W-:Y:S01]  /*5490*/  UMOV UR43, 0x40000040 ;  /* 0x40000040002b7882 */ /* 0x000fe20000000000 */
        /* <DEDUP_REMOVED lines=31> */
[----:B------:R-:W-:Y:S01]  /*5690*/  FMUL.FTZ R89, R89, R2 ;  /* 0x0000000259597220 */ /* 0x000fe20000410000 */
[----:B------:R-:W-:-:S02]  /*56a0*/  WARPGROUP.DEPBAR.LE gsb0, 0x0 ;  /* 0x00008000000079c5 */ /* 0x000fc40000010000 */
[----:B------:R-:W-:Y:S01]  /*56b0*/  WARPGROUP.ARRIVE ;  /* 0x00000000000079c5 */ /* 0x000fe20000000000 */
[-C--:B------:R-:W-:Y:S01]  /*56c0*/  FMUL.FTZ R92, R92, R2.reuse ;  /* 0x000000025c5c7220 */ /* 0x080fe20000410000 */
[-C--:B------:R-:W-:Y:S01]  /*56d0*/  FMUL.FTZ R93, R93, R2.reuse ;  /* 0x000000025d5d7220 */ /* 0x080fe20000410000 */
[-C--:B------:R-:W-:Y:S01]  /*56e0*/  FMUL.FTZ R96, R96, R2.reuse ;  /* 0x0000000260607220 */ /* 0x080fe20000410000 */
[-C--:B------:R-:W-:Y:S01]  /*56f0*/  FMUL.FTZ R97, R97, R2.reuse ;  /* 0x0000000261617220 */ /* 0x080fe20000410000 */
[-C--:B------:R-:W-:Y:S01]  /*5700*/  FMUL.FTZ R100, R100, R2.reuse ;  /* 0x0000000264647220 */ /* 0x080fe20000410000 */
[----:B------:R-:W-:Y:S01]  /*5710*/  HGMMA.64x16x16.F32.BF16 R176, gdesc[UR56], RZ, !UPT, gsb0 ;  /* 0x0020000038b079f0 */ /* 0x000fe2000c0018ff */
[----:B------:R-:W-:Y:S01]  /*5720*/  UMOV UR56, UR18 ;  /* 0x0000001200387c82 */ /* 0x000fe20008000000 */
[----:B------:R-:W-:Y:S01]  /*5730*/  UMOV UR57, UR19 ;  /* 0x0000001300397c82 */ /* 0x000fe20008000000 */
[----:B------:R-:W-:Y:S01]  /*5740*/  UMOV UR58, UR6 ;  /* 0x00000006003a7c82 */ /* 0x000fe20008000000 */
        /* <DEDUP_REMOVED lines=100> */
[----:B------:R-:W-:-:S06]  /*5d90*/  WARPGROUP.ARRIVE ;  /* 0x00000000000079c5 */ /* 0x000fcc0000000000 */
[----:B------:R-:W-:Y:S01]  /*5da0*/  HGMMA.64x16x16.F32.BF16 R160, gdesc[UR56], RZ, !UPT, gsb0 ;  /* 0x0020000038a079f0 */ /* 0x000fe2000c0018ff */
        /* <DEDUP_REMOVED lines=21> */
[----:B------:R-:W-:Y:S01]  /*5f00*/  UIADD3 UR5, UR4, 0x182, URZ ;  /* 0x0000018204057890 */ /* 0x000fe2000fffe03f */
        /* <DEDUP_REMOVED lines=65> */
[----:B------:R-:W-:Y:S01]  /*6320*/  UMOV UR11, 0x40000040 ;  /* 0x40000040000b7882 */ /* 0x000fe20000000000 */
[----:B------:R-:W-:Y:S01]  /*6330*/  UIADD3 UR6, UR4, 0x106, URZ ;  /* 0x0000010604067890 */ /* 0x000fe2000fffe03f */
        /* <DEDUP_REMOVED lines=32> */
[----:B------:R-:W-:Y:S02]  /*6540*/  UIADD3 UR10, UR4, 0x986, URZ ;  /* 0x00000986040a7890 */ /* 0x000fe4000fffe03f */
        /* <DEDUP_REMOVED lines=27> */
[----:B------:R-:W-:Y:S02]  /*6700*/  R2UR UR14, R6 ;  /* 0x00000000060e72ca */ /* 0x000fe400000e0000 */
[----:B------:R-:W-:-:S11]  /*6710*/  R2UR UR15, R7 ;  /* 0x00000000070f72ca */ /* 0x000fd600000e0000 */
[----:B------:R-:W-:Y:S02]  /*6720*/  UMOV UR56, UR14 ;  /* 0x0000000e00387c82 */ /* 0x000fe40008000000 */
[----:B------:R-:W-:Y:S01]  /*6730*/  UMOV UR57, UR15 ;  /* 0x0000000f00397c82 */ /* 0x000fe20008000000 */
        /* <DEDUP_REMOVED lines=266> */
[----:B------:R-:W-:-:S03]  /*77e0*/  UIADD3 UR6, UR4, 0x886, URZ ;  /* 0x0000088604067890 */ /* 0x000fc6000fffe03f */
[----:B------:R-:W-:Y:S01]  /*77f0*/  UMOV UR4, UR14 ;  /* 0x0000000e00047c82 */ /* 0x000fe20008000000 */
[----:B------:R-:W-:Y:S02]  /*7800*/  WARPGROUP.DEPBAR.LE gsb0, 0x0 ;  /* 0x00008000000079c5 */ /* 0x000fe40000010000 */
[----:B------:R-:W-:-:S06]  /*7810*/  WARPGROUP.ARRIVE ;  /* 0x00000000000079c5 */ /* 0x000fcc0000000000 */
[----:B------:R-:W-:Y:S03]  /*7820*/  HGMMA.64x16x16.F32.BF16 R152, gdesc[UR52], R152, gsb0 ;  /* 0x00200000349879f0 */ /* 0x000fe60008001898 */
        /* <DEDUP_REMOVED lines=16> */
[----:B------:R-:W-:Y:S01]  /*7930*/  UMOV UR7, 0x40000040 ;  /* 0x4000004000077882 */ /* 0x000fe20000000000 */
        /* <DEDUP_REMOVED lines=10> */
[----:B------:R-:W-:Y:S02]  /*79e0*/  WARPGROUP.DEPBAR.LE gsb0, 0x0 ;  /* 0x00008000000079c5 */ /* 0x000fe40000010000 */
[----:B------:R-:W-:-:S06]  /*79f0*/  WARPGROUP.ARRIVE ;  /* 0x00000000000079c5 */ /* 0x000fcc0000000000 */
[----:B------:R-:W-:Y:S03]  /*7a00*/  HGMMA.64x16x16.F32.BF16 R152, gdesc[UR4], R152, gsb0 ;  /* 0x00200000049879f0 */ /* 0x000fe60008001898 */
[----:B------:R-:W-:Y:S02]  /*7a10*/  WARPGROUP.DEPBAR.LE gsb0, 0x0 ;  /* 0x00008000000079c5 */ /* 0x000fe40000010000 */
[----:B------:R-:W-:Y:S05]  /*7a20*/  @!P0 BRA `(.L_x_20) ;  /* 0x0000000000048947 */ /* 0x000fea0003800000 */
[----:B------:R-:W-:Y:S01]  /*7a30*/  BPT.TRAP 0x1 ;  /* 0x000000040000795c */ /* 0x000fe20000300000 */
.L_x_20:
[----:B------:R-:W-:Y:S02]  /*7a40*/  R2UR UR4, R231 ;  /* 0x00000000e70472ca */ /* 0x000fe400000e0000 */
[----:B------:R-:W-:-:S11]  /*7a50*/  R2UR UR5, R230 ;  /* 0x00000000e60572ca */ /* 0x000fd600000e0000 */
[----:B------:R-:W-:Y:S02]  /*7a60*/  ULEA UR4, UR61, UR4, 0x3 ;  /* 0x000000043d047291 */ /* 0x000fe4000f8e183f */
[----:B------:R-:W-:-:S05]  /*7a70*/  IMAD.U32 R0, RZ, RZ, UR5 ;  /* 0x00000005ff007e24 */ /* 0x000fca000f8e00ff */
[----:B------:R-:W-:-:S04]  /*7a80*/  SHF.L.U32 R0, R0, 0x1f, RZ ;  /* 0x0000001f00007819 */ /* 0x000fc800000006ff */
[----:B------:R2:W3:Y:S01]  /*7a90*/  SYNCS.PHASECHK.TRANS64.TRYWAIT P2, [UR4+0x38850], R0 ;  /* 0x03885000ff0075a7 */ /* 0x0004e20008040144 */
[----:B------:R-:W-:Y:S05]  /*7aa0*/  @!P0 BRA `(.L_x_21) ;  /* 0x0000000000048947 */ /* 0x000fea0003800000 */
[----:B------:R-:W-:Y:S01]  /*7ab0*/  BPT.TRAP 0x1 ;  /* 0x000000040000795c */ /* 0x000fe20000300000 */
.L_x_21:
[----:B---3--:R-:W-:Y:S05]  /*7ac0*/  @P2 BRA `(.L_x_22) ;  /* 0x0000000000082947 */ /* 0x008fea0003800000 */
[----:B------:R-:W3:Y:S02]  /*7ad0*/  SYNCS.PHASECHK.TRANS64.TRYWAIT P2, [UR4+0x38850], R0 ;  /* 0x03885000ff0075a7 */ /* 0x000ee40008040144 */
[----:B---3--:R-:W-:Y:S05]  /*7ae0*/  @!P2 BRA `(.L_x_23) ;  /* 0x0000009000c4a947 */ /* 0x008fea0003800000 */
.L_x_22:
[----:B------:R-:W-:Y:S01]  /*7af0*/  R2UR UR5, R231 ;  /* 0x00000000e70572ca */ /* 0x000fe200000e0000 */
[----:B------:R-:W-:Y:S01]  /*7b00*/  WARPGROUP.ARRIVE ;  /* 0x00000000000079c5 */ /* 0x000fe20000000000 */
[----:B------:R-:W-:Y:S01]  /*7b10*/  UMOV UR7, 0x40000040 ;  /* 0x4000004000077882 */ /* 0x000fe20000000000 */
[----:B0-2---:R-:W-:Y:S01]  /*7b20*/  FMNMX.FTZ R0, R184, R21, !PT ;  /* 0x00000015b8007209 */ /* 0x005fe20007810000 */
[----:B------:R-:W-:Y:S01]  /*7b30*/  ULDC UR10, c[0x0][0x988] ;  /* 0x00026200000a7ab9 */ /* 0x000fe20000000800 */
[----:B------:R-:W-:Y:S02]  /*7b40*/  R2UR UR11, R223 ;  /* 0x00000000df0b72ca */ /* 0x000fe400000e0000 */
[----:B-1----:R-:W-:-:S04]  /*7b50*/  FMNMX.FTZ R3, R185, R0, !PT ;  /* 0x00000000b9037209 */ /* 0x002fc80007810000 */
[----:B------:R-:W-:Y:S02]  /*7b60*/  FMNMX.FTZ R0, R188, R3, !PT ;  /* 0x00000003bc007209 */ /* 0x000fe40007810000 */
[----:B------:R-:W-:Y:S02]  /*7b70*/  UIADD3 UR5, UR5, 0x400, URZ ;  /* 0x0000040005057890 */ /* 0x000fe4000fffe03f */
[----:B------:R-:W-:Y:S02]  /*7b80*/  FMNMX.FTZ R3, R189, R0, !PT ;  /* 0x00000000bd037209 */ /* 0x000fe40007810000 */
[----:B------:R-:W-:Y:S02]  /*7b90*/  USHF.R.U32.HI UR5, URZ, 0x4, UR5 ;  /* 0x000000043f057899 */ /* 0x000fe40008011605 */
[----:B------:R-:W-:Y:S02]  /*7ba0*/  FMNMX.FTZ R0, R176, R3, !PT ;  /* 0x00000003b0007209 */ /* 0x000fe40007810000 */
[----:B------:R-:W-:-:S02]  /*7bb0*/  ULOP3.LUT UR5, UR5, 0x3fff, URZ, 0xc0, !UPT ;  /* 0x00003fff05057892 */ /* 0x000fc4000f8ec03f */
[----:B------:R-:W-:Y:S02]  /*7bc0*/  FMNMX.FTZ R3, R177, R0, !PT ;  /* 0x00000000b1037209 */ /* 0x000fe40007810000 */
[----:B------:R-:W-:Y:S02]  /*7bd0*/  ULOP3.LUT UR5, UR5, 0x2800000, URZ, 0xfc, !UPT ;  /* 0x0280000005057892 */ /* 0x000fe4000f8efc3f */
[----:B------:R-:W-:Y:S02]  /*7be0*/  FMNMX.FTZ R0, R180, R3, !PT ;  /* 0x00000003b4007209 */ /* 0x000fe40007810000 */
[----:B------:R-:W-:Y:S02]  /*7bf0*/  UIMAD UR5, UR61, 0xa00, UR5 ;  /* 0x00000a003d0578a4 */ /* 0x000fe4000f8e0205 */
[----:B------:R-:W-:Y:S01]  /*7c00*/  FMNMX.FTZ R3, R181, R0, !PT ;  /* 0x00000000b5037209 */ /* 0x000fe20007810000 */
[----:B------:R-:W-:-:S03]  /*7c10*/  UMOV UR61, UR60 ;  /* 0x0000003c003d7c82 */ /* 0x000fc60008000000 */
[----:B------:R-:W-:Y:S01]  /*7c20*/  FMNMX.FTZ R0, R168, R3, !PT ;  /* 0x00000003a8007209 */ /* 0x000fe20007810000 */
[----:B------:R-:W-:Y:S02]  /*7c30*/  UMOV UR6, UR5 ;  /* 0x0000000500067c82 */ /* 0x000fe40008000000 */
[----:B------:R-:W-:Y:S01]  /*7c40*/  HGMMA.64x256x16.F32.BF16 R24, R208, gdesc[UR4].tnspB, R24, gsb0 ;  /* 0x43e00004d0187df0 */ /* 0x000fe20008001818 */
[----:B------:R-:W-:Y:S01]  /*7c50*/  UIADD3 UR6, UR5, 0x80, URZ ;  /* 0x0000008005067890 */ /* 0x000fe2000fffe03f */
[----:B------:R-:W-:Y:S01]  /*7c60*/  FMNMX.FTZ R3, R169, R0, !PT ;  /* 0x00000000a9037209 */ /* 0x000fe20007810000 */
[----:B------:R-:W-:-:S03]  /*7c70*/  UMOV UR7, 0x40000040 ;  /* 0x4000004000077882 */ /* 0x000fc60000000000 */
[----:B------:R-:W-:-:S04]  /*7c80*/  FMNMX.FTZ R0, R172, R3, !PT ;  /* 0x00000003ac007209 */ /* 0x000fc80007810000 */
        /* <DEDUP_REMOVED lines=8> */
[----:B------:R-:W-:Y:S02]  /*7d10*/  FMNMX.FTZ R2, R157, R0, !PT ;  /* 0x000000009d027209 */ /* 0x000fe40007810000 */
[----:B------:R-:W-:-:S03]  /*7d20*/  FMNMX.FTZ R0, R186, R20, !PT ;  /* 0x00000014ba007209 */ /* 0x000fc60007810000 */
[----:B------:R-:W0:Y:S01]  /*7d30*/  SHFL.BFLY PT, R3, R2, 0x2, 0x1f ;  /* 0x0c401f0002037f89 */ /* 0x000e2200000e0000 */
[----:B------:R-:W-:Y:S02]  /*7d40*/  WARPGROUP.DEPBAR.LE gsb0, 0x0 ;  /* 0x00008000000079c5 */ /* 0x000fe40000010000 */
[----:B------:R-:W-:-:S06]  /*7d50*/  WARPGROUP.ARRIVE ;  /* 0x00000000000079c5 */ /* 0x000fcc0000000000 */
[----:B------:R-:W-:Y:S01]  /*7d60*/  HGMMA.64x256x16.F32.BF16 R24, R204, gdesc[UR4].tnspB, R24, gsb0 ;  /* 0x43e00004cc187df0 */ /* 0x000fe20008001818 */
[----:B------:R-:W-:Y:S01]  /*7d70*/  UIADD3 UR6, UR5, 0x100, URZ ;  /* 0x0000010005067890 */ /* 0x000fe2000fffe03f */
[----:B------:R-:W-:Y:S01]  /*7d80*/  UMOV UR7, 0x40000040 ;  /* 0x4000004000077882 */ /* 0x000fe20000000000 */
[----:B------:R-:W-:Y:S02]  /*7d90*/  WARPGROUP.DEPBAR.LE gsb0, 0x0 ;  /* 0x00008000000079c5 */ /* 0x000fe40000010000 */
[----:B------:R-:W-:-:S15]  /*7da0*/  WARPGROUP.ARRIVE ;  /* 0x00000000000079c5 */ /* 0x000fde0000000000 */
[----:B------:R-:W-:-:S08]  /*7db0*/  NOP ;  /* 0x0000000000007918 */ /* 0x000fd00000000000 */
[----:B------:R-:W-:Y:S01]  /*7dc0*/  HGMMA.64x256x16.F32.BF16 R24, R200, gdesc[UR4].tnspB, R24, gsb0 ;  /* 0x43e00004c8187df0 */ /* 0x000fe20008001818 */
[----:B------:R-:W-:Y:S01]  /*7dd0*/  UIADD3 UR6, UR5, 0x180, URZ ;  /* 0x0000018005067890 */ /* 0x000fe2000fffe03f */
[----:B------:R-:W-:Y:S01]  /*7de0*/  UMOV UR7, 0x40000040 ;  /* 0x4000004000077882 */ /* 0x000fe20000000000 */
[----:B------:R-:W-:Y:S02]  /*7df0*/  WARPGROUP.DEPBAR.LE gsb0, 0x0 ;  /* 0x00008000000079c5 */ /* 0x000fe40000010000 */
[----:B------:R-:W-:Y:S01]  /*7e00*/  WARPGROUP.ARRIVE ;  /* 0x00000000000079c5 */ /* 0x000fe20000000000 */
[----:B0-----:R-:W-:-:S15]  /*7e10*/  FMNMX.FTZ R200, R2, R3, !PT ;  /* 0x0000000302c87209 */ /* 0x001fde0007810000 */
[----:B------:R-:W-:-:S07]  /*7e20*/  NOP ;  /* 0x0000000000007918 */ /* 0x000fce0000000000 */
[----:B------:R-:W-:Y:S01]  /*7e30*/  HGMMA.64x256x16.F32.BF16 R24, R196, gdesc[UR4].tnspB, R24, gsb0 ;  /* 0x43e00004c4187df0 */ /* 0x000fe20008001818 */
[----:B------:R-:W0:Y:S01]  /*7e40*/  SHFL.BFLY PT, R3, R200, 0x1, 0x1f ;  /* 0x0c201f00c8037f89 */ /* 0x000e2200000e0000 */
[----:B------:R-:W-:Y:S01]  /*7e50*/  UIADD3 UR6, UR5, 0x200, URZ ;  /* 0x0000020005067890 */ /* 0x000fe2000fffe03f */
[----:B------:R-:W-:Y:S01]  /*7e60*/  R2UR UR5, R222 ;  /* 0x00000000de0572ca */ /* 0x000fe200000e0000 */
[----:B------:R-:W-:-:S12]  /*7e70*/  UMOV UR7, 0x40000040 ;  /* 0x4000004000077882 */ /* 0x000fd80000000000 */
[----:B------:R-:W-:Y:S02]  /*7e80*/  ISETP.LT.AND P2, PT, RZ, UR5, PT ;  /* 0x00000005ff007c0c */ /* 0x000fe4000bf41270 */
[----:B0-----:R-:W-:Y:S02]  /*7e90*/  FMNMX.FTZ R4, R200, R3, !PT ;  /* 0x00000003c8047209 */ /* 0x001fe40007810000 */
[----:B------:R-:W-:-:S03]  /*7ea0*/  FMNMX.FTZ R3, R187, R0, !PT ;  /* 0x00000000bb037209 */ /* 0x000fc60007810000 */
[C---:B------:R-:W-:Y:S01]  /*7eb0*/  FMUL.FTZ R0, R4.reuse, UR10 ;  /* 0x0000000a04007c20 */ /* 0x040fe20008410000 */
[----:B------:R-:W-:-:S03]  /*7ec0*/  FADD.FTZ R21, -R4, R21 ;  /* 0x0000001504157221 */ /* 0x000fc60000010100 */
[--C-:B------:R-:W-:Y:S01]  /*7ed0*/  FFMA.FTZ R204, R176, UR10, -R0.reuse ;  /* 0x0000000ab0cc7c23 */ /* 0x100fe20008010800 */
[----:B------:R-:W-:Y:S01]  /*7ee0*/  FMUL.FTZ R21, R21, UR10 ;  /* 0x0000000a15157c20 */ /* 0x000fe20008410000 */
[--C-:B------:R-:W-:Y:S01]  /*7ef0*/  FFMA.FTZ R208, R185, UR10, -R0.reuse ;  /* 0x0000000ab9d07c23 */ /* 0x100fe20008010800 */
[--C-:B------:R-:W-:Y:S01]  /*7f00*/  FFMA.FTZ R185, R177, UR10, -R0.reuse ;  /* 0x0000000ab1b97c23 */ /* 0x100fe20008010800 */
[--C-:B------:R-:W-:Y:S01]  /*7f10*/  FFMA.FTZ R177, R181, UR10, -R0.reuse ;  /* 0x0000000ab5b17c23 */ /* 0x100fe20008010800 */
[----:B------:R0:W-:Y:S01]  /*7f20*/  MUFU.EX2 R2, R21 ;  /* 0x0000001500027308 */ /* 0x0001e20000000800 */
[--C-:B------:R-:W-:Y:S01]  /*7f30*/  FFMA.FTZ R181, R161, UR10, -R0.reuse ;  /* 0x0000000aa1b57c23 */ /* 0x100fe20008010800 */
[--C-:B------:R-:W-:Y:S01]  /*7f40*/  FFMA.FTZ R210, R188, UR10, -R0.reuse ;  /* 0x0000000abcd27c23 */ /* 0x100fe20008010800 */
[--C-:B------:R-:W-:Y:S01]  /*7f50*/  FFMA.FTZ R189, R189, UR10, -R0.reuse ;  /* 0x0000000abdbd7c23 */ /* 0x100fe20008010800 */
[--C-:B------:R-:W-:Y:S01]  /*7f60*/  FFMA.FTZ R206, R180, UR10, -R0.reuse ;  /* 0x0000000ab4ce7c23 */ /* 0x100fe20008010800 */
[--C-:B------:R-:W-:Y:S01]  /*7f70*/  FFMA.FTZ R200, R168, UR10, -R0.reuse ;  /* 0x0000000aa8c87c23 */ /* 0x100fe20008010800 */
[--C-:B------:R-:W-:Y:S01]  /*7f80*/  FFMA.FTZ R169, R169, UR10, -R0.reuse ;  /* 0x0000000aa9a97c23 */ /* 0x100fe20008010800 */
[--C-:B------:R-:W-:Y:S01]  /*7f90*/  FFMA.FTZ R202, R172, UR10, -R0.reuse ;  /* 0x0000000aacca7c23 */ /* 0x100fe20008010800 */
[--C-:B------:R-:W-:Y:S01]  /*7fa0*/  FFMA.FTZ R173, R173, UR10, -R0.reuse ;  /* 0x0000000aadad7c23 */ /* 0x100fe20008010800 */
[--C-:B0-----:R-:W-:Y:S01]  /*7fb0*/  FFMA.FTZ R21, R152, UR10, -R0.reuse ;  /* 0x0000000a98157c23 */ /* 0x101fe20008010800 */
[--C-:B------:R-:W-:Y:S01]  /*7fc0*/  FFMA.FTZ R152, R153, UR10, -R0.reuse ;  /* 0x0000000a99987c23 */ /* 0x100fe20008010800 */
[--C-:B------:R-:W-:Y:S01]  /*7fd0*/  FFMA.FTZ R161, R165, UR10, -R0.reuse ;  /* 0x0000000aa5a17c23 */ /* 0x100fe20008010800 */
[--C-:B------:R-:W-:Y:S01]  /*7fe0*/  FFMA.FTZ R153, R156, UR10, -R0.reuse ;  /* 0x0000000a9c997c23 */ /* 0x100fe20008010800 */
[----:B------:R-:W-:Y:S01]  /*7ff0*/  FFMA.FTZ R157, R157, UR10, -R0 ;  /* 0x0000000a9d9d7c23 */ /* 0x000fe20008010800 */
[----:B------:R-:W-:Y:S08]  /*8000*/  MUFU.EX2 R208, R208 ;  /* 0x000000d000d07308 */ /* 0x000ff00000000800 */
        /* <DEDUP_REMOVED lines=14> */
[----:B------:R-:W-:Y:S01]  /*80f0*/  MUFU.EX2 R153, R153 ;  /* 0x0000009900997308 */ /* 0x000fe20000000800 */
[----:B------:R-:W-:-:S02]  /*8100*/  WARPGROUP.DEPBAR.LE gsb0, 0x0 ;  /* 0x00008000000079c5 */ /* 0x000fc40000010000 */
[----:B------:R-:W-:Y:S01]  /*8110*/  WARPGROUP.ARRIVE ;  /* 0x00000000000079c5 */ /* 0x000fe20000000000 */
[----:B------:R-:W-:Y:S01]  /*8120*/  FMNMX.FTZ R196, R190, R3, !PT ;  /* 0x00000003bec47209 */ /* 0x000fe20007810000 */
[--C-:B------:R-:W-:Y:S01]  /*8130*/  FFMA.FTZ R197, R184, UR10, -R0.reuse ;  /* 0x0000000ab8c57c23 */ /* 0x100fe20008010800 */
[--C-:B------:R-:W-:Y:S02]  /*8140*/  FFMA.FTZ R198, R164, UR10, -R0.reuse ;  /* 0x0000000aa4c67c23 */ /* 0x100fe40008010800 */
[----:B------:R-:W-:Y:S01]  /*8150*/  FMNMX.FTZ R3, R191, R196, !PT ;  /* 0x000000c4bf037209 */ /* 0x000fe20007810000 */
[----:B------:R-:W-:Y:S01]  /*8160*/  HGMMA.64x256x16.F32.BF16 R24, R192, gdesc[UR4].tnspB, R24, gsb0 ;  /* 0x43e00004c0187df0 */ /* 0x000fe20008001818 */
[----:B------:R-:W-:Y:S01]  /*8170*/  FFMA.FTZ R196, R160, UR10, -R0 ;  /* 0x0000000aa0c47c23 */ /* 0x000fe20008010800 */
[----:B------:R-:W-:Y:S01]  /*8180*/  MUFU.EX2 R197, R197 ;  /* 0x000000c500c57308 */ /* 0x000fe20000000800 */
[----:B------:R-:W-:-:S04]  /*8190*/  FMNMX.FTZ R184, R178, R3, !PT ;  /* 0x00000003b2b87209 */ /* 0x000fc80007810000 */
[----:B------:R-:W-:-:S03]  /*81a0*/  FMNMX.FTZ R3, R179, R184, !PT ;  /* 0x000000b8b3037209 */ /* 0x000fc60007810000 */
[----:B------:R-:W-:Y:S01]  /*81b0*/  MUFU.EX2 R196, R196 ;  /* 0x000000c400c47308 */ /* 0x000fe20000000800 */
[----:B------:R-:W-:-:S04]  /*81c0*/  FMNMX.FTZ R184, R182, R3, !PT ;  /* 0x00000003b6b87209 */ /* 0x000fc80007810000 */
[----:B------:R-:W-:-:S03]  /*81d0*/  FMNMX.FTZ R3, R183, R184, !PT ;  /* 0x000000b8b7037209 */ /* 0x000fc60007810000 */
[----:B------:R-:W-:Y:S01]  /*81e0*/  MUFU.EX2 R198, R198 ;  /* 0x000000c600c67308 */ /* 0x000fe20000000800 */
        /* <DEDUP_REMOVED lines=11> */
[----:B------:R-:W-:-:S05]  /*82a0*/  FMNMX.FTZ R176, R159, R176, !PT ;  /* 0x000000b09fb07209 */ /* 0x000fca0007810000 */
[----:B------:R-:W0:Y:S02]  /*82b0*/  SHFL.BFLY PT, R3, R176, 0x2, 0x1f ;  /* 0x0c401f00b0037f89 */ /* 0x000e2400000e0000 */
[----:B0-----:R-:W-:-:S05]  /*82c0*/  FMNMX.FTZ R3, R176, R3, !PT ;  /* 0x00000003b0037209 */ /* 0x001fca0007810000 */
[----:B------:R-:W0:Y:S02]  /*82d0*/  SHFL.BFLY PT, R160, R3, 0x1, 0x1f ;  /* 0x0c201f0003a07f89 */ /* 0x000e2400000e0000 */
[----:B0-----:R-:W-:-:S05]  /*82e0*/  FMNMX.FTZ R3, R3, R160, !PT ;  /* 0x000000a003037209 */ /* 0x001fca0007810000 */
[C---:B------:R-:W-:Y:S01]  /*82f0*/  FADD.FTZ R0, -R3.reuse, R20 ;  /* 0x0000001403007221 */ /* 0x040fe20000010100 */
[----:B------:R-:W-:Y:S01]  /*8300*/  FMUL.FTZ R156, R3, UR10 ;  /* 0x0000000a039c7c20 */ /* 0x000fe20008410000 */
[----:B------:R0:W-:Y:S02]  /*8310*/  MUFU.EX2 R20, R157 ;  /* 0x0000009d00147308 */ /* 0x0001e40000000800 */
[----:B------:R-:W-:Y:S01]  /*8320*/  FMUL.FTZ R0, R0, UR10 ;  /* 0x0000000a00007c20 */ /* 0x000fe20008410000 */
[--C-:B------:R-:W-:Y:S01]  /*8330*/  FFMA.FTZ R209, R186, UR10, -R156.reuse ;  /* 0x0000000abad17c23 */ /* 0x100fe2000801089c */
[--C-:B------:R-:W-:Y:S01]  /*8340*/  FFMA.FTZ R160, R187, UR10, -R156.reuse ;  /* 0x0000000abba07c23 */ /* 0x100fe2000801089c */
[--C-:B------:R-:W-:Y:S01]  /*8350*/  FFMA.FTZ R211, R190, UR10, -R156.reuse ;  /* 0x0000000abed37c23 */ /* 0x100fe2000801089c */
[--C-:B------:R-:W-:Y:S01]  /*8360*/  FFMA.FTZ R164, R191, UR10, -R156.reuse ;  /* 0x0000000abfa47c23 */ /* 0x100fe2000801089c */
[----:B------:R-:W-:Y:S01]  /*8370*/  FFMA.FTZ R205, R178, UR10, -R156 ;  /* 0x0000000ab2cd7c23 */ /* 0x000fe2000801089c */
[----:B------:R-:W-:Y:S01]  /*8380*/  MUFU.EX2 R0, R0 ;  /* 0x0000000000007308 */ /* 0x000fe20000000800 */
[----:B0-----:R-:W-:-:S02]  /*8390*/  IMAD.U32 R157, RZ, RZ, UR11 ;  /* 0x0000000bff9d7e24 */ /* 0x001fc4000f8e00ff */
[--C-:B------:R-:W-:Y:S01]  /*83a0*/  FFMA.FTZ R168, R179, UR10, -R156.reuse ;  /* 0x0000000ab3a87c23 */ /* 0x100fe2000801089c */
[--C-:B------:R-:W-:Y:S01]  /*83b0*/  FFMA.FTZ R207, R182, UR10, -R156.reuse ;  /* 0x0000000ab6cf7c23 */ /* 0x100fe2000801089c */
[--C-:B------:R-:W-:Y:S01]  /*83c0*/  FFMA.FTZ R172, R183, UR10, -R156.reuse ;  /* 0x0000000ab7ac7c23 */ /* 0x100fe2000801089c */
[----:B------:R-:W-:Y:S02]  /*83d0*/  @!P1 VIADD R157, R157, 0x38840 ;  /* 0x000388409d9d9836 */ /* 0x000fe40000000000 */
[--C-:B------:R-:W-:Y:S01]  /*83e0*/  FFMA.FTZ R201, R170, UR10, -R156.reuse ;  /* 0x0000000aaac97c23 */ /* 0x100fe2000801089c */
[--C-:B------:R-:W-:Y:S01]  /*83f0*/  FFMA.FTZ R162, R162, UR10, -R156.reuse ;  /* 0x0000000aa2a27c23 */ /* 0x100fe2000801089c */
[----:B------:R-:W0:Y:S01]  /*8400*/  MUFU.EX2 R209, R209 ;  /* 0x000000d100d17308 */ /* 0x000e220000000800 */
[--C-:B------:R-:W-:Y:S01]  /*8410*/  FFMA.FTZ R199, R166, UR10, -R156.reuse ;  /* 0x0000000aa6c77c23 */ /* 0x100fe2000801089c */
[----:B------:R-:W-:Y:S01]  /*8420*/  @!P1 PRMT R157, RZ, 0x654, R157 ;  /* 0x00000654ff9d9816 */ /* 0x000fe2000000009d */
[--C-:B------:R-:W-:Y:S01]  /*8430*/  FFMA.FTZ R170, R171, UR10, -R156.reuse ;  /* 0x0000000aabaa7c23 */ /* 0x100fe2000801089c */
[--C-:B------:R-:W-:Y:S01]  /*8440*/  FFMA.FTZ R203, R174, UR10, -R156.reuse ;  /* 0x0000000aaecb7c23 */ /* 0x100fe2000801089c */
[--C-:B------:R-:W-:Y:S01]  /*8450*/  FFMA.FTZ R174, R175, UR10, -R156.reuse ;  /* 0x0000000aafae7c23 */ /* 0x100fe2000801089c */
[--C-:B------:R-:W-:Y:S01]  /*8460*/  FFMA.FTZ R167, R167, UR10, -R156.reuse ;  /* 0x0000000aa7a77c23 */ /* 0x100fe2000801089c */
[--C-:B------:R-:W-:Y:S01]  /*8470*/  FFMA.FTZ R155, R155, UR10, -R156.reuse ;  /* 0x0000000a9b9b7c23 */ /* 0x100fe2000801089c */
[----:B------:R-:W1:Y:S01]  /*8480*/  MUFU.EX2 R160, R160 ;  /* 0x000000a000a07308 */ /* 0x000e620000000800 */
[----:B------:R-:W-:Y:S01]  /*8490*/  FFMA.FTZ R158, R158, UR10, -R156 ;  /* 0x0000000a9e9e7c23 */ /* 0x000fe2000801089c */
[----:B------:R-:W-:Y:S01]  /*84a0*/  IMAD.U32 R171, RZ, RZ, UR4 ;  /* 0x00000004ffab7e24 */ /* 0x000fe2000f8e00ff */
[----:B------:R-:W-:Y:S01]  /*84b0*/  UIADD3 UR4, UR5, -0x1, URZ ;  /* 0xffffffff05047890 */ /* 0x000fe2000fffe03f */
[----:B------:R-:W-:-:S02]  /*84c0*/  R2UR UR5, R16 ;  /* 0x00000000100572ca */ /* 0x000fc400000e0000 */
[----:B------:R-:W-:Y:S02]  /*84d0*/  @!P1 VIADD R171, R171, 0x38860 ;  /* 0x00038860abab9836 */ /* 0x000fe40000000000 */
[----:B------:R-:W2:Y:S01]  /*84e0*/  MUFU.EX2 R211, R211 ;  /* 0x000000d300d37308 */ /* 0x000ea20000000800 */
[----:B0-----:R-:W-:Y:S01]  /*84f0*/  FFMA.FTZ R165, R0, R5, R209 ;  /* 0x0000000500a57223 */ /* 0x001fe200000100d1 */
[----:B------:R-:W-:Y:S01]  /*8500*/  IMAD.U32 R222, RZ, RZ, UR4 ;  /* 0x00000004ffde7e24 */ /* 0x000fe2000f8e00ff */
[----:B------:R-:W-:-:S05]  /*8510*/  @!P1 PRMT R171, RZ, 0x654, R171 ;  /* 0x00000654ffab9816 */ /* 0x000fca00000000ab */
[----:B------:R-:W0:Y:S01]  /*8520*/  MUFU.EX2 R164, R164 ;  /* 0x000000a400a47308 */ /* 0x000e220000000800 */
[C---:B-1----:R-:W-:Y:S01]  /*8530*/  FADD.FTZ R176, R160.reuse, R165 ;  /* 0x000000a5a0b07221 */ /* 0x042fe20000010000 */
[----:B------:R-:W-:Y:S01]  /*8540*/  F2FP.BF16.F32.PACK_AB R209, R160, R209 ;  /* 0x000000d1a0d1723e */ /* 0x000fe200000010ff */
[----:B------:R-:W-:-:S05]  /*8550*/  IMAD.U32 R230, RZ, RZ, UR5 ;  /* 0x00000005ffe67e24 */ /* 0x000fca000f8e00ff */
[----:B------:R-:W1:Y:S08]  /*8560*/  MUFU.EX2 R205, R205 ;  /* 0x000000cd00cd7308 */ /* 0x000e700000000800 */
[----:B------:R-:W3:Y:S08]  /*8570*/  MUFU.EX2 R168, R168 ;  /* 0x000000a800a87308 */ /* 0x000ef00000000800 */
[----:B------:R-:W4:Y:S08]  /*8580*/  MUFU.EX2 R207, R207 ;  /* 0x000000cf00cf7308 */ /* 0x000f300000000800 */
[----:B------:R-:W-:Y:S08]  /*8590*/  MUFU.EX2 R172, R172 ;  /* 0x000000ac00ac7308 */ /* 0x000ff00000000800 */
[----:B------:R5:W-:Y:S08]  /*85a0*/  MUFU.EX2 R5, R162 ;  /* 0x000000a200057308 */ /* 0x000bf00000000800 */
[----:B------:R-:W-:Y:S08]  /*85b0*/  MUFU.EX2 R201, R201 ;  /* 0x000000c900c97308 */ /* 0x000ff00000000800 */
[----:B------:R-:W-:Y:S08]  /*85c0*/  MUFU.EX2 R170, R170 ;  /* 0x000000aa00aa7308 */ /* 0x000ff00000000800 */
[----:B------:R-:W-:Y:S08]  /*85d0*/  MUFU.EX2 R203, R203 ;  /* 0x000000cb00cb7308 */ /* 0x000ff00000000800 */
[----:B------:R-:W-:Y:S08]  /*85e0*/  MUFU.EX2 R174, R174 ;  /* 0x000000ae00ae7308 */ /* 0x000ff00000000800 */
[----:B------:R-:W-:Y:S08]  /*85f0*/  MUFU.EX2 R199, R199 ;  /* 0x000000c700c77308 */ /* 0x000ff00000000800 */
[----:B------:R-:W-:Y:S01]  /*8600*/  MUFU.EX2 R158, R158 ;  /* 0x0000009e009e7308 */ /* 0x000fe20000000800 */
[----:B------:R-:W-:-:S02]  /*8610*/  WARPGROUP.DEPBAR.LE gsb0, 0x0 ;  /* 0x00008000000079c5 */ /* 0x000fc40000010000 */
[----:B------:R2:W-:Y:S05]  /*8620*/  @!P1 SYNCS.ARRIVE.TRANS64.RED.A1T0 RZ, [R157+URZ], RZ ;  /* 0x000000ff9dff99a7 */ /* 0x0005ea000810043f */
[----:B------:R-:W-:Y:S01]  /*8630*/  MUFU.EX2 R193, R155 ;  /* 0x0000009b00c17308 */ /* 0x000fe20000000800 */
[----:B------:R-:W-:Y:S02]  /*8640*/  F2FP.BF16.F32.PACK_AB R192, R152, R21 ;  /* 0x0000001598c0723e */ /* 0x000fe400000010ff */
[----:B------:R-:W-:Y:S01]  /*8650*/  F2FP.BF16.F32.PACK_AB R194, R20, R153 ;  /* 0x0000009914c2723e */ /* 0x000fe200000010ff */
[----:B--2---:R-:W-:Y:S01]  /*8660*/  FFMA.FTZ R157, R2, R14, R197 ;  /* 0x0000000e029d7223 */ /* 0x004fe200000100c5 */
[----:B------:R-:W-:Y:S01]  /*8670*/  FFMA.FTZ R14, R163, UR10, -R156 ;  /* 0x0000000aa30e7c23 */ /* 0x000fe2000801089c */
[----:B------:R2:W-:Y:S02]  /*8680*/  @!P1 SYNCS.ARRIVE.TRANS64.RED.A1T0 RZ, [R171+URZ], RZ ;  /* 0x000000ffabff99a7 */ /* 0x0005e4000810043f */
[C---:B------:R-:W-:Y:S01]  /*8690*/  FADD.FTZ R157, R208.reuse, R157 ;  /* 0x0000009dd09d7221 */ /* 0x040fe20000010000 */
[----:B------:R-:W-:-:S02]  /*86a0*/  F2FP.BF16.F32.PACK_AB R208, R208, R197 ;  /* 0x000000c5d0d0723e */ /* 0x000fc400000010ff */
[----:B------:R-:W2:Y:S01]  /*86b0*/  MUFU.EX2 R14, R14 ;  /* 0x0000000e000e7308 */ /* 0x000ea20000000800 */
[----:B------:R-:W-:Y:S01]  /*86c0*/  FADD.FTZ R178, R210, R157 ;  /* 0x0000009dd2b27221 */ /* 0x000fe20000010000 */
[----:B------:R-:W-:Y:S01]  /*86d0*/  FADD.FTZ R157, R211, R176 ;  /* 0x000000b0d39d7221 */ /* 0x000fe20000010000 */
[C---:B0-----:R-:W-:Y:S02]  /*86e0*/  F2FP.BF16.F32.PACK_AB R211, R164.reuse, R211 ;  /* 0x000000d3a4d3723e */ /* 0x041fe400000010ff */
[----:B------:R-:W-:Y:S01]  /*86f0*/  FADD.FTZ R163, R189, R178 ;  /* 0x000000b2bda37221 */ /* 0x000fe20000010000 */
[----:B------:R-:W-:Y:S01]  /*8700*/  FADD.FTZ R166, R164, R157 ;  /* 0x0000009da4a67221 */ /* 0x000fe20000010000 */
[--C-:B------:R-:W-:Y:S01]  /*8710*/  FFMA.FTZ R157, R154, UR10, -R156.reuse ;  /* 0x0000000a9a9d7c23 */ /* 0x100fe2000801089c */
[----:B------:R-:W-:Y:S01]  /*8720*/  FFMA.FTZ R156, R159, UR10, -R156 ;  /* 0x0000000a9f9c7c23 */ /* 0x000fe2000801089c */
[----:B-----5:R-:W-:Y:S01]  /*8730*/  FADD.FTZ R162, R204, R163 ;  /* 0x000000a3cca27221 */ /* 0x020fe20000010000 */
[----:B-1----:R-:W-:Y:S01]  /*8740*/  FADD.FTZ R163, R205, R166 ;  /* 0x000000a6cda37221 */ /* 0x002fe20000010000 */
[----:B------:R0:W-:Y:S01]  /*8750*/  MUFU.EX2 R164, R157 ;  /* 0x0000009d00a47308 */ /* 0x0001e20000000800 */
[----:B------:R-:W-:Y:S01]  /*8760*/  F2FP.BF16.F32.PACK_AB R210, R189, R210 ;  /* 0x000000d2bdd2723e */ /* 0x000fe200000010ff */
[C---:B------:R-:W-:Y:S01]  /*8770*/  FADD.FTZ R165, R185.reuse, R162 ;  /* 0x000000a2b9a57221 */ /* 0x040fe20000010000 */
[----:B---3--:R-:W-:Y:S01]  /*8780*/  FADD.FTZ R154, R168, R163 ;  /* 0x000000a3a89a7221 */ /* 0x008fe20000010000 */
[----:B------:R-:W-:-:S02]  /*8790*/  F2FP.BF16.F32.PACK_AB R204, R185, R204 ;  /* 0x000000ccb9cc723e */ /* 0x000fc400000010ff */
[----:B------:R-:W-:Y:S01]  /*87a0*/  FADD.FTZ R162, R206, R165 ;  /* 0x000000a5cea27221 */ /* 0x000fe20000010000 */
[----:B----4-:R-:W-:Y:S01]  /*87b0*/  FADD.FTZ R159, R207, R154 ;  /* 0x0000009acf9f7221 */ /* 0x010fe20000010000 */
[----:B------:R-:W-:Y:S01]  /*87c0*/  MUFU.EX2 R156, R156 ;  /* 0x0000009c009c7308 */ /* 0x000fe20000000800 */
[----:B--2---:R-:W-:Y:S01]  /*87d0*/  F2FP.BF16.F32.PACK_AB R197, R14, R5 ;  /* 0x000000050ec5723e */ /* 0x004fe200000010ff */
[----:B------:R-:W-:Y:S01]  /*87e0*/  FADD.FTZ R163, R177, R162 ;  /* 0x000000a2b1a37221 */ /* 0x000fe20000010000 */
[----:B------:R-:W-:Y:S01]  /*87f0*/  FADD.FTZ R162, R172, R159 ;  /* 0x0000009faca27221 */ /* 0x000fe20000010000 */
[----:B------:R-:W-:Y:S02]  /*8800*/  F2FP.BF16.F32.PACK_AB R205, R168, R205 ;  /* 0x000000cda8cd723e */ /* 0x000fe400000010ff */
[----:B------:R-:W-:Y:S01]  /*8810*/  FADD.FTZ R166, R200, R163 ;  /* 0x000000a3c8a67221 */ /* 0x000fe20000010000 */
[----:B------:R-:W-:Y:S01]  /*8820*/  FADD.FTZ R159, R201, R162 ;  /* 0x000000a2c99f7221 */ /* 0x000fe20000010000 */
[----:B------:R-:W1:Y:S01]  /*8830*/  MUFU.EX2 R154, R167 ;  /* 0x000000a7009a7308 */ /* 0x000e620000000800 */
[----:B------:R-:W-:Y:S01]  /*8840*/  F2FP.BF16.F32.PACK_AB R206, R177, R206 ;  /* 0x000000ceb1ce723e */ /* 0x000fe200000010ff */
[----:B------:R-:W-:Y:S01]  /*8850*/  FADD.FTZ R163, R169, R166 ;  /* 0x000000a6a9a37221 */ /* 0x000fe20000010000 */
[----:B------:R-:W-:Y:S01]  /*8860*/  FADD.FTZ R160, R170, R159 ;  /* 0x0000009faaa07221 */ /* 0x000fe20000010000 */
[----:B------:R-:W-:-:S02]  /*8870*/  F2FP.BF16.F32.PACK_AB R207, R172, R207 ;  /* 0x000000cfaccf723e */ /* 0x000fc400000010ff */
[----:B------:R-:W-:Y:S01]  /*8880*/  FADD.FTZ R162, R202, R163 ;  /* 0x000000a3caa27221 */ /* 0x000fe20000010000 */
[----:B------:R-:W-:Y:S01]  /*8890*/  FADD.FTZ R159, R203, R160 ;  /* 0x000000a0cb9f7221 */ /* 0x000fe20000010000 */
[----:B------:R-:W-:Y:S02]  /*88a0*/  F2FP.BF16.F32.PACK_AB R200, R169, R200 ;  /* 0x000000c8a9c8723e */ /* 0x000fe400000010ff */
[----:B------:R-:W-:Y:S01]  /*88b0*/  FADD.FTZ R163, R173, R162 ;  /* 0x000000a2ada37221 */ /* 0x000fe20000010000 */
[----:B------:R-:W-:Y:S01]  /*88c0*/  FADD.FTZ R160, R174, R159 ;  /* 0x0000009faea07221 */ /* 0x000fe20000010000 */
[----:B------:R-:W-:Y:S02]  /*88d0*/  F2FP.BF16.F32.PACK_AB R201, R170, R201 ;  /* 0x000000c9aac9723e */ /* 0x000fe400000010ff */
[----:B------:R-:W-:Y:S01]  /*88e0*/  FADD.FTZ R162, R196, R163 ;  /* 0x000000a3c4a27221 */ /* 0x000fe20000010000 */
[----:B0-----:R-:W-:Y:S01]  /*88f0*/  FADD.FTZ R157, R5, R160 ;  /* 0x000000a0059d7221 */ /* 0x001fe20000010000 */
[----:B------:R-:W-:-:S02]  /*8900*/  F2FP.BF16.F32.PACK_AB R202, R173, R202 ;  /* 0x000000caadca723e */ /* 0x000fc400000010ff */
[----:B------:R-:W-:Y:S01]  /*8910*/  FADD.FTZ R159, R181, R162 ;  /* 0x000000a2b59f7221 */ /* 0x000fe20000010000 */
[----:B------:R-:W-:Y:S01]  /*8920*/  FADD.FTZ R160, R14, R157 ;  /* 0x0000009d0ea07221 */ /* 0x000fe20000010000 */
[----:B------:R-:W-:Y:S02]  /*8930*/  F2FP.BF16.F32.PACK_AB R203, R174, R203 ;  /* 0x000000cbaecb723e */ /* 0x000fe400000010ff */
[----:B------:R-:W-:Y:S01]  /*8940*/  FADD.FTZ R162, R198, R159 ;  /* 0x0000009fc6a27221 */ /* 0x000fe20000010000 */
[----:B------:R-:W-:Y:S01]  /*8950*/  FADD.FTZ R155, R199, R160 ;  /* 0x000000a0c79b7221 */ /* 0x000fe20000010000 */
[----:B------:R-:W-:Y:S02]  /*8960*/  F2FP.BF16.F32.PACK_AB R196, R181, R196 ;  /* 0x000000c4b5c4723e */ /* 0x000fe400000010ff */
[C---:B------:R-:W-:Y:S01]  /*8970*/  FADD.FTZ R162, R161.reuse, R162 ;  /* 0x000000a2a1a27221 */ /* 0x040fe20000010000 */
[----:B-1----:R-:W-:Y:S01]  /*8980*/  FADD.FTZ R155, R154, R155 ;  /* 0x0000009b9a9b7221 */ /* 0x002fe20000010000 */
[----:B------:R-:W-:-:S02]  /*8990*/  F2FP.BF16.F32.PACK_AB R198, R161, R198 ;  /* 0x000000c6a1c6723e */ /* 0x000fc400000010ff */
[----:B------:R-:W-:Y:S01]  /*89a0*/  FADD.FTZ R5, R21, R162 ;  /* 0x000000a215057221 */ /* 0x000fe20000010000 */
[----:B------:R-:W-:Y:S01]  /*89b0*/  FADD.FTZ R155, R164, R155 ;  /* 0x0000009ba49b7221 */ /* 0x000fe20000010000 */
[----:B------:R-:W-:Y:S01]  /*89c0*/  F2FP.BF16.F32.PACK_AB R199, R154, R199 ;  /* 0x000000c79ac7723e */ /* 0x000fe200000010ff */
[----:B------:R-:W-:Y:S02]  /*89d0*/  IMAD.MOV.U32 R21, RZ, RZ, R4 ;  /* 0x000000ffff157224 */ /* 0x000fe400078e0004 */
[----:B------:R-:W-:Y:S01]  /*89e0*/  FADD.FTZ R14, R152, R5 ;  /* 0x00000005980e7221 */ /* 0x000fe20000010000 */
[C---:B------:R-:W-:Y:S01]  /*89f0*/  FADD.FTZ R155, R193.reuse, R155 ;  /* 0x0000009bc19b7221 */ /* 0x040fe20000010000 */
[----:B------:R-:W-:Y:S02]  /*8a00*/  F2FP.BF16.F32.PACK_AB R193, R193, R164 ;  /* 0x000000a4c1c1723e */ /* 0x000fe400000010ff */
[----:B------:R-:W-:Y:S01]  /*8a10*/  FADD.FTZ R5, R153, R14 ;  /* 0x0000000e99057221 */ /* 0x000fe20000010000 */
[----:B------:R-:W-:Y:S01]  /*8a20*/  FADD.FTZ R155, R158, R155 ;  /* 0x0000009b9e9b7221 */ /* 0x000fe20000010000 */
[----:B------:R-:W-:-:S02]  /*8a30*/  F2FP.BF16.F32.PACK_AB R195, R156, R158 ;  /* 0x0000009e9cc3723e */ /* 0x000fc400000010ff */
[----:B------:R-:W-:Y:S01]  /*8a40*/  FADD.FTZ R14, R20, R5 ;  /* 0x00000005140e7221 */ /* 0x000fe20000010000 */
[----:B------:R-:W-:Y:S01]  /*8a50*/  FADD.FTZ R5, R156, R155 ;  /* 0x0000009b9c057221 */ /* 0x000fe20000010000 */
[----:B------:R-:W-:Y:S01]  /*8a60*/  IMAD.MOV.U32 R20, RZ, RZ, R3 ;  /* 0x000000ffff147224 */ /* 0x000fe200078e0003 */
[----:B------:R-:W-:Y:S06]  /*8a70*/  @P2 BRA `(.L_x_24) ;  /* 0xffffffc4007c2947 */ /* 0x000fec000383ffff */
.L_x_15:
[----:B------:R-:W-:Y:S06]  /*8a80*/  BAR.ARV 0x8, 0x180 ;  /* 0x0206000000007b1d */ /* 0x000fec0000002000 */
        /* <DEDUP_REMOVED lines=128> */
[----:B------:R-:W-:Y:S06]  /*9290*/  @!P0 BRA `(.L_x_25) ;  /* 0x0000000000048947 */ /* 0x000fec0003800000 */
[----:B------:R-:W-:Y:S01]  /*92a0*/  BPT.TRAP 0x1 ;  /* 0x000000040000795c */ /* 0x000fe20000300000 */
.L_x_25:
[----:B------:R-:W0:Y:S01]  /*92b0*/  S2UR UR5, SR_CgaCtaId ;  /* 0x00000000000579c3 */ /* 0x000e220000008800 */
[----:B------:R-:W-:Y:S01]  /*92c0*/  R2UR UR6, R16 ;  /* 0x00000000100672ca */ /* 0x000fe200000e0000 */
[----:B------:R-:W-:-:S12]  /*92d0*/  UMOV UR4, 0x400 ;  /* 0x0000040000047882 */ /* 0x000fd80000000000 */
[----:B------:R-:W-:-:S05]  /*92e0*/  IMAD.U32 R0, RZ, RZ, UR6 ;  /* 0x00000006ff007e24 */ /* 0x000fca000f8e00ff */
[----:B------:R-:W-:Y:S01]  /*92f0*/  SHF.L.U32 R0, R0, 0x1f, RZ ;  /* 0x0000001f00007819 */ /* 0x000fe200000006ff */
[----:B0-----:R-:W-:-:S04]  /*9300*/  ULEA UR4, UR5, UR4, 0x18 ;  /* 0x0000000405047291 */ /* 0x001fc8000f8ec03f */
[----:B------:R-:W-:-:S09]  /*9310*/  ULEA UR12, UR60, UR4, 0x3 ;  /* 0x000000043c0c7291 */ /* 0x000fd2000f8e183f */
[----:B------:R0:W1:Y:S01]  /*9320*/  SYNCS.PHASECHK.TRANS64.TRYWAIT P2, [UR12+0x38850], R0 ;  /* 0x03885000ff0075a7 */ /* 0x000062000804014c */
[----:B------:R-:W-:Y:S05]  /*9330*/  @!P0 BRA `(.L_x_26) ;  /* 0x0000000000048947 */ /* 0x000fea0003800000 */
[----:B------:R-:W-:Y:S01]  /*9340*/  BPT.TRAP 0x1 ;  /* 0x000000040000795c */ /* 0x000fe20000300000 */
.L_x_26:
[----:B-1----:R-:W-:Y:S05]  /*9350*/  @P2 BRA `(.L_x_27) ;  /* 0x0000000000082947 */ /* 0x002fea0003800000 */
[----:B------:R-:W1:Y:S02]  /*9360*/  SYNCS.PHASECHK.TRANS64.TRYWAIT P0, [UR12+0x38850], R0 ;  /* 0x03885000ff0075a7 */ /* 0x000e64000800014c */
[----:B-1----:R-:W-:Y:S05]  /*9370*/  @!P0 BRA `(.L_x_28) ;  /* 0x0000007800b88947 */ /* 0x002fea0003800000 */
.L_x_27:
[----:B------:R-:W-:Y:S01]  /*9380*/  UIADD3 UR5, UR4, 0x400, URZ ;  /* 0x0000040004057890 */ /* 0x000fe2000fffe03f */
[----:B------:R-:W-:Y:S01]  /*9390*/  WARPGROUP.ARRIVE ;  /* 0x00000000000079c5 */ /* 0x000fe20000000000 */
[----:B------:R-:W-:Y:S01]  /*93a0*/  UMOV UR7, 0x40000040 ;  /* 0x4000004000077882 */ /* 0x000fe20000000000 */
[----:B01----:R-:W0:Y:S01]  /*93b0*/  SHFL.BFLY PT, R0, R5, 0x2, 0x1f ;  /* 0x0c401f0005007f89 */ /* 0x003e2200000e0000 */
[----:B------:R-:W-:Y:S01]  /*93c0*/  USHF.R.U32.HI UR5, URZ, 0x4, UR5 ;  /* 0x000000043f057899 */ /* 0x000fe20008011605 */
[----:B------:R-:W-:Y:S01]  /*93d0*/  IMAD R155, R213, 0x40, R17 ;  /* 0x00000040d59b7824 */ /* 0x000fe200078e0211 */
[----:B------:R-:W-:Y:S01]  /*93e0*/  R2UR UR13, R215 ;  /* 0x00000000d70d72ca */ /* 0x000fe200000e0000 */
[----:B------:R-:W1:Y:S01]  /*93f0*/  SHFL.BFLY PT, R7, R14, 0x2, 0x1f ;  /* 0x0c401f000e077f89 */ /* 0x000e6200000e0000 */
[----:B------:R-:W-:Y:S01]  /*9400*/  ULOP3.LUT UR5, UR5, 0x3fff, URZ, 0xc0, !UPT ;  /* 0x00003fff05057892 */ /* 0x000fe2000f8ec03f */
[----:B------:R-:W-:Y:S01]  /*9410*/  IMAD.MOV.U32 R6, RZ, RZ, RZ ;  /* 0x000000ffff067224 */ /* 0x000fe200078e00ff */
[----:B------:R-:W-:Y:S01]  /*9420*/  R2UR UR14, R216 ;  /* 0x00000000d80e72ca */ /* 0x000fe200000e0000 */
[----:B------:R-:W-:Y:S01]  /*9430*/  IMAD.U32 R13, RZ, RZ, UR10 ;  /* 0x0000000aff0d7e24 */ /* 0x000fe2000f8e00ff */
[----:B------:R-:W-:-:S04]  /*9440*/  ULOP3.LUT UR5, UR5, 0x2800000, URZ, 0xfc, !UPT ;  /* 0x0280000005057892 */ /* 0x000fc8000f8efc3f */
[----:B------:R-:W-:-:S07]  /*9450*/  UIMAD UR8, UR60, 0xa00, UR5 ;  /* 0x00000a003c0878a4 */ /* 0x000fce000f8e0205 */
[----:B------:R-:W-:Y:S01]  /*9460*/  UMOV UR6, UR8 ;  /* 0x0000000800067c82 */ /* 0x000fe20008000000 */
[----:B------:R-:W2:Y:S02]  /*9470*/  S2UR UR5, SR_SWINHI ;  /* 0x00000000000579c3 */ /* 0x000ea40000002f00 */
[----:B--2---:R-:W-:Y:S01]  /*9480*/  HGMMA.64x256x16.F32.BF16 R24, R208, gdesc[UR4].tnspB, R24, gsb0 ;  /* 0x43e00004d0187df0 */ /* 0x004fe20008001818 */
[----:B------:R-:W-:Y:S01]  /*9490*/  UIADD3 UR6, UR8, 0x80, URZ ;  /* 0x0000008008067890 */ /* 0x000fe2000fffe03f */
[----:B0-----:R-:W-:Y:S01]  /*94a0*/  FADD.FTZ R2, R0, R5 ;  /* 0x0000000500027221 */ /* 0x001fe20000010000 */
[----:B------:R-:W-:Y:S01]  /*94b0*/  UMOV UR7, 0x40000040 ;  /* 0x4000004000077882 */ /* 0x000fe20000000000 */
[----:B------:R-:W-:Y:S02]  /*94c0*/  IMAD.MOV.U32 R5, RZ, RZ, RZ ;  /* 0x000000ffff057224 */ /* 0x000fe400078e00ff */
[----:B-1----:R-:W-:Y:S01]  /*94d0*/  FADD.FTZ R7, R7, R14 ;  /* 0x0000000e07077221 */ /* 0x002fe20000010000 */
[----:B------:R-:W0:Y:S04]  /*94e0*/  SHFL.BFLY PT, R9, R2, 0x1, 0x1f ;  /* 0x0c201f0002097f89 */ /* 0x000e2800000e0000 */
[----:B------:R-:W1:Y:S01]  /*94f0*/  SHFL.BFLY PT, R0, R7, 0x1, 0x1f ;  /* 0x0c201f0007007f89 */ /* 0x000e6200000e0000 */
[----:B0-----:R-:W-:Y:S01]  /*9500*/  FADD.FTZ R11, R2, R9 ;  /* 0x00000009020b7221 */ /* 0x001fe20000010000 */
[----:B------:R-:W-:-:S02]  /*9510*/  IMAD.MOV.U32 R2, RZ, RZ, -0x800000 ;  /* 0xff800000ff027424 */ /* 0x000fc400078e00ff */
[----:B-1----:R-:W-:Y:S02]  /*9520*/  FADD.FTZ R10, R7, R0 ;  /* 0x00000000070a7221 */ /* 0x002fe40000010000 */
[----:B------:R-:W-:Y:S01]  /*9530*/  FSETP.NE.FTZ.AND P2, PT, R11, RZ, PT ;  /* 0x000000ff0b00720b */ /* 0x000fe20003f55000 */
[----:B------:R-:W-:Y:S01]  /*9540*/  IMAD.U32 R7, RZ, RZ, UR10 ;  /* 0x0000000aff077e24 */ /* 0x000fe2000f8e00ff */
[----:B------:R-:W-:Y:S01]  /*9550*/  ULDC UR10, c[0x0][0xc44] ;  /* 0x00031100000a7ab9 */ /* 0x000fe20000000800 */
[----:B------:R-:W-:Y:S01]  /*9560*/  IMAD.MOV.U32 R0, RZ, RZ, -0x800000 ;  /* 0xff800000ff007424 */ /* 0x000fe200078e00ff */
[----:B------:R-:W-:-:S09]  /*9570*/  FSETP.NE.FTZ.AND P0, PT, R10, RZ, PT ;  /* 0x000000ff0a00720b */ /* 0x000fd20003f15000 */
[----:B------:R-:W0:Y:S01]  /*9580*/  @P2 MUFU.LG2 R9, R11 ;  /* 0x0000000b00092308 */ /* 0x000e220000000c00 */
[----:B------:R-:W-:-:S03]  /*9590*/  @P2 FMUL.FTZ R13, R13, 0.69314718246459960938 ;  /* 0x3f3172180d0d2820 */ /* 0x000fc60000410000 */
[----:B------:R-:W-:-:S04]  /*95a0*/  @P0 FMUL.FTZ R7, R7, 0.69314718246459960938 ;  /* 0x3f31721807070820 */ /* 0x000fc80000410000 */
[----:B------:R-:W1:Y:S08]  /*95b0*/  @P0 MUFU.LG2 R8, R10 ;  /* 0x0000000a00080308 */ /* 0x000e700000000c00 */
[----:B------:R0:W2:Y:S08]  /*95c0*/  @P0 MUFU.RCP R6, R10 ;  /* 0x0000000a00060308 */ /* 0x0000b00000001000 */
[----:B------:R3:W4:Y:S01]  /*95d0*/  @P2 MUFU.RCP R5, R11 ;  /* 0x0000000b00052308 */ /* 0x0007220000001000 */
[----:B0-----:R-:W-:Y:S01]  /*95e0*/  @P2 FMUL.FTZ R10, R9, 0.69314718246459960938 ;  /* 0x3f317218090a2820 */ /* 0x001fe20000410000 */
[----:B-1----:R-:W-:-:S03]  /*95f0*/  @P0 FMUL.FTZ R8, R8, 0.69314718246459960938 ;  /* 0x3f31721808080820 */ /* 0x002fc60000410000 */
[----:B------:R-:W-:Y:S01]  /*9600*/  @P2 FFMA.FTZ R0, R13, R3, R10 ;  /* 0x000000030d002223 */ /* 0x000fe2000001000a */
[----:B------:R-:W-:Y:S01]  /*9610*/  @P0 FFMA.FTZ R2, R7, R4, R8 ;  /* 0x0000000407020223 */ /* 0x000fe20000010008 */
        /* <DEDUP_REMOVED lines=11> */
[----:B------:R-:W-:Y:S01]  /*96d0*/  UIADD3 UR8, UR8, 0x200, URZ ;  /* 0x0000020008087890 */ /* 0x000fe2000fffe03f */
[----:B------:R-:W-:Y:S02]  /*96e0*/  WARPGROUP.DEPBAR.LE gsb0, 0x0 ;  /* 0x00008000000079c5 */ /* 0x000fe40000010000 */
[----:B------:R-:W-:-:S15]  /*96f0*/  WARPGROUP.ARRIVE ;  /* 0x00000000000079c5 */ /* 0x000fde0000000000 */
[----:B------:R-:W-:-:S07]  /*9700*/  NOP ;  /* 0x0000000000007918 */ /* 0x000fce0000000000 */
[----:B------:R-:W-:Y:S01]  /*9710*/  HGMMA.64x256x16.F32.BF16 R24, R196, gdesc[UR4].tnspB, R24, gsb0 ;  /* 0x43e00004c4187df0 */ /* 0x000fe20008001818 */
[----:B------:R-:W-:Y:S01]  /*9720*/  UMOV UR6, UR4 ;  /* 0x0000000400067c82 */ /* 0x000fe20008000000 */
[----:B------:R-:W-:Y:S01]  /*9730*/  UMOV UR7, UR5 ;  /* 0x0000000500077c82 */ /* 0x000fe20008000000 */
[----:B------:R-:W-:Y:S01]  /*9740*/  UIADD3 UR5, -UR13, URZ, URZ ;  /* 0x0000003f0d057290 */ /* 0x000fe2000fffe13f */
[----:B------:R-:W-:Y:S01]  /*9750*/  IMAD.U32 R222, RZ, RZ, UR6 ;  /* 0x00000006ffde7e24 */ /* 0x000fe2000f8e00ff */
[----:B------:R-:W-:Y:S01]  /*9760*/  UMOV UR6, UR8 ;  /* 0x0000000800067c82 */ /* 0x000fe20008000000 */
[----:B------:R-:W-:Y:S01]  /*9770*/  IMAD.U32 R223, RZ, RZ, UR7 ;  /* 0x00000007ffdf7e24 */ /* 0x000fe2000f8e00ff */
[----:B------:R-:W-:Y:S01]  /*9780*/  UMOV UR7, 0x40000040 ;  /* 0x4000004000077882 */ /* 0x000fe20000000000 */
[----:B------:R-:W-:Y:S01]  /*9790*/  UIMAD UR10, UR10, UR5, UR14 ;  /* 0x000000050a0a72a4 */ /* 0x000fe2000f8e020e */
[----:B------:R-:W-:Y:S01]  /*97a0*/  IMAD.WIDE R154, R155, 0x2, R222 ;  /* 0x000000029b9a7825 */ /* 0x000fe200078e02de */
[----:B------:R-:W-:-:S02]  /*97b0*/  ULDC.64 UR8, c[0x0][0xb90] ;  /* 0x0002e40000087ab9 */ /* 0x000fc40000000a00 */
[----:B------:R-:W-:Y:S01]  /*97c0*/  USHF.R.S32.HI UR11, URZ, 0x1f, UR10 ;  /* 0x0000001f3f0b7899 */ /* 0x000fe2000801140a */
[----:B------:R-:W-:Y:S01]  /*97d0*/  IMAD.WIDE R222, R224, 0x2, R222 ;  /* 0x00000002e0de7825 */ /* 0x000fe200078e02de */
[----:B------:R-:W-:Y:S02]  /*97e0*/  LOP3.LUT R187, R154, 0x380, RZ, 0xc0, !PT ;  /* 0x000003809abb7812 */ /* 0x000fe400078ec0ff */
[----:B------:R-:W-:Y:S01]  /*97f0*/  UIMAD UR5, UR11, UR8, URZ ;  /* 0x000000080b0572a4 */ /* 0x000fe2000f8e023f */
[----:B------:R-:W-:-:S03]  /*9800*/  IADD3 R211, P4, R222, 0xc060, RZ ;  /* 0x0000c060ded37810 */ /* 0x000fc60007f9e0ff */
[----:B------:R-:W-:Y:S01]  /*9810*/  UIMAD UR5, UR10, UR9, UR5 ;  /* 0x000000090a0572a4 */ /* 0x000fe2000f8e0205 */
[C---:B------:R-:W-:Y:S02]  /*9820*/  IADD3 R169, P3, R222.reuse, 0xc040, RZ ;  /* 0x0000c040dea97810 */ /* 0x040fe40007f7e0ff */
[----:B------:R-:W-:Y:S02]  /*9830*/  LOP3.LUT R210, R211, 0x380, RZ, 0xc0, !PT ;  /* 0x00000380d3d27812 */ /* 0x000fe400078ec0ff */
[----:B------:R-:W-:Y:S01]  /*9840*/  IADD3 R14, P2, R222, 0xc020, RZ ;  /* 0x0000c020de0e7810 */ /* 0x000fe20007f5e0ff */
[--C-:B------:R-:W-:Y:S01]  /*9850*/  IMAD.X R209, RZ, RZ, R223.reuse, P3 ;  /* 0x000000ffffd17224 */ /* 0x100fe200018e06df */
[----:B------:R-:W-:Y:S02]  /*9860*/  SHF.R.U64 R210, R210, 0x3, RZ ;  /* 0x00000003d2d27819 */ /* 0x000fe400000012ff */
[----:B------:R-:W-:Y:S01]  /*9870*/  LOP3.LUT R7, R222, 0x380, RZ, 0xc0, !PT ;  /* 0x00000380de077812 */ /* 0x000fe200078ec0ff */
[--C-:B------:R-:W-:Y:S01]  /*9880*/  IMAD.X R9, RZ, RZ, R223.reuse, P2 ;  /* 0x000000ffff097224 */ /* 0x100fe200010e06df */
[----:B------:R-:W-:Y:S01]  /*9890*/  LOP3.LUT R210, R210, R211, RZ, 0x3c, !PT ;  /* 0x000000d3d2d27212 */ /* 0x000fe200078e3cff */
[----:B------:R-:W-:Y:S01]  /*98a0*/  IMAD.X R211, RZ, RZ, R223, P4 ;  /* 0x000000ffffd37224 */ /* 0x000fe200020e06df */
[----:B------:R-:W-:-:S02]  /*98b0*/  IADD3 R167, P6, R222, 0x8060, RZ ;  /* 0x00008060dea77810 */ /* 0x000fc40007fde0ff */
[C---:B------:R-:W-:Y:S02]  /*98c0*/  IADD3 R12, P5, R222.reuse, 0x20, RZ ;  /* 0x00000020de0c7810 */ /* 0x040fe40007fbe0ff */
[C---:B------:R-:W-:Y:S01]  /*98d0*/  IADD3 R165, P4, R222.reuse, 0x8040, RZ ;  /* 0x00008040dea57810 */ /* 0x040fe20007f9e0ff */
[--C-:B------:R-:W-:Y:S01]  /*98e0*/  IMAD.X R207, RZ, RZ, R223.reuse, P6 ;  /* 0x000000ffffcf7224 */ /* 0x100fe200030e06df */
[C---:B------:R-:W-:Y:S01]  /*98f0*/  IADD3 R163, P3, R222.reuse, 0x8020, RZ ;  /* 0x00008020dea37810 */ /* 0x040fe20007f7e0ff */
[--C-:B------:R-:W-:Y:S01]  /*9900*/  IMAD.X R15, RZ, RZ, R223.reuse, P5 ;  /* 0x000000ffff0f7224 */ /* 0x100fe200028e06df */
[C---:B------:R-:W-:Y:S01]  /*9910*/  IADD3 R161, P2, R222.reuse, 0x8000, RZ ;  /* 0x00008000dea17810 */ /* 0x040fe20007f5e0ff */
[--C-:B------:R-:W-:Y:S01]  /*9920*/  IMAD.X R205, RZ, RZ, R223.reuse, P4 ;  /* 0x000000ffffcd7224 */ /* 0x100fe200020e06df */
[----:B------:R-:W-:Y:S01]  /*9930*/  IADD3 R156, P0, R222, 0xc000, RZ ;  /* 0x0000c000de9c7810 */ /* 0x000fe20007f1e0ff */
[--C-:B------:R-:W-:Y:S01]  /*9940*/  IMAD.X R13, RZ, RZ, R223.reuse, P3 ;  /* 0x000000ffff0d7224 */ /* 0x100fe200018e06df */
[----:B------:R-:W-:Y:S01]  /*9950*/  SHF.R.U64 R7, R7, 0x3, RZ ;  /* 0x0000000307077819 */ /* 0x000fe200000012ff */
[----:B------:R-:W-:Y:S01]  /*9960*/  IMAD.X R203, RZ, RZ, R223, P2 ;  /* 0x000000ffffcb7224 */ /* 0x000fe200010e06df */
[----:B------:R-:W-:-:S02]  /*9970*/  LOP3.LUT R8, R14, 0x380, RZ, 0xc0, !PT ;  /* 0x000003800e087812 */ /* 0x000fc400078ec0ff */
[----:B---3--:R-:W-:Y:S02]  /*9980*/  IADD3.X R11, RZ, R223, RZ, P0, !PT ;  /* 0x000000dfff0b7210 */ /* 0x008fe400007fe4ff */
[C---:B------:R-:W-:Y:S02]  /*9990*/  IADD3 R152, P0, R222.reuse, 0x4060, RZ ;  /* 0x00004060de987810 */ /* 0x040fe40007f1e0ff */
[C---:B------:R-:W-:Y:S02]  /*99a0*/  IADD3 R20, P6, R222.reuse, 0x40, RZ ;  /* 0x00000040de147810 */ /* 0x040fe40007fde0ff */
[C---:B------:R-:W-:Y:S01]  /*99b0*/  IADD3 R159, P5, R222.reuse, 0x4040, RZ ;  /* 0x00004040de9f7810 */ /* 0x040fe20007fbe0ff */
[--C-:B------:R-:W-:Y:S01]  /*99c0*/  IMAD.X R201, RZ, RZ, R223.reuse, P0 ;  /* 0x000000ffffc97224 */ /* 0x100fe200000e06df */
[C---:B------:R-:W-:Y:S01]  /*99d0*/  IADD3 R157, P4, R222.reuse, 0x4020, RZ ;  /* 0x00004020de9d7810 */ /* 0x040fe20007f9e0ff */
[--C-:B------:R-:W-:Y:S01]  /*99e0*/  IMAD.X R153, RZ, RZ, R223.reuse, P6 ;  /* 0x000000ffff997224 */ /* 0x100fe200030e06df */
[C---:B------:R-:W-:Y:S01]  /*99f0*/  IADD3 R4, P3, R222.reuse, 0x4000, RZ ;  /* 0x00004000de047810 */ /* 0x040fe20007f7e0ff */
[----:B------:R-:W-:Y:S01]  /*9a00*/  IMAD.X R21, RZ, RZ, R223, P5 ;  /* 0x000000ffff157224 */ /* 0x000fe200028e06df */
[----:B------:R-:W-:-:S02]  /*9a10*/  IADD3 R3, P2, R222, 0x60, RZ ;  /* 0x00000060de037810 */ /* 0x000fc40007f5e0ff */
[----:B------:R-:W-:Y:S02]  /*9a20*/  LOP3.LUT R222, R7, R222, RZ, 0x3c, !PT ;  /* 0x000000de07de7212 */ /* 0x000fe400078e3cff */
[----:B------:R-:W-:Y:S01]  /*9a30*/  SHF.R.U64 R7, R8, 0x3, RZ ;  /* 0x0000000308077819 */ /* 0x000fe200000012ff */
[----:B------:R-:W-:Y:S01]  /*9a40*/  IMAD.X R191, RZ, RZ, R223, P2 ;  /* 0x000000ffffbf7224 */ /* 0x000fe200010e06df */
[----:B------:R-:W-:Y:S02]  /*9a50*/  LOP3.LUT R10, R156, 0x380, RZ, 0xc0, !PT ;  /* 0x000003809c0a7812 */ /* 0x000fe400078ec0ff */
[----:B------:R-:W-:Y:S02]  /*9a60*/  LOP3.LUT R8, R7, R14, RZ, 0x3c, !PT ;  /* 0x0000000e07087212 */ /* 0x000fe400078e3cff */
[----:B------:R-:W-:Y:S02]  /*9a70*/  SHF.R.U64 R7, R10, 0x3, RZ ;  /* 0x000000030a077819 */ /* 0x000fe400000012ff */
[----:B------:R-:W-:-:S02]  /*9a80*/  LOP3.LUT R14, R167, 0x380, RZ, 0xc0, !PT ;  /* 0x00000380a70e7812 */ /* 0x000fc400078ec0ff */
[----:B------:R-:W-:Y:S02]  /*9a90*/  LOP3.LUT R10, R7, R156, RZ, 0x3c, !PT ;  /* 0x0000009c070a7212 */ /* 0x000fe400078e3cff */
[----:B------:R-:W-:Y:S02]  /*9aa0*/  LOP3.LUT R7, R12, 0x380, RZ, 0xc0, !PT ;  /* 0x000003800c077812 */ /* 0x000fe400078ec0ff */
[----:B------:R-:W-:Y:S02]  /*9ab0*/  LOP3.LUT R158, R169, 0x380, RZ, 0xc0, !PT ;  /* 0x00000380a99e7812 */ /* 0x000fe400078ec0ff */
[----:B------:R-:W-:Y:S02]  /*9ac0*/  LOP3.LUT R156, R165, 0x380, RZ, 0xc0, !PT ;  /* 0x00000380a59c7812 */ /* 0x000fe400078ec0ff */
[----:B------:R-:W-:Y:S02]  /*9ad0*/  SHF.R.U64 R14, R14, 0x3, RZ ;  /* 0x000000030e0e7819 */ /* 0x000fe400000012ff */
[----:B------:R-:W-:-:S02]  /*9ae0*/  SHF.R.U64 R7, R7, 0x3, RZ ;  /* 0x0000000307077819 */ /* 0x000fc400000012ff */
[----:B------:R-:W-:Y:S02]  /*9af0*/  SHF.R.U64 R158, R158, 0x3, RZ ;  /* 0x000000039e9e7819 */ /* 0x000fe400000012ff */
[----:B------:R-:W-:Y:S02]  /*9b00*/  SHF.R.U64 R156, R156, 0x3, RZ ;  /* 0x000000039c9c7819 */ /* 0x000fe400000012ff */
[----:B------:R-:W-:Y:S02]  /*9b10*/  LOP3.LUT R206, R14, R167, RZ, 0x3c, !PT ;  /* 0x000000a70ece7212 */ /* 0x000fe400078e3cff */
[----:B------:R-:W-:Y:S02]  /*9b20*/  LOP3.LUT R14, R7, R12, RZ, 0x3c, !PT ;  /* 0x0000000c070e7212 */ /* 0x000fe400078e3cff */
[----:B------:R-:W-:Y:S02]  /*9b30*/  LOP3.LUT R208, R158, R169, RZ, 0x3c, !PT ;  /* 0x000000a99ed07212 */ /* 0x000fe400078e3cff */
[----:B------:R-:W-:-:S02]  /*9b40*/  LOP3.LUT R204, R156, R165, RZ, 0x3c, !PT ;  /* 0x000000a59ccc7212 */ /* 0x000fc400078e3cff */
[----:B------:R-:W-:Y:S02]  /*9b50*/  LOP3.LUT R7, R152, 0x380, RZ, 0xc0, !PT ;  /* 0x0000038098077812 */ /* 0x000fe400078ec0ff */
[----:B------:R-:W-:Y:S02]  /*9b60*/  LOP3.LUT R158, R163, 0x380, RZ, 0xc0, !PT ;  /* 0x00000380a39e7812 */ /* 0x000fe400078ec0ff */
[----:B------:R-:W-:Y:S02]  /*9b70*/  LOP3.LUT R156, R161, 0x380, RZ, 0xc0, !PT ;  /* 0x00000380a19c7812 */ /* 0x000fe400078ec0ff */
[----:B------:R-:W-:Y:S02]  /*9b80*/  SHF.R.U64 R7, R7, 0x3, RZ ;  /* 0x0000000307077819 */ /* 0x000fe400000012ff */
[----:B------:R-:W-:Y:S02]  /*9b90*/  SHF.R.U64 R158, R158, 0x3, RZ ;  /* 0x000000039e9e7819 */ /* 0x000fe400000012ff */
[----:B------:R-:W-:-:S02]  /*9ba0*/  SHF.R.U64 R156, R156, 0x3, RZ ;  /* 0x000000039c9c7819 */ /* 0x000fc400000012ff */
[----:B------:R-:W-:Y:S02]  /*9bb0*/  LOP3.LUT R200, R7, R152, RZ, 0x3c, !PT ;  /* 0x0000009807c87212 */ /* 0x000fe400078e3cff */
[----:B------:R-:W-:Y:S02]  /*9bc0*/  LOP3.LUT R12, R158, R163, RZ, 0x3c, !PT ;  /* 0x000000a39e0c7212 */ /* 0x000fe400078e3cff */
[----:B------:R-:W-:Y:S02]  /*9bd0*/  LOP3.LUT R202, R156, R161, RZ, 0x3c, !PT ;  /* 0x000000a19cca7212 */ /* 0x000fe400078e3cff */
[----:B------:R-:W-:Y:S02]  /*9be0*/  LOP3.LUT R7, R20, 0x380, RZ, 0xc0, !PT ;  /* 0x0000038014077812 */ /* 0x000fe400078ec0ff */
[----:B------:R-:W-:Y:S02]  /*9bf0*/  LOP3.LUT R158, R159, 0x380, RZ, 0xc0, !PT ;  /* 0x000003809f9e7812 */ /* 0x000fe400078ec0ff */
[----:B------:R-:W-:-:S02]  /*9c00*/  LOP3.LUT R156, R157, 0x380, RZ, 0xc0, !PT ;  /* 0x000003809d9c7812 */ /* 0x000fc400078ec0ff */
[----:B------:R-:W-:Y:S02]  /*9c10*/  SHF.R.U64 R7, R7, 0x3, RZ ;  /* 0x0000000307077819 */ /* 0x000fe400000012ff */
[----:B------:R-:W-:Y:S02]  /*9c20*/  SHF.R.U64 R158, R158, 0x3, RZ ;  /* 0x000000039e9e7819 */ /* 0x000fe400000012ff */
[----:B------:R-:W-:Y:S02]  /*9c30*/  SHF.R.U64 R156, R156, 0x3, RZ ;  /* 0x000000039c9c7819 */ /* 0x000fe400000012ff */
[----:B------:R-:W-:Y:S02]  /*9c40*/  LOP3.LUT R152, R7, R20, RZ, 0x3c, !PT ;  /* 0x0000001407987212 */ /* 0x000fe400078e3cff */
[----:B------:R-:W-:Y:S02]  /*9c50*/  LOP3.LUT R20, R158, R159, RZ, 0x3c, !PT ;  /* 0x0000009f9e147212 */ /* 0x000fe400078e3cff */
[----:B------:R-:W-:-:S02]  /*9c60*/  IADD3 R163, P2, R154, 0x3000, RZ ;  /* 0x000030009aa37810 */ /* 0x000fc40007f5e0ff */
[C---:B------:R-:W-:Y:S02]  /*9c70*/  IADD3 R167, P0, R154.reuse, 0x4000, RZ ;  /* 0x000040009aa77810 */ /* 0x040fe40007f1e0ff */
[----:B------:R-:W-:Y:S02]  /*9c80*/  LOP3.LUT R162, R163, 0x380, RZ, 0xc0, !PT ;  /* 0x00000380a3a27812 */ /* 0x000fe400078ec0ff */
[C---:B------:R-:W-:Y:S02]  /*9c90*/  IADD3 R171, P6, R154.reuse, 0x5000, RZ ;  /* 0x000050009aab7810 */ /* 0x040fe40007fde0ff */
[----:B------:R-:W-:Y:S02]  /*9ca0*/  IADD3 R173, P5, R154, 0x6000, RZ ;  /* 0x000060009aad7810 */ /* 0x000fe40007fbe0ff */
[----:B------:R-:W-:Y:S02]  /*9cb0*/  SHF.R.U64 R162, R162, 0x3, RZ ;  /* 0x00000003a2a27819 */ /* 0x000fe400000012ff */
[----:B------:R-:W-:-:S02]  /*9cc0*/  LOP3.LUT R166, R167, 0x380, RZ, 0xc0, !PT ;  /* 0x00000380a7a67812 */ /* 0x000fc400078ec0ff */
[----:B------:R-:W-:Y:S02]  /*9cd0*/  LOP3.LUT R170, R171, 0x380, RZ, 0xc0, !PT ;  /* 0x00000380abaa7812 */ /* 0x000fe400078ec0ff */
[----:B------:R-:W-:Y:S02]  /*9ce0*/  LOP3.LUT R172, R173, 0x380, RZ, 0xc0, !PT ;  /* 0x00000380adac7812 */ /* 0x000fe400078ec0ff */
[----:B------:R-:W-:Y:S01]  /*9cf0*/  LOP3.LUT R162, R162, R163, RZ, 0x3c, !PT ;  /* 0x000000a3a2a27212 */ /* 0x000fe200078e3cff */
[----:B------:R-:W-:Y:S01]  /*9d00*/  IMAD.X R163, RZ, RZ, R155, P2 ;  /* 0x000000ffffa37224 */ /* 0x000fe200010e069b */
[----:B------:R-:W-:Y:S02]  /*9d10*/  SHF.R.U64 R166, R166, 0x3, RZ ;  /* 0x00000003a6a67819 */ /* 0x000fe400000012ff */
[----:B------:R-:W-:Y:S02]  /*9d20*/  SHF.R.U64 R170, R170, 0x3, RZ ;  /* 0x00000003aaaa7819 */ /* 0x000fe400000012ff */
[----:B------:R-:W-:-:S02]  /*9d30*/  SHF.R.U64 R172, R172, 0x3, RZ ;  /* 0x00000003acac7819 */ /* 0x000fc400000012ff */
[----:B------:R-:W-:Y:S02]  /*9d40*/  IADD3 R185, P2, R154, 0x9000, RZ ;  /* 0x000090009ab97810 */ /* 0x000fe40007f5e0ff */
[----:B------:R-:W-:Y:S02]  /*9d50*/  LOP3.LUT R160, R3, 0x380, RZ, 0xc0, !PT ;  /* 0x0000038003a07812 */ /* 0x000fe400078ec0ff */
[----:B------:R-:W-:Y:S01]  /*9d60*/  LOP3.LUT R166, R166, R167, RZ, 0x3c, !PT ;  /* 0x000000a7a6a67212 */ /* 0x000fe200078e3cff */
[--C-:B------:R-:W-:Y:S01]  /*9d70*/  IMAD.X R167, RZ, RZ, R155.reuse, P0 ;  /* 0x000000ffffa77224 */ /* 0x100fe200000e069b */
[----:B------:R-:W-:Y:S01]  /*9d80*/  LOP3.LUT R170, R170, R171, RZ, 0x3c, !PT ;  /* 0x000000abaaaa7212 */ /* 0x000fe200078e3cff */
[--C-:B------:R-:W-:Y:S01]  /*9d90*/  IMAD.X R171, RZ, RZ, R155.reuse, P6 ;  /* 0x000000ffffab7224 */ /* 0x100fe200030e069b */
[----:B------:R-:W-:Y:S01]  /*9da0*/  LOP3.LUT R172, R172, R173, RZ, 0x3c, !PT ;  /* 0x000000adacac7212 */ /* 0x000fe200078e3cff */
[----:B------:R-:W-:Y:S01]  /*9db0*/  IMAD.X R173, RZ, RZ, R155, P5 ;  /* 0x000000ffffad7224 */ /* 0x000fe200028e069b */
[----:B------:R-:W-:-:S02]  /*9dc0*/  LOP3.LUT R184, R185, 0x380, RZ, 0xc0, !PT ;  /* 0x00000380b9b87812 */ /* 0x000fc400078ec0ff */
[----:B------:R-:W-:Y:S02]  /*9dd0*/  LOP3.LUT R7, R4, 0x380, RZ, 0xc0, !PT ;  /* 0x0000038004077812 */ /* 0x000fe400078ec0ff */
[----:B------:R-:W-:Y:S02]  /*9de0*/  SHF.R.U64 R160, R160, 0x3, RZ ;  /* 0x00000003a0a07819 */ /* 0x000fe400000012ff */
[C---:B------:R-:W-:Y:S02]  /*9df0*/  IADD3 R161, P0, R154.reuse, 0xa000, RZ ;  /* 0x0000a0009aa17810 */ /* 0x040fe40007f1e0ff */
[C---:B------:R-:W-:Y:S02]  /*9e00*/  IADD3 R169, P6, R154.reuse, 0xb000, RZ ;  /* 0x0000b0009aa97810 */ /* 0x040fe40007fde0ff */
[----:B------:R-:W-:Y:S02]  /*9e10*/  IADD3 R175, P5, R154, 0xc000, RZ ;  /* 0x0000c0009aaf7810 */ /* 0x000fe40007fbe0ff */
[----:B------:R-:W-:-:S02]  /*9e20*/  SHF.R.U64 R184, R184, 0x3, RZ ;  /* 0x00000003b8b87819 */ /* 0x000fc400000012ff */
[----:B------:R-:W-:Y:S02]  /*9e30*/  SHF.R.U64 R7, R7, 0x3, RZ ;  /* 0x0000000307077819 */ /* 0x000fe400000012ff */
[----:B------:R-:W-:Y:S02]  /*9e40*/  LOP3.LUT R190, R160, R3, RZ, 0x3c, !PT ;  /* 0x00000003a0be7212 */ /* 0x000fe400078e3cff */
[----:B------:R-:W-:Y:S02]  /*9e50*/  LOP3.LUT R160, R161, 0x380, RZ, 0xc0, !PT ;  /* 0x00000380a1a07812 */ /* 0x000fe400078ec0ff */
[----:B------:R-:W-:Y:S02]  /*9e60*/  LOP3.LUT R168, R169, 0x380, RZ, 0xc0, !PT ;  /* 0x00000380a9a87812 */ /* 0x000fe400078ec0ff */
[----:B------:R-:W-:Y:S02]  /*9e70*/  LOP3.LUT R174, R175, 0x380, RZ, 0xc0, !PT ;  /* 0x00000380afae7812 */ /* 0x000fe400078ec0ff */
[----:B------:R-:W-:Y:S01]  /*9e80*/  MOV R10, R10 ;  /* 0x0000000a000a7202 */ /* 0x000fe20000000f00 */
[----:B------:R-:W-:Y:S01]  /*9e90*/  IMAD.U32 R11, RZ, RZ, UR12 ;  /* 0x0000000cff0b7e24 */ /* 0x000fe2000f8e00ff */
[----:B------:R-:W-:Y:S01]  /*9ea0*/  LOP3.LUT R184, R184, R185, RZ, 0x3c, !PT ;  /* 0x000000b9b8b87212 */ /* 0x000fe200078e3cff */
[----:B------:R-:W-:Y:S01]  /*9eb0*/  IMAD.X R185, RZ, RZ, R155, P2 ;  /* 0x000000ffffb97224 */ /* 0x000fe200010e069b */
[----:B------:R-:W-:Y:S01]  /*9ec0*/  SHF.R.U64 R160, R160, 0x3, RZ ;  /* 0x00000003a0a07819 */ /* 0x000fe200000012ff */
[----:B------:R-:W-:Y:S01]  /*9ed0*/  USHF.R.S32.HI UR12, URZ, 0x1f, UR13 ;  /* 0x0000001f3f0c7899 */ /* 0x000fe2000801140d */
[----:B------:R-:W-:-:S02]  /*9ee0*/  SHF.R.U64 R168, R168, 0x3, RZ ;  /* 0x00000003a8a87819 */ /* 0x000fc400000012ff */
[----:B------:R-:W-:Y:S02]  /*9ef0*/  SHF.R.U64 R174, R174, 0x3, RZ ;  /* 0x00000003aeae7819 */ /* 0x000fe400000012ff */
[----:B------:R-:W-:Y:S02]  /*9f00*/  SHF.R.U64 R187, R187, 0x3, RZ ;  /* 0x00000003bbbb7819 */ /* 0x000fe400000012ff */
[----:B------:R-:W-:Y:S01]  /*9f10*/  MOV R153, R152 ;  /* 0x0000009800997202 */ /* 0x000fe20000000f00 */
[----:B------:R-:W-:Y:S01]  /*9f20*/  @!P1 VIADD R152, R11, 0x38860 ;  /* 0x000388600b989836 */ /* 0x000fe20000000000 */
[----:B------:R-:W-:Y:S01]  /*9f30*/  LOP3.LUT R160, R160, R161, RZ, 0x3c, !PT ;  /* 0x000000a1a0a07212 */ /* 0x000fe200078e3cff */
[--C-:B------:R-:W-:Y:S01]  /*9f40*/  IMAD.X R161, RZ, RZ, R155.reuse, P0 ;  /* 0x000000ffffa17224 */ /* 0x100fe200000e069b */
[----:B------:R-:W-:Y:S01]  /*9f50*/  LOP3.LUT R168, R168, R169, RZ, 0x3c, !PT ;  /* 0x000000a9a8a87212 */ /* 0x000fe200078e3cff */
[--C-:B------:R-:W-:Y:S01]  /*9f60*/  IMAD.X R169, RZ, RZ, R155.reuse, P6 ;  /* 0x000000ffffa97224 */ /* 0x100fe200030e069b */
[----:B------:R-:W-:Y:S01]  /*9f70*/  LOP3.LUT R174, R174, R175, RZ, 0x3c, !PT ;  /* 0x000000afaeae7212 */ /* 0x000fe200078e3cff */
[--C-:B------:R-:W-:Y:S01]  /*9f80*/  IMAD.X R175, RZ, RZ, R155.reuse, P5 ;  /* 0x000000ffffaf7224 */ /* 0x100fe200028e069b */
[----:B------:R-:W-:Y:S01]  /*9f90*/  LOP3.LUT R186, R187, R154, RZ, 0x3c, !PT ;  /* 0x0000009abbba7212 */ /* 0x000fe200078e3cff */
[----:B------:R-:W-:Y:S01]  /*9fa0*/  IMAD.MOV.U32 R187, RZ, RZ, R155 ;  /* 0x000000ffffbb7224 */ /* 0x000fe200078e009b */
[----:B------:R-:W-:-:S02]  /*9fb0*/  MOV R15, R14 ;  /* 0x0000000e000f7202 */ /* 0x000fc40000000f00 */
[----:B------:R-:W-:Y:S02]  /*9fc0*/  MOV R21, R20 ;  /* 0x0000001400157202 */ /* 0x000fe40000000f00 */
[----:B------:R-:W-:Y:S02]  /*9fd0*/  MOV R13, R12 ;  /* 0x0000000c000d7202 */ /* 0x000fe40000000f00 */
[----:B------:R-:W-:Y:S02]  /*9fe0*/  MOV R12, R200 ;  /* 0x000000c8000c7202 */ /* 0x000fe40000000f00 */
[----:B------:R-:W-:Y:S02]  /*9ff0*/  MOV R14, R202 ;  /* 0x000000ca000e7202 */ /* 0x000fe40000000f00 */
[----:B------:R-:W-:Y:S02]  /*a000*/  MOV R8, R8 ;  /* 0x0000000800087202 */ /* 0x000fe40000000f00 */
[----:B------:R-:W-:Y:S01]  /*a010*/  MOV R9, R204 ;  /* 0x000000cc00097202 */ /* 0x000fe20000000f00 */
[----:B------:R-:W-:-:S02]  /*a020*/  WARPGROUP.DEPBAR.LE gsb0, 0x0 ;  /* 0x00008000000079c5 */ /* 0x000fc40000010000 */
[----:B------:R-:W-:Y:S01]  /*a030*/  WARPGROUP.ARRIVE ;  /* 0x00000000000079c5 */ /* 0x000fe20000000000 */
[--C-:B------:R-:W-:Y:S01]  /*a040*/  IMAD.X R199, RZ, RZ, R223.reuse, P4 ;  /* 0x000000ffffc77224 */ /* 0x100fe200020e06df */
[----:B------:R-:W-:Y:S01]  /*a050*/  LOP3.LUT R198, R156, R157, RZ, 0x3c, !PT ;  /* 0x0000009d9cc67212 */ /* 0x000fe200078e3cff */
[----:B------:R-:W-:Y:S01]  /*a060*/  IMAD.X R197, RZ, RZ, R223, P3 ;  /* 0x000000ffffc57224 */ /* 0x000fe200018e06df */
[C---:B------:R-:W-:Y:S02]  /*a070*/  IADD3 R157, P4, R154.reuse, 0x1000, RZ ;  /* 0x000010009a9d7810 */ /* 0x040fe40007f9e0ff */
[----:B------:R-:W-:Y:S01]  /*a080*/  HGMMA.64x256x16.F32.BF16 R24, R192, gdesc[UR4].tnspB, R24, gsb0 ;  /* 0x43e00004c0187df0 */ /* 0x000fe20008001818 */
[----:B------:R-:W-:Y:S01]  /*a090*/  IADD3 R159, P3, R154, 0x2000, RZ ;  /* 0x000020009a9f7810 */ /* 0x000fe20007f7e0ff */
[----:B------:R-:W-:Y:S01]  /*a0a0*/  UIMAD.WIDE.U32 UR6, UR10, UR8, URZ ;  /* 0x000000080a0672a5 */ /* 0x000fe2000f8e003f */
[----:B------:R-:W-:Y:S02]  /*a0b0*/  LOP3.LUT R156, R157, 0x380, RZ, 0xc0, !PT ;  /* 0x000003809d9c7812 */ /* 0x000fe400078ec0ff */
[----:B------:R-:W-:Y:S01]  /*a0c0*/  LOP3.LUT R158, R159, 0x380, RZ, 0xc0, !PT ;  /* 0x000003809f9e7812 */ /* 0x000fe200078ec0ff */
[----:B------:R-:W-:Y:S01]  /*a0d0*/  ULDC.64 UR8, c[0x0][0x208] ;  /* 0x0000820000087ab9 */ /* 0x000fe20000000a00 */
[----:B------:R-:W-:Y:S01]  /*a0e0*/  SHF.R.U64 R156, R156, 0x3, RZ ;  /* 0x000000039c9c7819 */ /* 0x000fe200000012ff */
[----:B------:R-:W-:Y:S01]  /*a0f0*/  IMAD.U32 R188, RZ, RZ, UR6 ;  /* 0x00000006ffbc7e24 */ /* 0x000fe2000f8e00ff */
[----:B------:R-:W-:Y:S01]  /*a100*/  SHF.R.U64 R158, R158, 0x3, RZ ;  /* 0x000000039e9e7819 */ /* 0x000fe200000012ff */
[----:B------:R-:W-:Y:S01]  /*a110*/  UIADD3 UR6, UR7, UR5, URZ ;  /* 0x0000000507067290 */ /* 0x000fe2000fffe03f */
[----:B------:R-:W-:Y:S01]  /*a120*/  LOP3.LUT R156, R156, R157, RZ, 0x3c, !PT ;  /* 0x0000009d9c9c7212 */ /* 0x000fe200078e3cff */
[--C-:B------:R-:W-:Y:S01]  /*a130*/  IMAD.X R157, RZ, RZ, R155.reuse, P4 ;  /* 0x000000ffff9d7224 */ /* 0x100fe200020e069b */
[----:B------:R-:W-:Y:S01]  /*a140*/  LOP3.LUT R158, R158, R159, RZ, 0x3c, !PT ;  /* 0x0000009f9e9e7212 */ /* 0x000fe200078e3cff */
[----:B------:R-:W-:Y:S01]  /*a150*/  IMAD.X R159, RZ, RZ, R155, P3 ;  /* 0x000000ffff9f7224 */ /* 0x000fe200018e069b */
[C---:B------:R-:W-:Y:S01]  /*a160*/  IADD3 R177, P4, R154.reuse, 0x7000, RZ ;  /* 0x000070009ab17810 */ /* 0x040fe20007f9e0ff */
[----:B------:R-:W-:Y:S01]  /*a170*/  IMAD.U32 R189, RZ, RZ, UR7 ;  /* 0x00000007ffbd7e24 */ /* 0x000fe2000f8e00ff */
[----:B------:R-:W-:Y:S01]  /*a180*/  IADD3 R181, P3, R154, 0x8000, RZ ;  /* 0x000080009ab57810 */ /* 0x000fe20007f7e0ff */
[----:B------:R-:W-:Y:S01]  /*a190*/  IMAD.U32 R189, RZ, RZ, UR6 ;  /* 0x00000006ffbd7e24 */ /* 0x000fe2000f8e00ff */
[----:B------:R-:W-:Y:S01]  /*a1a0*/  LOP3.LUT R176, R177, 0x380, RZ, 0xc0, !PT ;  /* 0x00000380b1b07812 */ /* 0x000fe200078ec0ff */
[----:B------:R-:W-:Y:S01]  /*a1b0*/  ULDC.64 UR6, c[0x0][0xb88] ;  /* 0x0002e20000067ab9 */ /* 0x000fe20000000a00 */
[----:B------:R-:W-:-:S02]  /*a1c0*/  LOP3.LUT R180, R181, 0x380, RZ, 0xc0, !PT ;  /* 0x00000380b5b47812 */ /* 0x000fc400078ec0ff */
[----:B------:R-:W-:Y:S02]  /*a1d0*/  SHF.R.U64 R176, R176, 0x3, RZ ;  /* 0x00000003b0b07819 */ /* 0x000fe400000012ff */
[----:B------:R-:W-:Y:S02]  /*a1e0*/  SHF.R.U64 R180, R180, 0x3, RZ ;  /* 0x00000003b4b47819 */ /* 0x000fe400000012ff */
[----:B------:R-:W-:Y:S01]  /*a1f0*/  LOP3.LUT R176, R176, R177, RZ, 0x3c, !PT ;  /* 0x000000b1b0b07212 */ /* 0x000fe200078e3cff */
[--C-:B------:R-:W-:Y:S01]  /*a200*/  IMAD.X R177, RZ, RZ, R155.reuse, P4 ;  /* 0x000000ffffb17224 */ /* 0x100fe200020e069b */
[----:B------:R-:W-:Y:S01]  /*a210*/  LOP3.LUT R180, R180, R181, RZ, 0x3c, !PT ;  /* 0x000000b5b4b47212 */ /* 0x000fe200078e3cff */
[----:B------:R-:W-:Y:S01]  /*a220*/  IMAD.X R181, RZ, RZ, R155, P3 ;  /* 0x000000ffffb57224 */ /* 0x000fe200018e069b */
[C---:B------:R-:W-:Y:S02]  /*a230*/  IADD3 R183, P4, R154.reuse, 0xd000, RZ ;  /* 0x0000d0009ab77810 */ /* 0x040fe40007f9e0ff */
[----:B------:R-:W-:-:S02]  /*a240*/  IADD3 R165, P3, R154, 0xe000, RZ ;  /* 0x0000e0009aa57810 */ /* 0x000fc40007f7e0ff */
[----:B------:R-:W-:Y:S02]  /*a250*/  LOP3.LUT R182, R183, 0x380, RZ, 0xc0, !PT ;  /* 0x00000380b7b67812 */ /* 0x000fe400078ec0ff */
[----:B------:R-:W-:Y:S02]  /*a260*/  LOP3.LUT R164, R165, 0x380, RZ, 0xc0, !PT ;  /* 0x00000380a5a47812 */ /* 0x000fe400078ec0ff */
[----:B------:R-:W-:Y:S02]  /*a270*/  LOP3.LUT R196, R7, R4, RZ, 0x3c, !PT ;  /* 0x0000000407c47212 */ /* 0x000fe400078e3cff */
[----:B------:R-:W-:Y:S02]  /*a280*/  SHF.R.U64 R182, R182, 0x3, RZ ;  /* 0x00000003b6b67819 */ /* 0x000fe400000012ff */
[----:B------:R-:W-:Y:S02]  /*a290*/  SHF.R.U64 R164, R164, 0x3, RZ ;  /* 0x00000003a4a47819 */ /* 0x000fe400000012ff */
[----:B------:R-:W-:-:S02]  /*a2a0*/  IADD3 R4, P2, R154, 0xf000, RZ ;  /* 0x0000f0009a047810 */ /* 0x000fc40007f5e0ff */
[----:B------:R-:W-:Y:S02]  /*a2b0*/  LOP3.LUT R182, R182, R183, RZ, 0x3c, !PT ;  /* 0x000000b7b6b67212 */ /* 0x000fe400078e3cff */
[----:B------:R-:W-:Y:S01]  /*a2c0*/  LOP3.LUT R164, R164, R165, RZ, 0x3c, !PT ;  /* 0x000000a5a4a47212 */ /* 0x000fe200078e3cff */
[--C-:B------:R-:W-:Y:S01]  /*a2d0*/  IMAD.X R165, RZ, RZ, R155.reuse, P3 ;  /* 0x000000ffffa57224 */ /* 0x100fe200018e069b */
[----:B------:R-:W-:Y:S01]  /*a2e0*/  IADD3.X R183, RZ, R155, RZ, P4, !PT ;  /* 0x0000009bffb77210 */ /* 0x000fe200027fe4ff */
[----:B------:R-:W-:Y:S01]  /*a2f0*/  IMAD.X R179, RZ, RZ, R155, P2 ;  /* 0x000000ffffb37224 */ /* 0x000fe200010e069b */
[----:B------:R-:W-:Y:S02]  /*a300*/  @!P1 PRMT R155, RZ, 0x654, R152 ;  /* 0x00000654ff9b9816 */ /* 0x000fe40000000098 */
[----:B------:R-:W-:Y:S02]  /*a310*/  MOV R154, R222 ;  /* 0x000000de009a7202 */ /* 0x000fe40000000f00 */
[----:B------:R-:W-:-:S02]  /*a320*/  R2UR UR5, R217 ;  /* 0x00000000d90572ca */ /* 0x000fc400000e0000 */
[----:B------:R-:W-:Y:S02]  /*a330*/  MOV R152, R190 ;  /* 0x000000be00987202 */ /* 0x000fe40000000f00 */
[----:B------:R-:W-:Y:S02]  /*a340*/  MOV R20, R196 ;  /* 0x000000c400147202 */ /* 0x000fe40000000f00 */
[----:B------:R-:W-:Y:S02]  /*a350*/  MOV R11, R198 ;  /* 0x000000c6000b7202 */ /* 0x000fe40000000f00 */
[----:B------:R-:W-:Y:S02]  /*a360*/  LOP3.LUT R3, R4, 0x380, RZ, 0xc0, !PT ;  /* 0x0000038004037812 */ /* 0x000fe400078ec0ff */
[----:B------:R-:W-:Y:S02]  /*a370*/  MOV R7, R208 ;  /* 0x000000d000077202 */ /* 0x000fe40000000f00 */
[----:B------:R-:W-:-:S04]  /*a380*/  SHF.R.U64 R3, R3, 0x3, RZ ;  /* 0x0000000303037819 */ /* 0x000fc800000012ff */
[----:B------:R-:W-:Y:S02]  /*a390*/  LOP3.LUT R178, R3, R4, RZ, 0x3c, !PT ;  /* 0x0000000403b27212 */ /* 0x000fe400078e3cff */
[----:B------:R-:W-:Y:S02]  /*a3a0*/  MOV R3, R206 ;  /* 0x000000ce00037202 */ /* 0x000fe40000000f00 */
[----:B------:R-:W-:Y:S01]  /*a3b0*/  MOV R4, R210 ;  /* 0x000000d200047202 */ /* 0x000fe20000000f00 */
[----:B------:R-:W-:Y:S02]  /*a3c0*/  UIADD3 UR60, UR60, 0x1, URZ ;  /* 0x000000013c3c7890 */ /* 0x000fe4000fffe03f */
[----:B------:R-:W-:Y:S02]  /*a3d0*/  UIADD3 UR4, UR4, 0x38820, URZ ;  /* 0x0003882004047890 */ /* 0x000fe4000fffe03f */
[----:B------:R-:W-:Y:S02]  /*a3e0*/  UISETP.NE.AND UP0, UPT, UR60, 0x2, UPT ;  /* 0x000000023c00788c */ /* 0x000fe4000bf05270 */
[----:B------:R-:W-:Y:S01]  /*a3f0*/  UPRMT UR4, URZ, 0x654, UR4 ;  /* 0x000006543f047896 */ /* 0x000fe20008000004 */
[----:B------:R-:W-:Y:S01]  /*a400*/  BSSY B0, `(.L_x_29) ;  /* 0x000015a000007945 */ /* 0x000fe20003800000 */
[----:B------:R-:W-:Y:S01]  /*a410*/  USEL UR60, UR60, URZ, UP0 ;  /* 0x0000003f3c3c7287 */ /* 0x000fe20008000000 */
[----:B------:R-:W-:-:S02]  /*a420*/  WARPGROUP.DEPBAR.LE gsb0, 0x0 ;  /* 0x00008000000079c5 */ /* 0x000fc40000010000 */
[----:B------:R-:W0:Y:S01]  /*a430*/  LDC R192, c[0x0][0xbe8] ;  /* 0x0002fa00ffc07b82 */ /* 0x000e220000000800 */
[-C--:B--2---:R-:W-:Y:S01]  /*a440*/  FMUL.FTZ R25, R25, R6.reuse ;  /* 0x0000000619197220 */ /* 0x084fe20000410000 */
[-C--:B------:R-:W-:Y:S01]  /*a450*/  FMUL.FTZ R24, R24, R6.reuse ;  /* 0x0000000618187220 */ /* 0x080fe20000410000 */
[-C--:B------:R-:W-:Y:S01]  /*a460*/  FMUL.FTZ R28, R28, R6.reuse ;  /* 0x000000061c1c7220 */ /* 0x080fe20000410000 */
[-C--:B------:R-:W-:Y:S01]  /*a470*/  FMUL.FTZ R33, R33, R6.reuse ;  /* 0x0000000621217220 */ /* 0x080fe20000410000 */
[-C--:B------:R-:W-:Y:S01]  /*a480*/  FMUL.FTZ R32, R32, R6.reuse ;  /* 0x0000000620207220 */ /* 0x080fe20000410000 */
[-C--:B------:R-:W-:Y:S01]  /*a490*/  FMUL.FTZ R37, R37, R6.reuse ;  /* 0x0000000625257220 */ /* 0x080fe20000410000 */
[-C--:B------:R-:W-:Y:S01]  /*a4a0*/  FMUL.FTZ R36, R36, R6.reuse ;  /* 0x0000000624247220 */ /* 0x080fe20000410000 */
[----:B------:R4:W-:Y:S01]  /*a4b0*/  @!P1 SYNCS.ARRIVE.TRANS64.RED.A1T0 RZ, [R155+URZ], RZ ;  /* 0x000000ff9bff99a7 */ /* 0x0009e2000810043f */
[-C--:B------:R-:W-:Y:S01]  /*a4c0*/  FMUL.FTZ R41, R41, R6.reuse ;  /* 0x0000000629297220 */ /* 0x080fe20000410000 */
[-C--:B------:R-:W-:Y:S01]  /*a4d0*/  FMUL.FTZ R40, R40, R6.reuse ;  /* 0x0000000628287220 */ /* 0x080fe20000410000 */
[-C--:B------:R-:W-:Y:S01]  /*a4e0*/  FMUL.FTZ R45, R45, R6.reuse ;  /* 0x000000062d2d7220 */ /* 0x080fe20000410000 */
[-C--:B------:R-:W-:Y:S01]  /*a4f0*/  FMUL.FTZ R44, R44, R6.reuse ;  /* 0x000000062c2c7220 */ /* 0x080fe20000410000 */
[-C--:B------:R-:W-:Y:S01]  /*a500*/  FMUL.FTZ R49, R49, R6.reuse ;  /* 0x0000000631317220 */ /* 0x080fe20000410000 */
[-C--:B------:R-:W-:Y:S01]  /*a510*/  FMUL.FTZ R48, R48, R6.reuse ;  /* 0x0000000630307220 */ /* 0x080fe20000410000 */
[-C--:B------:R-:W-:Y:S01]  /*a520*/  FMUL.FTZ R53, R53, R6.reuse ;  /* 0x0000000635357220 */ /* 0x080fe20000410000 */
[-C--:B----4-:R-:W-:Y:S01]  /*a530*/  FMUL.FTZ R155, R26, R5.reuse ;  /* 0x000000051a9b7220 */ /* 0x090fe20000410000 */
[-C--:B------:R-:W-:Y:S01]  /*a540*/  FMUL.FTZ R26, R29, R6.reuse ;  /* 0x000000061d1a7220 */ /* 0x080fe20000410000 */
[-C--:B------:R-:W-:Y:S01]  /*a550*/  FMUL.FTZ R52, R52, R6.reuse ;  /* 0x0000000634347220 */ /* 0x080fe20000410000 */
[-C--:B------:R-:W-:Y:S01]  /*a560*/  FMUL.FTZ R57, R57, R6.reuse ;  /* 0x0000000639397220 */ /* 0x080fe20000410000 */
[-C--:B------:R-:W-:Y:S01]  /*a570*/  FMUL.FTZ R56, R56, R6.reuse ;  /* 0x0000000638387220 */ /* 0x080fe20000410000 */
[-C--:B------:R-:W-:Y:S01]  /*a580*/  FMUL.FTZ R61, R61, R6.reuse ;  /* 0x000000063d3d7220 */ /* 0x080fe20000410000 */
[-C--:B------:R-:W-:Y:S01]  /*a590*/  FMUL.FTZ R60, R60, R6.reuse ;  /* 0x000000063c3c7220 */ /* 0x080fe20000410000 */
[-C--:B------:R-:W-:Y:S01]  /*a5a0*/  FMUL.FTZ R65, R65, R6.reuse ;  /* 0x0000000641417220 */ /* 0x080fe20000410000 */
[----:B0-----:R-:W-:Y:S01]  /*a5b0*/  ISETP.NE.AND P2, PT, R192, 0x1, PT ;  /* 0x00000001c000780c */ /* 0x001fe20003f45270 */
        /* <DEDUP_REMOVED lines=44> */
[----:B------:R-:W0:Y:S01]  /*a880*/  LDC R148, c[0x0][0xc38] ;  /* 0x00030e00ff947b82 */ /* 0x000e220000000800 */
[-C--:B------:R-:W-:Y:S01]  /*a890*/  FMUL.FTZ R31, R31, R5.reuse ;  /* 0x000000051f1f7220 */ /* 0x080fe20000410000 */
[----:B------:R-:W-:Y:S01]  /*a8a0*/  FMUL.FTZ R30, R30, R5 ;  /* 0x000000051e1e7220 */ /* 0x000fe20000410000 */
[----:B------:R-:W-:Y:S01]  /*a8b0*/  F2FP.BF16.F32.PACK_AB R24, R25, R24 ;  /* 0x000000181918723e */ /* 0x000fe200000010ff */
[----:B------:R-:W-:Y:S01]  /*a8c0*/  IMAD R29, RZ, RZ, -UR14 ;  /* 0x8000000eff1d7e24 */ /* 0x000fe2000f8e02ff */
[----:B------:R-:W-:Y:S01]  /*a8d0*/  F2FP.BF16.F32.PACK_AB R25, R27, R155 ;  /* 0x0000009b1b19723e */ /* 0x000fe200000010ff */
[-C--:B------:R-:W-:Y:S01]  /*a8e0*/  FMUL.FTZ R35, R35, R5.reuse ;  /* 0x0000000523237220 */ /* 0x080fe20000410000 */
[----:B------:R-:W-:Y:S01]  /*a8f0*/  F2FP.BF16.F32.PACK_AB R27, R31, R30 ;  /* 0x0000001e1f1b723e */ /* 0x000fe200000010ff */
[----:B------:R-:W-:Y:S01]  /*a900*/  FMUL.FTZ R34, R34, R5 ;  /* 0x0000000522227220 */ /* 0x000fe20000410000 */
[----:B------:R-:W1:Y:S01]  /*a910*/  @P2 LDC R31, c[0x0][0xbec] ;  /* 0x0002fb00ff1f2b82 */ /* 0x000e620000000800 */
[----:B------:R-:W-:-:S07]  /*a920*/  F2FP.BF16.F32.PACK_AB R26, R26, R28 ;  /* 0x0000001c1a1a723e */ /* 0x000fce00000010ff */
[----:B------:R-:W-:Y:S01]  /*a930*/  BAR.SYNC.DEFER_BLOCKING 0x1, 0x100 ;  /* 0x0044000000007b1d */ /* 0x000fe20000010000 */
[----:B------:R-:W-:Y:S01]  /*a940*/  F2FP.BF16.F32.PACK_AB R32, R33, R32 ;  /* 0x000000202120723e */ /* 0x000fe200000010ff */
[-C--:B------:R-:W-:Y:S01]  /*a950*/  FMUL.FTZ R39, R39, R5.reuse ;  /* 0x0000000527277220 */ /* 0x080fe20000410000 */
[----:B------:R-:W-:Y:S01]  /*a960*/  F2FP.BF16.F32.PACK_AB R33, R35, R34 ;  /* 0x000000222321723e */ /* 0x000fe200000010ff */
[----:B------:R-:W-:Y:S01]  /*a970*/  FMUL.FTZ R38, R38, R5 ;  /* 0x0000000526267220 */ /* 0x000fe20000410000 */
[----:B------:R-:W-:-:S03]  /*a980*/  F2FP.BF16.F32.PACK_AB R34, R37, R36 ;  /* 0x000000242522723e */ /* 0x000fc600000010ff */
[----:B------:R-:W2:Y:S01]  /*a990*/  @P2 LDC R30, c[0x0][0xbf0] ;  /* 0x0002fc00ff1e2b82 */ /* 0x000ea20000000800 */
[-C--:B------:R-:W-:Y:S01]  /*a9a0*/  FMUL.FTZ R43, R43, R5.reuse ;  /* 0x000000052b2b7220 */ /* 0x080fe20000410000 */
[-C--:B------:R-:W-:Y:S01]  /*a9b0*/  FMUL.FTZ R42, R42, R5.reuse ;  /* 0x000000052a2a7220 */ /* 0x080fe20000410000 */
[-C--:B------:R-:W-:Y:S01]  /*a9c0*/  FMUL.FTZ R47, R47, R5.reuse ;  /* 0x000000052f2f7220 */ /* 0x080fe20000410000 */
[-C--:B------:R-:W-:Y:S01]  /*a9d0*/  FMUL.FTZ R46, R46, R5.reuse ;  /* 0x000000052e2e7220 */ /* 0x080fe20000410000 */
[-C--:B------:R-:W-:Y:S01]  /*a9e0*/  FMUL.FTZ R28, R51, R5.reuse ;  /* 0x00000005331c7220 */ /* 0x080fe20000410000 */
[----:B------:R-:W-:Y:S01]  /*a9f0*/  FMUL.FTZ R50, R50, R5 ;  /* 0x0000000532327220 */ /* 0x000fe20000410000 */
[----:B0-----:R-:W-:Y:S01]  /*aa00*/  IMAD R29, R148, R29, UR5 ;  /* 0x00000005941d7e24 */ /* 0x001fe2000f8e021d */
[----:B------:R-:W-:Y:S01]  /*aa10*/  F2FP.BF16.F32.PACK_AB R35, R39, R38 ;  /* 0x000000262723723e */ /* 0x000fe200000010ff */
[-C--:B------:R-:W-:Y:S01]  /*aa20*/  FMUL.FTZ R51, R55, R5.reuse ;  /* 0x0000000537337220 */ /* 0x080fe20000410000 */
[----:B------:R-:W-:Y:S01]  /*aa30*/  FMUL.FTZ R54, R54, R5 ;  /* 0x0000000536367220 */ /* 0x000fe20000410000 */
[----:B------:R-:W-:-:S02]  /*aa40*/  IMAD R36, R29, 0x80, R221 ;  /* 0x000000801d247824 */ /* 0x000fc400078e02dd */
[-C--:B------:R-:W-:Y:S01]  /*aa50*/  FMUL.FTZ R59, R59, R5.reuse ;  /* 0x000000053b3b7220 */ /* 0x080fe20000410000 */
[-C--:B------:R-:W-:Y:S01]  /*aa60*/  FMUL.FTZ R58, R58, R5.reuse ;  /* 0x000000053a3a7220 */ /* 0x080fe20000410000 */
[-C--:B------:R-:W-:Y:S01]  /*aa70*/  FMUL.FTZ R63, R63, R5.reuse ;  /* 0x000000053f3f7220 */ /* 0x080fe20000410000 */
[----:B------:R-:W-:Y:S01]  /*aa80*/  FMUL.FTZ R62, R62, R5 ;  /* 0x000000053e3e7220 */ /* 0x000fe20000410000 */
[----:B-1----:R-:W-:-:S04]  /*aa90*/  @P2 IMAD.HI.U32 R31, R36, R31, RZ ;  /* 0x0000001f241f2227 */ /* 0x002fc800078e00ff */
[-C--:B------:R-:W-:Y:S01]  /*aaa0*/  FMUL.FTZ R67, R67, R5.reuse ;  /* 0x0000000543437220 */ /* 0x080fe20000410000 */
[----:B------:R0:W-:Y:S01]  /*aab0*/  STSM.16.M88.4 [R154], R24 ;  /* 0x000000189a007844 */ /* 0x0001e20000000200 */
[-C--:B------:R-:W-:Y:S01]  /*aac0*/  FMUL.FTZ R66, R66, R5.reuse ;  /* 0x0000000542427220 */ /* 0x080fe20000410000 */
[-C--:B------:R-:W-:Y:S01]  /*aad0*/  FMUL.FTZ R71, R71, R5.reuse ;  /* 0x0000000547477220 */ /* 0x080fe20000410000 */
[-C--:B------:R-:W-:Y:S01]  /*aae0*/  FMUL.FTZ R70, R70, R5.reuse ;  /* 0x0000000546467220 */ /* 0x080fe20000410000 */
[-C--:B------:R-:W-:Y:S01]  /*aaf0*/  FMUL.FTZ R75, R75, R5.reuse ;  /* 0x000000054b4b7220 */ /* 0x080fe20000410000 */
[-C--:B------:R-:W-:Y:S01]  /*ab00*/  FMUL.FTZ R74, R74, R5.reuse ;  /* 0x000000054a4a7220 */ /* 0x080fe20000410000 */
[----:B------:R-:W-:Y:S01]  /*ab10*/  F2FP.BF16.F32.PACK_AB R40, R41, R40 ;  /* 0x000000282928723e */ /* 0x000fe200000010ff */
[-C--:B------:R-:W-:Y:S01]  /*ab20*/  FMUL.FTZ R79, R79, R5.reuse ;  /* 0x000000054f4f7220 */ /* 0x080fe20000410000 */
[-C--:B------:R-:W-:Y:S01]  /*ab30*/  FMUL.FTZ R78, R78, R5.reuse ;  /* 0x000000054e4e7220 */ /* 0x080fe20000410000 */
[----:B------:R-:W-:Y:S01]  /*ab40*/  F2FP.BF16.F32.PACK_AB R41, R43, R42 ;  /* 0x0000002a2b29723e */ /* 0x000fe200000010ff */
[----:B------:R1:W-:Y:S01]  /*ab50*/  STSM.16.M88.4 [R15], R32 ;  /* 0x000000200f007844 */ /* 0x0003e20000000200 */
[----:B------:R-:W-:Y:S01]  /*ab60*/  F2FP.BF16.F32.PACK_AB R48, R49, R48 ;  /* 0x000000303130723e */ /* 0x000fe200000010ff */
[-C--:B------:R-:W-:Y:S01]  /*ab70*/  FMUL.FTZ R83, R83, R5.reuse ;  /* 0x0000000553537220 */ /* 0x080fe20000410000 */
[----:B------:R-:W-:Y:S01]  /*ab80*/  F2FP.BF16.F32.PACK_AB R42, R45, R44 ;  /* 0x0000002c2d2a723e */ /* 0x000fe200000010ff */
[-C--:B------:R-:W-:Y:S01]  /*ab90*/  FMUL.FTZ R82, R82, R5.reuse ;  /* 0x0000000552527220 */ /* 0x080fe20000410000 */
[----:B------:R-:W-:Y:S01]  /*aba0*/  F2FP.BF16.F32.PACK_AB R43, R47, R46 ;  /* 0x0000002e2f2b723e */ /* 0x000fe200000010ff */
[----:B0-----:R-:W0:Y:S01]  /*abb0*/  LDC.64 R24, c[0x0][0xb98] ;  /* 0x0002e600ff187b82 */ /* 0x001e220000000a00 */
[--C-:B------:R-:W-:Y:S01]  /*abc0*/  IMAD.MOV.U32 R27, RZ, RZ, R36.reuse ;  /* 0x000000ffff1b7224 */ /* 0x100fe200078e0024 */
[----:B--2---:R-:W-:Y:S01]  /*abd0*/  @P2 SHF.R.U32.HI R27, RZ, R30, R31 ;  /* 0x0000001eff1b2219 */ /* 0x004fe2000001161f */
[-C--:B------:R-:W-:Y:S01]  /*abe0*/  FMUL.FTZ R87, R87, R5.reuse ;  /* 0x0000000557577220 */ /* 0x080fe20000410000 */
[----:B------:R-:W-:Y:S01]  /*abf0*/  F2FP.BF16.F32.PACK_AB R49, R28, R50 ;  /* 0x000000321c31723e */ /* 0x000fe200000010ff */
[----:B------:R-:W-:Y:S01]  /*ac00*/  STSM.16.M88.4 [R153], R40 ;  /* 0x0000002899007844 */ /* 0x000fe20000000200 */
[----:B------:R-:W-:Y:S01]  /*ac10*/  F2FP.BF16.F32.PACK_AB R56, R57, R56 ;  /* 0x000000383938723e */ /* 0x000fe200000010ff */
[-C--:B------:R-:W-:Y:S01]  /*ac20*/  FMUL.FTZ R86, R86, R5.reuse ;  /* 0x0000000556567220 */ /* 0x080fe20000410000 */
[----:B------:R-:W-:Y:S01]  /*ac30*/  F2FP.BF16.F32.PACK_AB R50, R53, R52 ;  /* 0x000000343532723e */ /* 0x000fe200000010ff */
[-C--:B------:R-:W-:Y:S01]  /*ac40*/  FMUL.FTZ R91, R91, R5.reuse ;  /* 0x000000055b5b7220 */ /* 0x080fe20000410000 */
[----:B------:R-:W-:Y:S01]  /*ac50*/  F2FP.BF16.F32.PACK_AB R51, R51, R54 ;  /* 0x000000363333723e */ /* 0x000fe200000010ff */
[----:B-1----:R-:W-:Y:S01]  /*ac60*/  IMAD.MOV R15, RZ, RZ, -R27 ;  /* 0x000000ffff0f7224 */ /* 0x002fe200078e0a1b */
[----:B------:R-:W-:Y:S01]  /*ac70*/  F2FP.BF16.F32.PACK_AB R57, R59, R58 ;  /* 0x0000003a3b39723e */ /* 0x000fe200000010ff */
[----:B------:R-:W-:Y:S01]  /*ac80*/  FMUL.FTZ R90, R90, R5 ;  /* 0x000000055a5a7220 */ /* 0x000fe20000410000 */
[----:B------:R-:W-:Y:S01]  /*ac90*/  F2FP.BF16.F32.PACK_AB R64, R65, R64 ;  /* 0x000000404140723e */ /* 0x000fe200000010ff */
[----:B------:R-:W-:Y:S01]  /*aca0*/  IMAD R15, R192, R15, R36 ;  /* 0x0000000fc00f7224 */ /* 0x000fe200078e0224 */
[----:B------:R-:W-:Y:S01]  /*acb0*/  F2FP.BF16.F32.PACK_AB R58, R61, R60 ;  /* 0x0000003c3d3a723e */ /* 0x000fe200000010ff */
[----:B------:R-:W-:Y:S01]  /*acc0*/  STSM.16.M88.4 [R152], R48 ;  /* 0x0000003098007844 */ /* 0x000fe20000000200 */
[----:B------:R-:W-:Y:S01]  /*acd0*/  F2FP.BF16.F32.PACK_AB R59, R63, R62 ;  /* 0x0000003e3f3b723e */ /* 0x000fe200000010ff */
[-C--:B------:R-:W-:Y:S01]  /*ace0*/  FMUL.FTZ R95, R95, R5.reuse ;  /* 0x000000055f5f7220 */ /* 0x080fe20000410000 */
[----:B------:R-:W-:Y:S01]  /*acf0*/  F2FP.BF16.F32.PACK_AB R65, R67, R66 ;  /* 0x000000424341723e */ /* 0x000fe200000010ff */
[-C--:B------:R-:W-:Y:S01]  /*ad00*/  FMUL.FTZ R94, R94, R5.reuse ;  /* 0x000000055e5e7220 */ /* 0x080fe20000410000 */
[----:B------:R-:W-:Y:S01]  /*ad10*/  F2FP.BF16.F32.PACK_AB R72, R73, R72 ;  /* 0x000000484948723e */ /* 0x000fe200000010ff */
[----:B------:R-:W-:Y:S01]  /*ad20*/  STSM.16.M88.4 [R20], R56 ;  /* 0x0000003814007844 */ /* 0x000fe20000000200 */
[C---:B0-----:R-:W-:Y:S01]  /*ad30*/  IMAD R26, R24.reuse, UR12, RZ ;  /* 0x0000000c181a7c24 */ /* 0x041fe2000f8e02ff */
[----:B------:R-:W-:Y:S01]  /*ad40*/  F2FP.BF16.F32.PACK_AB R66, R69, R68 ;  /* 0x000000444542723e */ /* 0x000fe200000010ff */
[-C--:B------:R-:W-:Y:S01]  /*ad50*/  FMUL.FTZ R99, R99, R5.reuse ;  /* 0x0000000563637220 */ /* 0x080fe20000410000 */
[----:B------:R-:W-:Y:S01]  /*ad60*/  F2FP.BF16.F32.PACK_AB R67, R71, R70 ;  /* 0x000000464743723e */ /* 0x000fe200000010ff */
[----:B------:R-:W-:Y:S01]  /*ad70*/  IMAD R26, R25, UR13, R26 ;  /* 0x0000000d191a7c24 */ /* 0x000fe2000f8e021a */
[----:B------:R-:W-:Y:S01]  /*ad80*/  F2FP.BF16.F32.PACK_AB R73, R75, R74 ;  /* 0x0000004a4b49723e */ /* 0x000fe200000010ff */
[----:B------:R-:W-:Y:S01]  /*ad90*/  IMAD.WIDE.U32 R24, R24, UR13, R188 ;  /* 0x0000000d18187c25 */ /* 0x000fe2000f8e00bc */
[----:B------:R-:W-:Y:S01]  /*ada0*/  F2FP.BF16.F32.PACK_AB R74, R77, R76 ;  /* 0x0000004c4d4a723e */ /* 0x000fe200000010ff */
[----:B------:R0:W-:Y:S01]  /*adb0*/  STSM.16.M88.4 [R11], R64 ;  /* 0x000000400b007844 */ /* 0x0001e20000000200 */
[----:B------:R-:W-:Y:S01]  /*adc0*/  F2FP.BF16.F32.PACK_AB R75, R79, R78 ;  /* 0x0000004e4f4b723e */ /* 0x000fe200000010ff */
[-C--:B------:R-:W-:Y:S01]  /*add0*/  FMUL.FTZ R98, R98, R5.reuse ;  /* 0x0000000562627220 */ /* 0x080fe20000410000 */
[----:B------:R-:W-:Y:S01]  /*ade0*/  IADD3 R24, P0, R27, R24, RZ ;  /* 0x000000181b187210 */ /* 0x000fe20007f1e0ff */
[-C--:B------:R-:W-:Y:S01]  /*adf0*/  FMUL.FTZ R103, R103, R5.reuse ;  /* 0x0000000567677220 */ /* 0x080fe20000410000 */
[-C--:B------:R-:W-:Y:S01]  /*ae00*/  FMUL.FTZ R102, R102, R5.reuse ;  /* 0x0000000566667220 */ /* 0x080fe20000410000 */
[----:B------:R1:W-:Y:S01]  /*ae10*/  STSM.16.M88.4 [R21], R72 ;  /* 0x0000004815007844 */ /* 0x0003e20000000200 */
[----:B------:R-:W-:Y:S01]  /*ae20*/  F2FP.BF16.F32.PACK_AB R80, R81, R80 ;  /* 0x000000505150723e */ /* 0x000fe200000010ff */
[-C--:B------:R-:W-:Y:S01]  /*ae30*/  FMUL.FTZ R107, R107, R5.reuse ;  /* 0x000000056b6b7220 */ /* 0x080fe20000410000 */
        /* <DEDUP_REMOVED lines=8> */
[----:B0-----:R-:W-:Y:S01]  /*aec0*/  SHF.R.S32.HI R11, RZ, 0x1f, R15 ;  /* 0x0000001fff0b7819 */ /* 0x001fe2000001140f */
[-C--:B------:R-:W-:Y:S01]  /*aed0*/  FMUL.FTZ R114, R114, R5.reuse ;  /* 0x0000000572727220 */ /* 0x080fe20000410000 */
[----:B------:R-:W-:Y:S01]  /*aee0*/  F2FP.BF16.F32.PACK_AB R89, R91, R90 ;  /* 0x0000005a5b59723e */ /* 0x000fe200000010ff */
[-C--:B------:R-:W-:Y:S01]  /*aef0*/  FMUL.FTZ R119, R119, R5.reuse ;  /* 0x0000000577777220 */ /* 0x080fe20000410000 */
[----:B------:R-:W-:Y:S01]  /*af00*/  F2FP.BF16.F32.PACK_AB R96, R97, R96 ;  /* 0x000000606160723e */ /* 0x000fe200000010ff */
[----:B------:R-:W-:Y:S01]  /*af10*/  IMAD R20, R11, UR6, RZ ;  /* 0x000000060b147c24 */ /* 0x000fe2000f8e02ff */
[----:B-1----:R-:W-:Y:S01]  /*af20*/  SHF.R.S32.HI R21, RZ, 0x1f, R27 ;  /* 0x0000001fff157819 */ /* 0x002fe2000001141b */
[-C--:B------:R-:W-:Y:S01]  /*af30*/  FMUL.FTZ R118, R118, R5.reuse ;  /* 0x0000000576767220 */ /* 0x080fe20000410000 */
[----:B------:R-:W-:Y:S01]  /*af40*/  F2FP.BF16.F32.PACK_AB R90, R93, R92 ;  /* 0x0000005c5d5a723e */ /* 0x000fe200000010ff */
[----:B------:R-:W-:Y:S01]  /*af50*/  FMUL.FTZ R123, R123, R5 ;  /* 0x000000057b7b7220 */ /* 0x000fe20000410000 */
[----:B------:R-:W-:Y:S01]  /*af60*/  IADD3.X R25, R21, R25, R26, P0, !PT ;  /* 0x0000001915197210 */ /* 0x000fe200007fe41a */
        /* <DEDUP_REMOVED lines=8> */
[----:B------:R-:W-:Y:S01]  /*aff0*/  FMUL.FTZ R130, R130, R5 ;  /* 0x0000000582827220 */ /* 0x000fe20000410000 */
[----:B------:R-:W-:-:S02]  /*b000*/  IMAD R21, R15, UR7, R20 ;  /* 0x000000070f157c24 */ /* 0x000fc4000f8e0214 */
[----:B------:R-:W-:Y:S01]  /*b010*/  FMUL.FTZ R135, R135, R5 ;  /* 0x0000000587877220 */ /* 0x000fe20000410000 */
[----:B------:R-:W-:-:S04]  /*b020*/  IMAD.WIDE.U32 R24, R15, UR6, R24 ;  /* 0x000000060f187c25 */ /* 0x000fc8000f8e0018 */
[-C--:B------:R-:W-:Y:S01]  /*b030*/  FMUL.FTZ R134, R134, R5.reuse ;  /* 0x0000000586867220 */ /* 0x080fe20000410000 */
[-C--:B------:R-:W-:Y:S01]  /*b040*/  FMUL.FTZ R139, R139, R5.reuse ;  /* 0x000000058b8b7220 */ /* 0x080fe20000410000 */
[-C--:B------:R-:W-:Y:S01]  /*b050*/  FMUL.FTZ R138, R138, R5.reuse ;  /* 0x000000058a8a7220 */ /* 0x080fe20000410000 */
[----:B------:R-:W-:Y:S01]  /*b060*/  STSM.16.M88.4 [R12], R80 ;  /* 0x000000500c007844 */ /* 0x000fe20000000200 */
[----:B------:R-:W-:Y:S01]  /*b070*/  F2FP.BF16.F32.PACK_AB R104, R105, R104 ;  /* 0x000000686968723e */ /* 0x000fe200000010ff */
[-C--:B------:R-:W-:Y:S01]  /*b080*/  FMUL.FTZ R143, R143, R5.reuse ;  /* 0x000000058f8f7220 */ /* 0x080fe20000410000 */
[-C--:B------:R-:W-:Y:S01]  /*b090*/  FMUL.FTZ R142, R142, R5.reuse ;  /* 0x000000058e8e7220 */ /* 0x080fe20000410000 */
[-C--:B------:R-:W-:Y:S01]  /*b0a0*/  FMUL.FTZ R147, R147, R5.reuse ;  /* 0x0000000593937220 */ /* 0x080fe20000410000 */
[-C--:B------:R-:W-:Y:S01]  /*b0b0*/  FMUL.FTZ R146, R146, R5.reuse ;  /* 0x0000000592927220 */ /* 0x080fe20000410000 */
[-C--:B------:R-:W-:Y:S01]  /*b0c0*/  FMUL.FTZ R151, R151, R5.reuse ;  /* 0x0000000597977220 */ /* 0x080fe20000410000 */
[----:B------:R-:W-:Y:S01]  /*b0d0*/  STSM.16.M88.4 [R14], R88 ;  /* 0x000000580e007844 */ /* 0x000fe20000000200 */
[----:B------:R-:W-:Y:S01]  /*b0e0*/  F2FP.BF16.F32.PACK_AB R105, R107, R106 ;  /* 0x0000006a6b69723e */ /* 0x000fe200000010ff */
[----:B------:R-:W-:Y:S01]  /*b0f0*/  FMUL.FTZ R5, R150, R5 ;  /* 0x0000000596057220 */ /* 0x000fe20000410000 */
[----:B------:R-:W-:Y:S01]  /*b100*/  F2FP.BF16.F32.PACK_AB R112, R113, R112 ;  /* 0x000000707170723e */ /* 0x000fe200000010ff */
[----:B------:R0:W-:Y:S01]  /*b110*/  STSM.16.M88.4 [R13], R96 ;  /* 0x000000600d007844 */ /* 0x0001e20000000200 */
[----:B------:R-:W-:Y:S01]  /*b120*/  F2FP.BF16.F32.PACK_AB R106, R109, R108 ;  /* 0x0000006c6d6a723e */ /* 0x000fe200000010ff */
[----:B------:R-:W-:Y:S01]  /*b130*/  ULDC.64 UR6, c[0x0][0xb50] ;  /* 0x0002d40000067ab9 */ /* 0x000fe20000000a00 */
[----:B------:R-:W-:Y:S01]  /*b140*/  F2FP.BF16.F32.PACK_AB R107, R111, R110 ;  /* 0x0000006e6f6b723e */ /* 0x000fe200000010ff */
[----:B------:R-:W-:Y:S01]  /*b150*/  IMAD R15, R29, 0x80, R220 ;  /* 0x000000801d0f7824 */ /* 0x000fe200078e02dc */
[----:B------:R-:W-:Y:S01]  /*b160*/  F2FP.BF16.F32.PACK_AB R113, R115, R114 ;  /* 0x000000727371723e */ /* 0x000fe200000010ff */
[----:B------:R-:W-:Y:S01]  /*b170*/  ULDC UR5, c[0x0][0xa88] ;  /* 0x0002a20000057ab9 */ /* 0x000fe20000000800 */
[----:B------:R-:W-:Y:S01]  /*b180*/  F2FP.BF16.F32.PACK_AB R120, R121, R120 ;  /* 0x000000787978723e */ /* 0x000fe200000010ff */
[----:B------:R-:W-:Y:S01]  /*b190*/  STSM.16.M88.4 [R9], R104 ;  /* 0x0000006809007844 */ /* 0x000fe20000000200 */
[----:B------:R-:W-:Y:S01]  /*b1a0*/  F2FP.BF16.F32.PACK_AB R114, R117, R116 ;  /* 0x000000747572723e */ /* 0x000fe200000010ff */
[----:B------:R-:W-:Y:S01]  /*b1b0*/  IMAD R20, R192, UR5, RZ ;  /* 0x00000005c0147c24 */ /* 0x000fe2000f8e02ff */
[----:B------:R-:W-:Y:S01]  /*b1c0*/  F2FP.BF16.F32.PACK_AB R115, R119, R118 ;  /* 0x000000767773723e */ /* 0x000fe200000010ff */
[----:B------:R-:W-:Y:S01]  /*b1d0*/  VIADD R11, R15, 0x8 ;  /* 0x000000080f0b7836 */ /* 0x000fe20000000000 */
[----:B------:R-:W-:-:S02]  /*b1e0*/  F2FP.BF16.F32.PACK_AB R121, R123, R122 ;  /* 0x0000007a7b79723e */ /* 0x000fc400000010ff */
[----:B------:R-:W-:Y:S01]  /*b1f0*/  F2FP.BF16.F32.PACK_AB R128, R129, R128 ;  /* 0x000000808180723e */ /* 0x000fe200000010ff */
[----:B0-----:R-:W-:Y:S01]  /*b200*/  IMAD.IADD R13, R25, 0x1, R21 ;  /* 0x00000001190d7824 */ /* 0x001fe200078e0215 */
[----:B------:R-:W-:Y:S01]  /*b210*/  LEA R12, P3, R24, UR6, 0x2 ;  /* 0x00000006180c7c11 */ /* 0x000fe2000f8610ff */
[----:B------:R0:W-:Y:S01]  /*b220*/  STSM.16.M88.4 [R3], R112 ;  /* 0x0000007003007844 */ /* 0x0001e20000000200 */
[----:B------:R-:W-:Y:S01]  /*b230*/  F2FP.BF16.F32.PACK_AB R122, R125, R124 ;  /* 0x0000007c7d7a723e */ /* 0x000fe200000010ff */
[----:B------:R-:W1:Y:S01]  /*b240*/  @P2 LDC R21, c[0x0][0xbf0] ;  /* 0x0002fc00ff152b82 */ /* 0x000e620000000800 */
[----:B------:R-:W-:Y:S01]  /*b250*/  F2FP.BF16.F32.PACK_AB R123, R127, R126 ;  /* 0x0000007e7f7b723e */ /* 0x000fe200000010ff */
[----:B------:R-:W-:Y:S01]  /*b260*/  SHFL.IDX PT, R30, R12, RZ, 0x1c1f ;  /* 0x001c1fff0c1e7589 */ /* 0x000fe200000e0000 */
[----:B------:R-:W-:Y:S02]  /*b270*/  F2FP.BF16.F32.PACK_AB R129, R131, R130 ;  /* 0x000000828381723e */ /* 0x000fe400000010ff */
[----:B------:R-:W-:Y:S01]  /*b280*/  F2FP.BF16.F32.PACK_AB R136, R137, R136 ;  /* 0x000000888988723e */ /* 0x000fe200000010ff */
[----:B------:R-:W-:Y:S01]  /*b290*/  STSM.16.M88.4 [R10], R120 ;  /* 0x000000780a007844 */ /* 0x000fe20000000200 */
[----:B------:R-:W-:-:S02]  /*b2a0*/  F2FP.BF16.F32.PACK_AB R130, R133, R132 ;  /* 0x000000848582723e */ /* 0x000fc400000010ff */
[----:B------:R-:W-:Y:S01]  /*b2b0*/  F2FP.BF16.F32.PACK_AB R131, R135, R134 ;  /* 0x000000868783723e */ /* 0x000fe200000010ff */
[----:B------:R-:W-:Y:S01]  /*b2c0*/  SHFL.IDX PT, R48, R12, 0x1, 0x1c1f ;  /* 0x003c1f000c307f89 */ /* 0x000fe200000e0000 */
[----:B------:R-:W-:Y:S02]  /*b2d0*/  F2FP.BF16.F32.PACK_AB R137, R139, R138 ;  /* 0x0000008a8b89723e */ /* 0x000fe400000010ff */
[----:B------:R-:W-:Y:S01]  /*b2e0*/  F2FP.BF16.F32.PACK_AB R144, R145, R144 ;  /* 0x000000909190723e */ /* 0x000fe200000010ff */
[----:B------:R-:W-:Y:S01]  /*b2f0*/  STSM.16.M88.4 [R8], R128 ;  /* 0x0000008008007844 */ /* 0x000fe20000000200 */
[----:B------:R-:W-:Y:S01]  /*b300*/  F2FP.BF16.F32.PACK_AB R138, R141, R140 ;  /* 0x0000008c8d8a723e */ /* 0x000fe200000010ff */
[----:B0-----:R-:W0:Y:S01]  /*b310*/  @P2 LDC R3, c[0x0][0xbec] ;  /* 0x0002fb00ff032b82 */ /* 0x001e220000000800 */
[----:B------:R-:W-:Y:S02]  /*b320*/  F2FP.BF16.F32.PACK_AB R139, R143, R142 ;  /* 0x0000008e8f8b723e */ /* 0x000fe400000010ff */
[----:B------:R-:W-:-:S02]  /*b330*/  F2FP.BF16.F32.PACK_AB R145, R147, R146 ;  /* 0x000000929391723e */ /* 0x000fc400000010ff */
[----:B------:R-:W-:Y:S01]  /*b340*/  F2FP.BF16.F32.PACK_AB R146, R149, R6 ;  /* 0x000000069592723e */ /* 0x000fe200000010ff */
[----:B------:R-:W-:Y:S01]  /*b350*/  STSM.16.M88.4 [R7], R136 ;  /* 0x0000008807007844 */ /* 0x000fe20000000200 */
[----:B------:R-:W-:Y:S02]  /*b360*/  F2FP.BF16.F32.PACK_AB R147, R151, R5 ;  /* 0x000000059793723e */ /* 0x000fe400000010ff */
[----:B------:R-:W-:Y:S02]  /*b370*/  LEA.HI.X R13, R24, UR7, R13, 0x2, P3 ;  /* 0x00000007180d7c11 */ /* 0x000fe400098f140d */
[----:B------:R-:W-:Y:S01]  /*b380*/  LOP3.LUT P0, RZ, R218, 0x3, RZ, 0xc0, !PT ;  /* 0x00000003daff7812 */ /* 0x000fe2000780c0ff */
[----:B------:R-:W-:Y:S01]  /*b390*/  STSM.16.M88.4 [R4], R144 ;  /* 0x0000009004007844 */ /* 0x000fe20000000200 */
[----:B------:R-:W-:Y:S02]  /*b3a0*/  BAR.SYNC.DEFER_BLOCKING 0x1, 0x100 ;  /* 0x0044000000007b1d */ /* 0x000fe40000010000 */
[----:B------:R-:W-:-:S02]  /*b3b0*/  ISETP.GE.OR P1, PT, R15, R20, P0 ;  /* 0x000000140f00720c */ /* 0x000fc40000726670 */
[----:B------:R-:W-:Y:S02]  /*b3c0*/  ISETP.GE.OR P0, PT, R11, R20, P0 ;  /* 0x000000140b00720c */ /* 0x000fe40000706670 */
[----:B------:R-:W2:Y:S04]  /*b3d0*/  SHFL.IDX PT, R31, R13, RZ, 0x1c1f ;  /* 0x001c1fff0d1f7589 */ /* 0x000ea800000e0000 */
[----:B------:R-:W3:Y:S05]  /*b3e0*/  SHFL.IDX PT, R49, R13, 0x1, 0x1c1f ;  /* 0x003c1f000d317f89 */ /* 0x000eea00000e0000 */
[----:B--2---:R2:W-:Y:S04]  /*b3f0*/  @!P1 ST.E desc[UR8][R30.64], R2 ;  /* 0x000000021e009985 */ /* 0x0045e8000c101908 */
[----:B---3--:R3:W-:Y:S04]  /*b400*/  @!P0 ST.E desc[UR8][R48.64], R0 ;  /* 0x0000000030008985 */ /* 0x0087e8000c101908 */
[----:B------:R4:W5:Y:S01]  /*b410*/  LD.E.128 R12, desc[UR8][R186.64] ;  /* 0x00000008ba0c7980 */ /* 0x000962000c101d00 */
[----:B--2---:R-:W2:Y:S03]  /*b420*/  LDC.64 R30, c[0x0][0xae0] ;  /* 0x0002b800ff1e7b82 */ /* 0x004ea60000000a00 */
[----:B------:R4:W5:Y:S01]  /*b430*/  LD.E.128 R24, desc[UR8][R156.64] ;  /* 0x000000089c187980 */ /* 0x000962000c101d00 */
[----:B---3--:R-:W-:-:S03]  /*b440*/  IMAD R0, R23, 0x20, R213 ;  /* 0x0000002017007824 */ /* 0x008fc600078e02d5 */
[----:B------:R4:W5:Y:S04]  /*b450*/  LD.E.128 R32, desc[UR8][R158.64] ;  /* 0x000000089e207980 */ /* 0x000968000c101d00 */
[----:B------:R4:W5:Y:S01]  /*b460*/  LD.E.128 R36, desc[UR8][R162.64] ;  /* 0x00000008a2247980 */ /* 0x000962000c101d00 */
[----:B------:R-:W-:-:S03]  /*b470*/  IMAD R28, R29, 0x80, R0 ;  /* 0x000000801d1c7824 */ /* 0x000fc600078e0200 */
[----:B------:R4:W5:Y:S04]  /*b480*/  LD.E.128 R44, desc[UR8][R166.64] ;  /* 0x00000008a62c7980 */ /* 0x000968000c101d00 */
        /* <DEDUP_REMOVED lines=10> */
[----:B------:R4:W5:Y:S01]  /*b530*/  LD.E.128 R60, desc[UR8][R178.64] ;  /* 0x00000008b23c7980 */ /* 0x000962000c101d00 */
[----:B------:R-:W-:Y:S01]  /*b540*/  ULDC.64 UR8, c[0x0][0xae8] ;  /* 0x0002ba0000087ab9 */ /* 0x000fe20000000a00 */
[----:B0-----:R-:W-:Y:S01]  /*b550*/  @P2 IMAD.HI.U32 R0, R28, R3, RZ ;  /* 0x000000031c002227 */ /* 0x001fe200078e00ff */
[----:B------:R-:W-:Y:S01]  /*b560*/  UIMAD UR5, UR11, UR8, URZ ;  /* 0x000000080b0572a4 */ /* 0x000fe2000f8e023f */
[----:B------:R-:W-:Y:S01]  /*b570*/  @!PT LDS RZ, [RZ] ;  /* 0x00000000fffff984 */ /* 0x000fe20000000800 */
[----:B------:R-:W-:Y:S01]  /*b580*/  @!PT LDS RZ, [RZ] ;  /* 0x00000000fffff984 */ /* 0x000fe20000000800 */
[----:B------:R-:W-:Y:S01]  /*b590*/  @!PT LDS RZ, [RZ] ;  /* 0x00000000fffff984 */ /* 0x000fe20000000800 */
[----:B------:R-:W-:Y:S01]  /*b5a0*/  @!PT LDS RZ, [RZ] ;  /* 0x00000000fffff984 */ /* 0x000fe20000000800 */
[----:B------:R0:W-:Y:S06]  /*b5b0*/  MEMBAR.ALL.CTA ;  /* 0x0000000000007992 */ /* 0x0001ec0000008000 */
[----:B0-----:R-:W0:Y:S01]  /*b5c0*/  FENCE.VIEW.ASYNC.S ;  /* 0x00000000000073c6 */ /* 0x001e220000000000 */
[----:B------:R-:W-:Y:S01]  /*b5d0*/  UIMAD.WIDE.U32 UR6, UR10, UR8, URZ ;  /* 0x000000080a0672a5 */ /* 0x000fe2000f8e003f */
[----:B------:R-:W-:Y:S01]  /*b5e0*/  IMAD.MOV.U32 R2, RZ, RZ, R28 ;  /* 0x000000ffff027224 */ /* 0x000fe200078e001c */
[----:B------:R-:W-:Y:S01]  /*b5f0*/  UIMAD UR5, UR10, UR9, UR5 ;  /* 0x000000090a0572a4 */ /* 0x000fe2000f8e0205 */
[----:B-1----:R-:W-:Y:S01]  /*b600*/  @P2 SHF.R.U32.HI R2, RZ, R21, R0 ;  /* 0x00000015ff022219 */ /* 0x002fe20000011600 */
[----:B------:R-:W-:Y:S01]  /*b610*/  IMAD R85, R29, 0x80, R213 ;  /* 0x000000801d557824 */ /* 0x000fe200078e02d5 */
[----:B------:R-:W-:Y:S01]  /*b620*/  ULDC.64 UR8, c[0x0][0xaf0] ;  /* 0x0002bc0000087ab9 */ /* 0x000fe20000000a00 */
[----:B------:R-:W-:Y:S01]  /*b630*/  UIADD3 UR7, UR7, UR5, URZ ;  /* 0x0000000507077290 */ /* 0x000fe2000fffe03f */
[--C-:B------:R-:W-:Y:S01]  /*b640*/  SHF.R.S32.HI R3, RZ, 0x1f, R2.reuse ;  /* 0x0000001fff037819 */ /* 0x100fe20000011402 */
[----:B------:R-:W-:Y:S01]  /*b650*/  UIMAD UR5, UR12, UR8, URZ ;  /* 0x000000080c0572a4 */ /* 0x000fe2000f8e023f */
[----:B------:R-:W-:Y:S01]  /*b660*/  IMAD.MOV R21, RZ, RZ, -R2 ;  /* 0x000000ffff157224 */ /* 0x000fe200078e0a02 */
[----:B------:R-:W-:Y:S01]  /*b670*/  UIMAD.WIDE.U32 UR6, UR13, UR8, UR6 ;  /* 0x000000080d0672a5 */ /* 0x000fe2000f8e0006 */
[----:B------:R-:W-:Y:S01]  /*b680*/  R2UR UR10, R212 ;  /* 0x00000000d40a72ca */ /* 0x000fe200000e0000 */
[----:B------:R-:W-:Y:S01]  /*b690*/  UIMAD UR5, UR13, UR9, UR5 ;  /* 0x000000090d0572a4 */ /* 0x000fe2000f8e0205 */
[----:B------:R-:W-:Y:S01]  /*b6a0*/  IMAD R21, R192, R21, R28 ;  /* 0x00000015c0157224 */ /* 0x000fe200078e021c */
[----:B------:R-:W-:Y:S01]  /*b6b0*/  R2UR UR9, R16 ;  /* 0x00000000100972ca */ /* 0x000fe200000e0000 */
[----:B--2---:R-:W-:Y:S01]  /*b6c0*/  IMAD R3, R3, R30, RZ ;  /* 0x0000001e03037224 */ /* 0x004fe200078e02ff */
[----:B------:R-:W-:Y:S01]  /*b6d0*/  UIADD3 UR7, UR7, UR5, URZ ;  /* 0x0000000507077290 */ /* 0x000fe2000fffe03f */
[----:B------:R-:W-:-:S02]  /*b6e0*/  ISETP.GE.AND P2, PT, R85, R20, PT ;  /* 0x000000145500720c */ /* 0x000fc40003f46270 */
[C---:B------:R-:W-:Y:S01]  /*b6f0*/  IMAD R31, R2.reuse, R31, R3 ;  /* 0x0000001f021f7224 */ /* 0x040fe200078e0203 */
[----:B------:R-:W-:Y:S01]  /*b700*/  SHF.R.S32.HI R0, RZ, 0x1f, R21 ;  /* 0x0000001fff007819 */ /* 0x000fe20000011415 */
[----:B------:R-:W-:Y:S01]  /*b710*/  ULDC UR5, c[0x0][0xc] ;  /* 0x0000030000057ab9 */ /* 0x000fe20000000800 */
[----:B------:R-:W-:Y:S01]  /*b720*/  IMAD.WIDE.U32 R2, R2, R30, UR6 ;  /* 0x0000000602027e25 */ /* 0x000fe2000f8e001e */
[----:B------:R-:W-:Y:S01]  /*b730*/  ULDC.64 UR6, c[0x0][0xad8] ;  /* 0x0002b60000067ab9 */ /* 0x000fe20000000a00 */
[----:B------:R-:W-:Y:S01]  /*b740*/  UIADD3 UR10, UR5, UR10, URZ ;  /* 0x0000000a050a7290 */ /* 0x000fe2000fffe03f */
[----:B0-----:R-:W-:Y:S01]  /*b750*/  SYNCS.ARRIVE.TRANS64.RED.A1T0 RZ, [UR4], RZ ;  /* 0x000000ffffff79a7 */ /* 0x001fe20008100404 */
[----:B------:R-:W-:Y:S02]  /*b760*/  IMAD.IADD R3, R3, 0x1, R31 ;  /* 0x0000000103037824 */ /* 0x000fe400078e021f */
[----:B------:R-:W-:Y:S02]  /*b770*/  IMAD R0, R0, UR6, RZ ;  /* 0x0000000600007c24 */ /* 0x000fe4000f8e02ff */
[----:B------:R-:W-:-:S04]  /*b780*/  IMAD.WIDE.U32 R2, R21, UR6, R2 ;  /* 0x0000000615027c25 */ /* 0x000fc8000f8e0002 */
[----:B------:R-:W-:Y:S01]  /*b790*/  IMAD R29, R21, UR7, R0 ;  /* 0x00000007151d7c24 */ /* 0x000fe2000f8e0200 */
[----:B------:R-:W-:Y:S01]  /*b7a0*/  ULDC.64 UR6, c[0x0][0xa80] ;  /* 0x0002a00000067ab9 */ /* 0x000fe20000000a00 */
[----:B------:R-:W-:Y:S01]  /*b7b0*/  VIADD R21, R85, 0x20 ;  /* 0x0000002055157836 */ /* 0x000fe20000000000 */
[----:B------:R-:W-:Y:S01]  /*b7c0*/  LEA R0, P3, R2, UR6, 0x1 ;  /* 0x0000000602007c11 */ /* 0x000fe2000f8608ff */
[----:B------:R-:W-:Y:S01]  /*b7d0*/  IMAD.IADD R3, R3, 0x1, R29 ;  /* 0x0000000103037824 */ /* 0x000fe200078e021d */
[----:B------:R-:W-:Y:S01]  /*b7e0*/  USEL UR6, URZ, 0x1, UP0 ;  /* 0x000000013f067887 */ /* 0x000fe20008000000 */
[----:B------:R-:W-:Y:S01]  /*b7f0*/  IMAD.U32 R212, RZ, RZ, UR10 ;  /* 0x0000000affd47e24 */ /* 0x000fe2000f8e00ff */
[-C--:B------:R-:W-:Y:S01]  /*b800*/  ISETP.GE.AND P1, PT, R21, R20.reuse, PT ;  /* 0x000000141500720c */ /* 0x080fe20003f26270 */
[----:B------:R-:W-:Y:S01]  /*b810*/  VIADD R21, R85, 0x40 ;  /* 0x0000004055157836 */ /* 0x000fe20000000000 */
[----:B------:R-:W-:Y:S01]  /*b820*/  ULOP3.LUT UR9, UR9, UR6, URZ, 0x3c, !UPT ;  /* 0x0000000609097292 */ /* 0x000fe2000f8e3c3f */
[----:B------:R4:W0:Y:S03]  /*b830*/  SHFL.IDX PT, R28, R0, RZ, 0x181f ;  /* 0x00181fff001c7589 */ /* 0x00082600000e0000 */
[----:B------:R-:W-:-:S02]  /*b840*/  ISETP.GE.AND P0, PT, R21, R20, PT ;  /* 0x000000141500720c */ /* 0x000fc40003f06270 */
[----:B------:R-:W-:Y:S01]  /*b850*/  LEA.HI.X R21, R2, UR7, R3, 0x1, P3 ;  /* 0x0000000702157c11 */ /* 0x000fe200098f0c03 */
[----:B------:R-:W-:-:S04]  /*b860*/  IMAD.U32 R16, RZ, RZ, UR9 ;  /* 0x00000009ff107e24 */ /* 0x000fc8000f8e00ff */
[----:B------:R4:W1:Y:S01]  /*b870*/  SHFL.IDX PT, R29, R21, RZ, 0x181f ;  /* 0x00181fff151d7589 */ /* 0x00086200000e0000 */
[----:B------:R-:W-:Y:S05]  /*b880*/  @P2 BRA `(.L_x_30) ;  /* 0x0000000000442947 */ /* 0x000fea0003800000 */
[----:B------:R-:W-:Y:S01]  /*b890*/  ULDC UR4, c[0x0][0xac8] ;  /* 0x0002b20000047ab9 */ /* 0x000fe20000000800 */
[----:B------:R-:W-:Y:S01]  /*b8a0*/  ULDC.64 UR6, c[0x0][0x208] ;  /* 0x0000820000067ab9 */ /* 0x000fe20000000a00 */
[----:B------:R-:W-:Y:S02]  /*b8b0*/  ISETP.GE.AND P4, PT, R22, UR4, PT ;  /* 0x0000000416007c0c */ /* 0x000fe4000bf86270 */
[----:B------:R-:W-:Y:S02]  /*b8c0*/  ISETP.GE.AND P3, PT, R19, UR4, PT ;  /* 0x0000000413007c0c */ /* 0x000fe4000bf66270 */
[----:B------:R-:W-:Y:S02]  /*b8d0*/  ISETP.GE.AND P2, PT, R18, UR4, PT ;  /* 0x0000000412007c0c */ /* 0x000fe4000bf46270 */
[----:B------:R-:W-:-:S07]  /*b8e0*/  ISETP.GE.AND P5, PT, R17, UR4, PT ;  /* 0x0000000411007c0c */ /* 0x000fce000bfa6270 */
[----:B0-----:R-:W-:-:S04]  /*b8f0*/  @!P4 LEA R30, P6, R22, R28, 0x1 ;  /* 0x0000001c161ec211 */ /* 0x001fc800078c08ff */
[----:B-1----:R-:W-:Y:S02]  /*b900*/  @!P4 LEA.HI.X R31, R22, R29, R229, 0x1, P6 ;  /* 0x0000001d161fc211 */ /* 0x002fe400030f0ce5 */
[----:B------:R-:W-:Y:S01]  /*b910*/  @!P3 LEA R80, P6, R19, R28, 0x1 ;  /* 0x0000001c1350b211 */ /* 0x000fe200078c08ff */
[----:B------:R-:W-:-:S03]  /*b920*/  @!P5 IMAD.WIDE R2, R17, 0x2, R28 ;  /* 0x000000021102d825 */ /* 0x000fc600078e021c */
[-C--:B------:R-:W-:Y:S02]  /*b930*/  @!P3 LEA.HI.X R81, R19, R29.reuse, R228, 0x1, P6 ;  /* 0x0000001d1351b211 */ /* 0x080fe400030f0ce4 */
[C---:B------:R-:W-:Y:S01]  /*b940*/  @!P2 LEA R82, P6, R18.reuse, R28, 0x1 ;  /* 0x0000001c1252a211 */ /* 0x040fe200078c08ff */
[----:B-----5:R2:W-:Y:S03]  /*b950*/  @!P5 ST.E.128 desc[UR6][R2.64], R12 ;  /* 0x0000000c0200d985 */ /* 0x0205e6000c101d06 */
[----:B------:R-:W-:Y:S01]  /*b960*/  @!P2 LEA.HI.X R83, R18, R29, R227, 0x1, P6 ;  /* 0x0000001d1253a211 */ /* 0x000fe200030f0ce3 */
[----:B------:R2:W-:Y:S04]  /*b970*/  @!P4 ST.E.128 desc[UR6][R30.64], R44 ;  /* 0x0000002c1e00c985 */ /* 0x0005e8000c101d06 */
[----:B------:R2:W-:Y:S04]  /*b980*/  @!P3 ST.E.128 desc[UR6][R80.64], R68 ;  /* 0x000000445000b985 */ /* 0x0005e8000c101d06 */
[----:B------:R2:W-:Y:S02]  /*b990*/  @!P2 ST.E.128 desc[UR6][R82.64], R76 ;  /* 0x0000004c5200a985 */ /* 0x0005e4000c101d06 */
.L_x_30:
[----:B------:R-:W-:Y:S05]  /*b9a0*/  BSYNC B0 ;  /* 0x0000000000007941 */ /* 0x000fea0003800000 */
.L_x_29:
[----:B--2--5:R2:W3:Y:S01]  /*b9b0*/  SHFL.IDX PT, R13, R21, 0x1, 0x181f ;  /* 0x00381f00150d7f89 */ /* 0x0244e200000e0000 */
[----:B------:R-:W-:Y:S03]  /*b9c0*/  BSSY B0, `(.L_x_31) ;  /* 0x0000014000007945 */ /* 0x000fe60003800000 */
[----:B------:R2:W0:Y:S01]  /*b9d0*/  SHFL.IDX PT, R12, R0, 0x1, 0x181f ;  /* 0x00381f00000c7f89 */ /* 0x00042200000e0000 */
[----:B------:R-:W-:Y:S05]  /*b9e0*/  @P1 BRA `(.L_x_32) ;  /* 0x0000000000441947 */ /* 0x000fea0003800000 */
[----:B------:R-:W-:Y:S01]  /*b9f0*/  ULDC UR4, c[0x0][0xac8] ;  /* 0x0002b20000047ab9 */ /* 0x000fe20000000800 */
[----:B------:R-:W-:Y:S01]  /*ba00*/  ULDC.64 UR6, c[0x0][0x208] ;  /* 0x0000820000067ab9 */ /* 0x000fe20000000a00 */
[----:B------:R-:W-:Y:S02]  /*ba10*/  ISETP.GE.AND P3, PT, R22, UR4, PT ;  /* 0x0000000416007c0c */ /* 0x000fe4000bf66270 */
[----:B------:R-:W-:Y:S02]  /*ba20*/  ISETP.GE.AND P2, PT, R19, UR4, PT ;  /* 0x0000000413007c0c */ /* 0x000fe4000bf46270 */
[----:B------:R-:W-:Y:S02]  /*ba30*/  ISETP.GE.AND P1, PT, R18, UR4, PT ;  /* 0x0000000412007c0c */ /* 0x000fe4000bf26270 */
[----:B------:R-:W-:-:S07]  /*ba40*/  ISETP.GE.AND P4, PT, R17, UR4, PT ;  /* 0x0000000411007c0c */ /* 0x000fce000bf86270 */
[CC--:B0-----:R-:W-:Y:S02]  /*ba50*/  @!P3 LEA R14, P6, R22.reuse, R12.reuse, 0x1 ;  /* 0x0000000c160eb211 */ /* 0x0c1fe400078c08ff */
[-C--:B------:R-:W-:Y:S02]  /*ba60*/  @!P2 LEA R28, P5, R19, R12.reuse, 0x1 ;  /* 0x0000000c131ca211 */ /* 0x080fe400078a08ff */
[-C--:B---3--:R-:W-:Y:S02]  /*ba70*/  @!P3 LEA.HI.X R15, R22, R13.reuse, R229, 0x1, P6 ;  /* 0x0000000d160fb211 */ /* 0x088fe400030f0ce5 */
[C---:B------:R-:W-:Y:S01]  /*ba80*/  @!P1 LEA R30, P6, R18.reuse, R12, 0x1 ;  /* 0x0000000c121e9211 */ /* 0x040fe200078c08ff */
[----:B------:R-:W-:Y:S01]  /*ba90*/  @!P4 IMAD.WIDE R2, R17, 0x2, R12 ;  /* 0x000000021102c825 */ /* 0x000fe200078e020c */
[-C--:B-1----:R-:W-:Y:S02]  /*baa0*/  @!P2 LEA.HI.X R29, R19, R13.reuse, R228, 0x1, P5 ;  /* 0x0000000d131da211 */ /* 0x082fe400028f0ce4 */
[----:B------:R-:W-:-:S02]  /*bab0*/  @!P1 LEA.HI.X R31, R18, R13, R227, 0x1, P6 ;  /* 0x0000000d121f9211 */ /* 0x000fc400030f0ce3 */
[----:B------:R0:W-:Y:S04]  /*bac0*/  @!P4 ST.E.128 desc[UR6][R2.64], R24 ;  /* 0x000000180200c985 */ /* 0x0001e8000c101d06 */
[----:B------:R0:W-:Y:S04]  /*bad0*/  @!P3 ST.E.128 desc[UR6][R14.64], R8 ;  /* 0x000000080e00b985 */ /* 0x0001e8000c101d06 */
[----:B------:R0:W-:Y:S04]  /*bae0*/  @!P2 ST.E.128 desc[UR6][R28.64], R56 ;  /* 0x000000381c00a985 */ /* 0x0001e8000c101d06 */
[----:B------:R0:W-:Y:S02]  /*baf0*/  @!P1 ST.E.128 desc[UR6][R30.64], R72 ;  /* 0x000000481e009985 */ /* 0x0001e4000c101d06 */
.L_x_32:
[----:B------:R-:W-:Y:S05]  /*bb00*/  BSYNC B0 ;  /* 0x0000000000007941 */ /* 0x000fea0003800000 */
.L_x_31:
[----:B0-----:R0:W0:Y:S01]  /*bb10*/  SHFL.IDX PT, R9, R21, 0x2, 0x181f ;  /* 0x00581f0015097f89 */ /* 0x00102200000e0000 */
        /* <DEDUP_REMOVED lines=9> */
[-C--:B0-----:R-:W-:Y:S02]  /*bbb0*/  @!P4 LEA R10, P0, R22, R8.reuse, 0x1 ;  /* 0x00000008160ac211 */ /* 0x081fe400078008ff */
[-C--:B------:R-:W-:Y:S02]  /*bbc0*/  @!P5 LEA R12, P1, R19, R8.reuse, 0x1 ;  /* 0x00000008130cd211 */ /* 0x080fe400078208ff */
[----:B------:R-:W-:Y:S02]  /*bbd0*/  @!P6 LEA R14, P2, R18, R8, 0x1 ;  /* 0x00000008120ee211 */ /* 0x000fe400078408ff */
[----:B------:R-:W-:Y:S01]  /*bbe0*/  @!P3 IMAD.WIDE R2, R17, 0x2, R8 ;  /* 0x000000021102b825 */ /* 0x000fe200078e0208 */
[-C--:B------:R-:W-:Y:S02]  /*bbf0*/  @!P4 LEA.HI.X R11, R22, R9.reuse, R229, 0x1, P0 ;  /* 0x00000009160bc211 */ /* 0x080fe400000f0ce5 */
[-C--:B---3--:R-:W-:Y:S02]  /*bc00*/  @!P5 LEA.HI.X R13, R19, R9.reuse, R228, 0x1, P1 ;  /* 0x00000009130dd211 */ /* 0x088fe400008f0ce4 */
[----:B------:R-:W-:Y:S01]  /*bc10*/  @!P6 LEA.HI.X R15, R18, R9, R227, 0x1, P2 ;  /* 0x00000009120fe211 */ /* 0x000fe200010f0ce3 */
[----:B------:R0:W-:Y:S04]  /*bc20*/  @!P3 ST.E.128 desc[UR6][R2.64], R32 ;  /* 0x000000200200b985 */ /* 0x0001e8000c101d06 */
[----:B------:R0:W-:Y:S04]  /*bc30*/  @!P4 ST.E.128 desc[UR6][R10.64], R40 ;  /* 0x000000280a00c985 */ /* 0x0001e8000c101d06 */
[----:B------:R0:W-:Y:S04]  /*bc40*/  @!P5 ST.E.128 desc[UR6][R12.64], R48 ;  /* 0x000000300c00d985 */ /* 0x0001e8000c101d06 */
[----:B------:R0:W-:Y:S02]  /*bc50*/  @!P6 ST.E.128 desc[UR6][R14.64], R64 ;  /* 0x000000400e00e985 */ /* 0x0001e4000c101d06 */
.L_x_34:
[----:B------:R-:W-:Y:S05]  /*bc60*/  BSYNC B0 ;  /* 0x0000000000007941 */ /* 0x000fea0003800000 */
.L_x_33:
[----:B------:R-:W-:Y:S01]  /*bc70*/  R2UR UR4, R214 ;  /* 0x00000000d60472ca */ /* 0x000fe200000e0000 */
[----:B0-----:R-:W-:Y:S01]  /*bc80*/  VIADD R3, R85, 0x60 ;  /* 0x0000006055037836 */ /* 0x001fe20000000000 */
[----:B------:R0:W0:Y:S01]  /*bc90*/  SHFL.IDX PT, R9, R21, 0x3, 0x181f ;  /* 0x00781f0015097f89 */ /* 0x00002200000e0000 */
[----:B------:R-:W-:Y:S03]  /*bca0*/  BSSY B0, `(.L_x_35) ;  /* 0x0000017000007945 */ /* 0x000fe60003800000 */
[----:B------:R-:W-:Y:S01]  /*bcb0*/  ISETP.GE.AND P0, PT, R3, R20, PT ;  /* 0x000000140300720c */ /* 0x000fe20003f06270 */
[----:B------:R0:W0:Y:S06]  /*bcc0*/  SHFL.IDX PT, R8, R0, 0x3, 0x181f ;  /* 0x00781f0000087f89 */ /* 0x00002c00000e0000 */
[----:B------:R-:W-:-:S06]  /*bcd0*/  UIADD3 UR4, UR4, 0x1, URZ ;  /* 0x0000000104047890 */ /* 0x000fcc000fffe03f */
[----:B------:R-:W-:Y:S01]  /*bce0*/  IMAD.U32 R214, RZ, RZ, UR4 ;  /* 0x00000004ffd67e24 */ /* 0x000fe2000f8e00ff */
[----:B------:R-:W-:Y:S06]  /*bcf0*/  @P0 BRA `(.L_x_36) ;  /* 0x0000000000440947 */ /* 0x000fec0003800000 */
        /* <DEDUP_REMOVED lines=17> */
.L_x_36:
[----:B------:R-:W-:Y:S05]  /*be10*/  BSYNC B0 ;  /* 0x0000000000007941 */ /* 0x000fea0003800000 */
.L_x_35:
[----:B0-2-4-:R-:W0:Y:S01]  /*be20*/  LDC R0, c[0x0][0xc34] ;  /* 0x00030d00ff007b82 */ /* 0x015e220000000800 */
[----:B------:R-:W-:-:S13]  /*be30*/  R2UR UR4, R212 ;  /* 0x00000000d40472ca */ /* 0x000fda00000e0000 */
[----:B0-----:R-:W-:-:S13]  /*be40*/  ISETP.LE.AND P0, PT, R0, UR4, PT ;  /* 0x0000000400007c0c */ /* 0x001fda000bf03270 */
[----:B------:R-:W-:Y:S05]  /*be50*/  @!P0 BRA `(.L_x_37) ;  /* 0xffffff4c00e88947 */ /* 0x000fea000383ffff */
[----:B------:R-:W-:Y:S05]  /*be60*/  EXIT ;  /* 0x000000000000794d */ /* 0x000fea0003800000 */
.L_x_7:
[----:B------:R-:W-:-:S08]  /*be70*/  NOP ;  /* 0x0000000000007918 */ /* 0x000fd00000000000 */
[----:B0-----:R-:W0:-:S00]  /*be80*/  USETMAXREG.DEALLOC.CTAPOOL 0x18 ;  /* 0x00000018000079c8 */ /* 0x001e0000080e0500 */
[----:B------:R-:W1:Y:S01]  /*be90*/  S2UR UR5, SR_CTAID.X ;  /* 0x00000000000579c3 */ /* 0x000e620000002500 */
[----:B0-----:R-:W-:Y:S01]  /*bea0*/  IMAD.MOV.U32 R2, RZ, RZ, 0x1 ;  /* 0x00000001ff027424 */ /* 0x001fe200078e00ff */
[----:B------:R-:W-:-:S06]  /*beb0*/  MOV R18, RZ ;  /* 0x000000ff00127202 */ /* 0x000fcc0000000f00 */
[----:B------:R-:W1:Y:S02]  /*bec0*/  LDC R3, c[0x0][0xc34] ;  /* 0x00030d00ff037b82 */ /* 0x000e640000000800 */
[----:B-1----:R-:W-:Y:S01]  /*bed0*/  ISETP.LE.AND P0, PT, R3, UR5, PT ;  /* 0x0000000503007c0c */ /* 0x002fe2000bf03270 */
[----:B------:R-:W-:-:S05]  /*bee0*/  IMAD.MOV.U32 R3, RZ, RZ, 0x1 ;  /* 0x00000001ff037424 */ /* 0x000fca00078e00ff */
[----:B------:R0:W-:Y:S07]  /*bef0*/  STL [R1], R3 ;  /* 0x0000000301007387 */ /* 0x0001ee0000100800 */
[----:B------:R-:W-:Y:S05]  /*bf00*/  @P0 BRA `(.L_x_38) ;  /* 0x0000004800940947 */ /* 0x000fea0003800000 */
[----:B------:R-:W1:Y:S01]  /*bf10*/  S2UR UR4, SR_CgaCtaId ;  /* 0x00000000000479c3 */ /* 0x000e620000008800 */
[C---:B------:R-:W-:Y:S01]  /*bf20*/  IMAD.SHL.U32 R2, R0.reuse, 0x8, RZ ;  /* 0x0000000800027824 */ /* 0x040fe200078e00ff */
[----:B------:R-:W-:Y:S01]  /*bf30*/  LOP3.LUT R5, R0, 0x7f, RZ, 0xc0, !PT ;  /* 0x0000007f00057812 */ /* 0x000fe200078ec0ff */
[----:B------:R-:W-:Y:S01]  /*bf40*/  UMOV UR36, 0x400 ;  /* 0x0000040000247882 */ /* 0x000fe20000000000 */
[----:B------:R-:W-:Y:S01]  /*bf50*/  IMAD.MOV.U32 R18, RZ, RZ, RZ ;  /* 0x000000ffff127224 */ /* 0x000fe200078e00ff */
[----:B------:R-:W-:Y:S01]  /*bf60*/  ULDC.64 UR38, c[0x0][0x198] ;  /* 0x0000660000267ab9 */ /* 0x000fe20000000a00 */
[C---:B0-----:R-:W-:Y:S01]  /*bf70*/  LOP3.LUT R3, R2.reuse, 0x1f8, RZ, 0xc0, !PT ;  /* 0x000001f802037812 */ /* 0x041fe200078ec0ff */
[----:B------:R-:W-:Y:S01]  /*bf80*/  ULDC UR37, c[0x0][0xc] ;  /* 0x0000030000257ab9 */ /* 0x000fe20000000800 */
[----:B------:R-:W-:Y:S02]  /*bf90*/  LOP3.LUT R2, R2, 0x38, RZ, 0xc0, !PT ;  /* 0x0000003802027812 */ /* 0x000fe400078ec0ff */
[----:B------:R-:W-:Y:S01]  /*bfa0*/  LOP3.LUT R4, R3, 0x38, R0, 0x78, !PT ;  /* 0x0000003803047812 */ /* 0x000fe200078e7800 */
[----:B------:R-:W-:Y:S01]  /*bfb0*/  IMAD.SHL.U32 R3, R5, 0x8, RZ ;  /* 0x0000000805037824 */ /* 0x000fe200078e00ff */
[----:B------:R-:W-:-:S04]  /*bfc0*/  SHF.R.U32.HI R5, RZ, 0x3, R5 ;  /* 0x00000003ff057819 */ /* 0x000fc80000011605 */
[----:B------:R-:W-:Y:S01]  /*bfd0*/  LOP3.LUT R4, R4, 0x200, R3, 0xf8, !PT ;  /* 0x0000020004047812 */ /* 0x000fe200078ef803 */
[----:B------:R-:W-:-:S05]  /*bfe0*/  IMAD.SHL.U32 R3, R0, 0x10, RZ ;  /* 0x0000001000037824 */ /* 0x000fca00078e00ff */
[----:B------:R-:W-:Y:S01]  /*bff0*/  LOP3.LUT R0, R5, 0x70, R3, 0xf8, !PT ;  /* 0x0000007005007812 */ /* 0x000fe200078ef803 */
[----:B------:R-:W-:Y:S01]  /*c000*/  IMAD.U32 R3, RZ, RZ, UR5 ;  /* 0x00000005ff037e24 */ /* 0x000fe2000f8e00ff */
[----:B-1----:R-:W-:Y:S01]  /*c010*/  ULEA UR36, UR4, UR36, 0x18 ;  /* 0x0000002404247291 */ /* 0x002fe2000f8ec03f */
[----:B------:R-:W-:-:S05]  /*c020*/  IMAD.MOV.U32 R0, RZ, RZ, 0x1 ;  /* 0x00000001ff007424 */ /* 0x000fca00078e00ff */
[----:B------:R-:W-:-:S05]  /*c030*/  LEA R4, R4, UR36, 0x1 ;  /* 0x0000002404047c11 */ /* 0x000fca000f8e08ff */
[----:B------:R0:W-:Y:S04]  /*c040*/  STL [R1+0x14], R4 ;  /* 0x0000140401007387 */ /* 0x0001e80000100800 */
[----:B------:R1:W-:Y:S04]  /*c050*/  STL [R1+0x28], R3 ;  /* 0x0000280301007387 */ /* 0x0003e80000100800 */
[----:B------:R2:W-:Y:S01]  /*c060*/  STL [R1], R0 ;  /* 0x0000000001007387 */ /* 0x0005e20000100800 */
[----:B0-----:R-:W-:-:S03]  /*c070*/  LOP3.LUT R4, R2, 0x40, RZ, 0xfc, !PT ;  /* 0x0000004002047812 */ /* 0x001fc600078efcff */
[----:B------:R0:W-:Y:S01]  /*c080*/  STL [R1+0x30], RZ ;  /* 0x000030ff01007387 */ /* 0x0001e20000100800 */
[C---:B-1----:R-:W-:Y:S02]  /*c090*/  LOP3.LUT R3, R2.reuse, 0x80, RZ, 0xfc, !PT ;  /* 0x0000008002037812 */ /* 0x042fe400078efcff */
[----:B--2---:R-:W-:-:S07]  /*c0a0*/  LOP3.LUT R0, R2, 0xc0, RZ, 0xfc, !PT ;  /* 0x000000c002007812 */ /* 0x004fce00078efcff */
.L_x_125:
[----:B------:R-:W2:Y:S01]  /*c0b0*/  LDL R2, [R1+0x28] ;  /* 0x0000280001027983 */ /* 0x000ea20000100800 */
[----:B-1----:R-:W1:Y:S01]  /*c0c0*/  LDC R0, c[0x0][0xc38] ;  /* 0x00030e00ff007b82 */ /* 0x002e620000000800 */
[----:B------:R-:W-:Y:S05]  /*c0d0*/  YIELD ;  /* 0x0000000000007946 */ /* 0x000fea0003800000 */
[----:B------:R-:W-:Y:S02]  /*c0e0*/  ULDC.64 UR4, c[0x0][0x418] ;  /* 0x0001060000047ab9 */ /* 0x000fe40000000a00 */
[----:B------:R-:W3:Y:S01]  /*c0f0*/  LDC R16, c[0x0][0xc44] ;  /* 0x00031100ff107b82 */ /* 0x000ee20000000800 */
[----:B------:R-:W-:-:S03]  /*c100*/  UISETP.NE.U32.AND UP0, UPT, UR4, URZ, UPT ;  /* 0x0000003f0400728c */ /* 0x000fc6000bf05070 */
[----:B------:R-:W-:Y:S01]  /*c110*/  ULDC UR4, c[0x0][0x424] ;  /* 0x0001090000047ab9 */ /* 0x000fe20000000800 */
[----:B------:R-:W-:-:S04]  /*c120*/  UISETP.NE.AND.EX UP0, UPT, UR5, URZ, UPT, UP0 ;  /* 0x0000003f0500728c */ /* 0x000fc8000bf05300 */
[----:B------:R-:W-:Y:S01]  /*c130*/  USEL UR4, UR4, 0x1, UP0 ;  /* 0x0000000104047887 */ /* 0x000fe20008000000 */
[----:B-1----:R-:W-:-:S13]  /*c140*/  ISETP.NE.AND P0, PT, R0, 0x1, PT ;  /* 0x000000010000780c */ /* 0x002fda0003f05270 */
[----:B------:R-:W2:Y:S08]  /*c150*/  @P0 LDC R0, c[0x0][0xc3c] ;  /* 0x00030f00ff000b82 */ /* 0x000eb00000000800 */
[----:B------:R-:W1:Y:S01]  /*c160*/  @P0 LDC R3, c[0x0][0xc40] ;  /* 0x00031000ff030b82 */ /* 0x000e620000000800 */
[----:B--2---:R-:W-:-:S04]  /*c170*/  @P0 IMAD.HI.U32 R0, R2, R0, RZ ;  /* 0x0000000002000227 */ /* 0x004fc800078e00ff */
[----:B------:R-:W-:Y:S01]  /*c180*/  IMAD.MOV.U32 R4, RZ, RZ, R2 ;  /* 0x000000ffff047224 */ /* 0x000fe200078e0002 */
[----:B-1----:R-:W-:Y:S02]  /*c190*/  @P0 SHF.R.U32.HI R4, RZ, R3, R0 ;  /* 0x00000003ff040219 */ /* 0x002fe40000011600 */
[----:B---3--:R-:W-:Y:S01]  /*c1a0*/  ISETP.NE.AND P0, PT, R16, 0x1, PT ;  /* 0x000000011000780c */ /* 0x008fe20003f05270 */
[----:B------:R-:W1:Y:S02]  /*c1b0*/  LDC R0, c[0x0][0x2f0] ;  /* 0x0000bc00ff007b82 */ /* 0x000e640000000800 */
[----:B------:R-:W-:Y:S01]  /*c1c0*/  IMAD.MOV.U32 R19, RZ, RZ, R4 ;  /* 0x000000ffff137224 */ /* 0x000fe200078e0004 */
[----:B------:R-:W-:Y:S09]  /*c1d0*/  STL [R1+0x20], R4 ;  /* 0x0000200401007387 */ /* 0x000ff20000100800 */
[----:B------:R-:W2:Y:S02]  /*c1e0*/  @P0 LDC.64 R2, c[0x0][0xc48] ;  /* 0x00031200ff020b82 */ /* 0x000ea40000000a00 */
[----:B--2---:R-:W-:-:S05]  /*c1f0*/  @P0 IMAD.HI.U32 R2, R4, R2, RZ ;  /* 0x0000000204020227 */ /* 0x004fca00078e00ff */
[----:B------:R-:W-:Y:S01]  /*c200*/  @P0 SHF.R.U32.HI R19, RZ, R3, R2 ;  /* 0x00000003ff130219 */ /* 0x000fe20000011602 */
[----:B-1----:R-:W-:Y:S01]  /*c210*/  IMAD R2, R0, UR4, RZ ;  /* 0x0000000400027c24 */ /* 0x002fe2000f8e02ff */
[----:B------:R-:W-:-:S03]  /*c220*/  UIADD3 UR4, UR36, 0x24400, URZ ;  /* 0x0002440024047890 */ /* 0x000fc6000fffe03f */
[----:B------:R-:W-:Y:S01]  /*c230*/  VIADD R0, R2, 0x4f ;  /* 0x0000004f02007836 */ /* 0x000fe20000000000 */
[----:B------:R-:W-:Y:S01]  /*c240*/  STL [R1+0x18], R19 ;  /* 0x0000181301007387 */ /* 0x000fe20000100800 */
[----:B------:R-:W-:Y:S01]  /*c250*/  ULOP3.LUT UP0, URZ, UR4, 0x3ff, URZ, 0xc0, !UPT ;  /* 0x000003ff043f7892 */ /* 0x000fe2000f80c03f */
[----:B------:R-:W-:Y:S02]  /*c260*/  IMAD.MOV R3, RZ, RZ, -R19 ;  /* 0x000000ffff037224 */ /* 0x000fe400078e0a13 */
[----:B------:R-:W-:Y:S01]  /*c270*/  IMAD.HI R0, R0, 0x66666667, RZ ;  /* 0x6666666700007827 */ /* 0x000fe200078e02ff */
[----:B------:R1:W-:Y:S02]  /*c280*/  STL [R1+0x2c], R2 ;  /* 0x00002c0201007387 */ /* 0x0003e40000100800 */
[----:B------:R-:W-:Y:S01]  /*c290*/  PLOP3.LUT P0, PT, PT, PT, UP0, 0x80, 0x0 ;  /* 0x000000000000781c */ /* 0x000fe20003f0f008 */
[----:B------:R-:W-:Y:S01]  /*c2a0*/  IMAD R16, R16, R3, R4 ;  /* 0x0000000310107224 */ /* 0x000fe200078e0204 */
[----:B-1----:R-:W-:-:S04]  /*c2b0*/  SHF.R.U32.HI R2, RZ, 0x1f, R0 ;  /* 0x0000001fff027819 */ /* 0x002fc80000011600 */
[----:B------:R-:W-:-:S05]  /*c2c0*/  LEA.HI.SX32 R0, R0, R2, 0x1b ;  /* 0x0000000200007211 */ /* 0x000fca00078fdaff */
[----:B------:R1:W-:Y:S02]  /*c2d0*/  STL [R1+0x24], R0 ;  /* 0x0000240001007387 */ /* 0x0003e40000100800 */
[----:B------:R-:W-:Y:S05]  /*c2e0*/  @!P0 BRA `(.L_x_39) ;  /* 0x0000000000408947 */ /* 0x000fea0003800000 */
[----:B------:R-:W-:Y:S01]  /*c2f0*/  MOV R2, 0x0 ;  /* 0x0000000000027802 */ /* 0x000fe20000000f00 */
[----:B------:R-:W-:Y:S01]  /*c300*/  ULDC.64 UR6, c[0x4][0xa8] ;  /* 0x01002a0000067ab9 */ /* 0x000fe20000000a00 */
[----:B------:R-:W-:Y:S01]  /*c310*/  ULDC.64 UR8, c[0x4][0xb0] ;  /* 0x01002c0000087ab9 */ /* 0x000fe20000000a00 */
[----:B------:R-:W-:Y:S01]  /*c320*/  ULDC.64 UR4, c[0x4][0x8] ;  /* 0x0100020000047ab9 */ /* 0x000fe20000000a00 */
[----:B------:R-:W-:Y:S02]  /*c330*/  IMAD.U32 R4, RZ, RZ, UR6 ;  /* 0x00000006ff047e24 */ /* 0x000fe4000f8e00ff */
[----:B------:R-:W2:Y:S01]  /*c340*/  LDC.64 R2, c[0x4][R2] ;  /* 0x0100000002027b82 */ /* 0x000ea20000000a00 */
[----:B------:R-:W-:Y:S02]  /*c350*/  IMAD.U32 R5, RZ, RZ, UR7 ;  /* 0x00000007ff057e24 */ /* 0x000fe4000f8e00ff */
[----:B------:R-:W-:Y:S02]  /*c360*/  IMAD.U32 R6, RZ, RZ, UR8 ;  /* 0x00000008ff067e24 */ /* 0x000fe4000f8e00ff */
[----:B------:R-:W-:-:S02]  /*c370*/  IMAD.U32 R7, RZ, RZ, UR9 ;  /* 0x00000009ff077e24 */ /* 0x000fc4000f8e00ff */
[----:B------:R-:W-:Y:S02]  /*c380*/  IMAD.U32 R10, RZ, RZ, UR4 ;  /* 0x00000004ff0a7e24 */ /* 0x000fe4000f8e00ff */
[----:B------:R-:W-:Y:S02]  /*c390*/  IMAD.U32 R11, RZ, RZ, UR5 ;  /* 0x00000005ff0b7e24 */ /* 0x000fe4000f8e00ff */
[----:B------:R-:W-:Y:S02]  /*c3a0*/  IMAD.MOV.U32 R8, RZ, RZ, 0x70 ;  /* 0x00000070ff087424 */ /* 0x000fe400078e00ff */
[----:B------:R-:W-:Y:S02]  /*c3b0*/  IMAD.MOV.U32 R12, RZ, RZ, 0x1 ;  /* 0x00000001ff0c7424 */ /* 0x000fe400078e00ff */
[----:B------:R-:W-:-:S07]  /*c3c0*/  IMAD.MOV.U32 R13, RZ, RZ, RZ ;  /* 0x000000ffff0d7224 */ /* 0x000fce00078e00ff */
[----:B------:R-:W-:-:S07]  /*c3d0*/  LEPC R20, `(.L_x_39) ;  /* 0x000000001014794e */ /* 0x000fce0000000000 */
[----:B012---:R-:W-:Y:S05]  /*c3e0*/  CALL.ABS.NOINC R2 ;  /* 0x0000000002007343 */ /* 0x007fea0003c00000 */
.L_x_39:
[----:B------:R-:W-:-:S04]  /*c3f0*/  UIADD3 UR4, UR36, 0x400, URZ ;  /* 0x0000040024047890 */ /* 0x000fc8000fffe03f */
[----:B------:R-:W-:-:S06]  /*c400*/  ULOP3.LUT UP0, URZ, UR4, 0x3ff, URZ, 0xc0, !UPT ;  /* 0x000003ff043f7892 */ /* 0x000fcc000f80c03f */
[----:B------:R-:W-:-:S13]  /*c410*/  PLOP3.LUT P0, PT, PT, PT, UP0, 0x80, 0x0 ;  /* 0x000000000000781c */ /* 0x000fda0003f0f008 */
[----:B------:R-:W-:Y:S05]  /*c420*/  @!P0 BRA `(.L_x_40) ;  /* 0x00000000007c8947 */ /* 0x000fea0003800000 */
[----:B------:R-:W-:Y:S01]  /*c430*/  MOV R17, 0x0 ;  /* 0x0000000000117802 */ /* 0x000fe20000000f00 */
[----:B------:R-:W-:Y:S01]  /*c440*/  ULDC.64 UR6, c[0x4][0xa8] ;  /* 0x01002a0000067ab9 */ /* 0x000fe20000000a00 */
[----:B------:R-:W-:Y:S01]  /*c450*/  ULDC.64 UR8, c[0x4][0xb0] ;  /* 0x01002c0000087ab9 */ /* 0x000fe20000000a00 */
[----:B------:R-:W-:Y:S01]  /*c460*/  ULDC.64 UR4, c[0x4][0x10] ;  /* 0x0100040000047ab9 */ /* 0x000fe20000000a00 */
[----:B------:R2:W3:Y:S01]  /*c470*/  LDC.64 R2, c[0x4][R17] ;  /* 0x0100000011027b82 */ /* 0x0004e20000000a00 */
[----:B------:R-:W-:Y:S01]  /*c480*/  IMAD.U32 R4, RZ, RZ, UR6 ;  /* 0x00000006ff047e24 */ /* 0x000fe2000f8e00ff */
[----:B------:R-:W-:Y:S01]  /*c490*/  MOV R8, 0x70 ;  /* 0x0000007000087802 */ /* 0x000fe20000000f00 */
[----:B------:R-:W-:Y:S02]  /*c4a0*/  IMAD.U32 R5, RZ, RZ, UR7 ;  /* 0x00000007ff057e24 */ /* 0x000fe4000f8e00ff */
[----:B------:R-:W-:Y:S02]  /*c4b0*/  IMAD.U32 R6, RZ, RZ, UR8 ;  /* 0x00000008ff067e24 */ /* 0x000fe4000f8e00ff */
[----:B------:R-:W-:-:S02]  /*c4c0*/  IMAD.U32 R7, RZ, RZ, UR9 ;  /* 0x00000009ff077e24 */ /* 0x000fc4000f8e00ff */
[----:B------:R-:W-:Y:S02]  /*c4d0*/  IMAD.U32 R10, RZ, RZ, UR4 ;  /* 0x00000004ff0a7e24 */ /* 0x000fe4000f8e00ff */
[----:B------:R-:W-:Y:S02]  /*c4e0*/  IMAD.U32 R11, RZ, RZ, UR5 ;  /* 0x00000005ff0b7e24 */ /* 0x000fe4000f8e00ff */
[----:B------:R-:W-:Y:S02]  /*c4f0*/  IMAD.MOV.U32 R12, RZ, RZ, 0x1 ;  /* 0x00000001ff0c7424 */ /* 0x000fe400078e00ff */
[----:B--2---:R-:W-:-:S07]  /*c500*/  IMAD.MOV.U32 R13, RZ, RZ, RZ ;  /* 0x000000ffff0d7224 */ /* 0x004fce00078e00ff */
[----:B------:R-:W-:-:S07]  /*c510*/  LEPC R20, `(.L_x_41) ;  /* 0x000000001014794e */ /* 0x000fce0000000000 */
[----:B01-3--:R-:W-:Y:S05]  /*c520*/  CALL.ABS.NOINC R2 ;  /* 0x0000000002007343 */ /* 0x00bfea0003c00000 */
.L_x_41:
[----:B------:R0:W1:Y:S01]  /*c530*/  LDC.64 R2, c[0x4][R17] ;  /* 0x0100000011027b82 */ /* 0x0000620000000a00 */
[----:B------:R-:W-:Y:S01]  /*c540*/  ULDC.64 UR6, c[0x4][0xa8] ;  /* 0x01002a0000067ab9 */ /* 0x000fe20000000a00 */
[----:B------:R-:W-:Y:S01]  /*c550*/  ULDC.64 UR8, c[0x4][0xb0] ;  /* 0x01002c0000087ab9 */ /* 0x000fe20000000a00 */
[----:B------:R-:W-:Y:S01]  /*c560*/  ULDC.64 UR4, c[0x4][0x18] ;  /* 0x0100060000047ab9 */ /* 0x000fe20000000a00 */
[----:B------:R-:W-:Y:S02]  /*c570*/  IMAD.U32 R4, RZ, RZ, UR6 ;  /* 0x00000006ff047e24 */ /* 0x000fe4000f8e00ff */
[----:B------:R-:W-:Y:S02]  /*c580*/  IMAD.U32 R5, RZ, RZ, UR7 ;  /* 0x00000007ff057e24 */ /* 0x000fe4000f8e00ff */
[----:B------:R-:W-:Y:S02]  /*c590*/  IMAD.U32 R6, RZ, RZ, UR8 ;  /* 0x00000008ff067e24 */ /* 0x000fe4000f8e00ff */
[----:B------:R-:W-:-:S02]  /*c5a0*/  IMAD.U32 R7, RZ, RZ, UR9 ;  /* 0x00000009ff077e24 */ /* 0x000fc4000f8e00ff */
[----:B------:R-:W-:Y:S02]  /*c5b0*/  IMAD.U32 R10, RZ, RZ, UR4 ;  /* 0x00000004ff0a7e24 */ /* 0x000fe4000f8e00ff */
[----:B------:R-:W-:Y:S02]  /*c5c0*/  IMAD.U32 R11, RZ, RZ, UR5 ;  /* 0x00000005ff0b7e24 */ /* 0x000fe4000f8e00ff */
[----:B------:R-:W-:Y:S02]  /*c5d0*/  IMAD.MOV.U32 R8, RZ, RZ, 0x70 ;  /* 0x00000070ff087424 */ /* 0x000fe400078e00ff */
[----:B------:R-:W-:Y:S02]  /*c5e0*/  IMAD.MOV.U32 R12, RZ, RZ, 0x1 ;  /* 0x00000001ff0c7424 */ /* 0x000fe400078e00ff */
[----:B0-----:R-:W-:-:S07]  /*c5f0*/  IMAD.MOV.U32 R13, RZ, RZ, RZ ;  /* 0x000000ffff0d7224 */ /* 0x001fce00078e00ff */
[----:B------:R-:W-:-:S07]  /*c600*/  LEPC R20, `(.L_x_40) ;  /* 0x000000001014794e */ /* 0x000fce0000000000 */
[----:B-1----:R-:W-:Y:S05]  /*c610*/  CALL.ABS.NOINC R2 ;  /* 0x0000000002007343 */ /* 0x002fea0003c00000 */
.L_x_40:
[----:B------:R-:W-:Y:S01]  /*c620*/  ULDC.64 UR4, c[0x0][0x9f8] ;  /* 0x00027e0000047ab9 */ /* 0x000fe20000000a00 */
[----:B------:R-:W2:Y:S01]  /*c630*/  LDL R17, [R1+0x24] ;  /* 0x0000240001117983 */ /* 0x000ea20000100800 */
[----:B------:R-:W-:Y:S01]  /*c640*/  ISETP.NE.U32.AND P0, PT, RZ, UR4, PT ;  /* 0x00000004ff007c0c */ /* 0x000fe2000bf05070 */
[----:B------:R-:W-:-:S03]  /*c650*/  ULDC.64 UR6, c[0x0][0x208] ;  /* 0x0000820000067ab9 */ /* 0x000fc60000000a00 */
[----:B------:R-:W-:-:S13]  /*c660*/  ISETP.NE.AND.EX P0, PT, RZ, UR5, PT, P0 ;  /* 0x00000005ff007c0c */ /* 0x000fda000bf05300 */
[----:B------:R-:W3:Y:S02]  /*c670*/  @P0 LDC.64 R2, c[0x0][0x9f8] ;  /* 0x00027e00ff020b82 */ /* 0x000ee40000000a00 */
[----:B---3--:R-:W-:-:S05]  /*c680*/  @P0 IMAD.WIDE R2, R19, 0x4, R2 ;  /* 0x0000000413020825 */ /* 0x008fca00078e0202 */
[----:B------:R3:W4:Y:S01]  /*c690*/  @P0 LDG.E R19, desc[UR6][R2.64] ;  /* 0x0000000602130981 */ /* 0x000722000c1e1900 */
[----:B------:R-:W-:Y:S01]  /*c6a0*/  UMOV UR4, 0xffffffff ;  /* 0xffffffff00047882 */ /* 0x000fe20000000000 */
[----:B---3--:R-:W3:Y:S02]  /*c6b0*/  LDC.64 R2, c[0x0][0x418] ;  /* 0x00010600ff027b82 */ /* 0x008ee40000000a00 */
[----:B---3--:R-:W-:-:S04]  /*c6c0*/  ISETP.NE.U32.AND P0, PT, R2, RZ, PT ;  /* 0x000000ff0200720c */ /* 0x008fc80003f05070 */
[----:B------:R-:W-:-:S04]  /*c6d0*/  ISETP.NE.AND.EX P1, PT, R3, RZ, PT, P0 ;  /* 0x000000ff0300720c */ /* 0x000fc80003f25300 */
[----:B-1----:R-:W-:Y:S01]  /*c6e0*/  P2R R0, PR, RZ, 0x2 ;  /* 0x00000002ff007803 */ /* 0x002fe20000000000 */
[----:B--2---:R-:W-:-:S05]  /*c6f0*/  VIADD R8, R17, 0xffffffff ;  /* 0xffffffff11087836 */ /* 0x004fca0000000000 */
[----:B------:R1:W-:Y:S04]  /*c700*/  STL [R1+0x1c], R8 ;  /* 0x00001c0801007387 */ /* 0x0003e80000100800 */
[----:B------:R1:W-:Y:S01]  /*c710*/  STL [R1+0x10], R0 ;  /* 0x0000100001007387 */ /* 0x0003e20000100800 */
[----:B----4-:R-:W-:Y:S02]  /*c720*/  SHF.R.S32.HI R7, RZ, 0x1f, R19 ;  /* 0x0000001fff077819 */ /* 0x010fe40000011413 */
[----:B------:R-:W-:-:S03]  /*c730*/  SEL R17, R19, RZ, !P1 ;  /* 0x000000ff13117207 */ /* 0x000fc60004800000 */
[----:B------:R1:W-:Y:S01]  /*c740*/  STL [R1+0x8], R7 ;  /* 0x0000080701007387 */ /* 0x0003e20000100800 */
[----:B------:R-:W-:Y:S05]  /*c750*/  BRA.DIV UR4, `(.L_x_42) ;  /* 0x0000004604d87947 */ /* 0x000fea000b800000 */
[----:B-1----:R-:W1:Y:S02]  /*c760*/  S2R R0, SR_TID.X ;  /* 0x0000000000007919 */ /* 0x002e640000002100 */
[----:B-1----:R-:W-:-:S04]  /*c770*/  SHF.R.U32.HI R0, RZ, 0x5, R0 ;  /* 0x00000005ff007819 */ /* 0x002fc80000011600 */
[----:B------:R-:W-:-:S05]  /*c780*/  LOP3.LUT R0, R0, 0x3, RZ, 0xc0, !PT ;  /* 0x0000000300007812 */ /* 0x000fca00078ec0ff */
[----:B------:R1:W2:Y:S02]  /*c790*/  SHFL.IDX PT, R14, R0, RZ, 0x1f ;  /* 0x00001fff000e7589 */ /* 0x0002a400000e0000 */
.L_x_141:
[----:B------:R-:W-:Y:S02]  /*c7a0*/  PLOP3.LUT P2, PT, PT, PT, PT, 0x8, 0x0 ;  /* 0x000000000000781c */ /* 0x000fe40003f4e170 */
[----:B--2---:R-:W-:Y:S02]  /*c7b0*/  ISETP.NE.AND P0, PT, R14, RZ, PT ;  /* 0x000000ff0e00720c */ /* 0x004fe40003f05270 */
[----:B-1----:R-:W-:-:S05]  /*c7c0*/  P2R R0, PR, RZ, 0x4 ;  /* 0x00000004ff007803 */ /* 0x002fca0000000000 */
[----:B------:R1:W-:Y:S06]  /*c7d0*/  STL [R1+0xc], R0 ;  /* 0x00000c0001007387 */ /* 0x0003ec0000100800 */
[----:B------:R-:W-:Y:S05]  /*c7e0*/  @P0 BRA `(.L_x_43) ;  /* 0x0000000400380947 */ /* 0x000fea0003800000 */
[----:B------:R-:W-:-:S03]  /*c7f0*/  UMOV UR4, 0xffffffff ;  /* 0xffffffff00047882 */ /* 0x000fc60000000000 */
[----:B------:R-:W-:Y:S05]  /*c800*/  BRA.DIV UR4, `(.L_x_44) ;  /* 0x0000004604e07947 */ /* 0x000fea000b800000 */
[----:B------:R-:W-:-:S13]  /*c810*/  ELECT P6, URZ, PT ;  /* 0x00000000003f782f */ /* 0x000fda00038c0000 */
.L_x_144:
[----:B------:R-:W-:Y:S05]  /*c820*/  @!P6 BRA `(.L_x_43) ;  /* 0x000000040028e947 */ /* 0x000fea0003800000 */
[----:B------:R2:W-:Y:S01]  /*c830*/  STL [R1+0x4], R8 ;  /* 0x0000040801007387 */ /* 0x0005e20000100800 */
[----:B------:R-:W-:Y:S01]  /*c840*/  IMAD.MOV.U32 R17, RZ, RZ, R19 ;  /* 0x000000ffff117224 */ /* 0x000fe200078e0013 */
[----:B------:R-:W-:Y:S06]  /*c850*/  @!P1 BRA `(.L_x_45) ;  /* 0x0000000000509947 */ /* 0x000fec0003800000 */
[----:B------:R-:W3:Y:S01]  /*c860*/  LDC R6, c[0x0][0x43c] ;  /* 0x00010f00ff067b82 */ /* 0x000ee20000000800 */
[----:B-1----:R-:W-:Y:S01]  /*c870*/  IMAD.MOV.U32 R0, RZ, RZ, R8 ;  /* 0x000000ffff007224 */ /* 0x002fe200078e0008 */
[----:B------:R-:W-:Y:S01]  /*c880*/  ULDC.64 UR4, c[0x0][0x428] ;  /* 0x00010a0000047ab9 */ /* 0x000fe20000000a00 */
[----:B------:R-:W-:Y:S01]  /*c890*/  ULDC.64 UR6, c[0x0][0x208] ;  /* 0x0000820000067ab9 */ /* 0x000fe20000000a00 */
[----:B---3--:R-:W-:-:S13]  /*c8a0*/  ISETP.NE.AND P0, PT, R6, 0x1, PT ;  /* 0x000000010600780c */ /* 0x008fda0003f05270 */
[----:B------:R-:W1:Y:S02]  /*c8b0*/  @P0 LDC.64 R4, c[0x0][0x440] ;  /* 0x00011000ff040b82 */ /* 0x000e640000000a00 */
[----:B-1----:R-:W-:-:S05]  /*c8c0*/  @P0 IMAD.HI.U32 R4, R8, R4, RZ ;  /* 0x0000000408040227 */ /* 0x002fca00078e00ff */
[----:B------:R-:W-:-:S04]  /*c8d0*/  @P0 SHF.R.U32.HI R0, RZ, R5, R4 ;  /* 0x00000005ff000219 */ /* 0x000fc80000011604 */
[--C-:B------:R-:W-:Y:S01]  /*c8e0*/  SHF.R.S32.HI R5, RZ, 0x1f, R0.reuse ;  /* 0x0000001fff057819 */ /* 0x100fe20000011400 */
[----:B------:R-:W-:-:S04]  /*c8f0*/  IMAD.MOV R4, RZ, RZ, -R0 ;  /* 0x000000ffff047224 */ /* 0x000fc800078e0a00 */
[----:B------:R-:W-:Y:S02]  /*c900*/  IMAD R6, R6, R4, R8 ;  /* 0x0000000406067224 */ /* 0x000fe400078e0208 */
[----:B------:R-:W-:-:S03]  /*c910*/  IMAD.MOV.U32 R4, RZ, RZ, R0 ;  /* 0x000000ffff047224 */ /* 0x000fc600078e0000 */
[----:B------:R1:W-:Y:S01]  /*c920*/  STL [R1+0x4], R6 ;  /* 0x0000040601007387 */ /* 0x0003e20000100800 */
[----:B------:R-:W-:-:S03]  /*c930*/  IMAD.WIDE.U32 R4, R19, UR4, R4 ;  /* 0x0000000413047c25 */ /* 0x000fc6000f8e0004 */
[----:B------:R-:W-:Y:S01]  /*c940*/  LEA R2, P0, R4, R2, 0x2 ;  /* 0x0000000204027211 */ /* 0x000fe200078010ff */
[----:B-1----:R-:W-:-:S04]  /*c950*/  IMAD R6, R7, UR4, RZ ;  /* 0x0000000407067c24 */ /* 0x002fc8000f8e02ff */
[----:B------:R-:W-:-:S04]  /*c960*/  IMAD R0, R19, UR5, R6 ;  /* 0x0000000513007c24 */ /* 0x000fc8000f8e0206 */
[----:B------:R-:W-:-:S05]  /*c970*/  IMAD.IADD R0, R5, 0x1, R0 ;  /* 0x0000000105007824 */ /* 0x000fca00078e0200 */
[----:B------:R-:W-:-:S05]  /*c980*/  LEA.HI.X R3, R4, R3, R0, 0x2, P0 ;  /* 0x0000000304037211 */ /* 0x000fca00000f1400 */
[----:B------:R3:W5:Y:S02]  /*c990*/  LDG.E R17, desc[UR6][R2.64] ;  /* 0x0000000602117981 */ /* 0x000764000c1e1900 */
.L_x_45:
[----:B---3--:R-:W3:Y:S01]  /*c9a0*/  LDL R2, [R1] ;  /* 0x0000000001027983 */ /* 0x008ee20000100800 */
[----:B-1----:R-:W-:Y:S02]  /*c9b0*/  LEA R0, R18, UR36, 0x3 ;  /* 0x0000002412007c11 */ /* 0x002fe4000f8e18ff */
[----:B---3--:R-:W-:-:S04]  /*c9c0*/  SHF.L.U32 R2, R2, 0x1f, RZ ;  /* 0x0000001f02027819 */ /* 0x008fc800000006ff */
[----:B------:R-:W1:Y:S02]  /*c9d0*/  SYNCS.PHASECHK.TRANS64.TRYWAIT P0, [R0+URZ+0x38840], R2 ;  /* 0x03884002000075a7 */ /* 0x000e64000800017f */
[----:B-1----:R-:W-:Y:S05]  /*c9e0*/  @!P0 BRA `(.L_x_46) ;  /* 0x0000004400888947 */ /* 0x002fea0003800000 */
.L_x_145:
[----:B------:R-:W3:Y:S02]  /*c9f0*/  S2R R3, SR_TID.X ;  /* 0x0000000000037919 */ /* 0x000ee40000002100 */
[----:B---3--:R-:W-:-:S04]  /*ca00*/  LOP3.LUT R3, R3, 0x7f, RZ, 0xc0, !PT ;  /* 0x0000007f03037812 */ /* 0x008fc800078ec0ff */
[----:B------:R-:W-:-:S13]  /*ca10*/  ISETP.NE.AND P0, PT, R3, RZ, PT ;  /* 0x000000ff0300720c */ /* 0x000fda0003f05270 */
[----:B------:R-:W-:Y:S05]  /*ca20*/  @P0 BRA `(.L_x_47) ;  /* 0x00000000001c0947 */ /* 0x000fea0003800000 */
[----:B------:R-:W3:Y:S01]  /*ca30*/  S2R R3, SR_TID.X ;  /* 0x0000000000037919 */ /* 0x000ee20000002100 */
[----:B-1----:R-:W-:-:S04]  /*ca40*/  IMAD.MOV.U32 R2, RZ, RZ, 0xa000 ;  /* 0x0000a000ff027424 */ /* 0x002fc800078e00ff */
[----:B------:R4:W-:Y:S01]  /*ca50*/  SYNCS.ARRIVE.TRANS64 RZ, [R0+URZ+0x38830], R2 ;  /* 0x0388300200ff79a7 */ /* 0x0009e2000800003f */
[----:B---3--:R-:W-:-:S04]  /*ca60*/  LOP3.LUT R3, R3, 0x1f, RZ, 0xc0, !PT ;  /* 0x0000001f03037812 */ /* 0x008fc800078ec0ff */
[----:B------:R-:W-:-:S13]  /*ca70*/  ISETP.NE.AND P0, PT, R3, RZ, PT ;  /* 0x000000ff0300720c */ /* 0x000fda0003f05270 */
[----:B----4-:R-:W-:Y:S05]  /*ca80*/  @!P0 BRA `(.L_x_47) ;  /* 0x0000000000048947 */ /* 0x010fea0003800000 */
[----:B------:R-:W-:Y:S01]  /*ca90*/  BPT.TRAP 0x1 ;  /* 0x000000040000795c */ /* 0x000fe20000300000 */
.L_x_47:
[----:B-1----:R-:W3:Y:S01]  /*caa0*/  LDL R2, [R1+0x4] ;  /* 0x0000040001027983 */ /* 0x002ee20000100800 */
[----:B------:R-:W-:Y:S01]  /*cab0*/  R2UR UR14, R18 ;  /* 0x00000000120e72ca */ /* 0x000fe200000e0000 */
[----:B------:R-:W-:Y:S01]  /*cac0*/  UIADD3 UR4, UP0, UR38, 0x370, URZ ;  /* 0x0000037026047890 */ /* 0x000fe2000ff1e03f */
[----:B------:R-:W-:Y:S01]  /*cad0*/  R2UR UR9, R0 ;  /* 0x00000000000972ca */ /* 0x000fe200000e0000 */
[----:B------:R-:W-:Y:S01]  /*cae0*/  UMOV UR10, URZ ;  /* 0x0000003f000a7c82 */ /* 0x000fe20008000000 */
[----:B------:R-:W-:Y:S01]  /*caf0*/  R2UR UR12, R16 ;  /* 0x00000000100c72ca */ /* 0x000fe200000e0000 */
[----:B------:R-:W-:Y:S01]  /*cb00*/  UIADD3.X UR5, URZ, UR39, URZ, UP0, !UPT ;  /* 0x000000273f057290 */ /* 0x000fe200087fe43f */
[----:B-----5:R-:W-:Y:S01]  /*cb10*/  R2UR UR13, R17 ;  /* 0x00000000110d72ca */ /* 0x020fe200000e0000 */
[----:B------:R-:W-:Y:S01]  /*cb20*/  UMOV UR6, 0x0 ;  /* 0x0000000000067882 */ /* 0x000fe20000000000 */
[----:B------:R-:W-:Y:S01]  /*cb30*/  UMOV UR7, 0x14f00000 ;  /* 0x14f0000000077882 */ /* 0x000fe20000000000 */
[----:B------:R-:W-:Y:S01]  /*cb40*/  UMOV UR16, 0x40 ;  /* 0x0000004000107882 */ /* 0x000fe20000000000 */
[----:B------:R-:W-:-:S03]  /*cb50*/  PLOP3.LUT P0, PT, PT, PT, PT, 0x80, 0x0 ;  /* 0x000000000000781c */ /* 0x000fc60003f0f070 */
[----:B------:R-:W-:Y:S01]  /*cb60*/  UIMAD UR14, UR14, 0xa000, UR36 ;  /* 0x0000a0000e0e78a4 */ /* 0x000fe2000f8e0224 */
[----:B------:R-:W-:Y:S01]  /*cb70*/  P2R R0, PR, RZ, 0x1 ;  /* 0x00000001ff007803 */ /* 0x000fe20000000000 */
[----:B------:R-:W-:Y:S02]  /*cb80*/  UIADD3 UR9, UR9, 0x38830, URZ ;  /* 0x0003883009097890 */ /* 0x000fe4000fffe03f */
[----:B------:R-:W-:Y:S02]  /*cb90*/  UIADD3 UR8, UR14, 0x24400, URZ ;  /* 0x000244000e087890 */ /* 0x000fe4000fffe03f */
[----:B------:R-:W-:Y:S01]  /*cba0*/  UIADD3 UR15, UR14, 0x26c00, URZ ;  /* 0x00026c000e0f7890 */ /* 0x000fe2000fffe03f */
[----:B------:R4:W-:Y:S01]  /*cbb0*/  STL [R1+0xc], R0 ;  /* 0x00000c0001007387 */ /* 0x0009e20000100800 */
[----:B------:R-:W-:Y:S02]  /*cbc0*/  UIADD3 UR17, UR14, 0x29400, URZ ;  /* 0x000294000e117890 */ /* 0x000fe4000fffe03f */
[----:B------:R-:W-:-:S03]  /*cbd0*/  UIADD3 UR18, UR14, 0x2bc00, URZ ;  /* 0x0002bc000e127890 */ /* 0x000fc6000fffe03f */
[----:B------:R-:W-:Y:S01]  /*cbe0*/  UMOV UR14, 0x80 ;  /* 0x00000080000e7882 */ /* 0x000fe20000000000 */
[----:B---3--:R-:W-:-:S13]  /*cbf0*/  R2UR UR11, R2 ;  /* 0x00000000020b72ca */ /* 0x008fda00000e0000 */
[----:B------:R-:W-:-:S09]  /*cc00*/  UIMAD UR11, UR11, 0x50, URZ ;  /* 0x000000500b0b78a4 */ /* 0x000fd2000f8e023f */
[----:B------:R1:W-:Y:S02]  /*cc10*/  UTMALDG.4D [UR8], [UR4], desc[UR6] ;  /* 0x00000608040075b4 */ /* 0x0003e40008019000 */
[----:B-1----:R-:W-:Y:S01]  /*cc20*/  UMOV UR8, UR15 ;  /* 0x0000000f00087c82 */ /* 0x002fe20008000000 */
[----:B------:R-:W-:Y:S02]  /*cc30*/  UMOV UR10, UR16 ;  /* 0x00000010000a7c82 */ /* 0x000fe40008000000 */
[----:B------:R1:W-:Y:S02]  /*cc40*/  UTMALDG.4D [UR8], [UR4], desc[UR6] ;  /* 0x00000608040075b4 */ /* 0x0003e40008019000 */
[----:B-1----:R-:W-:Y:S01]  /*cc50*/  UMOV UR8, UR17 ;  /* 0x0000001100087c82 */ /* 0x002fe20008000000 */
[----:B------:R-:W-:Y:S01]  /*cc60*/  UMOV UR10, UR14 ;  /* 0x0000000e000a7c82 */ /* 0x000fe20008000000 */
[----:B------:R-:W-:Y:S01]  /*cc70*/  UMOV UR14, 0xc0 ;  /* 0x000000c0000e7882 */ /* 0x000fe20000000000 */
[----:B------:R1:W-:Y:S02]  /*cc80*/  UTMALDG.4D [UR8], [UR4], desc[UR6] ;  /* 0x00000608040075b4 */ /* 0x0003e40008019000 */
[----:B-1----:R-:W-:Y:S01]  /*cc90*/  UMOV UR8, UR18 ;  /* 0x0000001200087c82 */ /* 0x002fe20008000000 */
[----:B------:R-:W-:-:S02]  /*cca0*/  UMOV UR10, UR14 ;  /* 0x0000000e000a7c82 */ /* 0x000fc40008000000 */
[----:B------:R4:W-:Y:S02]  /*ccb0*/  UTMALDG.4D [UR8], [UR4], desc[UR6] ;  /* 0x00000608040075b4 */ /* 0x0009e40008019000 */
[----:B----4-:R-:W-:Y:S01]  /*ccc0*/  NOP ;  /* 0x0000000000007918 */ /* 0x010fe20000000000 */
.L_x_43:
[----:B------:R-:W-:Y:S05]  /*ccd0*/  WARPSYNC.ALL ;  /* 0x0000000000007948 */ /* 0x000fea0003800000 */
[----:B------:R-:W-:Y:S01]  /*cce0*/  UIADD3 UR4, UR36, 0x14400, URZ ;  /* 0x0001440024047890 */ /* 0x000fe2000fffe03f */
[----:B------:R-:W-:Y:S03]  /*ccf0*/  BAR.SYNC.DEFER_BLOCKING 0x8, 0x180 ;  /* 0x0206000000007b1d */ /* 0x000fe60000010000 */
[----:B------:R-:W-:-:S06]  /*cd00*/  ULOP3.LUT UP0, URZ, UR4, 0x3ff, URZ, 0xc0, !UPT ;  /* 0x000003ff043f7892 */ /* 0x000fcc000f80c03f */
[----:B------:R-:W-:-:S13]  /*cd10*/  PLOP3.LUT P0, PT, PT, PT, UP0, 0x80, 0x0 ;  /* 0x000000000000781c */ /* 0x000fda0003f0f008 */
[----:B------:R-:W-:Y:S05]  /*cd20*/  @!P0 BRA `(.L_x_48) ;  /* 0x0000000000408947 */ /* 0x000fea0003800000 */
[----:B------:R-:W-:Y:S01]  /*cd30*/  MOV R2, 0x0 ;  /* 0x0000000000027802 */ /* 0x000fe20000000f00 */
[----:B------:R-:W-:Y:S01]  /*cd40*/  ULDC.64 UR6, c[0x4][0xa8] ;  /* 0x01002a0000067ab9 */ /* 0x000fe20000000a00 */
[----:B------:R-:W-:Y:S01]  /*cd50*/  ULDC.64 UR8, c[0x4][0xb0] ;  /* 0x01002c0000087ab9 */ /* 0x000fe20000000a00 */
[----:B------:R-:W-:Y:S01]  /*cd60*/  ULDC.64 UR4, c[0x4][0x20] ;  /* 0x0100080000047ab9 */ /* 0x000fe20000000a00 */
[----:B------:R-:W-:Y:S01]  /*cd70*/  IMAD.U32 R4, RZ, RZ, UR6 ;  /* 0x00000006ff047e24 */ /* 0x000fe2000f8e00ff */
[----:B------:R-:W-:Y:S01]  /*cd80*/  MOV R13, RZ ;  /* 0x000000ff000d7202 */ /* 0x000fe20000000f00 */
[----:B------:R-:W3:Y:S01]  /*cd90*/  LDC.64 R2, c[0x4][R2] ;  /* 0x0100000002027b82 */ /* 0x000ee20000000a00 */
[----:B------:R-:W-:Y:S02]  /*cda0*/  IMAD.U32 R5, RZ, RZ, UR7 ;  /* 0x00000007ff057e24 */ /* 0x000fe4000f8e00ff */
[----:B------:R-:W-:Y:S02]  /*cdb0*/  IMAD.U32 R6, RZ, RZ, UR8 ;  /* 0x00000008ff067e24 */ /* 0x000fe4000f8e00ff */
[----:B------:R-:W-:-:S02]  /*cdc0*/  IMAD.U32 R7, RZ, RZ, UR9 ;  /* 0x00000009ff077e24 */ /* 0x000fc4000f8e00ff */
[----:B------:R-:W-:Y:S02]  /*cdd0*/  IMAD.U32 R10, RZ, RZ, UR4 ;  /* 0x00000004ff0a7e24 */ /* 0x000fe4000f8e00ff */
[----:B------:R-:W-:Y:S02]  /*cde0*/  IMAD.U32 R11, RZ, RZ, UR5 ;  /* 0x00000005ff0b7e24 */ /* 0x000fe4000f8e00ff */
[----:B--2---:R-:W-:Y:S02]  /*cdf0*/  IMAD.MOV.U32 R8, RZ, RZ, 0x70 ;  /* 0x00000070ff087424 */ /* 0x004fe400078e00ff */
[----:B------:R-:W-:-:S07]  /*ce00*/  IMAD.MOV.U32 R12, RZ, RZ, 0x1 ;  /* 0x00000001ff0c7424 */ /* 0x000fce00078e00ff */
[----:B------:R-:W-:-:S07]  /*ce10*/  LEPC R20, `(.L_x_48) ;  /* 0x000000001014794e */ /* 0x000fce0000000000 */
[----:B01-3--:R-:W-:Y:S05]  /*ce20*/  CALL.ABS.NOINC R2 ;  /* 0x0000000002007343 */ /* 0x00bfea0003c00000 */
.L_x_48:
[----:B------:R-:W3:Y:S01]  /*ce30*/  LDL.LU R4, [R1+0x18] ;  /* 0x0000180001047983 */ /* 0x000ee20000300800 */
[----:B-1----:R-:W-:Y:S01]  /*ce40*/  SHF.R.S32.HI R0, RZ, 0x1f, R16 ;  /* 0x0000001fff007819 */ /* 0x002fe20000011410 */
[----:B------:R-:W-:Y:S01]  /*ce50*/  ULDC.64 UR4, c[0x0][0x2d8] ;  /* 0x0000b60000047ab9 */ /* 0x000fe20000000a00 */
[----:B--2---:R-:W1:Y:S01]  /*ce60*/  LDC R8, c[0x0][0x448] ;  /* 0x00011200ff087b82 */ /* 0x004e620000000800 */
[----:B------:R-:W2:Y:S01]  /*ce70*/  LDL.LU R7, [R1+0x20] ;  /* 0x0000200001077983 */ /* 0x000ea20000300800 */
[----:B------:R-:W-:-:S03]  /*ce80*/  ULDC.64 UR6, c[0x0][0x280] ;  /* 0x0000a00000067ab9 */ /* 0x000fc60000000a00 */
[----:B------:R-:W4:Y:S01]  /*ce90*/  LDL R5, [R1+0x28] ;  /* 0x0000280001057983 */ /* 0x000f220000100800 */
[----:B------:R-:W-:Y:S02]  /*cea0*/  IMAD R0, R0, UR4, RZ ;  /* 0x0000000400007c24 */ /* 0x000fe4000f8e02ff */
[C---:B------:R-:W-:Y:S01]  /*ceb0*/  IMAD.WIDE.U32 R2, R16.reuse, UR4, RZ ;  /* 0x0000000410027c25 */ /* 0x040fe2000f8e00ff */
[----:B------:R-:W0:Y:S03]  /*cec0*/  S2R R10, SR_TID.X ;  /* 0x00000000000a7919 */ /* 0x000e260000002100 */
[----:B------:R-:W-:Y:S01]  /*ced0*/  IMAD R0, R16, UR5, R0 ;  /* 0x0000000510007c24 */ /* 0x000fe2000f8e0200 */
[----:B------:R-:W-:-:S03]  /*cee0*/  ULDC.64 UR4, c[0x0][0x2e0] ;  /* 0x0000b80000047ab9 */ /* 0x000fc60000000a00 */
[----:B------:R-:W-:Y:S01]  /*cef0*/  IMAD.IADD R3, R3, 0x1, R0 ;  /* 0x0000000103037824 */ /* 0x000fe200078e0200 */
[----:B-1----:R-:W-:-:S13]  /*cf00*/  ISETP.NE.AND P0, PT, R8, 0x1, PT ;  /* 0x000000010800780c */ /* 0x002fda0003f05270 */
[----:B------:R-:W1:Y:S01]  /*cf10*/  @P0 LDC R6, c[0x0][0x44c] ;  /* 0x00011300ff060b82 */ /* 0x000e620000000800 */
[----:B0-----:R-:W-:-:S05]  /*cf20*/  IMAD.SHL.U32 R10, R10, 0x8, RZ ;  /* 0x000000080a0a7824 */ /* 0x001fca00078e00ff */
[----:B------:R-:W-:Y:S02]  /*cf30*/  LOP3.LUT R10, R10, 0x38, RZ, 0xc0, !PT ;  /* 0x000000380a0a7812 */ /* 0x000fe400078ec0ff */
[----:B---3--:R-:W-:Y:S01]  /*cf40*/  SHF.R.S32.HI R0, RZ, 0x1f, R4 ;  /* 0x0000001fff007819 */ /* 0x008fe20000011404 */
[----:B------:R-:W-:-:S04]  /*cf50*/  IMAD.WIDE.U32 R2, R4, UR4, R2 ;  /* 0x0000000404027c25 */ /* 0x000fc8000f8e0002 */
[----:B------:R-:W-:Y:S01]  /*cf60*/  IMAD R0, R0, UR4, RZ ;  /* 0x0000000400007c24 */ /* 0x000fe2000f8e02ff */
[----:B------:R-:W-:-:S03]  /*cf70*/  ULDC UR4, c[0x0][0xc38] ;  /* 0x00030e0000047ab9 */ /* 0x000fc60000000800 */
[----:B------:R-:W-:Y:S02]  /*cf80*/  IMAD R0, R4, UR5, R0 ;  /* 0x0000000504007c24 */ /* 0x000fe4000f8e0200 */
[----:B------:R-:W0:Y:S02]  /*cf90*/  S2R R4, SR_TID.X ;  /* 0x0000000000047919 */ /* 0x000e240000002100 */
[----:B------:R-:W-:Y:S02]  /*cfa0*/  IMAD.IADD R3, R3, 0x1, R0 ;  /* 0x0000000103037824 */ /* 0x000fe400078e0200 */
[----:B--2---:R-:W-:Y:S02]  /*cfb0*/  IMAD.MOV R0, RZ, RZ, -R7 ;  /* 0x000000ffff007224 */ /* 0x004fe400078e0a07 */
[----:B------:R-:W2:Y:S02]  /*cfc0*/  @P0 LDC R7, c[0x0][0x450] ;  /* 0x00011400ff070b82 */ /* 0x000ea40000000800 */
[----:B----4-:R-:W-:Y:S01]  /*cfd0*/  IMAD R0, R0, UR4, R5 ;  /* 0x0000000400007c24 */ /* 0x010fe2000f8e0205 */
[----:B------:R-:W-:-:S03]  /*cfe0*/  ULDC.64 UR4, c[0x0][0x2d0] ;  /* 0x0000b40000047ab9 */ /* 0x000fc60000000a00 */
[----:B------:R-:W-:Y:S01]  /*cff0*/  IMAD.SHL.U32 R5, R0, 0x80, RZ ;  /* 0x0000008000057824 */ /* 0x000fe200078e00ff */
[----:B0-----:R-:W-:-:S04]  /*d000*/  LOP3.LUT R4, R4, 0x7f, RZ, 0xc0, !PT ;  /* 0x0000007f04047812 */ /* 0x001fc800078ec0ff */
[----:B------:R-:W-:Y:S02]  /*d010*/  SHF.R.U32.HI R9, RZ, 0x3, R4 ;  /* 0x00000003ff097819 */ /* 0x000fe40000011604 */
[----:B------:R-:W0:Y:S02]  /*d020*/  S2R R4, SR_TID.X ;  /* 0x0000000000047919 */ /* 0x000e240000002100 */
[----:B0-----:R-:W-:-:S05]  /*d030*/  IMAD.SHL.U32 R4, R4, 0x10, RZ ;  /* 0x0000001004047824 */ /* 0x001fca00078e00ff */
[----:B------:R-:W-:Y:S02]  /*d040*/  LOP3.LUT R4, R9, 0x70, R4, 0xf8, !PT ;  /* 0x0000007009047812 */ /* 0x000fe400078ef804 */
[----:B------:R-:W0:Y:S02]  /*d050*/  S2R R9, SR_TID.X ;  /* 0x0000000000097919 */ /* 0x000e240000002100 */
[----:B------:R-:W-:-:S05]  /*d060*/  LOP3.LUT R0, R4, R5, RZ, 0xfc, !PT ;  /* 0x0000000504007212 */ /* 0x000fca00078efcff */
[----:B-1----:R-:W-:-:S04]  /*d070*/  @P0 IMAD.HI.U32 R6, R0, R6, RZ ;  /* 0x0000000600060227 */ /* 0x002fc800078e00ff */
[----:B------:R-:W-:Y:S01]  /*d080*/  IMAD.MOV.U32 R4, RZ, RZ, R0 ;  /* 0x000000ffff047224 */ /* 0x000fe200078e0000 */
[----:B--2---:R-:W-:-:S05]  /*d090*/  @P0 SHF.R.U32.HI R4, RZ, R7, R6 ;  /* 0x00000007ff040219 */ /* 0x004fca0000011606 */
[----:B------:R-:W-:Y:S02]  /*d0a0*/  IMAD.MOV R6, RZ, RZ, -R4 ;  /* 0x000000ffff067224 */ /* 0x000fe400078e0a04 */
[----:B------:R-:W-:-:S04]  /*d0b0*/  IMAD.WIDE.U32 R2, R4, UR4, R2 ;  /* 0x0000000404027c25 */ /* 0x000fc8000f8e0002 */
[----:B------:R-:W-:Y:S01]  /*d0c0*/  IMAD R0, R8, R6, R0 ;  /* 0x0000000608007224 */ /* 0x000fe200078e0200 */
[----:B------:R-:W-:-:S05]  /*d0d0*/  SHF.R.S32.HI R6, RZ, 0x1f, R4 ;  /* 0x0000001fff067819 */ /* 0x000fca0000011404 */
[----:B------:R-:W-:Y:S02]  /*d0e0*/  IMAD R6, R6, UR4, RZ ;  /* 0x0000000406067c24 */ /* 0x000fe4000f8e02ff */
[----:B0-----:R-:W-:Y:S02]  /*d0f0*/  IMAD.SHL.U32 R9, R9, 0x8, RZ ;  /* 0x0000000809097824 */ /* 0x001fe400078e00ff */
[----:B------:R-:W-:Y:S01]  /*d100*/  IMAD R6, R4, UR5, R6 ;  /* 0x0000000504067c24 */ /* 0x000fe2000f8e0206 */
[----:B------:R-:W-:Y:S01]  /*d110*/  SHF.R.S32.HI R4, RZ, 0x1f, R0 ;  /* 0x0000001fff047819 */ /* 0x000fe20000011400 */
[----:B------:R-:W-:Y:S01]  /*d120*/  ULDC.64 UR4, c[0x0][0x2c8] ;  /* 0x0000b20000047ab9 */ /* 0x000fe20000000a00 */
[----:B------:R-:W-:Y:S01]  /*d130*/  LOP3.LUT R9, R9, 0x38, RZ, 0xc0, !PT ;  /* 0x0000003809097812 */ /* 0x000fe200078ec0ff */
[----:B------:R-:W-:Y:S02]  /*d140*/  IMAD.IADD R3, R3, 0x1, R6 ;  /* 0x0000000103037824 */ /* 0x000fe400078e0206 */
[----:B------:R-:W-:Y:S01]  /*d150*/  IMAD R4, R4, UR4, RZ ;  /* 0x0000000404047c24 */ /* 0x000fe2000f8e02ff */
[C---:B------:R-:W-:Y:S01]  /*d160*/  LOP3.LUT R12, R9.reuse, 0x40, RZ, 0xfc, !PT ;  /* 0x00000040090c7812 */ /* 0x040fe200078efcff */
[C---:B------:R-:W-:Y:S01]  /*d170*/  IMAD.WIDE.U32 R2, R0.reuse, UR4, R2 ;  /* 0x0000000400027c25 */ /* 0x040fe2000f8e0002 */
[C---:B------:R-:W-:Y:S01]  /*d180*/  LOP3.LUT R11, R9.reuse, 0x80, RZ, 0xfc, !PT ;  /* 0x00000080090b7812 */ /* 0x040fe200078efcff */
[----:B------:R-:W-:Y:S01]  /*d190*/  ULDC UR4, c[0x0][0x2b8] ;  /* 0x0000ae0000047ab9 */ /* 0x000fe20000000800 */
[----:B------:R-:W-:Y:S01]  /*d1a0*/  LOP3.LUT R9, R9, 0xc0, RZ, 0xfc, !PT ;  /* 0x000000c009097812 */ /* 0x000fe200078efcff */
[----:B------:R-:W-:Y:S01]  /*d1b0*/  IMAD R0, R0, UR5, R4 ;  /* 0x0000000500007c24 */ /* 0x000fe2000f8e0204 */
[----:B------:R-:W-:-:S02]  /*d1c0*/  ISETP.GE.AND P0, PT, R10, UR4, PT ;  /* 0x000000040a007c0c */ /* 0x000fc4000bf06270 */
[----:B------:R-:W-:Y:S02]  /*d1d0*/  ISETP.GE.AND P3, PT, R9, UR4, PT ;  /* 0x0000000409007c0c */ /* 0x000fe4000bf66270 */
[----:B------:R0:W5:Y:S01]  /*d1e0*/  LDL R9, [R1+0x14] ;  /* 0x0000140001097983 */ /* 0x0001620000100800 */
[----:B------:R-:W-:Y:S01]  /*d1f0*/  IMAD.IADD R0, R3, 0x1, R0 ;  /* 0x0000000103007824 */ /* 0x000fe200078e0200 */
[----:B------:R-:W-:Y:S02]  /*d200*/  LEA R4, P4, R2, UR6, 0x1 ;  /* 0x0000000602047c11 */ /* 0x000fe4000f8808ff */
[----:B------:R-:W-:Y:S02]  /*d210*/  ISETP.GE.AND P1, PT, R12, UR4, PT ;  /* 0x000000040c007c0c */ /* 0x000fe4000bf26270 */
[----:B------:R-:W-:Y:S01]  /*d220*/  ISETP.GE.AND P2, PT, R11, UR4, PT ;  /* 0x000000040b007c0c */ /* 0x000fe2000bf46270 */
[----:B------:R-:W-:Y:S01]  /*d230*/  UMOV UR4, 0xffffffff ;  /* 0xffffffff00047882 */ /* 0x000fe20000000000 */
[----:B------:R-:W-:-:S02]  /*d240*/  LEA.HI.X R3, R2, UR7, R0, 0x1, P4 ;  /* 0x0000000702037c11 */ /* 0x000fc4000a0f0c00 */
[----:B0-----:R-:W-:Y:S09]  /*d250*/  BRA.DIV UR4, `(.L_x_49) ;  /* 0x0000003e04807947 */ /* 0x001ff2000b800000 */
[----:B------:R-:W0:Y:S01]  /*d260*/  S2R R7, SR_TID.X ;  /* 0x0000000000077919 */ /* 0x000e220000002100 */
[----:B------:R-:W-:Y:S01]  /*d270*/  ULDC UR4, c[0x0][0x288] ;  /* 0x0000a20000047ab9 */ /* 0x000fe20000000800 */
[----:B------:R-:W-:Y:S01]  /*d280*/  ULDC.64 UR6, c[0x0][0x208] ;  /* 0x0000820000067ab9 */ /* 0x000fe20000000a00 */
[----:B------:R-:W-:Y:S01]  /*d290*/  IMAD R2, R8, UR4, RZ ;  /* 0x0000000408027c24 */ /* 0x000fe2000f8e02ff */
[----:B------:R-:W1:Y:S01]  /*d2a0*/  SHFL.IDX PT, R6, R4, RZ, 0x181f ;  /* 0x00181fff04067589 */ /* 0x000e6200000e0000 */
[----:B0-----:R-:W-:-:S04]  /*d2b0*/  LOP3.LUT R7, R7, 0x7f, RZ, 0xc0, !PT ;  /* 0x0000007f07077812 */ /* 0x001fc800078ec0ff */
[----:B------:R-:W-:Y:S02]  /*d2c0*/  SHF.R.U32.HI R11, RZ, 0x3, R7 ;  /* 0x00000003ff0b7819 */ /* 0x000fe40000011607 */
[----:B------:R-:W0:Y:S03]  /*d2d0*/  SHFL.IDX PT, R7, R3, RZ, 0x181f ;  /* 0x00181fff03077589 */ /* 0x000e2600000e0000 */
[----:B------:R-:W-:-:S04]  /*d2e0*/  IMAD.IADD R0, R11, 0x1, R5 ;  /* 0x000000010b007824 */ /* 0x000fc800078e0205 */
[C---:B------:R-:W-:Y:S01]  /*d2f0*/  VIADD R5, R0.reuse, 0x10 ;  /* 0x0000001000057836 */ /* 0x040fe20000000000 */
[----:B------:R-:W-:-:S13]  /*d300*/  ISETP.GE.AND P4, PT, R0, R2, PT ;  /* 0x000000020000720c */ /* 0x000fda0003f86270 */
[----:B-1----:R-:W-:-:S05]  /*d310*/  @!P4 LEA R6, P5, R10, R6, 0x1 ;  /* 0x000000060a06c211 */ /* 0x002fca00078a08ff */
[----:B0-----:R-:W-:-:S05]  /*d320*/  @!P4 IMAD.X R7, RZ, RZ, R7, P5 ;  /* 0x000000ffff07c224 */ /* 0x001fca00028e0607 */
[----:B------:R-:W-:Y:S01]  /*d330*/  @!PT LDS RZ, [RZ] ;  /* 0x00000000fffff984 */ /* 0x000fe20000000800 */
[----:B-----5:R-:W-:Y:S04]  /*d340*/  @!P4 LDGSTS.E.BYPASS.LTC128B.128 [R9+0x14400], desc[UR6][R6.64], !P0 ;  /* 0x144000000609cfae */ /* 0x020fe8000c101d46 */
[----:B------:R-:W-:Y:S04]  /*d350*/  @!P4 LDGSTS.E.BYPASS.LTC128B.128 [R9+0x18400], desc[UR6][R6.64+0x80], !P1 ;  /* 0x184000800609cfae */ /* 0x000fe8000c901d46 */
[----:B------:R-:W-:Y:S04]  /*d360*/  @!P4 LDGSTS.E.BYPASS.LTC128B.128 [R9+0x1c400], desc[UR6][R6.64+0x100], !P2 ;  /* 0x1c4001000609cfae */ /* 0x000fe8000d101d46 */
[----:B------:R0:W-:Y:S01]  /*d370*/  @!P4 LDGSTS.E.BYPASS.LTC128B.128 [R9+0x20400], desc[UR6][R6.64+0x180], !P3 ;  /* 0x204001800609cfae */ /* 0x0001e2000d901d46 */
[----:B------:R-:W-:-:S03]  /*d380*/  ISETP.GE.AND P4, PT, R5, R2, PT ;  /* 0x000000020500720c */ /* 0x000fc60003f86270 */
[----:B------:R-:W-:Y:S04]  /*d390*/  SHFL.IDX PT, R5, R3, 0x1, 0x181f ;  /* 0x00381f0003057f89 */ /* 0x000fe800000e0000 */
[----:B0-----:R-:W0:Y:S06]  /*d3a0*/  SHFL.IDX PT, R6, R4, 0x1, 0x181f ;  /* 0x00381f0004067f89 */ /* 0x001e2c00000e0000 */
[----:B0-----:R-:W-:-:S05]  /*d3b0*/  @!P4 LEA R6, P5, R10, R6, 0x1 ;  /* 0x000000060a06c211 */ /* 0x001fca00078a08ff */
[----:B------:R-:W-:-:S04]  /*d3c0*/  @!P4 IMAD.X R5, RZ, RZ, R5, P5 ;  /* 0x000000ffff05c224 */ /* 0x000fc800028e0605 */
[----:B------:R-:W-:Y:S02]  /*d3d0*/  @!P4 IMAD.MOV.U32 R7, RZ, RZ, R5 ;  /* 0x000000ffff07c224 */ /* 0x000fe400078e0005 */
[----:B------:R-:W-:-:S03]  /*d3e0*/  VIADD R5, R0, 0x20 ;  /* 0x0000002000057836 */ /* 0x000fc60000000000 */
[----:B------:R-:W-:Y:S04]  /*d3f0*/  @!P4 LDGSTS.E.BYPASS.LTC128B.128 [R9+0x14c00], desc[UR6][R6.64], !P0 ;  /* 0x14c000000609cfae */ /* 0x000fe8000c101d46 */
        /* <DEDUP_REMOVED lines=39> */
[----:B0-----:R-:W-:-:S04]  /*d670*/  @!P4 LEA R6, P5, R10, R6, 0x1 ;  /* 0x000000060a06c211 */ /* 0x001fc800078a08ff */
[----:B------:R-:W-:-:S05]  /*d680*/  @!P4 IADD3.X R5, RZ, R5, RZ, P5, !PT ;  /* 0x00000005ff05c210 */ /* 0x000fca0002ffe4ff */
        /* <DEDUP_REMOVED lines=12> */
[----:B------:R0:W1:Y:S04]  /*d750*/  SHFL.IDX PT, R5, R3, 0x7, 0x181f ;  /* 0x00f81f0003057f89 */ /* 0x00006800000e0000 */
[----:B------:R0:W-:Y:S04]  /*d760*/  @!P4 LDGSTS.E.BYPASS.LTC128B.128 [R9+0x17400], desc[UR6][R6.64], !P0 ;  /* 0x174000000609cfae */ /* 0x0001e8000c101d46 */
[----:B------:R0:W-:Y:S04]  /*d770*/  @!P4 LDGSTS.E.BYPASS.LTC128B.128 [R9+0x1b400], desc[UR6][R6.64+0x80], !P1 ;  /* 0x1b4000800609cfae */ /* 0x0001e8000c901d46 */
[----:B------:R0:W-:Y:S04]  /*d780*/  @!P4 LDGSTS.E.BYPASS.LTC128B.128 [R9+0x1f400], desc[UR6][R6.64+0x100], !P2 ;  /* 0x1f4001000609cfae */ /* 0x0001e8000d101d46 */
[----:B------:R0:W-:Y:S04]  /*d790*/  @!P4 LDGSTS.E.BYPASS.LTC128B.128 [R9+0x23400], desc[UR6][R6.64+0x180], !P3 ;  /* 0x234001800609cfae */ /* 0x0001e8000d901d46 */
[----:B------:R0:W2:Y:S02]  /*d7a0*/  SHFL.IDX PT, R3, R4, 0x7, 0x181f ;  /* 0x00f81f0004037f89 */ /* 0x0000a400000e0000 */
.L_x_162:
[----:B------:R-:W-:Y:S01]  /*d7b0*/  VIADD R0, R0, 0x70 ;  /* 0x0000007000007836 */ /* 0x000fe20000000000 */
[----:B------:R-:W-:Y:S04]  /*d7c0*/  BSSY B0, `(.L_x_50) ;  /* 0x000000d000007945 */ /* 0x000fe80003800000 */
[----:B------:R-:W-:-:S13]  /*d7d0*/  ISETP.GE.AND P4, PT, R0, R2, PT ;  /* 0x000000020000720c */ /* 0x000fda0003f86270 */
[----:B------:R-:W-:Y:S05]  /*d7e0*/  @P4 BRA `(.L_x_51) ;  /* 0x0000000000284947 */ /* 0x000fea0003800000 */
[----:B--2---:R-:W-:Y:S01]  /*d7f0*/  LEA R2, P4, R10, R3, 0x1 ;  /* 0x000000030a027211 */ /* 0x004fe200078808ff */
[----:B------:R-:W-:-:S04]  /*d800*/  ULDC.64 UR4, c[0x0][0x208] ;  /* 0x0000820000047ab9 */ /* 0x000fc80000000a00 */
[----:B01----:R-:W-:-:S05]  /*d810*/  IMAD.X R3, RZ, RZ, R5, P4 ;  /* 0x000000ffff037224 */ /* 0x003fca00020e0605 */
[----:B------:R-:W-:Y:S01]  /*d820*/  @!PT LDS RZ, [RZ] ;  /* 0x00000000fffff984 */ /* 0x000fe20000000800 */
[----:B------:R-:W-:Y:S01]  /*d830*/  @!PT LDS RZ, [RZ] ;  /* 0x00000000fffff984 */ /* 0x000fe20000000800 */
[----:B------:R-:W-:Y:S01]  /*d840*/  @!PT LDS RZ, [RZ] ;  /* 0x00000000fffff984 */ /* 0x000fe20000000800 */
[----:B------:R3:W-:Y:S04]  /*d850*/  LDGSTS.E.BYPASS.LTC128B.128 [R9+0x17c00], desc[UR4][R2.64], !P0 ;  /* 0x17c0000002097fae */ /* 0x0007e8000c101d44 */
[----:B------:R3:W-:Y:S04]  /*d860*/  LDGSTS.E.BYPASS.LTC128B.128 [R9+0x1bc00], desc[UR4][R2.64+0x80], !P1 ;  /* 0x1bc0008002097fae */ /* 0x0007e8000c901d44 */
[----:B------:R3:W-:Y:S04]  /*d870*/  LDGSTS.E.BYPASS.LTC128B.128 [R9+0x1fc00], desc[UR4][R2.64+0x100], !P2 ;  /* 0x1fc0010002097fae */ /* 0x0007e8000d101d44 */
[----:B------:R3:W-:Y:S02]  /*d880*/  LDGSTS.E.BYPASS.LTC128B.128 [R9+0x23c00], desc[UR4][R2.64+0x180], !P3 ;  /* 0x23c0018002097fae */ /* 0x0007e4000d901d44 */
.L_x_51:
[----:B------:R-:W-:Y:S05]  /*d890*/  BSYNC B0 ;  /* 0x0000000000007941 */ /* 0x000fea0003800000 */
.L_x_50:
[----:B---3--:R-:W3:Y:S01]  /*d8a0*/  LDL R2, [R1+0x30] ;  /* 0x0000300001027983 */ /* 0x008ee20000100800 */
[----:B------:R-:W-:Y:S01]  /*d8b0*/  NOP ;  /* 0x0000000000007918 */ /* 0x000fe20000000000 */
[----:B------:R-:W-:Y:S02]  /*d8c0*/  SYNCS.ARRIVE.TRANS64.RED.A0T1 RZ, [UR36+0x38800], RZ ;  /* 0x038800ffffff79a7 */ /* 0x000fe40008200424 */
[----:B------:R-:W-:Y:S01]  /*d8d0*/  ARRIVES.LDGSTSBAR.64.TRANSCNT [UR36+0x38800] ;  /* 0x03880000ff0079b0 */ /* 0x000fe20008000aa4 */
[----:B---3--:R-:W-:-:S04]  /*d8e0*/  LOP3.LUT R0, R2, 0x1, RZ, 0xc, !PT ;  /* 0x0000000102007812 */ /* 0x008fc800078e0cff */
[----:B------:R-:W-:Y:S01]  /*d8f0*/  SHF.L.U32 R0, R0, 0x1f, RZ ;  /* 0x0000001f00007819 */ /* 0x000fe200000006ff */
[----:B------:R-:W-:Y:S01]  /*d900*/  NOP ;  /* 0x0000000000007918 */ /* 0x000fe20000000000 */
[----:B------:R-:W3:Y:S01]  /*d910*/  LDL.LU R2, [R1+0x2c] ;  /* 0x00002c0001027983 */ /* 0x000ee20000300800 */
[----:B------:R-:W-:Y:S01]  /*d920*/  SYNCS.ARRIVE.TRANS64.A1T0 RZ, [UR36+0x38800], RZ ;  /* 0x038800ffffff79a7 */ /* 0x000fe20008100024 */
[----:B------:R-:W-:Y:S01]  /*d930*/  BSSY B0, `(.L_x_52) ;  /* 0x0000005000007945 */ /* 0x000fe20003800000 */
[----:B------:R-:W-:Y:S01]  /*d940*/  IMAD.U32 R12, RZ, RZ, UR36 ;  /* 0x00000024ff0c7e24 */ /* 0x000fe2000f8e00ff */
[----:B------:R-:W4:Y:S01]  /*d950*/  SYNCS.PHASECHK.TRANS64.TRYWAIT P0, [UR36+0x38820], R0 ;  /* 0x03882000ff0075a7 */ /* 0x000f220008000164 */
[----:B---3--:R-:W-:Y:S01]  /*d960*/  ISETP.GE.AND P1, PT, R2, 0x51, PT ;  /* 0x000000510200780c */ /* 0x008fe20003f26270 */
[----:B----4-:R-:W-:-:S12]  /*d970*/  @!P0 BRA `(.L_x_53) ;  /* 0x0000004000a08947 */ /* 0x010fd80003800000 */
.L_x_163:
[----:B------:R-:W-:Y:S05]  /*d980*/  BSYNC B0 ;  /* 0x0000000000007941 */ /* 0x000fea0003800000 */
.L_x_52:
[----:B------:R-:W-:Y:S01]  /*d990*/  VIADD R10, R12, 0x38800 ;  /* 0x000388000c0a7836 */ /* 0x000fe20000000000 */
[----:B------:R-:W-:Y:S06]  /*d9a0*/  @!P1 BRA `(.L_x_54) ;  /* 0x00000028003c9947 */ /* 0x000fec0003800000 */
[----:B------:R-:W0:Y:S01]  /*d9b0*/  LDL R2, [R1+0x24] ;  /* 0x0000240001027983 */ /* 0x000e220000100800 */
[----:B---3--:R-:W-:Y:S02]  /*d9c0*/  IMAD.MOV.U32 R0, RZ, RZ, 0x1 ;  /* 0x00000001ff007424 */ /* 0x008fe400078e00ff */
[----:B0-----:R-:W-:-:S05]  /*d9d0*/  IMAD.MOV R9, RZ, RZ, -R2 ;  /* 0x000000ffff097224 */ /* 0x001fca00078e0a02 */
[----:B------:R-:W-:-:S05]  /*d9e0*/  VIADDMNMX R9, R9, R0, 0xffffffff, !PT ;  /* 0xffffffff09097446 */ /* 0x000fca0007800100 */
[----:B------:R-:W-:-:S05]  /*d9f0*/  IMAD.IADD R0, R2, 0x1, R9 ;  /* 0x0000000102007824 */ /* 0x000fca00078e0209 */
[----:B------:R-:W-:-:S04]  /*da00*/  LOP3.LUT R0, R0, 0x1, RZ, 0xc0, !PT ;  /* 0x0000000100007812 */ /* 0x000fc800078ec0ff */
[----:B------:R-:W-:Y:S01]  /*da10*/  ISETP.NE.U32.AND P0, PT, R0, 0x1, PT ;  /* 0x000000010000780c */ /* 0x000fe20003f05070 */
[----:B------:R-:W-:-:S12]  /*da20*/  VIADD R0, R2, 0xfffffffe ;  /* 0xfffffffe02007836 */ /* 0x000fd80000000000 */
[----:B------:R-:W-:Y:S05]  /*da30*/  @P0 BRA `(.L_x_55) ;  /* 0x0000000c00600947 */ /* 0x000fea0003800000 */
[----:B--2---:R-:W2:Y:S04]  /*da40*/  LDL R3, [R1+0xc] ;  /* 0x00000c0001037983 */ /* 0x004ea80000100800 */
[----:B------:R-:W3:Y:S01]  /*da50*/  LDL R2, [R1] ;  /* 0x0000000001027983 */ /* 0x000ee20000100800 */
[----:B------:R-:W-:Y:S01]  /*da60*/  VIADD R4, R18, 0x1 ;  /* 0x0000000112047836 */ /* 0x000fe20000000000 */
[----:B------:R-:W-:Y:S04]  /*da70*/  BSSY B0, `(.L_x_56) ;  /* 0x00000d0000007945 */ /* 0x000fe80003800000 */
[----:B------:R-:W-:-:S04]  /*da80*/  ISETP.NE.AND P0, PT, R4, 0x2, PT ;  /* 0x000000020400780c */ /* 0x000fc80003f05270 */
[----:B------:R-:W-:Y:S02]  /*da90*/  SEL R8, RZ, 0x1, P0 ;  /* 0x00000001ff087807 */ /* 0x000fe40000000000 */
[----:B------:R-:W-:Y:S02]  /*daa0*/  SEL R4, R4, RZ, P0 ;  /* 0x000000ff04047207 */ /* 0x000fe40000000000 */
[----:B--2---:R-:W-:Y:S02]  /*dab0*/  ISETP.NE.AND P2, PT, R3, RZ, PT ;  /* 0x000000ff0300720c */ /* 0x004fe40003f45270 */
[----:B---3--:R-:W-:-:S11]  /*dac0*/  LOP3.LUT R8, R2, R8, RZ, 0x3c, !PT ;  /* 0x0000000802087212 */ /* 0x008fd600078e3cff */
[----:B------:R-:W-:Y:S05]  /*dad0*/  @!P2 BRA `(.L_x_57) ;  /* 0x0000000c0024a947 */ /* 0x000fea0003800000 */
[----:B------:R-:W2:Y:S01]  /*dae0*/  LDL R2, [R1+0x10] ;  /* 0x0000100001027983 */ /* 0x000ea20000100800 */
[----:B------:R-:W-:Y:S01]  /*daf0*/  IMAD.MOV.U32 R6, RZ, RZ, R17 ;  /* 0x000000ffff067224 */ /* 0x000fe200078e0011 */
[----:B--2---:R-:W-:-:S13]  /*db00*/  ISETP.NE.AND P2, PT, R2, RZ, PT ;  /* 0x000000ff0200720c */ /* 0x004fda0003f45270 */
[----:B------:R-:W-:Y:S05]  /*db10*/  @!P2 BRA `(.L_x_58) ;  /* 0x000000000050a947 */ /* 0x000fea0003800000 */
[----:B------:R-:W2:Y:S01]  /*db20*/  LDL R7, [R1+0x8] ;  /* 0x0000080001077983 */ /* 0x000ea20000100800 */
[----:B------:R-:W0:Y:S01]  /*db30*/  LDC R6, c[0x0][0x43c] ;  /* 0x00010f00ff067b82 */ /* 0x000e220000000800 */
[----:B------:R-:W-:Y:S01]  /*db40*/  ULDC.64 UR4, c[0x0][0x428] ;  /* 0x00010a0000047ab9 */ /* 0x000fe20000000a00 */
[----:B------:R-:W-:Y:S01]  /*db50*/  ULDC.64 UR6, c[0x0][0x208] ;  /* 0x0000820000067ab9 */ /* 0x000fe20000000a00 */
[----:B0-----:R-:W-:-:S13]  /*db60*/  ISETP.NE.AND P0, PT, R6, 0x1, PT ;  /* 0x000000010600780c */ /* 0x001fda0003f05270 */
[----:B------:R-:W1:Y:S02]  /*db70*/  @P0 LDC.64 R2, c[0x0][0x440] ;  /* 0x00011000ff020b82 */ /* 0x000e640000000a00 */
[----:B-1----:R-:W-:-:S04]  /*db80*/  @P0 IMAD.HI.U32 R5, R0, R2, RZ ;  /* 0x0000000200050227 */ /* 0x002fc800078e00ff */
[----:B------:R-:W-:Y:S01]  /*db90*/  IMAD.MOV.U32 R2, RZ, RZ, R0 ;  /* 0x000000ffff027224 */ /* 0x000fe200078e0000 */
[----:B------:R-:W-:-:S05]  /*dba0*/  @P0 SHF.R.U32.HI R2, RZ, R3, R5 ;  /* 0x00000003ff020219 */ /* 0x000fca0000011605 */
[----:B------:R-:W-:-:S04]  /*dbb0*/  IMAD.MOV R3, RZ, RZ, -R2 ;  /* 0x000000ffff037224 */ /* 0x000fc800078e0a02 */
[----:B------:R-:W-:Y:S01]  /*dbc0*/  IMAD R0, R6, R3, R0 ;  /* 0x0000000306007224 */ /* 0x000fe200078e0200 */
[----:B------:R-:W-:-:S03]  /*dbd0*/  SHF.R.S32.HI R3, RZ, 0x1f, R2 ;  /* 0x0000001fff037819 */ /* 0x000fc60000011402 */
[----:B------:R-:W-:-:S04]  /*dbe0*/  IMAD.WIDE.U32 R2, R19, UR4, R2 ;  /* 0x0000000413027c25 */ /* 0x000fc8000f8e0002 */
[----:B--2---:R-:W-:-:S04]  /*dbf0*/  IMAD R5, R7, UR4, RZ ;  /* 0x0000000407057c24 */ /* 0x004fc8000f8e02ff */
[----:B------:R-:W-:Y:S01]  /*dc00*/  IMAD R5, R19, UR5, R5 ;  /* 0x0000000513057c24 */ /* 0x000fe2000f8e0205 */
[----:B------:R-:W-:Y:S02]  /*dc10*/  ULDC.64 UR4, c[0x0][0x418] ;  /* 0x0001060000047ab9 */ /* 0x000fe40000000a00 */
[----:B------:R-:W-:Y:S01]  /*dc20*/  LEA R6, P0, R2, UR4, 0x2 ;  /* 0x0000000402067c11 */ /* 0x000fe2000f8010ff */
[----:B------:R-:W-:-:S05]  /*dc30*/  IMAD.IADD R3, R5, 0x1, R3 ;  /* 0x0000000105037824 */ /* 0x000fca00078e0203 */
[----:B------:R-:W-:-:S05]  /*dc40*/  LEA.HI.X R7, R2, UR5, R3, 0x2, P0 ;  /* 0x0000000502077c11 */ /* 0x000fca00080f1403 */
[----:B------:R0:W5:Y:S02]  /*dc50*/  LDG.E R6, desc[UR6][R6.64] ;  /* 0x0000000606067981 */ /* 0x000164000c1e1900 */
.L_x_58:
[----:B------:R-:W-:Y:S01]  /*dc60*/  LEA R3, R4, UR36, 0x3 ;  /* 0x0000002404037c11 */ /* 0x000fe2000f8e18ff */
[----:B------:R-:W-:Y:S01]  /*dc70*/  BSSY B1, `(.L_x_59) ;  /* 0x0000004000017945 */ /* 0x000fe20003800000 */
[----:B------:R-:W-:-:S04]  /*dc80*/  SHF.L.U32 R2, R8, 0x1f, RZ ;  /* 0x0000001f08027819 */ /* 0x000fc800000006ff */
[----:B------:R-:W2:Y:S02]  /*dc90*/  SYNCS.PHASECHK.TRANS64.TRYWAIT P0, [R3+URZ+0x38840], R2 ;  /* 0x03884002030075a7 */ /* 0x000ea4000800017f */
[----:B--2---:R-:W-:Y:S05]  /*dca0*/  @!P0 BRA `(.L_x_60) ;  /* 0x0000003c00e88947 */ /* 0x004fea0003800000 */
.L_x_164:
[----:B------:R-:W-:Y:S05]  /*dcb0*/  BSYNC B1 ;  /* 0x0000000000017941 */ /* 0x000fea0003800000 */
.L_x_59:
[----:B-1----:R-:W1:Y:S01]  /*dcc0*/  S2R R5, SR_TID.X ;  /* 0x0000000000057919 */ /* 0x002e620000002100 */
[----:B------:R-:W-:Y:S01]  /*dcd0*/  BSSY B1, `(.L_x_61) ;  /* 0x000000b000017945 */ /* 0x000fe20003800000 */
[----:B-1----:R-:W-:-:S04]  /*dce0*/  LOP3.LUT R5, R5, 0x7f, RZ, 0xc0, !PT ;  /* 0x0000007f05057812 */ /* 0x002fc800078ec0ff */
[----:B------:R-:W-:-:S13]  /*dcf0*/  ISETP.NE.AND P1, PT, R5, RZ, PT ;  /* 0x000000ff0500720c */ /* 0x000fda0003f25270 */
[----:B------:R-:W-:Y:S05]  /*dd00*/  @P1 BRA `(.L_x_62) ;  /* 0x00000000001c1947 */ /* 0x000fea0003800000 */
[----:B------:R-:W1:Y:S01]  /*dd10*/  S2R R5, SR_TID.X ;  /* 0x0000000000057919 */ /* 0x000e620000002100 */
[----:B--2---:R-:W-:-:S04]  /*dd20*/  IMAD.MOV.U32 R2, RZ, RZ, 0xa000 ;  /* 0x0000a000ff027424 */ /* 0x004fc800078e00ff */
[----:B------:R3:W-:Y:S01]  /*dd30*/  SYNCS.ARRIVE.TRANS64 RZ, [R3+URZ+0x38830], R2 ;  /* 0x0388300203ff79a7 */ /* 0x0007e2000800003f */
[----:B-1----:R-:W-:-:S04]  /*dd40*/  LOP3.LUT R5, R5, 0x1f, RZ, 0xc0, !PT ;  /* 0x0000001f05057812 */ /* 0x002fc800078ec0ff */
[----:B------:R-:W-:-:S13]  /*dd50*/  ISETP.NE.AND P0, PT, R5, RZ, PT ;  /* 0x000000ff0500720c */ /* 0x000fda0003f05270 */
[----:B---3--:R-:W-:Y:S05]  /*dd60*/  @!P0 BRA `(.L_x_62) ;  /* 0x0000000000048947 */ /* 0x008fea0003800000 */
[----:B------:R-:W-:Y:S01]  /*dd70*/  BPT.TRAP 0x1 ;  /* 0x000000040000795c */ /* 0x000fe20000300000 */
.L_x_62:
[----:B------:R-:W-:Y:S05]  /*dd80*/  BSYNC B1 ;  /* 0x0000000000017941 */ /* 0x000fea0003800000 */
.L_x_61:
[----:B------:R-:W-:Y:S01]  /*dd90*/  IMAD.MOV.U32 R11, RZ, RZ, RZ ;  /* 0x000000ffff0b7224 */ /* 0x000fe200078e00ff */
[----:B------:R-:W-:Y:S01]  /*dda0*/  UIADD3 UR4, UP0, UR38, 0x370, URZ ;  /* 0x0000037026047890 */ /* 0x000fe2000ff1e03f */
[----:B------:R-:W-:Y:S01]  /*ddb0*/  IMAD R5, R4, 0xa000, R12 ;  /* 0x0000a00004057824 */ /* 0x000fe200078e020c */
[----:B------:R-:W-:Y:S01]  /*ddc0*/  PLOP3.LUT P0, PT, PT, PT, PT, 0x80, 0x0 ;  /* 0x000000000000781c */ /* 0x000fe20003f0f070 */
[----:B--2---:R-:W-:Y:S01]  /*ddd0*/  VIADD R3, R3, 0x38830 ;  /* 0x0003883003037836 */ /* 0x004fe20000000000 */
[----:B------:R-:W-:Y:S01]  /*dde0*/  R2UR UR10, R11 ;  /* 0x000000000b0a72ca */ /* 0x000fe200000e0000 */
[----:B------:R-:W-:Y:S01]  /*ddf0*/  IMAD R2, R0, 0x50, RZ ;  /* 0x0000005000027824 */ /* 0x000fe200078e02ff */
[----:B------:R-:W-:Y:S01]  /*de00*/  UIADD3.X UR5, URZ, UR39, URZ, UP0, !UPT ;  /* 0x000000273f057290 */ /* 0x000fe200087fe43f */
[----:B0-----:R-:W-:Y:S01]  /*de10*/  VIADD R7, R5, 0x24400 ;  /* 0x0002440005077836 */ /* 0x001fe20000000000 */
[----:B------:R-:W-:Y:S01]  /*de20*/  UMOV UR6, 0x0 ;  /* 0x0000000000067882 */ /* 0x000fe20000000000 */
[----:B------:R-:W-:-:S10]  /*de30*/  UMOV UR7, 0x14f00000 ;  /* 0x14f0000000077882 */ /* 0x000fd40000000000 */
.L_x_63:
[----:B------:R-:W-:-:S13]  /*de40*/  @P0 ELECT P2, URZ, PT ;  /* 0x00000000003f082f */ /* 0x000fda0003840000 */
[----:B-----5:R-:W-:Y:S02]  /*de50*/  @P2 R2UR UR13, R6 ;  /* 0x00000000060d22ca */ /* 0x020fe400000e0000 */
[----:B------:R-:W-:Y:S02]  /*de60*/  @P2 R2UR UR12, R16 ;  /* 0x00000000100c22ca */ /* 0x000fe400000e0000 */
[----:B------:R-:W-:Y:S02]  /*de70*/  @P2 R2UR UR11, R2 ;  /* 0x00000000020b22ca */ /* 0x000fe400000e0000 */
[----:B------:R-:W-:Y:S02]  /*de80*/  @P2 R2UR UR9, R3 ;  /* 0x00000000030922ca */ /* 0x000fe400000e0000 */
[----:B------:R-:W-:Y:S02]  /*de90*/  @P2 R2UR UR8, R7 ;  /* 0x00000000070822ca */ /* 0x000fe400000e0000 */
[----:B------:R-:W-:-:S02]  /*dea0*/  @P2 PLOP3.LUT P0, PT, P2, PT, PT, 0x8, 0x0 ;  /* 0x000000000000281c */ /* 0x000fc4000170e170 */
[----:B------:R-:W-:-:S09]  /*deb0*/  PLOP3.LUT P2, PT, PT, PT, PT, 0x8, 0x0 ;  /* 0x000000000000781c */ /* 0x000fd20003f4e170 */
[----:B------:R0:W-:Y:S02]  /*dec0*/  UTMALDG.4D [UR8], [UR4], desc[UR6] ;  /* 0x00000608040075b4 */ /* 0x0001e40008019000 */
[----:B0-----:R-:W-:Y:S05]  /*ded0*/  @P0 BRA.U.ANY `(.L_x_63) ;  /* 0xfffffffd00d80947 */ /* 0x001fea000393ffff */
[----:B------:R-:W-:Y:S01]  /*dee0*/  IMAD.MOV.U32 R21, RZ, RZ, 0x40 ;  /* 0x00000040ff157424 */ /* 0x000fe200078e00ff */
[----:B------:R-:W-:Y:S01]  /*def0*/  PLOP3.LUT P0, PT, PT, PT, PT, 0x80, 0x0 ;  /* 0x000000000000781c */ /* 0x000fe20003f0f070 */
[----:B------:R-:W-:Y:S01]  /*df00*/  VIADD R7, R5, 0x26c00 ;  /* 0x00026c0005077836 */ /* 0x000fe20000000000 */
[----:B------:R-:W-:Y:S01]  /*df10*/  UMOV UR6, 0x0 ;  /* 0x0000000000067882 */ /* 0x000fe20000000000 */
[----:B------:R-:W-:Y:S01]  /*df20*/  UMOV UR7, 0x14f00000 ;  /* 0x14f0000000077882 */ /* 0x000fe20000000000 */
[----:B------:R-:W-:-:S15]  /*df30*/  R2UR UR10, R21 ;  /* 0x00000000150a72ca */ /* 0x000fde00000e0000 */
.L_x_64:
[----:B------:R-:W-:-:S13]  /*df40*/  @P0 ELECT P2, URZ, PT ;  /* 0x00000000003f082f */ /* 0x000fda0003840000 */
[----:B------:R-:W-:Y:S02]  /*df50*/  @P2 R2UR UR13, R6 ;  /* 0x00000000060d22ca */ /* 0x000fe400000e0000 */
        /* <DEDUP_REMOVED lines=14> */
.L_x_65:
        /* <DEDUP_REMOVED lines=12> */
[----:B------:R-:W-:Y:S01]  /*e100*/  UMOV UR6, 0x0 ;  /* 0x0000000000067882 */ /* 0x000fe20000000000 */
[----:B------:R-:W-:Y:S01]  /*e110*/  IADD3 R5, R5, 0x2bc00, RZ ;  /* 0x0002bc0005057810 */ /* 0x000fe20007ffe0ff */
[----:B------:R-:W-:Y:S01]  /*e120*/  UMOV UR7, 0x14f00000 ;  /* 0x14f0000000077882 */ /* 0x000fe20000000000 */
[----:B------:R-:W-:-:S15]  /*e130*/  R2UR UR10, R13 ;  /* 0x000000000d0a72ca */ /* 0x000fde00000e0000 */
.L_x_66:
        /* <DEDUP_REMOVED lines=10> */
[----:B------:R-:W2:Y:S01]  /*e1e0*/  LDL.LU R7, [R1] ;  /* 0x0000000001077983 */ /* 0x000ea20000300800 */
[----:B------:R-:W-:Y:S01]  /*e1f0*/  IMAD R3, R18, 0x8, R10 ;  /* 0x0000000812037824 */ /* 0x000fe200078e020a */
[----:B------:R-:W-:Y:S01]  /*e200*/  BSSY B1, `(.L_x_67) ;  /* 0x0000004000017945 */ /* 0x000fe20003800000 */
[----:B--2---:R-:W-:-:S04]  /*e210*/  SHF.L.U32 R2, R7, 0x1f, RZ ;  /* 0x0000001f07027819 */ /* 0x004fc800000006ff */
[----:B------:R-:W0:Y:S02]  /*e220*/  SYNCS.PHASECHK.TRANS64.TRYWAIT P0, [R3+URZ+0x60], R2 ;  /* 0x00006002030075a7 */ /* 0x000e24000800017f */
[----:B0-----:R-:W-:Y:S05]  /*e230*/  @!P0 BRA `(.L_x_68) ;  /* 0x0000003800988947 */ /* 0x001fea0003800000 */
.L_x_165:
[----:B------:R-:W-:Y:S05]  /*e240*/  BSYNC B1 ;  /* 0x0000000000017941 */ /* 0x000fea0003800000 */
.L_x_67:
[----:B------:R-:W-:Y:S01]  /*e250*/  BSSY B1, `(.L_x_69) ;  /* 0x000000c000017945 */ /* 0x000fe20003800000 */
[----:B------:R-:W-:Y:S02]  /*e260*/  IMAD.MOV.U32 R14, RZ, RZ, 0x0 ;  /* 0x00000000ff0e7424 */ /* 0x000fe400078e00ff */
[----:B------:R-:W-:Y:S01]  /*e270*/  IMAD.MOV.U32 R15, RZ, RZ, 0x14f00000 ;  /* 0x14f00000ff0f7424 */ /* 0x000fe200078e00ff */
[----:B------:R-:W-:Y:S06]  /*e280*/  @P1 BRA `(.L_x_70) ;  /* 0x0000000000201947 */ /* 0x000fec0003800000 */
[----:B------:R-:W1:Y:S01]  /*e290*/  S2R R5, SR_TID.X ;  /* 0x0000000000057919 */ /* 0x000e620000002100 */
[----:B0-----:R-:W-:Y:S01]  /*e2a0*/  LEA R2, R18, UR36, 0x3 ;  /* 0x0000002412027c11 */ /* 0x001fe2000f8e18ff */
[----:B------:R-:W-:-:S04]  /*e2b0*/  IMAD.MOV.U32 R3, RZ, RZ, 0xa000 ;  /* 0x0000a000ff037424 */ /* 0x000fc800078e00ff */
[----:B------:R2:W-:Y:S01]  /*e2c0*/  SYNCS.ARRIVE.TRANS64 RZ, [R2+URZ+0x38850], R3 ;  /* 0x0388500302ff79a7 */ /* 0x0005e2000800003f */
[----:B-1----:R-:W-:-:S04]  /*e2d0*/  LOP3.LUT R5, R5, 0x1f, RZ, 0xc0, !PT ;  /* 0x0000001f05057812 */ /* 0x002fc800078ec0ff */
[----:B------:R-:W-:-:S13]  /*e2e0*/  ISETP.NE.AND P0, PT, R5, RZ, PT ;  /* 0x000000ff0500720c */ /* 0x000fda0003f05270 */
[----:B--2---:R-:W-:Y:S05]  /*e2f0*/  @!P0 BRA `(.L_x_70) ;  /* 0x0000000000048947 */ /* 0x004fea0003800000 */
[----:B------:R-:W-:Y:S01]  /*e300*/  BPT.TRAP 0x1 ;  /* 0x000000040000795c */ /* 0x000fe20000300000 */
.L_x_70:
[----:B------:R-:W-:Y:S05]  /*e310*/  BSYNC B1 ;  /* 0x0000000000017941 */ /* 0x000fea0003800000 */
.L_x_69:
[----:B------:R-:W2:Y:S01]  /*e320*/  LDL.LU R5, [R1+0x4] ;  /* 0x0000040001057983 */ /* 0x000ea20000300800 */
[----:B------:R-:W-:Y:S01]  /*e330*/  R2UR UR10, R11 ;  /* 0x000000000b0a72ca */ /* 0x000fe200000e0000 */
[----:B0-----:R-:W-:Y:S01]  /*e340*/  IMAD R3, R18, 0xa000, R12 ;  /* 0x0000a00012037824 */ /* 0x001fe200078e020c */
[----:B------:R-:W-:Y:S01]  /*e350*/  R2UR UR6, R14 ;  /* 0x000000000e0672ca */ /* 0x000fe200000e0000 */
[----:B------:R-:W-:Y:S01]  /*e360*/  UIADD3 UR4, UP0, UR38, 0x470, URZ ;  /* 0x0000047026047890 */ /* 0x000fe2000ff1e03f */
[----:B------:R-:W-:Y:S01]  /*e370*/  R2UR UR7, R15 ;  /* 0x000000000f0772ca */ /* 0x000fe200000e0000 */
[----:B------:R-:W-:Y:S01]  /*e380*/  VIADD R7, R3, 0x400 ;  /* 0x0000040003077836 */ /* 0x000fe20000000000 */
[----:B------:R-:W-:Y:S01]  /*e390*/  LEA R2, R18, UR36, 0x3 ;  /* 0x0000002412027c11 */ /* 0x000fe2000f8e18ff */
[----:B------:R-:W-:Y:S01]  /*e3a0*/  UIADD3.X UR5, URZ, UR39, URZ, UP0, !UPT ;  /* 0x000000273f057290 */ /* 0x000fe200087fe43f */
[----:B------:R-:W-:-:S03]  /*e3b0*/  PLOP3.LUT P0, PT, PT, PT, PT, 0x80, 0x0 ;  /* 0x000000000000781c */ /* 0x000fc60003f0f070 */
[----:B------:R-:W-:Y:S02]  /*e3c0*/  VIADD R2, R2, 0x38850 ;  /* 0x0003885002027836 */ /* 0x000fe40000000000 */
[----:B--2---:R-:W-:-:S08]  /*e3d0*/  IMAD R5, R5, 0x50, RZ ;  /* 0x0000005005057824 */ /* 0x004fd000078e02ff */
.L_x_71:
        /* <DEDUP_REMOVED lines=10> */
[----:B------:R-:W-:Y:S01]  /*e480*/  R2UR UR10, R21 ;  /* 0x00000000150a72ca */ /* 0x000fe200000e0000 */
[----:B------:R-:W-:Y:S01]  /*e490*/  VIADD R7, R3, 0x2c00 ;  /* 0x00002c0003077836 */ /* 0x000fe20000000000 */
[----:B------:R-:W-:Y:S02]  /*e4a0*/  R2UR UR6, R14 ;  /* 0x000000000e0672ca */ /* 0x000fe400000e0000 */
[----:B------:R-:W-:Y:S02]  /*e4b0*/  R2UR UR7, R15 ;  /* 0x000000000f0772ca */ /* 0x000fe400000e0000 */
[----:B------:R-:W-:-:S13]  /*e4c0*/  PLOP3.LUT P0, PT, PT, PT, PT, 0x80, 0x0 ;  /* 0x000000000000781c */ /* 0x000fda0003f0f070 */
.L_x_72:
        /* <DEDUP_REMOVED lines=15> */
.L_x_73:
        /* <DEDUP_REMOVED lines=15> */
.L_x_74:
        /* <DEDUP_REMOVED lines=10> */
[----:B------:R0:W-:Y:S01]  /*e750*/  STL [R1+0x4], R0 ;  /* 0x0000040001007387 */ /* 0x0001e20000100800 */
[----:B------:R-:W-:-:S07]  /*e760*/  IMAD.MOV.U32 R17, RZ, RZ, R6 ;  /* 0x000000ffff117224 */ /* 0x000fce00078e0006 */
.L_x_57:
[----:B------:R-:W-:Y:S05]  /*e770*/  BSYNC B0 ;  /* 0x0000000000007941 */ /* 0x000fea0003800000 */
.L_x_56:
[----:B0-----:R-:W2:Y:S01]  /*e780*/  LDL.LU R0, [R1+0x24] ;  /* 0x0000240001007983 */ /* 0x001ea20000300800 */
[----:B------:R-:W-:-:S03]  /*e790*/  IMAD.MOV.U32 R18, RZ, RZ, R4 ;  /* 0x000000ffff127224 */ /* 0x000fc600078e0004 */
[----:B------:R0:W-:Y:S02]  /*e7a0*/  STL [R1], R8 ;  /* 0x0000000801007387 */ /* 0x0001e40000100800 */
[----:B0-2---:R-:W-:-:S07]  /*e7b0*/  VIADD R0, R0, 0xfffffffd ;  /* 0xfffffffd00007836 */ /* 0x005fce0000000000 */
.L_x_55:
[----:B------:R-:W3:Y:S01]  /*e7c0*/  LDL.LU R2, [R1+0x1c] ;  /* 0x00001c0001027983 */ /* 0x000ee20000300800 */
[----:B------:R-:W-:Y:S01]  /*e7d0*/  IMAD.MOV R9, RZ, RZ, -R9 ;  /* 0x000000ffff097224 */ /* 0x000fe200078e0a09 */
[----:B------:R-:W-:Y:S04]  /*e7e0*/  BSSY B0, `(.L_x_54) ;  /* 0x00001ab000007945 */ /* 0x000fe80003800000 */
[----:B---3--:R-:W-:-:S13]  /*e7f0*/  ISETP.NE.AND P0, PT, R2, R9, PT ;  /* 0x000000090200720c */ /* 0x008fda0003f05270 */
[----:B------:R-:W-:Y:S05]  /*e800*/  @!P0 BRA `(.L_x_75) ;  /* 0x0000001800a08947 */ /* 0x000fea0003800000 */
[----:B------:R-:W-:-:S07]  /*e810*/  IMAD.MOV.U32 R4, RZ, RZ, R17 ;  /* 0x000000ffff047224 */ /* 0x000fce00078e0011 */
.L_x_114:
[----:B--2---:R-:W2:Y:S04]  /*e820*/  LDL R3, [R1+0xc] ;  /* 0x00000c0001037983 */ /* 0x004ea80000100800 */
[----:B---3--:R-:W3:Y:S01]  /*e830*/  LDL R2, [R1] ;  /* 0x0000000001027983 */ /* 0x008ee20000100800 */
[----:B------:R-:W-:Y:S01]  /*e840*/  VIADD R6, R18, 0x1 ;  /* 0x0000000112067836 */ /* 0x000fe20000000000 */
[----:B------:R-:W-:Y:S04]  /*e850*/  BSSY B1, `(.L_x_76) ;  /* 0x00000ce000017945 */ /* 0x000fe80003800000 */
[----:B------:R-:W-:-:S04]  /*e860*/  ISETP.NE.AND P0, PT, R6, 0x2, PT ;  /* 0x000000020600780c */ /* 0x000fc80003f05270 */
[----:B------:R-:W-:Y:S02]  /*e870*/  SEL R7, RZ, 0x1, P0 ;  /* 0x00000001ff077807 */ /* 0x000fe40000000000 */
[----:B------:R-:W-:Y:S02]  /*e880*/  SEL R6, R6, RZ, P0 ;  /* 0x000000ff06067207 */ /* 0x000fe40000000000 */
[----:B--2---:R-:W-:Y:S02]  /*e890*/  ISETP.NE.AND P1, PT, R3, RZ, PT ;  /* 0x000000ff0300720c */ /* 0x004fe40003f25270 */
[----:B---3--:R-:W-:-:S11]  /*e8a0*/  LOP3.LUT R7, R2, R7, RZ, 0x3c, !PT ;  /* 0x0000000702077212 */ /* 0x008fd600078e3cff */
[----:B0-----:R-:W-:Y:S05]  /*e8b0*/  @!P1 BRA `(.L_x_77) ;  /* 0x0000000c001c9947 */ /* 0x001fea0003800000 */
[----:B------:R-:W2:Y:S01]  /*e8c0*/  LDL R2, [R1+0x10] ;  /* 0x0000100001027983 */ /* 0x000ea20000100800 */
[----:B------:R-:W-:Y:S01]  /*e8d0*/  IMAD.MOV.U32 R8, RZ, RZ, R0 ;  /* 0x000000ffff087224 */ /* 0x000fe200078e0000 */
[----:B--2---:R-:W-:-:S13]  /*e8e0*/  ISETP.NE.AND P1, PT, R2, RZ, PT ;  /* 0x000000ff0200720c */ /* 0x004fda0003f25270 */
[----:B------:R-:W-:Y:S05]  /*e8f0*/  @!P1 BRA `(.L_x_78) ;  /* 0x0000000000509947 */ /* 0x000fea0003800000 */
[----:B------:R-:W2:Y:S01]  /*e900*/  LDL R9, [R1+0x8] ;  /* 0x0000080001097983 */ /* 0x000ea20000100800 */
[----:B-1----:R-:W0:Y:S01]  /*e910*/  LDC R5, c[0x0][0x43c] ;  /* 0x00010f00ff057b82 */ /* 0x002e220000000800 */
[----:B------:R-:W-:Y:S01]  /*e920*/  ULDC.64 UR4, c[0x0][0x428] ;  /* 0x00010a0000047ab9 */ /* 0x000fe20000000a00 */
[----:B------:R-:W-:Y:S01]  /*e930*/  ULDC.64 UR6, c[0x0][0x208] ;  /* 0x0000820000067ab9 */ /* 0x000fe20000000a00 */
[----:B0-----:R-:W-:-:S13]  /*e940*/  ISETP.NE.AND P0, PT, R5, 0x1, PT ;  /* 0x000000010500780c */ /* 0x001fda0003f05270 */
[----:B------:R-:W0:Y:S02]  /*e950*/  @P0 LDC.64 R2, c[0x0][0x440] ;  /* 0x00011000ff020b82 */ /* 0x000e240000000a00 */
[----:B0-----:R-:W-:-:S04]  /*e960*/  @P0 IMAD.HI.U32 R4, R0, R2, RZ ;  /* 0x0000000200040227 */ /* 0x001fc800078e00ff */
[----:B------:R-:W-:Y:S01]  /*e970*/  IMAD.MOV.U32 R2, RZ, RZ, R0 ;  /* 0x000000ffff027224 */ /* 0x000fe200078e0000 */
[----:B------:R-:W-:-:S04]  /*e980*/  @P0 SHF.R.U32.HI R2, RZ, R3, R4 ;  /* 0x00000003ff020219 */ /* 0x000fc80000011604 */
[--C-:B------:R-:W-:Y:S01]  /*e990*/  SHF.R.S32.HI R3, RZ, 0x1f, R2.reuse ;  /* 0x0000001fff037819 */ /* 0x100fe20000011402 */
[--C-:B------:R-:W-:Y:S02]  /*e9a0*/  IMAD.MOV R8, RZ, RZ, -R2.reuse ;  /* 0x000000ffff087224 */ /* 0x100fe400078e0a02 */
[----:B------:R-:W-:-:S04]  /*e9b0*/  IMAD.WIDE.U32 R2, R19, UR4, R2 ;  /* 0x0000000413027c25 */ /* 0x000fc8000f8e0002 */
[----:B------:R-:W-:Y:S02]  /*e9c0*/  IMAD R8, R5, R8, R0 ;  /* 0x0000000805087224 */ /* 0x000fe400078e0200 */
[----:B--2---:R-:W-:-:S04]  /*e9d0*/  IMAD R4, R9, UR4, RZ ;  /* 0x0000000409047c24 */ /* 0x004fc8000f8e02ff */
[----:B------:R-:W-:Y:S01]  /*e9e0*/  IMAD R4, R19, UR5, R4 ;  /* 0x0000000513047c24 */ /* 0x000fe2000f8e0204 */
[----:B------:R-:W-:-:S03]  /*e9f0*/  ULDC.64 UR4, c[0x0][0x418] ;  /* 0x0001060000047ab9 */ /* 0x000fc60000000a00 */
[----:B------:R-:W-:Y:S01]  /*ea00*/  IMAD.IADD R3, R4, 0x1, R3 ;  /* 0x0000000104037824 */ /* 0x000fe200078e0203 */
[----:B------:R-:W-:-:S04]  /*ea10*/  LEA R4, P0, R2, UR4, 0x2 ;  /* 0x0000000402047c11 */ /* 0x000fc8000f8010ff */
[----:B------:R-:W-:-:S05]  /*ea20*/  LEA.HI.X R5, R2, UR5, R3, 0x2, P0 ;  /* 0x0000000502057c11 */ /* 0x000fca00080f1403 */
[----:B------:R0:W5:Y:S04]  /*ea30*/  LDG.E R4, desc[UR6][R4.64] ;  /* 0x0000000604047981 */ /* 0x000168000c1e1900 */
.L_x_78:
[----:B------:R-:W-:Y:S01]  /*ea40*/  LEA R3, R6, UR36, 0x3 ;  /* 0x0000002406037c11 */ /* 0x000fe2000f8e18ff */
[----:B------:R-:W-:Y:S01]  /*ea50*/  BSSY B2, `(.L_x_79) ;  /* 0x0000004000027945 */ /* 0x000fe20003800000 */
[----:B------:R-:W-:-:S04]  /*ea60*/  SHF.L.U32 R2, R7, 0x1f, RZ ;  /* 0x0000001f07027819 */ /* 0x000fc800000006ff */
[----:B------:R-:W2:Y:S02]  /*ea70*/  SYNCS.PHASECHK.TRANS64.TRYWAIT P0, [R3+URZ+0x38840], R2 ;  /* 0x03884002030075a7 */ /* 0x000ea4000800017f */
[----:B--2---:R-:W-:Y:S05]  /*ea80*/  @!P0 BRA `(.L_x_80) ;  /* 0x0000003000988947 */ /* 0x004fea0003800000 */
.L_x_166:
[----:B------:R-:W-:Y:S05]  /*ea90*/  BSYNC B2 ;  /* 0x0000000000027941 */ /* 0x000fea0003800000 */
.L_x_79:
[----:B01----:R-:W0:Y:S01]  /*eaa0*/  S2R R5, SR_TID.X ;  /* 0x0000000000057919 */ /* 0x003e220000002100 */
[----:B------:R-:W-:Y:S01]  /*eab0*/  BSSY B2, `(.L_x_81) ;  /* 0x000000b000027945 */ /* 0x000fe20003800000 */
[----:B0-----:R-:W-:-:S04]  /*eac0*/  LOP3.LUT R5, R5, 0x7f, RZ, 0xc0, !PT ;  /* 0x0000007f05057812 */ /* 0x001fc800078ec0ff */
[----:B------:R-:W-:-:S13]  /*ead0*/  ISETP.NE.AND P1, PT, R5, RZ, PT ;  /* 0x000000ff0500720c */ /* 0x000fda0003f25270 */
[----:B------:R-:W-:Y:S05]  /*eae0*/  @P1 BRA `(.L_x_82) ;  /* 0x00000000001c1947 */ /* 0x000fea0003800000 */
[----:B------:R-:W0:Y:S01]  /*eaf0*/  S2R R5, SR_TID.X ;  /* 0x0000000000057919 */ /* 0x000e220000002100 */
[----:B--2---:R-:W-:-:S04]  /*eb00*/  IMAD.MOV.U32 R2, RZ, RZ, 0xa000 ;  /* 0x0000a000ff027424 */ /* 0x004fc800078e00ff */
[----:B------:R1:W-:Y:S01]  /*eb10*/  SYNCS.ARRIVE.TRANS64 RZ, [R3+URZ+0x38830], R2 ;  /* 0x0388300203ff79a7 */ /* 0x0003e2000800003f */
[----:B0-----:R-:W-:-:S04]  /*eb20*/  LOP3.LUT R5, R5, 0x1f, RZ, 0xc0, !PT ;  /* 0x0000001f05057812 */ /* 0x001fc800078ec0ff */
[----:B------:R-:W-:-:S13]  /*eb30*/  ISETP.NE.AND P0, PT, R5, RZ, PT ;  /* 0x000000ff0500720c */ /* 0x000fda0003f05270 */
[----:B-1----:R-:W-:Y:S05]  /*eb40*/  @!P0 BRA `(.L_x_82) ;  /* 0x0000000000048947 */ /* 0x002fea0003800000 */
[----:B------:R-:W-:Y:S01]  /*eb50*/  BPT.TRAP 0x1 ;  /* 0x000000040000795c */ /* 0x000fe20000300000 */
.L_x_82:
[----:B------:R-:W-:Y:S05]  /*eb60*/  BSYNC B2 ;  /* 0x0000000000027941 */ /* 0x000fea0003800000 */
.L_x_81:
        /* <DEDUP_REMOVED lines=8> */
[----:B------:R-:W-:Y:S01]  /*ebf0*/  VIADD R9, R5, 0x24400 ;  /* 0x0002440005097836 */ /* 0x000fe20000000000 */
[----:B------:R-:W-:Y:S01]  /*ec00*/  UMOV UR6, 0x0 ;  /* 0x0000000000067882 */ /* 0x000fe20000000000 */
[----:B------:R-:W-:-:S10]  /*ec10*/  UMOV UR7, 0x14f00000 ;  /* 0x14f0000000077882 */ /* 0x000fd40000000000 */
.L_x_83:
        /* <DEDUP_REMOVED lines=16> */
.L_x_84:
        /* <DEDUP_REMOVED lines=16> */
.L_x_85:
        /* <DEDUP_REMOVED lines=16> */
.L_x_86:
        /* <DEDUP_REMOVED lines=16> */
.L_x_167:
[----:B------:R-:W-:Y:S05]  /*f020*/  BSYNC B2 ;  /* 0x0000000000027941 */ /* 0x000fea0003800000 */
.L_x_87:
[----:B------:R-:W-:Y:S01]  /*f030*/  BSSY B2, `(.L_x_89) ;  /* 0x000000b000027945 */ /* 0x000fe20003800000 */
[----:B0-----:R-:W-:Y:S02]  /*f040*/  IMAD.MOV.U32 R2, RZ, RZ, 0x0 ;  /* 0x00000000ff027424 */ /* 0x001fe400078e00ff */
[----:B------:R-:W-:Y:S01]  /*f050*/  IMAD.MOV.U32 R3, RZ, RZ, 0x14f00000 ;  /* 0x14f00000ff037424 */ /* 0x000fe200078e00ff */
[----:B------:R-:W-:Y:S06]  /*f060*/  @P1 BRA `(.L_x_90) ;  /* 0x00000000001c1947 */ /* 0x000fec0003800000 */
[----:B------:R-:W-:-:S04]  /*f070*/  IMAD.MOV.U32 R9, RZ, RZ, 0xa000 ;  /* 0x0000a000ff097424 */ /* 0x000fc800078e00ff */
[----:B------:R0:W-:Y:S02]  /*f080*/  SYNCS.ARRIVE.TRANS64 RZ, [R5+URZ+0x50], R9 ;  /* 0x0000500905ff79a7 */ /* 0x0001e4000800003f */
[----:B0-----:R-:W0:Y:S02]  /*f090*/  S2R R9, SR_TID.X ;  /* 0x0000000000097919 */ /* 0x001e240000002100 */
[----:B0-----:R-:W-:-:S04]  /*f0a0*/  LOP3.LUT R9, R9, 0x1f, RZ, 0xc0, !PT ;  /* 0x0000001f09097812 */ /* 0x001fc800078ec0ff */
[----:B------:R-:W-:-:S13]  /*f0b0*/  ISETP.NE.AND P0, PT, R9, RZ, PT ;  /* 0x000000ff0900720c */ /* 0x000fda0003f05270 */
[----:B------:R-:W-:Y:S05]  /*f0c0*/  @!P0 BRA `(.L_x_90) ;  /* 0x0000000000048947 */ /* 0x000fea0003800000 */
[----:B------:R-:W-:Y:S01]  /*f0d0*/  BPT.TRAP 0x1 ;  /* 0x000000040000795c */ /* 0x000fe20000300000 */
.L_x_90:
[----:B------:R-:W-:Y:S05]  /*f0e0*/  BSYNC B2 ;  /* 0x0000000000027941 */ /* 0x000fea0003800000 */
.L_x_89:
[----:B------:R-:W2:Y:S01]  /*f0f0*/  LDL.LU R9, [R1+0x4] ;  /* 0x0000040001097983 */ /* 0x000ea20000300800 */
[----:B------:R-:W-:Y:S01]  /*f100*/  R2UR UR6, R2 ;  /* 0x00000000020672ca */ /* 0x000fe200000e0000 */
[----:B------:R-:W-:Y:S01]  /*f110*/  IMAD R18, R18, 0xa000, R12 ;  /* 0x0000a00012127824 */ /* 0x000fe200078e020c */
[----:B------:R-:W-:Y:S01]  /*f120*/  R2UR UR7, R3 ;  /* 0x00000000030772ca */ /* 0x000fe200000e0000 */
[----:B------:R-:W-:Y:S01]  /*f130*/  UIADD3 UR4, UP0, UR38, 0x470, URZ ;  /* 0x0000047026047890 */ /* 0x000fe2000ff1e03f */
[----:B------:R-:W-:Y:S01]  /*f140*/  R2UR UR10, R11 ;  /* 0x000000000b0a72ca */ /* 0x000fe200000e0000 */
[----:B------:R-:W-:Y:S01]  /*f150*/  VIADD R5, R5, 0x50 ;  /* 0x0000005005057836 */ /* 0x000fe20000000000 */
[----:B------:R-:W-:Y:S01]  /*f160*/  PLOP3.LUT P0, PT, PT, PT, PT, 0x80, 0x0 ;  /* 0x000000000000781c */ /* 0x000fe20003f0f070 */
[----:B------:R-:W-:Y:S01]  /*f170*/  VIADD R11, R18, 0x400 ;  /* 0x00000400120b7836 */ /* 0x000fe20000000000 */
[----:B------:R-:W-:Y:S01]  /*f180*/  UIADD3.X UR5, URZ, UR39, URZ, UP0, !UPT ;  /* 0x000000273f057290 */ /* 0x000fe200087fe43f */
[----:B--2---:R-:W-:-:S11]  /*f190*/  IMAD R9, R9, 0x50, RZ ;  /* 0x0000005009097824 */ /* 0x004fd600078e02ff */
.L_x_91:
        /* <DEDUP_REMOVED lines=15> */
.L_x_92:
        /* <DEDUP_REMOVED lines=15> */
.L_x_93:
        /* <DEDUP_REMOVED lines=15> */
.L_x_94:
        /* <DEDUP_REMOVED lines=12> */
.L_x_77:
[----:B------:R-:W-:Y:S05]  /*f530*/  BSYNC B1 ;  /* 0x0000000000017941 */ /* 0x000fea0003800000 */
.L_x_76:
[----:B------:R-:W2:Y:S01]  /*f540*/  LDL R2, [R1+0xc] ;  /* 0x00000c0001027983 */ /* 0x000ea20000100800 */
[----:B------:R-:W-:Y:S01]  /*f550*/  VIADD R18, R6, 0x1 ;  /* 0x0000000106127836 */ /* 0x000fe20000000000 */
[----:B------:R-:W-:Y:S04]  /*f560*/  BSSY B1, `(.L_x_95) ;  /* 0x00000cf000017945 */ /* 0x000fe80003800000 */
[----:B------:R-:W-:-:S04]  /*f570*/  ISETP.NE.AND P0, PT, R18, 0x2, PT ;  /* 0x000000021200780c */ /* 0x000fc80003f05270 */
[----:B------:R-:W-:Y:S02]  /*f580*/  SEL R18, R18, RZ, P0 ;  /* 0x000000ff12127207 */ /* 0x000fe40000000000 */
[----:B--2---:R-:W-:Y:S02]  /*f590*/  ISETP.NE.AND P1, PT, R2, RZ, PT ;  /* 0x000000ff0200720c */ /* 0x004fe40003f25270 */
[----:B------:R-:W-:-:S04]  /*f5a0*/  SEL R2, RZ, 0x1, P0 ;  /* 0x00000001ff027807 */ /* 0x000fc80000000000 */
[----:B------:R-:W-:-:S05]  /*f5b0*/  LOP3.LUT R9, R7, R2, RZ, 0x3c, !PT ;  /* 0x0000000207097212 */ /* 0x000fca00078e3cff */
[----:B------:R2:W-:Y:S02]  /*f5c0*/  STL [R1], R9 ;  /* 0x0000000901007387 */ /* 0x0005e40000100800 */
[----:B------:R-:W-:Y:S05]  /*f5d0*/  @!P1 BRA `(.L_x_96) ;  /* 0x0000000c001c9947 */ /* 0x000fea0003800000 */
[----:B------:R-:W3:Y:S01]  /*f5e0*/  LDL R3, [R1+0x10] ;  /* 0x0000100001037983 */ /* 0x000ee20000100800 */
[----:B0-----:R-:W-:Y:S01]  /*f5f0*/  VIADD R8, R0, 0xffffffff ;  /* 0xffffffff00087836 */ /* 0x001fe20000000000 */
[----:B---3--:R-:W-:-:S13]  /*f600*/  ISETP.NE.AND P1, PT, R3, RZ, PT ;  /* 0x000000ff0300720c */ /* 0x008fda0003f25270 */
[----:B------:R-:W-:Y:S05]  /*f610*/  @!P1 BRA `(.L_x_97) ;  /* 0x0000000000509947 */ /* 0x000fea0003800000 */
[----:B------:R-:W3:Y:S01]  /*f620*/  LDL R11, [R1+0x8] ;  /* 0x00000800010b7983 */ /* 0x000ee20000100800 */
[----:B-1----:R-:W0:Y:S01]  /*f630*/  LDC R5, c[0x0][0x43c] ;  /* 0x00010f00ff057b82 */ /* 0x002e220000000800 */
[----:B------:R-:W-:Y:S01]  /*f640*/  ULDC.64 UR4, c[0x0][0x428] ;  /* 0x00010a0000047ab9 */ /* 0x000fe20000000a00 */
[----:B------:R-:W-:Y:S01]  /*f650*/  ULDC.64 UR6, c[0x0][0x208] ;  /* 0x0000820000067ab9 */ /* 0x000fe20000000a00 */
[----:B0-----:R-:W-:-:S13]  /*f660*/  ISETP.NE.AND P0, PT, R5, 0x1, PT ;  /* 0x000000010500780c */ /* 0x001fda0003f05270 */
[----:B------:R-:W0:Y:S02]  /*f670*/  @P0 LDC.64 R2, c[0x0][0x440] ;  /* 0x00011000ff020b82 */ /* 0x000e240000000a00 */
[----:B0-----:R-:W-:-:S04]  /*f680*/  @P0 IMAD.HI.U32 R4, R8, R2, RZ ;  /* 0x0000000208040227 */ /* 0x001fc800078e00ff */
[----:B------:R-:W-:Y:S01]  /*f690*/  IMAD.MOV.U32 R2, RZ, RZ, R8 ;  /* 0x000000ffff027224 */ /* 0x000fe200078e0008 */
[----:B------:R-:W-:-:S05]  /*f6a0*/  @P0 SHF.R.U32.HI R2, RZ, R3, R4 ;  /* 0x00000003ff020219 */ /* 0x000fca0000011604 */
[----:B------:R-:W-:-:S04]  /*f6b0*/  IMAD.MOV R3, RZ, RZ, -R2 ;  /* 0x000000ffff037224 */ /* 0x000fc800078e0a02 */
[----:B------:R-:W-:Y:S01]  /*f6c0*/  IMAD R8, R5, R3, R8 ;  /* 0x0000000305087224 */ /* 0x000fe200078e0208 */
[----:B------:R-:W-:-:S03]  /*f6d0*/  SHF.R.S32.HI R3, RZ, 0x1f, R2 ;  /* 0x0000001fff037819 */ /* 0x000fc60000011402 */
[----:B------:R-:W-:-:S04]  /*f6e0*/  IMAD.WIDE.U32 R2, R19, UR4, R2 ;  /* 0x0000000413027c25 */ /* 0x000fc8000f8e0002 */
[----:B---3--:R-:W-:-:S04]  /*f6f0*/  IMAD R4, R11, UR4, RZ ;  /* 0x000000040b047c24 */ /* 0x008fc8000f8e02ff */
[----:B------:R-:W-:Y:S01]  /*f700*/  IMAD R4, R19, UR5, R4 ;  /* 0x0000000513047c24 */ /* 0x000fe2000f8e0204 */
[----:B------:R-:W-:-:S03]  /*f710*/  ULDC.64 UR4, c[0x0][0x418] ;  /* 0x0001060000047ab9 */ /* 0x000fc60000000a00 */
[----:B------:R-:W-:Y:S01]  /*f720*/  IMAD.IADD R3, R4, 0x1, R3 ;  /* 0x0000000104037824 */ /* 0x000fe200078e0203 */
[----:B------:R-:W-:-:S04]  /*f730*/  LEA R4, P0, R2, UR4, 0x2 ;  /* 0x0000000402047c11 */ /* 0x000fc8000f8010ff */
[----:B------:R-:W-:-:S05]  /*f740*/  LEA.HI.X R5, R2, UR5, R3, 0x2, P0 ;  /* 0x0000000502057c11 */ /* 0x000fca00080f1403 */
[----:B------:R0:W5:Y:S04]  /*f750*/  LDG.E R4, desc[UR6][R4.64] ;  /* 0x0000000604047981 */ /* 0x000168000c1e1900 */
.L_x_97:
[----:B------:R-:W-:Y:S01]  /*f760*/  LEA R2, R18, UR36, 0x3 ;  /* 0x0000002412027c11 */ /* 0x000fe2000f8e18ff */
[----:B------:R-:W-:Y:S01]  /*f770*/  BSSY B2, `(.L_x_98) ;  /* 0x0000004000027945 */ /* 0x000fe20003800000 */
[----:B------:R-:W-:-:S04]  /*f780*/  SHF.L.U32 R3, R9, 0x1f, RZ ;  /* 0x0000001f09037819 */ /* 0x000fc800000006ff */
[----:B------:R-:W3:Y:S02]  /*f790*/  SYNCS.PHASECHK.TRANS64.TRYWAIT P0, [R2+URZ+0x38840], R3 ;  /* 0x03884003020075a7 */ /* 0x000ee4000800017f */
[----:B---3--:R-:W-:Y:S05]  /*f7a0*/  @!P0 BRA `(.L_x_99) ;  /* 0x0000002400788947 */ /* 0x008fea0003800000 */
.L_x_168:
[----:B------:R-:W-:Y:S05]  /*f7b0*/  BSYNC B2 ;  /* 0x0000000000027941 */ /* 0x000fea0003800000 */
.L_x_98:
[----:B01----:R-:W0:Y:S01]  /*f7c0*/  S2R R5, SR_TID.X ;  /* 0x0000000000057919 */ /* 0x003e220000002100 */
[----:B------:R-:W-:Y:S01]  /*f7d0*/  BSSY B2, `(.L_x_100) ;  /* 0x000000b000027945 */ /* 0x000fe20003800000 */
[----:B0-----:R-:W-:-:S04]  /*f7e0*/  LOP3.LUT R5, R5, 0x7f, RZ, 0xc0, !PT ;  /* 0x0000007f05057812 */ /* 0x001fc800078ec0ff */
[----:B------:R-:W-:-:S13]  /*f7f0*/  ISETP.NE.AND P1, PT, R5, RZ, PT ;  /* 0x000000ff0500720c */ /* 0x000fda0003f25270 */
[----:B------:R-:W-:Y:S05]  /*f800*/  @P1 BRA `(.L_x_101) ;  /* 0x00000000001c1947 */ /* 0x000fea0003800000 */
[----:B------:R-:W0:Y:S01]  /*f810*/  S2R R5, SR_TID.X ;  /* 0x0000000000057919 */ /* 0x000e220000002100 */
[----:B---3--:R-:W-:-:S04]  /*f820*/  IMAD.MOV.U32 R3, RZ, RZ, 0xa000 ;  /* 0x0000a000ff037424 */ /* 0x008fc800078e00ff */
[----:B------:R1:W-:Y:S01]  /*f830*/  SYNCS.ARRIVE.TRANS64 RZ, [R2+URZ+0x38830], R3 ;  /* 0x0388300302ff79a7 */ /* 0x0003e2000800003f */
[----:B0-----:R-:W-:-:S04]  /*f840*/  LOP3.LUT R5, R5, 0x1f, RZ, 0xc0, !PT ;  /* 0x0000001f05057812 */ /* 0x001fc800078ec0ff */
[----:B------:R-:W-:-:S13]  /*f850*/  ISETP.NE.AND P0, PT, R5, RZ, PT ;  /* 0x000000ff0500720c */ /* 0x000fda0003f05270 */
[----:B-1----:R-:W-:Y:S05]  /*f860*/  @!P0 BRA `(.L_x_101) ;  /* 0x0000000000048947 */ /* 0x002fea0003800000 */
[----:B------:R-:W-:Y:S01]  /*f870*/  BPT.TRAP 0x1 ;  /* 0x000000040000795c */ /* 0x000fe20000300000 */
.L_x_101:
[----:B------:R-:W-:Y:S05]  /*f880*/  BSYNC B2 ;  /* 0x0000000000027941 */ /* 0x000fea0003800000 */
.L_x_100:
[----:B------:R-:W-:Y:S01]  /*f890*/  IMAD.MOV.U32 R11, RZ, RZ, RZ ;  /* 0x000000ffff0b7224 */ /* 0x000fe200078e00ff */
[----:B------:R-:W-:Y:S01]  /*f8a0*/  UIADD3 UR4, UP0, UR38, 0x370, URZ ;  /* 0x0000037026047890 */ /* 0x000fe2000ff1e03f */
[C---:B---3--:R-:W-:Y:S01]  /*f8b0*/  IMAD R3, R18.reuse, 0x8, R10 ;  /* 0x0000000812037824 */ /* 0x048fe200078e020a */
[----:B------:R-:W-:Y:S01]  /*f8c0*/  PLOP3.LUT P0, PT, PT, PT, PT, 0x80, 0x0 ;  /* 0x000000000000781c */ /* 0x000fe20003f0f070 */
[----:B------:R-:W-:Y:S01]  /*f8d0*/  IMAD R5, R18, 0xa000, R12 ;  /* 0x0000a00012057824 */ /* 0x000fe200078e020c */
[----:B------:R-:W-:Y:S01]  /*f8e0*/  R2UR UR10, R11 ;  /* 0x000000000b0a72ca */ /* 0x000fe200000e0000 */
[----:B------:R-:W-:Y:S01]  /*f8f0*/  VIADD R3, R3, 0x30 ;  /* 0x0000003003037836 */ /* 0x000fe20000000000 */
[----:B------:R-:W-:Y:S01]  /*f900*/  UIADD3.X UR5, URZ, UR39, URZ, UP0, !UPT ;  /* 0x000000273f057290 */ /* 0x000fe200087fe43f */
[----:B------:R-:W-:Y:S01]  /*f910*/  IMAD R2, R8, 0x50, RZ ;  /* 0x0000005008027824 */ /* 0x000fe200078e02ff */
[----:B------:R-:W-:Y:S01]  /*f920*/  UMOV UR6, 0x0 ;  /* 0x0000000000067882 */ /* 0x000fe20000000000 */
[----:B--2---:R-:W-:Y:S01]  /*f930*/  VIADD R9, R5, 0x24400 ;  /* 0x0002440005097836 */ /* 0x004fe20000000000 */
[----:B------:R-:W-:-:S09]  /*f940*/  UMOV UR7, 0x14f00000 ;  /* 0x14f0000000077882 */ /* 0x000fd20000000000 */
.L_x_102:
        /* <DEDUP_REMOVED lines=16> */
.L_x_103:
        /* <DEDUP_REMOVED lines=16> */
.L_x_104:
        /* <DEDUP_REMOVED lines=10> */
[----:B------:R-:W-:Y:S01]  /*fbf0*/  MOV R13, 0xc0 ;  /* 0x000000c0000d7802 */ /* 0x000fe20000000f00 */
[----:B------:R-:W-:Y:S01]  /*fc00*/  VIADD R5, R5, 0x2bc00 ;  /* 0x0002bc0005057836 */ /* 0x000fe20000000000 */
[----:B------:R-:W-:Y:S01]  /*fc10*/  PLOP3.LUT P0, PT, PT, PT, PT, 0x80, 0x0 ;  /* 0x000000000000781c */ /* 0x000fe20003f0f070 */
[----:B------:R-:W-:Y:S01]  /*fc20*/  UMOV UR6, 0x0 ;  /* 0x0000000000067882 */ /* 0x000fe20000000000 */
[----:B------:R-:W-:Y:S01]  /*fc30*/  R2UR UR10, R13 ;  /* 0x000000000d0a72ca */ /* 0x000fe200000e0000 */
[----:B------:R-:W-:-:S14]  /*fc40*/  UMOV UR7, 0x14f00000 ;  /* 0x14f0000000077882 */ /* 0x000fdc0000000000 */
.L_x_105:
        /* <DEDUP_REMOVED lines=10> */
[----:B------:R-:W-:Y:S01]  /*fcf0*/  SHF.L.U32 R7, R7, 0x1f, RZ ;  /* 0x0000001f07077819 */ /* 0x000fe200000006ff */
[----:B------:R-:W-:Y:S01]  /*fd00*/  IMAD R5, R6, 0x8, R10 ;  /* 0x0000000806057824 */ /* 0x000fe200078e020a */
[----:B------:R-:W-:Y:S03]  /*fd10*/  BSSY B2, `(.L_x_106) ;  /* 0x0000003000027945 */ /* 0x000fe60003800000 */
[----:B------:R-:W0:Y:S02]  /*fd20*/  SYNCS.PHASECHK.TRANS64.TRYWAIT P0, [R5+URZ+0x60], R7 ;  /* 0x00006007050075a7 */ /* 0x000e24000800017f */
[----:B0-----:R-:W-:Y:S05]  /*fd30*/  @!P0 BRA `(.L_x_107) ;  /* 0x0000002000288947 */ /* 0x001fea0003800000 */
.L_x_169:
[----:B------:R-:W-:Y:S05]  /*fd40*/  BSYNC B2 ;  /* 0x0000000000027941 */ /* 0x000fea0003800000 */
.L_x_106:
[----:B------:R-:W-:Y:S01]  /*fd50*/  BSSY B2, `(.L_x_108) ;  /* 0x000000b000027945 */ /* 0x000fe20003800000 */
[----:B------:R-:W-:Y:S02]  /*fd60*/  IMAD.MOV.U32 R2, RZ, RZ, 0x0 ;  /* 0x00000000ff027424 */ /* 0x000fe400078e00ff */
[----:B------:R-:W-:Y:S01]  /*fd70*/  IMAD.MOV.U32 R3, RZ, RZ, 0x14f00000 ;  /* 0x14f00000ff037424 */ /* 0x000fe200078e00ff */
[----:B------:R-:W-:Y:S06]  /*fd80*/  @P1 BRA `(.L_x_109) ;  /* 0x00000000001c1947 */ /* 0x000fec0003800000 */
[----:B------:R-:W1:Y:S01]  /*fd90*/  S2R R9, SR_TID.X ;  /* 0x0000000000097919 */ /* 0x000e620000002100 */
[----:B0-----:R-:W-:-:S04]  /*fda0*/  IMAD.MOV.U32 R7, RZ, RZ, 0xa000 ;  /* 0x0000a000ff077424 */ /* 0x001fc800078e00ff */
[----:B------:R2:W-:Y:S01]  /*fdb0*/  SYNCS.ARRIVE.TRANS64 RZ, [R5+URZ+0x50], R7 ;  /* 0x0000500705ff79a7 */ /* 0x0005e2000800003f */
[----:B-1----:R-:W-:-:S04]  /*fdc0*/  LOP3.LUT R9, R9, 0x1f, RZ, 0xc0, !PT ;  /* 0x0000001f09097812 */ /* 0x002fc800078ec0ff */
[----:B------:R-:W-:-:S13]  /*fdd0*/  ISETP.NE.AND P0, PT, R9, RZ, PT ;  /* 0x000000ff0900720c */ /* 0x000fda0003f05270 */
[----:B--2---:R-:W-:Y:S05]  /*fde0*/  @!P0 BRA `(.L_x_109) ;  /* 0x0000000000048947 */ /* 0x004fea0003800000 */
[----:B------:R-:W-:Y:S01]  /*fdf0*/  BPT.TRAP 0x1 ;  /* 0x000000040000795c */ /* 0x000fe20000300000 */
.L_x_109:
[----:B------:R-:W-:Y:S05]  /*fe00*/  BSYNC B2 ;  /* 0x0000000000027941 */ /* 0x000fea0003800000 */
.L_x_108:
[----:B0-----:R-:W2:Y:S01]  /*fe10*/  LDL.LU R7, [R1+0x4] ;  /* 0x0000040001077983 */ /* 0x001ea20000300800 */
        /* <DEDUP_REMOVED lines=10> */
.L_x_110:
        /* <DEDUP_REMOVED lines=15> */
.L_x_111:
        /* <DEDUP_REMOVED lines=15> */
.L_x_112:
        /* <DEDUP_REMOVED lines=15> */
.L_x_113:
        /* <DEDUP_REMOVED lines=12> */
.L_x_96:
[----:B------:R-:W-:Y:S05]  /*10250*/  BSYNC B1 ;  /* 0x0000000000017941 */ /* 0x000fea0003800000 */
.L_x_95:
[C---:B------:R-:W-:Y:S01]  /*10260*/  ISETP.GT.AND P0, PT, R0.reuse, 0x1, PT ;  /* 0x000000010000780c */ /* 0x040fe20003f04270 */
[----:B------:R-:W-:-:S12]  /*10270*/  VIADD R0, R0, 0xfffffffe ;  /* 0xfffffffe00007836 */ /* 0x000fd80000000000 */
[----:B------:R-:W-:Y:S05]  /*10280*/  @P0 BRA `(.L_x_114) ;  /* 0xffffffe400640947 */ /* 0x000fea000383ffff */
.L_x_75:
[----:B------:R-:W-:Y:S05]  /*10290*/  BSYNC B0 ;  /* 0x0000000000007941 */ /* 0x000fea0003800000 */
.L_x_54:
[----:B---3--:R-:W3:Y:S01]  /*102a0*/  LDL.LU R0, [R1+0xc] ;  /* 0x00000c0001007983 */ /* 0x008ee20000300800 */
[----:B------:R-:W-:Y:S01]  /*102b0*/  BSSY B0, `(.L_x_115) ;  /* 0x0000059000007945 */ /* 0x000fe20003800000 */
[----:B---3--:R-:W-:-:S13]  /*102c0*/  ISETP.NE.AND P0, PT, R0, RZ, PT ;  /* 0x000000ff0000720c */ /* 0x008fda0003f05270 */
[----:B------:R-:W-:Y:S05]  /*102d0*/  @!P0 BRA `(.L_x_116) ;  /* 0x0000000400588947 */ /* 0x000fea0003800000 */
[----:B0-2---:R-:W2:Y:S01]  /*102e0*/  LDL R3, [R1] ;  /* 0x0000000001037983 */ /* 0x005ea20000100800 */
[----:B------:R-:W-:Y:S01]  /*102f0*/  LEA R2, R18, UR36, 0x3 ;  /* 0x0000002412027c11 */ /* 0x000fe2000f8e18ff */
[----:B------:R-:W-:Y:S01]  /*10300*/  BSSY B1, `(.L_x_117) ;  /* 0x0000007000017945 */ /* 0x000fe20003800000 */
[----:B------:R-:W0:Y:S02]  /*10310*/  S2R R0, SR_TID.X ;  /* 0x0000000000007919 */ /* 0x000e240000002100 */
[----:B0-----:R-:W-:-:S04]  /*10320*/  LOP3.LUT R0, R0, 0x7f, RZ, 0xc0, !PT ;  /* 0x0000007f00007812 */ /* 0x001fc800078ec0ff */
[----:B------:R-:W-:Y:S02]  /*10330*/  ISETP.NE.AND P1, PT, R0, RZ, PT ;  /* 0x000000ff0000720c */ /* 0x000fe40003f25270 */
[----:B--2---:R-:W-:-:S04]  /*10340*/  SHF.L.U32 R3, R3, 0x1f, RZ ;  /* 0x0000001f03037819 */ /* 0x004fc800000006ff */
[----:B------:R-:W0:Y:S02]  /*10350*/  SYNCS.PHASECHK.TRANS64.TRYWAIT P0, [R2+URZ+0x38860], R3 ;  /* 0x03886003020075a7 */ /* 0x000e24000800017f */
[----:B0-----:R-:W-:Y:S05]  /*10360*/  @!P0 BRA `(.L_x_118) ;  /* 0x0000001800b08947 */ /* 0x001fea0003800000 */
.L_x_170:
[----:B------:R-:W-:Y:S05]  /*10370*/  BSYNC B1 ;  /* 0x0000000000017941 */ /* 0x000fea0003800000 */
.L_x_117:
[----:B------:R-:W-:Y:S04]  /*10380*/  BSSY B1, `(.L_x_119) ;  /* 0x0000009000017945 */ /* 0x000fe80003800000 */
[----:B------:R-:W-:Y:S05]  /*10390*/  @P1 BRA `(.L_x_120) ;  /* 0x00000000001c1947 */ /* 0x000fea0003800000 */
[----:B------:R-:W2:Y:S01]  /*103a0*/  S2R R0, SR_TID.X ;  /* 0x0000000000007919 */ /* 0x000ea20000002100 */
[----:B0-----:R-:W-:-:S04]  /*103b0*/  IMAD.MOV.U32 R3, RZ, RZ, 0xa000 ;  /* 0x0000a000ff037424 */ /* 0x001fc800078e00ff */
[----:B------:R3:W-:Y:S01]  /*103c0*/  SYNCS.ARRIVE.TRANS64 RZ, [R2+URZ+0x38850], R3 ;  /* 0x0388500302ff79a7 */ /* 0x0007e2000800003f */
[----:B--2---:R-:W-:-:S04]  /*103d0*/  LOP3.LUT R0, R0, 0x1f, RZ, 0xc0, !PT ;  /* 0x0000001f00007812 */ /* 0x004fc800078ec0ff */
[----:B------:R-:W-:-:S13]  /*103e0*/  ISETP.NE.AND P0, PT, R0, RZ, PT ;  /* 0x000000ff0000720c */ /* 0x000fda0003f05270 */
[----:B---3--:R-:W-:Y:S05]  /*103f0*/  @!P0 BRA `(.L_x_120) ;  /* 0x0000000000048947 */ /* 0x008fea0003800000 */
[----:B------:R-:W-:Y:S01]  /*10400*/  BPT.TRAP 0x1 ;  /* 0x000000040000795c */ /* 0x000fe20000300000 */
.L_x_120:
[----:B------:R-:W-:Y:S05]  /*10410*/  BSYNC B1 ;  /* 0x0000000000017941 */ /* 0x000fea0003800000 */
.L_x_119:
[----:B------:R-:W2:Y:S01]  /*10420*/  LDL R0, [R1+0x4] ;  /* 0x0000040001007983 */ /* 0x000ea20000100800 */
[----:B------:R-:W-:Y:S01]  /*10430*/  IMAD R12, R18, 0xa000, R12 ;  /* 0x0000a000120c7824 */ /* 0x000fe200078e020c */
[----:B------:R-:W-:Y:S01]  /*10440*/  UIADD3 UR4, UP0, UR38, 0x470, URZ ;  /* 0x0000047026047890 */ /* 0x000fe2000ff1e03f */
[----:B------:R-:W-:Y:S01]  /*10450*/  PLOP3.LUT P0, PT, PT, PT, PT, 0x80, 0x0 ;  /* 0x000000000000781c */ /* 0x000fe20003f0f070 */
[----:B0-----:R-:W-:Y:S01]  /*10460*/  VIADD R2, R2, 0x38850 ;  /* 0x0003885002027836 */ /* 0x001fe20000000000 */
[----:B------:R-:W-:Y:S01]  /*10470*/  UMOV UR6, 0x0 ;  /* 0x0000000000067882 */ /* 0x000fe20000000000 */
[----:B------:R-:W-:Y:S01]  /*10480*/  VIADD R3, R12, 0x400 ;  /* 0x000004000c037836 */ /* 0x000fe20000000000 */
[----:B------:R-:W-:Y:S01]  /*10490*/  UIADD3.X UR5, URZ, UR39, URZ, UP0, !UPT ;  /* 0x000000273f057290 */ /* 0x000fe200087fe43f */
[----:B------:R-:W-:Y:S01]  /*104a0*/  UMOV UR7, 0x14f00000 ;  /* 0x14f0000000077882 */ /* 0x000fe20000000000 */
[----:B------:R-:W-:Y:S01]  /*104b0*/  UMOV UR10, URZ ;  /* 0x0000003f000a7c82 */ /* 0x000fe20008000000 */
[----:B--2---:R-:W-:-:S09]  /*104c0*/  IMAD R0, R0, 0x50, RZ ;  /* 0x0000005000007824 */ /* 0x004fd200078e02ff */
.L_x_121:
        /* <DEDUP_REMOVED lines=10> */
[----:B------:R-:W-:Y:S01]  /*10570*/  PLOP3.LUT P0, PT, PT, PT, PT, 0x80, 0x0 ;  /* 0x000000000000781c */ /* 0x000fe20003f0f070 */
[----:B------:R-:W-:Y:S01]  /*10580*/  VIADD R3, R12, 0x2c00 ;  /* 0x00002c000c037836 */ /* 0x000fe20000000000 */
[----:B------:R-:W-:Y:S01]  /*10590*/  UMOV UR6, 0x0 ;  /* 0x0000000000067882 */ /* 0x000fe20000000000 */
[----:B------:R-:W-:Y:S01]  /*105a0*/  UMOV UR7, 0x14f00000 ;  /* 0x14f0000000077882 */ /* 0x000fe20000000000 */
[----:B------:R-:W-:-:S09]  /*105b0*/  UMOV UR10, 0x40 ;  /* 0x00000040000a7882 */ /* 0x000fd20000000000 */
.L_x_122:
        /* <DEDUP_REMOVED lines=15> */
.L_x_123:
        /* <DEDUP_REMOVED lines=15> */
.L_x_124:
        /* <DEDUP_REMOVED lines=9> */
[----:B---3--:R-:W-:Y:S05]  /*10830*/  @P0 BRA.U.ANY `(.L_x_124) ;  /* 0xfffffffd00d80947 */ /* 0x008fea000393ffff */
.L_x_116:
[----:B------:R-:W-:Y:S05]  /*10840*/  BSYNC B0 ;  /* 0x0000000000007941 */ /* 0x000fea0003800000 */
.L_x_115:
[----:B-1----:R-:W3:Y:S01]  /*10850*/  LDL.LU R5, [R1+0x28] ;  /* 0x0000280001057983 */ /* 0x002ee20000300800 */
[----:B------:R-:W-:Y:S01]  /*10860*/  VIADD R18, R18, 0x1 ;  /* 0x0000000112127836 */ /* 0x000fe20000000000 */
[----:B------:R-:W-:Y:S02]  /*10870*/  ULDC UR4, c[0x0][0xc34] ;  /* 0x00030d0000047ab9 */ /* 0x000fe40000000800 */
[----:B0-----:R-:W4:Y:S04]  /*10880*/  LDL.LU R4, [R1] ;  /* 0x0000000001047983 */ /* 0x001f280000300800 */
[----:B--2---:R-:W2:Y:S01]  /*10890*/  LDL.LU R3, [R1+0x30] ;  /* 0x0000300001037983 */ /* 0x004ea20000300800 */
[----:B------:R-:W-:-:S04]  /*108a0*/  ISETP.NE.AND P0, PT, R18, 0x2, PT ;  /* 0x000000021200780c */ /* 0x000fc80003f05270 */
[----:B------:R-:W-:Y:S02]  /*108b0*/  SEL R0, RZ, 0x1, P0 ;  /* 0x00000001ff007807 */ /* 0x000fe40000000000 */
[----:B------:R-:W-:Y:S01]  /*108c0*/  SEL R18, R18, RZ, P0 ;  /* 0x000000ff12127207 */ /* 0x000fe20000000000 */
[----:B---3--:R-:W-:Y:S01]  /*108d0*/  VIADD R5, R5, UR37 ;  /* 0x0000002505057c36 */ /* 0x008fe20008000000 */
[----:B----4-:R-:W-:-:S04]  /*108e0*/  LOP3.LUT R4, R4, R0, RZ, 0x3c, !PT ;  /* 0x0000000004047212 */ /* 0x010fc800078e3cff */
[----:B------:R1:W-:Y:S01]  /*108f0*/  STL [R1+0x28], R5 ;  /* 0x0000280501007387 */ /* 0x0003e20000100800 */
[----:B------:R-:W-:Y:S01]  /*10900*/  ISETP.GE.AND P1, PT, R5, UR4, PT ;  /* 0x0000000405007c0c */ /* 0x000fe2000bf26270 */
[----:B--2---:R-:W-:-:S05]  /*10910*/  VIADD R3, R3, 0x1 ;  /* 0x0000000103037836 */ /* 0x004fca0000000000 */
[----:B------:R1:W-:Y:S04]  /*10920*/  STL [R1+0x30], R3 ;  /* 0x0000300301007387 */ /* 0x0003e80000100800 */
[----:B------:R1:W-:Y:S03]  /*10930*/  STL [R1], R4 ;  /* 0x0000000401007387 */ /* 0x0003e60000100800 */
[----:B------:R-:W-:Y:S05]  /*10940*/  @!P1 BRA `(.L_x_125) ;  /* 0xffffffb400d89947 */ /* 0x000fea000383ffff */
[----:B------:R-:W-:-:S07]  /*10950*/  LOP3.LUT R2, R3, 0x1, RZ, 0xc, !PT ;  /* 0x0000000103027812 */ /* 0x000fce00078e0cff */
.L_x_38:
[----:B01----:R-:W0:Y:S01]  /*10960*/  S2R R3, SR_CgaCtaId ;  /* 0x0000000000037919 */ /* 0x003e220000008800 */
[----:B------:R-:W-:Y:S01]  /*10970*/  MOV R0, 0x400 ;  /* 0x0000040000007802 */ /* 0x000fe20000000f00 */
[----:B------:R-:W-:Y:S03]  /*10980*/  BSSY B0, `(.L_x_126) ;  /* 0x0000005000007945 */ /* 0x000fe60003800000 */
[----:B0-----:R-:W-:Y:S02]  /*10990*/  LEA R0, R3, R0, 0x18 ;  /* 0x0000000003007211 */ /* 0x001fe400078ec0ff */
[----:B------:R-:W-:-:S04]  /*109a0*/  SHF.L.U32 R3, R2, 0x1f, RZ ;  /* 0x0000001f02037819 */ /* 0x000fc800000006ff */
[----:B------:R-:W0:Y:S02]  /*109b0*/  SYNCS.PHASECHK.TRANS64.TRYWAIT P0, [R0+URZ+0x38820], R3 ;  /* 0x03882003000075a7 */ /* 0x000e24000800017f */
[----:B0-----:R-:W-:Y:S05]  /*109c0*/  @!P0 BRA `(.L_x_127) ;  /* 0x00000014002c8947 */ /* 0x001fea0003800000 */
.L_x_171:
[----:B------:R-:W-:Y:S05]  /*109d0*/  BSYNC B0 ;  /* 0x0000000000007941 */ /* 0x000fea0003800000 */
.L_x_126:
[----:B------:R-:W-:-:S03]  /*109e0*/  UMOV UR4, 0xffffffff ;  /* 0xffffffff00047882 */ /* 0x000fc60000000000 */
[----:B------:R-:W-:Y:S05]  /*109f0*/  BRA.DIV UR4, `(.L_x_128) ;  /* 0x0000001604347947 */ /* 0x000fea000b800000 */
[----:B------:R-:W1:Y:S02]  /*10a00*/  S2R R2, SR_TID.X ;  /* 0x0000000000027919 */ /* 0x000e640000002100 */
[----:B-1----:R-:W-:-:S04]  /*10a10*/  SHF.R.U32.HI R2, RZ, 0x5, R2 ;  /* 0x00000005ff027819 */ /* 0x002fc80000011602 */
[----:B------:R-:W-:-:S05]  /*10a20*/  LOP3.LUT R2, R2, 0x3, RZ, 0xc0, !PT ;  /* 0x0000000302027812 */ /* 0x000fca00078ec0ff */
[----:B------:R1:W2:Y:S02]  /*10a30*/  SHFL.IDX PT, R14, R2, RZ, 0x1f ;  /* 0x00001fff020e7589 */ /* 0x0002a400000e0000 */
.L_x_174:
[----:B--2---:R-:W-:Y:S01]  /*10a40*/  ISETP.NE.AND P0, PT, R14, RZ, PT ;  /* 0x000000ff0e00720c */ /* 0x004fe20003f05270 */
[----:B------:R-:W-:-:S12]  /*10a50*/  BSSY B0, `(.L_x_129) ;  /* 0x0000027000007945 */ /* 0x000fd80003800000 */
[----:B------:R-:W-:Y:S05]  /*10a60*/  @P0 BRA `(.L_x_130) ;  /* 0x0000000000940947 */ /* 0x000fea0003800000 */
[----:B------:R-:W-:-:S03]  /*10a70*/  UMOV UR4, 0xffffffff ;  /* 0xffffffff00047882 */ /* 0x000fc60000000000 */
[----:B------:R-:W-:Y:S05]  /*10a80*/  BRA.DIV UR4, `(.L_x_131) ;  /* 0x0000001604447947 */ /* 0x000fea000b800000 */
[----:B------:R-:W-:-:S13]  /*10a90*/  ELECT P6, URZ, PT ;  /* 0x00000000003f782f */ /* 0x000fda00038c0000 */
.L_x_177:
[----:B------:R-:W-:Y:S05]  /*10aa0*/  @!P6 BRA `(.L_x_130) ;  /* 0x000000000084e947 */ /* 0x000fea0003800000 */
[----:B-1----:R-:W2:Y:S02]  /*10ab0*/  LDL R2, [R1+0x34] ;  /* 0x0000340001027983 */ /* 0x002ea40000100800 */
[----:B--2---:R-:W-:-:S13]  /*10ac0*/  R2UR UR4, R2 ;  /* 0x00000000020472ca */ /* 0x004fda00000e0000 */
[----:B------:R-:W-:-:S06]  /*10ad0*/  ULOP3.LUT UR4, UR4, 0x2, URZ, 0xfc, !UPT ;  /* 0x0000000204047892 */ /* 0x000fcc000f8efc3f */
[----:B------:R-:W-:-:S05]  /*10ae0*/  IMAD.U32 R2, RZ, RZ, UR4 ;  /* 0x00000004ff027e24 */ /* 0x000fca000f8e00ff */
[----:B------:R-:W-:-:S13]  /*10af0*/  ISETP.NE.AND P2, PT, R2, 0x3, PT ;  /* 0x000000030200780c */ /* 0x000fda0003f45270 */
[----:B------:R-:W-:Y:S05]  /*10b00*/  @!P2 BRA `(.L_x_132) ;  /* 0x000000000004a947 */ /* 0x000fea0003800000 */
[----:B------:R-:W-:Y:S01]  /*10b10*/  BPT.TRAP 0x1 ;  /* 0x000000040000795c */ /* 0x000fe20000300000 */
.L_x_132:
[----:B------:R-:W2:Y:S01]  /*10b20*/  LDL.LU R7, [R1] ;  /* 0x0000000001077983 */ /* 0x000ea20000300800 */
[----:B0-----:R-:W-:Y:S02]  /*10b30*/  VIADD R3, R0, 0x38840 ;  /* 0x0003884000037836 */ /* 0x001fe40000000000 */
[C---:B------:R-:W-:Y:S02]  /*10b40*/  VIADD R2, R18.reuse, 0x1 ;  /* 0x0000000112027836 */ /* 0x040fe40000000000 */
[----:B------:R-:W-:-:S03]  /*10b50*/  IMAD R6, R18, 0x8, R3 ;  /* 0x0000000812067824 */ /* 0x000fc600078e0203 */
[----:B------:R-:W-:-:S04]  /*10b60*/  ISETP.NE.AND P1, PT, R2, 0x2, PT ;  /* 0x000000020200780c */ /* 0x000fc80003f25270 */
[----:B------:R-:W-:Y:S02]  /*10b70*/  SEL R4, RZ, 0x1, P1 ;  /* 0x00000001ff047807 */ /* 0x000fe40000800000 */
[C---:B--2---:R-:W-:Y:S02]  /*10b80*/  SHF.L.U32 R5, R7.reuse, 0x1f, RZ ;  /* 0x0000001f07057819 */ /* 0x044fe400000006ff */
[----:B------:R-:W-:Y:S02]  /*10b90*/  LOP3.LUT R7, R7, R4, RZ, 0x3c, !PT ;  /* 0x0000000407077212 */ /* 0x000fe400078e3cff */
[----:B------:R-:W0:Y:S01]  /*10ba0*/  SYNCS.PHASECHK.TRANS64.TRYWAIT P0, [R6+URZ], R5 ;  /* 0x00000005060075a7 */ /* 0x000e22000800017f */
[----:B------:R-:W-:Y:S02]  /*10bb0*/  SEL R4, R2, RZ, P1 ;  /* 0x000000ff02047207 */ /* 0x000fe40000800000 */
[----:B------:R-:W-:-:S03]  /*10bc0*/  SHF.L.U32 R2, R7, 0x1f, RZ ;  /* 0x0000001f07027819 */ /* 0x000fc600000006ff */
[----:B------:R-:W-:Y:S01]  /*10bd0*/  IMAD R3, R4, 0x8, R3 ;  /* 0x0000000804037824 */ /* 0x000fe200078e0203 */
[----:B0-----:R-:W-:Y:S06]  /*10be0*/  @!P0 BRA `(.L_x_133) ;  /* 0x00000014000c8947 */ /* 0x001fec0003800000 */
.L_x_178:
[----:B------:R-:W1:Y:S02]  /*10bf0*/  SYNCS.PHASECHK.TRANS64.TRYWAIT P0, [R3+URZ], R2 ;  /* 0x00000002030075a7 */ /* 0x000e64000800017f */
[----:B-1----:R-:W-:Y:S05]  /*10c00*/  @!P0 BRA `(.L_x_134) ;  /* 0x0000001400188947 */ /* 0x002fea0003800000 */
.L_x_179:
[----:B------:R-:W-:Y:S05]  /*10c10*/  @!P2 BRA `(.L_x_135) ;  /* 0x000000000004a947 */ /* 0x000fea0003800000 */
[----:B------:R-:W-:Y:S01]  /*10c20*/  BPT.TRAP 0x1 ;  /* 0x000000040000795c */ /* 0x000fe20000300000 */
.L_x_135:
[----:B-1----:R-:W-:-:S05]  /*10c30*/  IADD3 R3, R0, 0x38860, RZ ;  /* 0x0003886000037810 */ /* 0x002fca0007ffe0ff */
[----:B------:R-:W-:-:S04]  /*10c40*/  IMAD R18, R18, 0x8, R3 ;  /* 0x0000000812127824 */ /* 0x000fc800078e0203 */
[----:B------:R-:W1:Y:S02]  /*10c50*/  SYNCS.PHASECHK.TRANS64.TRYWAIT P0, [R18+URZ], R5 ;  /* 0x00000005120075a7 */ /* 0x000e64000800017f */
[----:B-1----:R-:W-:Y:S05]  /*10c60*/  @!P0 BRA `(.L_x_136) ;  /* 0x0000001400148947 */ /* 0x002fea0003800000 */
.L_x_180:
[----:B------:R-:W-:-:S07]  /*10c70*/  IMAD R3, R4, 0x8, R3 ;  /* 0x0000000804037824 */ /* 0x000fce00078e0203 */
.L_x_137:
[----:B--2---:R2:W3:Y:S02]  /*10c80*/  SYNCS.PHASECHK.TRANS64.TRYWAIT P0, [R3+URZ], R2 ;  /* 0x00000002030075a7 */ /* 0x0044e4000800017f */
[----:B---3--:R-:W-:Y:S05]  /*10c90*/  @!P0 NANOSLEEP.SYNCS 0x989680 ;  /* 0x009896800000895d */ /* 0x008fea0003900000 */
[----:B------:R-:W3:Y:S02]  /*10ca0*/  @!P0 SYNCS.PHASECHK.TRANS64 P0, [R3+URZ], R2 ;  /* 0x00000002030085a7 */ /* 0x000ee4000800007f */
[----:B---3--:R-:W-:Y:S05]  /*10cb0*/  @!P0 BRA `(.L_x_137) ;  /* 0xfffffffc00f08947 */ /* 0x008fea000383ffff */
.L_x_130:
[----:B------:R-:W-:Y:S05]  /*10cc0*/  BSYNC B0 ;  /* 0x0000000000007941 */ /* 0x000fea0003800000 */
.L_x_129:
[----:B------:R-:W-:Y:S05]  /*10cd0*/  EXIT ;  /* 0x000000000000794d */ /* 0x000fea0003800000 */
.L_x_10:
[----:B0-----:R-:W-:-:S04]  /*10ce0*/  IMAD.U32 R3, RZ, RZ, UR36 ;  /* 0x00000024ff037e24 */ /* 0x001fc8000f8e00ff */
[----:B------:R0:W1:Y:S03]  /*10cf0*/  SYNCS.PHASECHK.TRANS64.TRYWAIT P1, [R3+URZ+0x38800], R0 ;  /* 0x03880000030075a7 */ /* 0x000066000802017f */
[----:B-1----:R-:W-:Y:S05]  /*10d00*/  @!P1 NANOSLEEP.SYNCS 0x989680 ;  /* 0x009896800000995d */ /* 0x002fea0003900000 */
[----:B------:R-:W1:Y:S02]  /*10d10*/  @!P1 SYNCS.PHASECHK.TRANS64 P1, [R3+URZ+0x38800], R0 ;  /* 0x03880000030095a7 */ /* 0x000e64000802007f */
[----:B-1----:R-:W-:Y:S05]  /*10d20*/  @!P1 BRA `(.L_x_10) ;  /* 0xfffffffc00ec9947 */ /* 0x002fea000383ffff */
[----:B------:R-:W-:Y:S05]  /*10d30*/  BRA `(.L_x_138) ;  /* 0xffffff0400487947 */ /* 0x000fea000383ffff */
.L_x_14:
[----:B-1----:R1:W2:Y:S02]  /*10d40*/  SYNCS.PHASECHK.TRANS64.TRYWAIT P2, [R0+URZ+0x38830], R3 ;  /* 0x03883003000075a7 */ /* 0x0022a4000804017f */
[----:B--2---:R-:W-:Y:S05]  /*10d50*/  @!P2 NANOSLEEP.SYNCS 0x989680 ;  /* 0x009896800000a95d */ /* 0x004fea0003900000 */
[----:B------:R-:W2:Y:S02]  /*10d60*/  @!P2 SYNCS.PHASECHK.TRANS64 P2, [R0+URZ+0x38830], R3 ;  /* 0x038830030000a5a7 */ /* 0x000ea4000804007f */
[----:B--2---:R-:W-:Y:S05]  /*10d70*/  @!P2 BRA `(.L_x_14) ;  /* 0xfffffffc00f0a947 */ /* 0x004fea000383ffff */
[----:B------:R-:W-:Y:S05]  /*10d80*/  BRA `(.L_x_13) ;  /* 0xffffff0400787947 */ /* 0x000fea000383ffff */
.L_x_19:
[----:B------:R-:W-:-:S13]  /*10d90*/  R2UR UR4, R223 ;  /* 0x00000000df0472ca */ /* 0x000fda00000e0000 */
[----:B-1----:R-:W-:-:S04]  /*10da0*/  IMAD.U32 R4, RZ, RZ, UR4 ;  /* 0x00000004ff047e24 */ /* 0x002fc8000f8e00ff */
[----:B------:R1:W2:Y:S03]  /*10db0*/  SYNCS.PHASECHK.TRANS64.TRYWAIT P2, [R4+URZ+0x38830], R3 ;  /* 0x03883003040075a7 */ /* 0x0002a6000804017f */
[----:B--2---:R-:W-:Y:S05]  /*10dc0*/  @!P2 NANOSLEEP.SYNCS 0x989680 ;  /* 0x009896800000a95d */ /* 0x004fea0003900000 */
[----:B------:R-:W2:Y:S02]  /*10dd0*/  @!P2 SYNCS.PHASECHK.TRANS64 P2, [R4+URZ+0x38830], R3 ;  /* 0x038830030400a5a7 */ /* 0x000ea4000804007f */
[----:B--2---:R-:W-:Y:S05]  /*10de0*/  @!P2 BRA `(.L_x_19) ;  /* 0xfffffffc00e8a947 */ /* 0x004fea000383ffff */
[----:B------:R-:W-:Y:S05]  /*10df0*/  BRA `(.L_x_18) ;  /* 0xffffff4400007947 */ /* 0x000fea000383ffff */
.L_x_23:
[----:B01----:R-:W-:-:S04]  /*10e00*/  IMAD.U32 R3, RZ, RZ, UR4 ;  /* 0x00000004ff037e24 */ /* 0x003fc8000f8e00ff */
[----:B------:R0:W1:Y:S03]  /*10e10*/  SYNCS.PHASECHK.TRANS64.TRYWAIT P2, [R3+URZ+0x38850], R0 ;  /* 0x03885000030075a7 */ /* 0x000066000804017f */
[----:B-1----:R-:W-:Y:S05]  /*10e20*/  @!P2 NANOSLEEP.SYNCS 0x989680 ;  /* 0x009896800000a95d */ /* 0x002fea0003900000 */
[----:B------:R-:W1:Y:S02]  /*10e30*/  @!P2 SYNCS.PHASECHK.TRANS64 P2, [R3+URZ+0x38850], R0 ;  /* 0x038850000300a5a7 */ /* 0x000e64000804007f */
[----:B-1----:R-:W-:Y:S05]  /*10e40*/  @!P2 BRA `(.L_x_23) ;  /* 0xfffffffc00eca947 */ /* 0x002fea000383ffff */
[----:B------:R-:W-:Y:S05]  /*10e50*/  BRA `(.L_x_22) ;  /* 0xffffff6c00247947 */ /* 0x000fea000383ffff */
.L_x_28:
[----:B-1----:R-:W-:-:S04]  /*10e60*/  IMAD.U32 R7, RZ, RZ, UR12 ;  /* 0x0000000cff077e24 */ /* 0x002fc8000f8e00ff */
[----:B------:R1:W2:Y:S03]  /*10e70*/  SYNCS.PHASECHK.TRANS64.TRYWAIT P0, [R7+URZ+0x38850], R0 ;  /* 0x03885000070075a7 */ /* 0x0002a6000800017f */
[----:B--2---:R-:W-:Y:S05]  /*10e80*/  @!P0 NANOSLEEP.SYNCS 0x989680 ;  /* 0x009896800000895d */ /* 0x004fea0003900000 */
[----:B------:R-:W2:Y:S02]  /*10e90*/  @!P0 SYNCS.PHASECHK.TRANS64 P0, [R7+URZ+0x38850], R0 ;  /* 0x03885000070085a7 */ /* 0x000ea4000800007f */
[----:B--2---:R-:W-:Y:S05]  /*10ea0*/  @!P0 BRA `(.L_x_28) ;  /* 0xfffffffc00ec8947 */ /* 0x004fea000383ffff */
[----:B------:R-:W-:Y:S05]  /*10eb0*/  BRA `(.L_x_27) ;  /* 0xffffff8400307947 */ /* 0x000fea000383ffff */
.L_x_42:
[----:B-1----:R-:W1:Y:S01]  /*10ec0*/  S2R R0, SR_TID.X ;  /* 0x0000000000007919 */ /* 0x002e620000002100 */
[----:B------:R-:W-:Y:S01]  /*10ed0*/  BSSY B0, `(.L_x_139) ;  /* 0x000000a000007945 */ /* 0x000fe20003800000 */
[----:B------:R-:W-:Y:S02]  /*10ee0*/  IMAD.MOV.U32 R12, RZ, RZ, RZ ;  /* 0x000000ffff0c7224 */ /* 0x000fe400078e00ff */
[----:B------:R-:W-:Y:S02]  /*10ef0*/  IMAD.MOV.U32 R11, RZ, RZ, 0x1f ;  /* 0x0000001fff0b7424 */ /* 0x000fe400078e00ff */
[----:B------:R-:W-:Y:S01]  /*10f00*/  IMAD.MOV.U32 R15, RZ, RZ, -0x1 ;  /* 0xffffffffff0f7424 */ /* 0x000fe200078e00ff */
[----:B-1----:R-:W-:-:S04]  /*10f10*/  SHF.R.U32.HI R0, RZ, 0x5, R0 ;  /* 0x00000005ff007819 */ /* 0x002fc80000011600 */
[----:B------:R-:W-:-:S05]  /*10f20*/  LOP3.LUT R0, R0, 0x3, RZ, 0xc0, !PT ;  /* 0x0000000300007812 */ /* 0x000fca00078ec0ff */
[----:B------:R-:W-:-:S07]  /*10f30*/  IMAD.MOV.U32 R13, RZ, RZ, R0 ;  /* 0x000000ffff0d7224 */ /* 0x000fce00078e0000 */
[----:B0-----:R-:W-:Y:S05]  /*10f40*/  WARPSYNC.COLLECTIVE R15, `(.L_x_140) ;  /* 0x000000000f087348 */ /* 0x001fea0003c00000 */
[----:B------:R1:W2:Y:S02]  /*10f50*/  SHFL.IDX P6, R14, R13, R12, R11 ;  /* 0x0000000c0d0e7389 */ /* 0x0002a400000c000b */
[----:B012---:R-:W-:Y:S01]  /*10f60*/  ENDCOLLECTIVE ;  /* 0x000000000000791b */ /* 0x007fe20003800000 */
.L_x_140:
[----:B------:R-:W-:Y:S05]  /*10f70*/  BSYNC B0 ;  /* 0x0000000000007941 */ /* 0x000fea0003800000 */
.L_x_139:
[----:B------:R-:W-:Y:S05]  /*10f80*/  BRA `(.L_x_141) ;  /* 0xffffffb800047947 */ /* 0x000fea000383ffff */
.L_x_44:
[----:B------:R-:W-:Y:S01]  /*10f90*/  BSSY B0, `(.L_x_142) ;  /* 0x0000006000007945 */ /* 0x000fe20003800000 */
[----:B------:R-:W-:-:S07]  /*10fa0*/  IMAD.MOV.U32 R15, RZ, RZ, -0x1 ;  /* 0xffffffffff0f7424 */ /* 0x000fce00078e00ff */
[----:B01----:R-:W-:Y:S05]  /*10fb0*/  WARPSYNC.COLLECTIVE R15, `(.L_x_143) ;  /* 0x000000000f0c7348 */ /* 0x003fea0003c00000 */
[----:B------:R-:W-:Y:S02]  /*10fc0*/  ELECT P6, UR62, PT ;  /* 0x00000000003e782f */ /* 0x000fe400038c0000 */
[----:B------:R-:W-:Y:S01]  /*10fd0*/  MOV R14, UR62 ;  /* 0x0000003e000e7c02 */ /* 0x000fe20008000f00 */
[----:B01----:R-:W-:Y:S10]  /*10fe0*/  ENDCOLLECTIVE ;  /* 0x000000000000791b */ /* 0x003ff40003800000 */
.L_x_143:
[----:B------:R-:W-:Y:S05]  /*10ff0*/  BSYNC B0 ;  /* 0x0000000000007941 */ /* 0x000fea0003800000 */
.L_x_142:
[----:B------:R-:W-:Y:S05]  /*11000*/  BRA `(.L_x_144) ;  /* 0xffffffb800047947 */ /* 0x000fea000383ffff */
.L_x_46:
[----:B-1----:R1:W3:Y:S02]  /*11010*/  SYNCS.PHASECHK.TRANS64.TRYWAIT P0, [R0+URZ+0x38840], R2 ;  /* 0x03884002000075a7 */ /* 0x0022e4000800017f */
[----:B---3--:R-:W-:Y:S05]  /*11020*/  @!P0 NANOSLEEP.SYNCS 0x989680 ;  /* 0x009896800000895d */ /* 0x008fea0003900000 */
[----:B------:R-:W3:Y:S02]  /*11030*/  @!P0 SYNCS.PHASECHK.TRANS64 P0, [R0+URZ+0x38840], R2 ;  /* 0x03884002000085a7 */ /* 0x000ee4000800007f */
[----:B---3--:R-:W-:Y:S05]  /*11040*/  @!P0 BRA `(.L_x_46) ;  /* 0xfffffffc00f08947 */ /* 0x008fea000383ffff */
[----:B------:R-:W-:Y:S05]  /*11050*/  BRA `(.L_x_145) ;  /* 0xffffffb800647947 */ /* 0x000fea000383ffff */
.L_x_49:
[----:B------:R-:W-:Y:S01]  /*11060*/  IMAD.MOV.U32 R13, RZ, RZ, R3 ;  /* 0x000000ffff0d7224 */ /* 0x000fe200078e0003 */
[----:B------:R-:W0:Y:S01]  /*11070*/  S2R R6, SR_TID.X ;  /* 0x0000000000067919 */ /* 0x000e220000002100 */
[----:B------:R-:W-:Y:S02]  /*11080*/  IMAD.MOV.U32 R12, RZ, RZ, RZ ;  /* 0x000000ffff0c7224 */ /* 0x000fe400078e00ff */
[----:B------:R-:W-:Y:S02]  /*11090*/  IMAD.MOV.U32 R11, RZ, RZ, 0x181f ;  /* 0x0000181fff0b7424 */ /* 0x000fe400078e00ff */
[----:B------:R-:W-:-:S07]  /*110a0*/  IMAD.MOV.U32 R15, RZ, RZ, -0x1 ;  /* 0xffffffffff0f7424 */ /* 0x000fce00078e00ff */
[----:B0----5:R-:W-:Y:S05]  /*110b0*/  WARPSYNC.COLLECTIVE R15, `(.L_x_146) ;  /* 0x000000000f087348 */ /* 0x021fea0003c00000 */
[----:B------:R1:W2:Y:S02]  /*110c0*/  SHFL.IDX P6, R14, R13, R12, R11 ;  /* 0x0000000c0d0e7389 */ /* 0x0002a400000c000b */
[----:B012--5:R-:W-:Y:S01]  /*110d0*/  ENDCOLLECTIVE ;  /* 0x000000000000791b */ /* 0x027fe20003800000 */
.L_x_146:
[----:B------:R-:W-:Y:S01]  /*110e0*/  IMAD.MOV.U32 R13, RZ, RZ, R4 ;  /* 0x000000ffff0d7224 */ /* 0x000fe200078e0004 */
[----:B------:R-:W-:Y:S01]  /*110f0*/  LOP3.LUT R6, R6, 0x7f, RZ, 0xc0, !PT ;  /* 0x0000007f06067812 */ /* 0x000fe200078ec0ff */
[----:B------:R-:W-:-:S07]  /*11100*/  IMAD.MOV.U32 R7, RZ, RZ, R14 ;  /* 0x000000ffff077224 */ /* 0x000fce00078e000e */
[----:B------:R-:W-:Y:S05]  /*11110*/  WARPSYNC.COLLECTIVE R15, `(.L_x_147) ;  /* 0x000000000f087348 */ /* 0x000fea0003c00000 */
[----:B------:R0:W1:Y:S02]  /*11120*/  SHFL.IDX P6, R14, R13, R12, R11 ;  /* 0x0000000c0d0e7389 */ /* 0x00006400000c000b */
[----:B01----:R-:W-:Y:S01]  /*11130*/  ENDCOLLECTIVE ;  /* 0x000000000000791b */ /* 0x003fe20003800000 */
.L_x_147:
[----:B------:R-:W-:Y:S01]  /*11140*/  SHF.R.U32.HI R0, RZ, 0x3, R6 ;  /* 0x00000003ff007819 */ /* 0x000fe20000011606 */
[----:B------:R-:W-:Y:S01]  /*11150*/  ULDC UR4, c[0x0][0x288] ;  /* 0x0000a20000047ab9 */ /* 0x000fe20000000800 */
[----:B------:R-:W-:Y:S01]  /*11160*/  ULDC.64 UR6, c[0x0][0x208] ;  /* 0x0000820000067ab9 */ /* 0x000fe20000000a00 */
[----:B------:R-:W-:Y:S02]  /*11170*/  IMAD R2, R8, UR4, RZ ;  /* 0x0000000408027c24 */ /* 0x000fe4000f8e02ff */
[----:B------:R-:W-:-:S04]  /*11180*/  IMAD.IADD R0, R0, 0x1, R5 ;  /* 0x0000000100007824 */ /* 0x000fc800078e0205 */
[C---:B------:R-:W-:Y:S01]  /*11190*/  VIADD R5, R0.reuse, 0x10 ;  /* 0x0000001000057836 */ /* 0x040fe20000000000 */
[----:B------:R-:W-:Y:S01]  /*111a0*/  ISETP.GE.AND P4, PT, R0, R2, PT ;  /* 0x000000020000720c */ /* 0x000fe20003f86270 */
[----:B------:R-:W-:Y:S02]  /*111b0*/  IMAD.MOV.U32 R13, RZ, RZ, R3 ;  /* 0x000000ffff0d7224 */ /* 0x000fe400078e0003 */
[----:B------:R-:W-:Y:S02]  /*111c0*/  IMAD.MOV.U32 R12, RZ, RZ, 0x1 ;  /* 0x00000001ff0c7424 */ /* 0x000fe400078e00ff */
[----:B------:R-:W-:-:S08]  /*111d0*/  IMAD.MOV.U32 R6, RZ, RZ, R14 ;  /* 0x000000ffff067224 */ /* 0x000fd000078e000e */
[----:B------:R-:W-:-:S05]  /*111e0*/  @!P4 LEA R6, P5, R10, R6, 0x1 ;  /* 0x000000060a06c211 */ /* 0x000fca00078a08ff */
[----:B------:R-:W-:-:S05]  /*111f0*/  @!P4 IMAD.X R7, RZ, RZ, R7, P5 ;  /* 0x000000ffff07c224 */ /* 0x000fca00028e0607 */
[----:B------:R-:W-:Y:S01]  /*11200*/  @!PT LDS RZ, [RZ] ;  /* 0x00000000fffff984 */ /* 0x000fe20000000800 */
[----:B------:R-:W-:Y:S01]  /*11210*/  @!PT LDS RZ, [RZ] ;  /* 0x00000000fffff984 */ /* 0x000fe20000000800 */
[----:B------:R-:W-:Y:S01]  /*11220*/  @!PT LDS RZ, [RZ] ;  /* 0x00000000fffff984 */ /* 0x000fe20000000800 */
[----:B------:R0:W-:Y:S04]  /*11230*/  @!P4 LDGSTS.E.BYPASS.LTC128B.128 [R9+0x14400], desc[UR6][R6.64], !P0 ;  /* 0x144000000609cfae */ /* 0x0001e8000c101d46 */
[----:B------:R0:W-:Y:S04]  /*11240*/  @!P4 LDGSTS.E.BYPASS.LTC128B.128 [R9+0x18400], desc[UR6][R6.64+0x80], !P1 ;  /* 0x184000800609cfae */ /* 0x0001e8000c901d46 */
[----:B------:R0:W-:Y:S04]  /*11250*/  @!P4 LDGSTS.E.BYPASS.LTC128B.128 [R9+0x1c400], desc[UR6][R6.64+0x100], !P2 ;  /* 0x1c4001000609cfae */ /* 0x0001e8000d101d46 */
[----:B------:R0:W-:Y:S01]  /*11260*/  @!P4 LDGSTS.E.BYPASS.LTC128B.128 [R9+0x20400], desc[UR6][R6.64+0x180], !P3 ;  /* 0x204001800609cfae */ /* 0x0001e2000d901d46 */
[----:B------:R-:W-:-:S13]  /*11270*/  ISETP.GE.AND P4, PT, R5, R2, PT ;  /* 0x000000020500720c */ /* 0x000fda0003f86270 */
[----:B0-----:R-:W-:Y:S05]  /*11280*/  WARPSYNC.COLLECTIVE R15, `(.L_x_148) ;  /* 0x000000000f087348 */ /* 0x001fea0003c00000 */
[----:B------:R1:W2:Y:S02]  /*11290*/  SHFL.IDX P6, R14, R13, R12, R11 ;  /* 0x0000000c0d0e7389 */ /* 0x0002a400000c000b */
[----:B012---:R-:W-:Y:S01]  /*112a0*/  ENDCOLLECTIVE ;  /* 0x000000000000791b */ /* 0x007fe20003800000 */
.L_x_148:
[----:B------:R-:W-:Y:S02]  /*112b0*/  IMAD.MOV.U32 R13, RZ, RZ, R4 ;  /* 0x000000ffff0d7224 */ /* 0x000fe400078e0004 */
[----:B------:R-:W-:-:S07]  /*112c0*/  IMAD.MOV.U32 R5, RZ, RZ, R14 ;  /* 0x000000ffff057224 */ /* 0x000fce00078e000e */
[----:B------:R-:W-:Y:S05]  /*112d0*/  WARPSYNC.COLLECTIVE R15, `(.L_x_149) ;  /* 0x000000000f087348 */ /* 0x000fea0003c00000 */
[----:B------:R0:W1:Y:S02]  /*112e0*/  SHFL.IDX P6, R14, R13, R12, R11 ;  /* 0x0000000c0d0e7389 */ /* 0x00006400000c000b */
[----:B01----:R-:W-:Y:S01]  /*112f0*/  ENDCOLLECTIVE ;  /* 0x000000000000791b */ /* 0x003fe20003800000 */
.L_x_149:
[----:B------:R-:W-:Y:S01]  /*11300*/  ULDC.64 UR4, c[0x0][0x208] ;  /* 0x0000820000047ab9 */ /* 0x000fe20000000a00 */
[----:B------:R-:W-:Y:S02]  /*11310*/  IMAD.MOV.U32 R13, RZ, RZ, R3 ;  /* 0x000000ffff0d7224 */ /* 0x000fe400078e0003 */
[----:B------:R-:W-:Y:S02]  /*11320*/  IMAD.MOV.U32 R12, RZ, RZ, 0x2 ;  /* 0x00000002ff0c7424 */ /* 0x000fe400078e00ff */
[----:B------:R-:W-:-:S05]  /*11330*/  IMAD.MOV.U32 R6, RZ, RZ, R14 ;  /* 0x000000ffff067224 */ /* 0x000fca00078e000e */
[----:B------:R-:W-:-:S04]  /*11340*/  @!P4 LEA R6, P5, R10, R6, 0x1 ;  /* 0x000000060a06c211 */ /* 0x000fc800078a08ff */
[----:B------:R-:W-:-:S05]  /*11350*/  @!P4 IADD3.X R5, RZ, R5, RZ, P5, !PT ;  /* 0x00000005ff05c210 */ /* 0x000fca0002ffe4ff */
[----:B------:R-:W-:Y:S02]  /*11360*/  @!P4 IMAD.MOV.U32 R7, RZ, RZ, R5 ;  /* 0x000000ffff07c224 */ /* 0x000fe400078e0005 */
[----:B------:R-:W-:-:S03]  /*11370*/  VIADD R5, R0, 0x20 ;  /* 0x0000002000057836 */ /* 0x000fc60000000000 */
        /* <DEDUP_REMOVED lines=11> */
.L_x_150:
[----:B------:R-:W-:Y:S02]  /*11430*/  IMAD.MOV.U32 R13, RZ, RZ, R4 ;  /* 0x000000ffff0d7224 */ /* 0x000fe400078e0004 */
[----:B------:R-:W-:-:S07]  /*11440*/  IMAD.MOV.U32 R5, RZ, RZ, R14 ;  /* 0x000000ffff057224 */ /* 0x000fce00078e000e */
[----:B------:R-:W-:Y:S05]  /*11450*/  WARPSYNC.COLLECTIVE R15, `(.L_x_151) ;  /* 0x000000000f087348 */ /* 0x000fea0003c00000 */
[----:B------:R0:W1:Y:S02]  /*11460*/  SHFL.IDX P6, R14, R13, R12, R11 ;  /* 0x0000000c0d0e7389 */ /* 0x00006400000c000b */
[----:B01----:R-:W-:Y:S01]  /*11470*/  ENDCOLLECTIVE ;  /* 0x000000000000791b */ /* 0x003fe20003800000 */
.L_x_151:
[----:B------:R-:W-:Y:S01]  /*11480*/  ULDC.64 UR4, c[0x0][0x208] ;  /* 0x0000820000047ab9 */ /* 0x000fe20000000a00 */
[----:B------:R-:W-:Y:S02]  /*11490*/  IMAD.MOV.U32 R13, RZ, RZ, R3 ;  /* 0x000000ffff0d7224 */ /* 0x000fe400078e0003 */
[----:B------:R-:W-:Y:S02]  /*114a0*/  IMAD.MOV.U32 R12, RZ, RZ, 0x3 ;  /* 0x00000003ff0c7424 */ /* 0x000fe400078e00ff */
[----:B------:R-:W-:-:S05]  /*114b0*/  IMAD.MOV.U32 R6, RZ, RZ, R14 ;  /* 0x000000ffff067224 */ /* 0x000fca00078e000e */
[----:B------:R-:W-:-:S05]  /*114c0*/  @!P4 LEA R6, P5, R10, R6, 0x1 ;  /* 0x000000060a06c211 */ /* 0x000fca00078a08ff */
[----:B------:R-:W-:-:S04]  /*114d0*/  @!P4 IMAD.X R5, RZ, RZ, R5, P5 ;  /* 0x000000ffff05c224 */ /* 0x000fc800028e0605 */
        /* <DEDUP_REMOVED lines=13> */
.L_x_152:
[----:B------:R-:W-:Y:S02]  /*115b0*/  IMAD.MOV.U32 R13, RZ, RZ, R4 ;  /* 0x000000ffff0d7224 */ /* 0x000fe400078e0004 */
[----:B------:R-:W-:-:S07]  /*115c0*/  IMAD.MOV.U32 R5, RZ, RZ, R14 ;  /* 0x000000ffff057224 */ /* 0x000fce00078e000e */
[----:B------:R-:W-:Y:S05]  /*115d0*/  WARPSYNC.COLLECTIVE R15, `(.L_x_153) ;  /* 0x000000000f087348 */ /* 0x000fea0003c00000 */
[----:B------:R0:W1:Y:S02]  /*115e0*/  SHFL.IDX P6, R14, R13, R12, R11 ;  /* 0x0000000c0d0e7389 */ /* 0x00006400000c000b */
[----:B01----:R-:W-:Y:S01]  /*115f0*/  ENDCOLLECTIVE ;  /* 0x000000000000791b */ /* 0x003fe20003800000 */
.L_x_153:
        /* <DEDUP_REMOVED lines=19> */
.L_x_154:
[----:B------:R-:W-:Y:S02]  /*11730*/  IMAD.MOV.U32 R13, RZ, RZ, R4 ;  /* 0x000000ffff0d7224 */ /* 0x000fe400078e0004 */
[----:B------:R-:W-:-:S07]  /*11740*/  IMAD.MOV.U32 R5, RZ, RZ, R14 ;  /* 0x000000ffff057224 */ /* 0x000fce00078e000e */
[----:B------:R-:W-:Y:S05]  /*11750*/  WARPSYNC.COLLECTIVE R15, `(.L_x_155) ;  /* 0x000000000f087348 */ /* 0x000fea0003c00000 */
[----:B------:R0:W1:Y:S02]  /*11760*/  SHFL.IDX P6, R14, R13, R12, R11 ;  /* 0x0000000c0d0e7389 */ /* 0x00006400000c000b */
[----:B01----:R-:W-:Y:S01]  /*11770*/  ENDCOLLECTIVE ;  /* 0x000000000000791b */ /* 0x003fe20003800000 */
.L_x_155:
[----:B------:R-:W-:Y:S01]  /*11780*/  ULDC.64 UR4, c[0x0][0x208] ;  /* 0x0000820000047ab9 */ /* 0x000fe20000000a00 */
[----:B------:R-:W-:Y:S01]  /*11790*/  MOV R13, R3 ;  /* 0x00000003000d7202 */ /* 0x000fe20000000f00 */
        /* <DEDUP_REMOVED lines=17> */
.L_x_156:
[----:B------:R-:W-:Y:S02]  /*118b0*/  IMAD.MOV.U32 R13, RZ, RZ, R4 ;  /* 0x000000ffff0d7224 */ /* 0x000fe400078e0004 */
[----:B------:R-:W-:-:S07]  /*118c0*/  IMAD.MOV.U32 R5, RZ, RZ, R14 ;  /* 0x000000ffff057224 */ /* 0x000fce00078e000e */
[----:B------:R-:W-:Y:S05]  /*118d0*/  WARPSYNC.COLLECTIVE R15, `(.L_x_157) ;  /* 0x000000000f087348 */ /* 0x000fea0003c00000 */
[----:B------:R0:W1:Y:S02]  /*118e0*/  SHFL.IDX P6, R14, R13, R12, R11 ;  /* 0x0000000c0d0e7389 */ /* 0x00006400000c000b */
[----:B01----:R-:W-:Y:S01]  /*118f0*/  ENDCOLLECTIVE ;  /* 0x000000000000791b */ /* 0x003fe20003800000 */
.L_x_157:
        /* <DEDUP_REMOVED lines=19> */
.L_x_158:
[----:B------:R-:W-:Y:S02]  /*11a30*/  IMAD.MOV.U32 R13, RZ, RZ, R4 ;  /* 0x000000ffff0d7224 */ /* 0x000fe400078e0004 */
[----:B------:R-:W-:-:S07]  /*11a40*/  IMAD.MOV.U32 R5, RZ, RZ, R14 ;  /* 0x000000ffff057224 */ /* 0x000fce00078e000e */
[----:B------:R-:W-:Y:S05]  /*11a50*/  WARPSYNC.COLLECTIVE R15, `(.L_x_159) ;  /* 0x000000000f087348 */ /* 0x000fea0003c00000 */
[----:B------:R0:W1:Y:S02]  /*11a60*/  SHFL.IDX P6, R14, R13, R12, R11 ;  /* 0x0000000c0d0e7389 */ /* 0x00006400000c000b */
[----:B01----:R-:W-:Y:S01]  /*11a70*/  ENDCOLLECTIVE ;  /* 0x000000000000791b */ /* 0x003fe20003800000 */
.L_x_159:
[----:B------:R-:W-:Y:S01]  /*11a80*/  ULDC.64 UR4, c[0x0][0x208] ;  /* 0x0000820000047ab9 */ /* 0x000fe20000000a00 */
[----:B------:R-:W-:Y:S02]  /*11a90*/  IMAD.MOV.U32 R13, RZ, RZ, R3 ;  /* 0x000000ffff0d7224 */ /* 0x000fe400078e0003 */
[----:B------:R-:W-:Y:S02]  /*11aa0*/  IMAD.MOV.U32 R12, RZ, RZ, 0x7 ;  /* 0x00000007ff0c7424 */ /* 0x000fe400078e00ff */
[----:B------:R-:W-:-:S05]  /*11ab0*/  IMAD.MOV.U32 R6, RZ, RZ, R14 ;  /* 0x000000ffff067224 */ /* 0x000fca00078e000e */
[----:B------:R-:W-:-:S05]  /*11ac0*/  @!P4 LEA R6, P5, R10, R6, 0x1 ;  /* 0x000000060a06c211 */ /* 0x000fca00078a08ff */
[----:B------:R-:W-:-:S04]  /*11ad0*/  @!P4 IMAD.X R5, RZ, RZ, R5, P5 ;  /* 0x000000ffff05c224 */ /* 0x000fc800028e0605 */
[----:B------:R-:W-:-:S05]  /*11ae0*/  @!P4 IMAD.MOV.U32 R7, RZ, RZ, R5 ;  /* 0x000000ffff07c224 */ /* 0x000fca00078e0005 */
[----:B------:R-:W-:Y:S01]  /*11af0*/  @!PT LDS RZ, [RZ] ;  /* 0x00000000fffff984 */ /* 0x000fe20000000800 */
[----:B------:R-:W-:Y:S01]  /*11b00*/  @!PT LDS RZ, [RZ] ;  /* 0x00000000fffff984 */ /* 0x000fe20000000800 */
[----:B------:R-:W-:Y:S01]  /*11b10*/  @!PT LDS RZ, [RZ] ;  /* 0x00000000fffff984 */ /* 0x000fe20000000800 */
[----:B------:R0:W-:Y:S04]  /*11b20*/  @!P4 LDGSTS.E.BYPASS.LTC128B.128 [R9+0x17400], desc[UR4][R6.64], !P0 ;  /* 0x174000000609cfae */ /* 0x0001e8000c101d44 */
[----:B------:R0:W-:Y:S04]  /*11b30*/  @!P4 LDGSTS.E.BYPASS.LTC128B.128 [R9+0x1b400], desc[UR4][R6.64+0x80], !P1 ;  /* 0x1b4000800609cfae */ /* 0x0001e8000c901d44 */
[----:B------:R0:W-:Y:S04]  /*11b40*/  @!P4 LDGSTS.E.BYPASS.LTC128B.128 [R9+0x1f400], desc[UR4][R6.64+0x100], !P2 ;  /* 0x1f4001000609cfae */ /* 0x0001e8000d101d44 */
[----:B------:R0:W-:Y:S02]  /*11b50*/  @!P4 LDGSTS.E.BYPASS.LTC128B.128 [R9+0x23400], desc[UR4][R6.64+0x180], !P3 ;  /* 0x234001800609cfae */ /* 0x0001e4000d901d44 */
[----:B0-----:R-:W-:Y:S05]  /*11b60*/  WARPSYNC.COLLECTIVE R15, `(.L_x_160) ;  /* 0x000000000f087348 */ /* 0x001fea0003c00000 */
[----:B------:R1:W2:Y:S02]  /*11b70*/  SHFL.IDX P6, R14, R13, R12, R11 ;  /* 0x0000000c0d0e7389 */ /* 0x0002a400000c000b */
[----:B012---:R-:W-:Y:S01]  /*11b80*/  ENDCOLLECTIVE ;  /* 0x000000000000791b */ /* 0x007fe20003800000 */
.L_x_160:
[----:B------:R-:W-:Y:S02]  /*11b90*/  IMAD.MOV.U32 R13, RZ, RZ, R4 ;  /* 0x000000ffff0d7224 */ /* 0x000fe400078e0004 */
[----:B------:R-:W-:-:S07]  /*11ba0*/  IMAD.MOV.U32 R5, RZ, RZ, R14 ;  /* 0x000000ffff057224 */ /* 0x000fce00078e000e */
[----:B------:R-:W-:Y:S05]  /*11bb0*/  WARPSYNC.COLLECTIVE R15, `(.L_x_161) ;  /* 0x000000000f087348 */ /* 0x000fea0003c00000 */
[----:B------:R0:W1:Y:S02]  /*11bc0*/  SHFL.IDX P6, R14, R13, R12, R11 ;  /* 0x0000000c0d0e7389 */ /* 0x00006400000c000b */
[----:B01----:R-:W-:Y:S01]  /*11bd0*/  ENDCOLLECTIVE ;  /* 0x000000000000791b */ /* 0x003fe20003800000 */
.L_x_161:
[----:B------:R-:W-:Y:S01]  /*11be0*/  IMAD.MOV.U32 R3, RZ, RZ, R14 ;  /* 0x000000ffff037224 */ /* 0x000fe200078e000e */
[----:B------:R-:W-:Y:S06]  /*11bf0*/  BRA `(.L_x_162) ;  /* 0xffffffb800ec7947 */ /* 0x000fec000383ffff */
.L_x_53:
[----:B---3--:R3:W4:Y:S02]  /*11c00*/  SYNCS.PHASECHK.TRANS64.TRYWAIT P0, [R12+URZ+0x38820], R0 ;  /* 0x038820000c0075a7 */ /* 0x008724000800017f */
[----:B----4-:R-:W-:Y:S05]  /*11c10*/  @!P0 NANOSLEEP.SYNCS 0x989680 ;  /* 0x009896800000895d */ /* 0x010fea0003900000 */
[----:B------:R-:W4:Y:S02]  /*11c20*/  @!P0 SYNCS.PHASECHK.TRANS64 P0, [R12+URZ+0x38820], R0 ;  /* 0x038820000c0085a7 */ /* 0x000f24000800007f */
[----:B----4-:R-:W-:Y:S05]  /*11c30*/  @!P0 BRA `(.L_x_53) ;  /* 0xfffffffc00f08947 */ /* 0x010fea000383ffff */
[----:B------:R-:W-:Y:S05]  /*11c40*/  BRA `(.L_x_163) ;  /* 0xffffffbc004c7947 */ /* 0x000fea000383ffff */
.L_x_60:
[----:B--2---:R2:W3:Y:S02]  /*11c50*/  SYNCS.PHASECHK.TRANS64.TRYWAIT P0, [R3+URZ+0x38840], R2 ;  /* 0x03884002030075a7 */ /* 0x0044e4000800017f */
[----:B---3--:R-:W-:Y:S05]  /*11c60*/  @!P0 NANOSLEEP.SYNCS 0x989680 ;  /* 0x009896800000895d */ /* 0x008fea0003900000 */
[----:B------:R-:W3:Y:S02]  /*11c70*/  @!P0 SYNCS.PHASECHK.TRANS64 P0, [R3+URZ+0x38840], R2 ;  /* 0x03884002030085a7 */ /* 0x000ee4000800007f */
[----:B---3--:R-:W-:Y:S05]  /*11c80*/  @!P0 BRA `(.L_x_60) ;  /* 0xfffffffc00f08947 */ /* 0x008fea000383ffff */
[----:B------:R-:W-:Y:S05]  /*11c90*/  BRA `(.L_x_164) ;  /* 0xffffffc000047947 */ /* 0x000fea000383ffff */
.L_x_68:
[----:B0-----:R0:W1:Y:S02]  /*11ca0*/  SYNCS.PHASECHK.TRANS64.TRYWAIT P0, [R3+URZ+0x60], R2 ;  /* 0x00006002030075a7 */ /* 0x001064000800017f */
[----:B-1----:R-:W-:Y:S05]  /*11cb0*/  @!P0 NANOSLEEP.SYNCS 0x989680 ;  /* 0x009896800000895d */ /* 0x002fea0003900000 */
[----:B------:R-:W1:Y:S02]  /*11cc0*/  @!P0 SYNCS.PHASECHK.TRANS64 P0, [R3+URZ+0x60], R2 ;  /* 0x00006002030085a7 */ /* 0x000e64000800007f */
[----:B-1----:R-:W-:Y:S05]  /*11cd0*/  @!P0 BRA `(.L_x_68) ;  /* 0xfffffffc00f08947 */ /* 0x002fea000383ffff */
[----:B------:R-:W-:Y:S05]  /*11ce0*/  BRA `(.L_x_165) ;  /* 0xffffffc400547947 */ /* 0x000fea000383ffff */
.L_x_80:
[----:B--2---:R2:W3:Y:S02]  /*11cf0*/  SYNCS.PHASECHK.TRANS64.TRYWAIT P0, [R3+URZ+0x38840], R2 ;  /* 0x03884002030075a7 */ /* 0x0044e4000800017f */
[----:B---3--:R-:W-:Y:S05]  /*11d00*/  @!P0 NANOSLEEP.SYNCS 0x989680 ;  /* 0x009896800000895d */ /* 0x008fea0003900000 */
[----:B------:R-:W3:Y:S02]  /*11d10*/  @!P0 SYNCS.PHASECHK.TRANS64 P0, [R3+URZ+0x38840], R2 ;  /* 0x03884002030085a7 */ /* 0x000ee4000800007f */
[----:B---3--:R-:W-:Y:S05]  /*11d20*/  @!P0 BRA `(.L_x_80) ;  /* 0xfffffffc00f08947 */ /* 0x008fea000383ffff */
[----:B------:R-:W-:Y:S05]  /*11d30*/  BRA `(.L_x_166) ;  /* 0xffffffcc00547947 */ /* 0x000fea000383ffff */
.L_x_88:
[----:B0-----:R0:W1:Y:S02]  /*11d40*/  SYNCS.PHASECHK.TRANS64.TRYWAIT P0, [R5+URZ+0x60], R2 ;  /* 0x00006002050075a7 */ /* 0x001064000800017f */
[----:B-1----:R-:W-:Y:S05]  /*11d50*/  @!P0 NANOSLEEP.SYNCS 0x989680 ;  /* 0x009896800000895d */ /* 0x002fea0003900000 */
[----:B------:R-:W1:Y:S02]  /*11d60*/  @!P0 SYNCS.PHASECHK.TRANS64 P0, [R5+URZ+0x60], R2 ;  /* 0x00006002050085a7 */ /* 0x000e64000800007f */
[----:B-1----:R-:W-:Y:S05]  /*11d70*/  @!P0 BRA `(.L_x_88) ;  /* 0xfffffffc00f08947 */ /* 0x002fea000383ffff */
[----:B------:R-:W-:Y:S05]  /*11d80*/  BRA `(.L_x_167) ;  /* 0xffffffd000a47947 */ /* 0x000fea000383ffff */
.L_x_99:
[----:B---3--:R3:W4:Y:S02]  /*11d90*/  SYNCS.PHASECHK.TRANS64.TRYWAIT P0, [R2+URZ+0x38840], R3 ;  /* 0x03884003020075a7 */ /* 0x008724000800017f */
[----:B----4-:R-:W-:Y:S05]  /*11da0*/  @!P0 NANOSLEEP.SYNCS 0x989680 ;  /* 0x009896800000895d */ /* 0x010fea0003900000 */
[----:B------:R-:W4:Y:S02]  /*11db0*/  @!P0 SYNCS.PHASECHK.TRANS64 P0, [R2+URZ+0x38840], R3 ;  /* 0x03884003020085a7 */ /* 0x000f24000800007f */
[----:B----4-:R-:W-:Y:S05]  /*11dc0*/  @!P0 BRA `(.L_x_99) ;  /* 0xfffffffc00f08947 */ /* 0x010fea000383ffff */
[----:B------:R-:W-:Y:S05]  /*11dd0*/  BRA `(.L_x_168) ;  /* 0xffffffd800747947 */ /* 0x000fea000383ffff */
.L_x_107:
[----:B0-----:R0:W1:Y:S02]  /*11de0*/  SYNCS.PHASECHK.TRANS64.TRYWAIT P0, [R5+URZ+0x60], R7 ;  /* 0x00006007050075a7 */ /* 0x001064000800017f */
[----:B-1----:R-:W-:Y:S05]  /*11df0*/  @!P0 NANOSLEEP.SYNCS 0x989680 ;  /* 0x009896800000895d */ /* 0x002fea0003900000 */
[----:B------:R-:W1:Y:S02]  /*11e00*/  @!P0 SYNCS.PHASECHK.TRANS64 P0, [R5+URZ+0x60], R7 ;  /* 0x00006007050085a7 */ /* 0x000e64000800007f */
[----:B-1----:R-:W-:Y:S05]  /*11e10*/  @!P0 BRA `(.L_x_107) ;  /* 0xfffffffc00f08947 */ /* 0x002fea000383ffff */
[----:B------:R-:W-:Y:S05]  /*11e20*/  BRA `(.L_x_169) ;  /* 0xffffffdc00c47947 */ /* 0x000fea000383ffff */
.L_x_118:
[----:B0-----:R0:W2:Y:S02]  /*11e30*/  SYNCS.PHASECHK.TRANS64.TRYWAIT P0, [R2+URZ+0x38860], R3 ;  /* 0x03886003020075a7 */ /* 0x0010a4000800017f */
[----:B--2---:R-:W-:Y:S05]  /*11e40*/  @!P0 NANOSLEEP.SYNCS 0x989680 ;  /* 0x009896800000895d */ /* 0x004fea0003900000 */
[----:B------:R-:W2:Y:S02]  /*11e50*/  @!P0 SYNCS.PHASECHK.TRANS64 P0, [R2+URZ+0x38860], R3 ;  /* 0x03886003020085a7 */ /* 0x000ea4000800007f */
[----:B--2---:R-:W-:Y:S05]  /*11e60*/  @!P0 BRA `(.L_x_118) ;  /* 0xfffffffc00f08947 */ /* 0x004fea000383ffff */
[----:B------:R-:W-:Y:S05]  /*11e70*/  BRA `(.L_x_170) ;  /* 0xffffffe4003c7947 */ /* 0x000fea000383ffff */
.L_x_127:
[----:B0-----:R0:W1:Y:S02]  /*11e80*/  SYNCS.PHASECHK.TRANS64.TRYWAIT P0, [R0+URZ+0x38820], R3 ;  /* 0x03882003000075a7 */ /* 0x001064000800017f */
[----:B-1----:R-:W-:Y:S05]  /*11e90*/  @!P0 NANOSLEEP.SYNCS 0x989680 ;  /* 0x009896800000895d */ /* 0x002fea0003900000 */
[----:B------:R-:W1:Y:S02]  /*11ea0*/  @!P0 SYNCS.PHASECHK.TRANS64 P0, [R0+URZ+0x38820], R3 ;  /* 0x03882003000085a7 */ /* 0x000e64000800007f */
[----:B-1----:R-:W-:Y:S05]  /*11eb0*/  @!P0 BRA `(.L_x_127) ;  /* 0xfffffffc00f08947 */ /* 0x002fea000383ffff */
[----:B------:R-:W-:Y:S05]  /*11ec0*/  BRA `(.L_x_171) ;  /* 0xffffffe800c07947 */ /* 0x000fea000383ffff */
.L_x_128:
[----:B------:R-:W1:Y:S01]  /*11ed0*/  S2R R2, SR_TID.X ;  /* 0x0000000000027919 */ /* 0x000e620000002100 */
        /* <DEDUP_REMOVED lines=10> */
.L_x_173:
[----:B------:R-:W-:Y:S05]  /*11f80*/  BSYNC B0 ;  /* 0x0000000000007941 */ /* 0x000fea0003800000 */
.L_x_172:
[----:B------:R-:W-:Y:S05]  /*11f90*/  BRA `(.L_x_174) ;  /* 0xffffffe800a87947 */ /* 0x000fea000383ffff */
.L_x_131:
[----:B------:R-:W-:Y:S01]  /*11fa0*/  BSSY B1, `(.L_x_175) ;  /* 0x0000006000017945 */ /* 0x000fe20003800000 */
[----:B------:R-:W-:-:S07]  /*11fb0*/  IMAD.MOV.U32 R15, RZ, RZ, -0x1 ;  /* 0xffffffffff0f7424 */ /* 0x000fce00078e00ff */
[----:B01----:R-:W-:Y:S05]  /*11fc0*/  WARPSYNC.COLLECTIVE R15, `(.L_x_176) ;  /* 0x000000000f0c7348 */ /* 0x003fea0003c00000 */
[----:B------:R-:W-:Y:S02]  /*11fd0*/  ELECT P6, UR62, PT ;  /* 0x00000000003e782f */ /* 0x000fe400038c0000 */
[----:B------:R-:W-:Y:S01]  /*11fe0*/  MOV R14, UR62 ;  /* 0x0000003e000e7c02 */ /* 0x000fe20008000f00 */
[----:B01----:R-:W-:Y:S10]  /*11ff0*/  ENDCOLLECTIVE ;  /* 0x000000000000791b */ /* 0x003ff40003800000 */
.L_x_176:
[----:B------:R-:W-:Y:S05]  /*12000*/  BSYNC B1 ;  /* 0x0000000000017941 */ /* 0x000fea0003800000 */
.L_x_175:
[----:B------:R-:W-:Y:S05]  /*12010*/  BRA `(.L_x_177) ;  /* 0xffffffe800a07947 */ /* 0x000fea000383ffff */
.L_x_133:
[----:B0-----:R0:W1:Y:S02]  /*12020*/  SYNCS.PHASECHK.TRANS64.TRYWAIT P0, [R6+URZ], R5 ;  /* 0x00000005060075a7 */ /* 0x001064000800017f */
[----:B-1----:R-:W-:Y:S05]  /*12030*/  @!P0 NANOSLEEP.SYNCS 0x989680 ;  /* 0x009896800000895d */ /* 0x002fea0003900000 */
[----:B------:R-:W1:Y:S02]  /*12040*/  @!P0 SYNCS.PHASECHK.TRANS64 P0, [R6+URZ], R5 ;  /* 0x00000005060085a7 */ /* 0x000e64000800007f */
[----:B-1----:R-:W-:Y:S05]  /*12050*/  @!P0 BRA `(.L_x_133) ;  /* 0xfffffffc00f08947 */ /* 0x002fea000383ffff */
[----:B------:R-:W-:Y:S05]  /*12060*/  BRA `(.L_x_178) ;  /* 0xffffffe800e07947 */ /* 0x000fea000383ffff */
.L_x_134:
[----:B-1----:R1:W2:Y:S02]  /*12070*/  SYNCS.PHASECHK.TRANS64.TRYWAIT P0, [R3+URZ], R2 ;  /* 0x00000002030075a7 */ /* 0x0022a4000800017f */
[----:B--2---:R-:W-:Y:S05]  /*12080*/  @!P0 NANOSLEEP.SYNCS 0x989680 ;  /* 0x009896800000895d */ /* 0x004fea0003900000 */
[----:B------:R-:W2:Y:S02]  /*12090*/  @!P0 SYNCS.PHASECHK.TRANS64 P0, [R3+URZ], R2 ;  /* 0x00000002030085a7 */ /* 0x000ea4000800007f */
[----:B--2---:R-:W-:Y:S05]  /*120a0*/  @!P0 BRA `(.L_x_134) ;  /* 0xfffffffc00f08947 */ /* 0x004fea000383ffff */
[----:B------:R-:W-:Y:S05]  /*120b0*/  BRA `(.L_x_179) ;  /* 0xffffffe800d47947 */ /* 0x000fea000383ffff */
.L_x_136:
[----:B-1----:R1:W2:Y:S02]  /*120c0*/  SYNCS.PHASECHK.TRANS64.TRYWAIT P0, [R18+URZ], R5 ;  /* 0x00000005120075a7 */ /* 0x0022a4000800017f */
[----:B--2---:R-:W-:Y:S05]  /*120d0*/  @!P0 NANOSLEEP.SYNCS 0x989680 ;  /* 0x009896800000895d */ /* 0x004fea0003900000 */
[----:B------:R-:W2:Y:S02]  /*120e0*/  @!P0 SYNCS.PHASECHK.TRANS64 P0, [R18+URZ], R5 ;  /* 0x00000005120085a7 */ /* 0x000ea4000800007f */
[----:B--2---:R-:W-:Y:S05]  /*120f0*/  @!P0 BRA `(.L_x_136) ;  /* 0xfffffffc00f08947 */ /* 0x004fea000383ffff */
[----:B------:R-:W-:Y:S05]  /*12100*/  BRA `(.L_x_180) ;  /* 0xffffffe800d87947 */ /* 0x000fea000383ffff */
.L_x_181:
[----:B------:R-:W-:-:S00]  /*12110*/  BRA `(.L_x_181) ;  /* 0xfffffffc00fc7947 */ /* 0x000fc0000383ffff */
[----:B------:R-:W-:-:S00]  /*12120*/  NOP ;  /* 0x0000000000007918 */ /* 0x000fc00000000000 */
        /* <DEDUP_REMOVED lines=13> */
.L_x_3424:


//--------------------- .text._ZN7cutlass13device_kernelIN5flash11enable_sm90INS1_16FlashAttnFwdSm90INS1_25CollectiveMainloopFwdSm90ILi2EN4cute5tupleIJNS5_1CILi2EEENS7_ILi1EEES9_EEENS6_IJNS7_ILi128EEENS7_ILi80EEENS7_ILi256EEEEEELi256ENS_10bfloat16_tEfNS_4arch4Sm90ELb0ELb0ELb0ELb0ELb0ELb0ELb0ELb1ELb1ELb1ELb0ELb0EEENS1_21CollectiveEpilogueFwdINS6_IJSB_SD_SC_EEESA_SF_SH_Li256ELb0ELb1ELb0ELb0EEENS1_29StaticPersistentTileSchedulerILb0EEEEEEEEEvNT_6ParamsE --------------------------
	.section	.text._ZN7cutlass13device_kernelIN5flash11enable_sm90INS1_16FlashAttnFwdSm90INS1_25CollectiveMainloopFwdSm90ILi2EN4cute5tupleIJNS5_1CILi2EEENS7_ILi1EEES9_EEENS6_IJNS7_ILi128EEENS7_ILi80EEENS7_ILi256EEEEEELi256ENS_10bfloat16_tEfNS_4arch4Sm90ELb0ELb0ELb0ELb0ELb0ELb0ELb0ELb1ELb1ELb1ELb0ELb0EEENS1_21CollectiveEpilogueFwdINS6_IJSB_SD_SC_EEESA_SF_SH_Li256ELb0ELb1ELb0ELb0EEENS1_29StaticPersistentTileSchedulerILb0EEEEEEEEEvNT_6ParamsE,"ax",@progbits
	.align	128
.text._ZN7cutlass13device_kernelIN5flash11enable_sm90INS1_16FlashAttnFwdSm90INS1_25CollectiveMainloopFwdSm90ILi2EN4cute5tupleIJNS5_1CILi2EEENS7_ILi1EEES9_EEENS6_IJNS7_ILi128EEENS7_ILi80EEENS7_ILi256EEEEEELi256ENS_10bfloat16_tEfNS_4arch4Sm90ELb0ELb0ELb0ELb0ELb0ELb0ELb0ELb1ELb1ELb1ELb0ELb0EEENS1_21CollectiveEpilogueFwdINS6_IJSB_SD_SC_EEESA_SF_SH_Li256ELb0ELb1ELb0ELb0EEENS1_29StaticPersistentTileSchedulerILb0EEEEEEEEEvNT_6ParamsE:
        .type           _ZN7cutlass13device_kernelIN5flash11enable_sm90INS1_16FlashAttnFwdSm90INS1_25CollectiveMainloopFwdSm90ILi2EN4cute5tupleIJNS5_1CILi2EEENS7_ILi1EEES9_EEENS6_IJNS7_ILi128EEENS7_ILi80EEENS7_ILi256EEEEEELi256ENS_10bfloat16_tEfNS_4arch4Sm90ELb0ELb0ELb0ELb0ELb0ELb0ELb0ELb1ELb1ELb1ELb0ELb0EEENS1_21CollectiveEpilogueFwdINS6_IJSB_SD_SC_EEESA_SF_SH_Li256ELb0ELb1ELb0ELb0EEENS1_29StaticPersistentTileSchedulerILb0EEEEEEEEEvNT_6ParamsE,@function
        .size           _ZN7cutlass13device_kernelIN5flash11enable_sm90INS1_16FlashAttnFwdSm90INS1_25CollectiveMainloopFwdSm90ILi2EN4cute5tupleIJNS5_1CILi2EEENS7_ILi1EEES9_EEENS6_IJNS7_ILi128EEENS7_ILi80EEENS7_ILi256EEEEEELi256ENS_10bfloat16_tEfNS_4arch4Sm90ELb0ELb0ELb0ELb0ELb0ELb0ELb0ELb1ELb1ELb1ELb0ELb0EEENS1_21CollectiveEpilogueFwdINS6_IJSB_SD_SC_EEESA_SF_SH_Li256ELb0ELb1ELb0ELb0EEENS1_29StaticPersistentTileSchedulerILb0EEEEEEEEEvNT_6ParamsE,(.L_x_3425 - _ZN7cutlass13device_kernelIN5flash11enable_sm90INS1_16FlashAttnFwdSm90INS1_25CollectiveMainloopFwdSm90ILi2EN4cute5tupleIJNS5_1CILi2EEENS7_ILi1EEES9_EEENS6_IJNS7_ILi128EEENS7_ILi80EEENS7_ILi256EEEEEELi256ENS_10bfloat16_tEfNS_4arch4Sm90ELb0ELb0ELb0ELb0ELb0ELb0ELb0ELb1ELb1ELb1ELb0ELb0EEENS1_21CollectiveEpilogueFwdINS6_IJSB_SD_SC_EEESA_SF_SH_Li256ELb0ELb1ELb0ELb0EEENS1_29StaticPersistentTileSchedulerILb0EEEEEEEEEvNT_6ParamsE)
        .other          _ZN7cutlass13device_kernelIN5flash11enable_sm90INS1_16FlashAttnFwdSm90INS1_25CollectiveMainloopFwdSm90ILi2EN4cute5tupleIJNS5_1CILi2EEENS7_ILi1EEES9_EEENS6_IJNS7_ILi128EEENS7_ILi80EEENS7_ILi256EEEEEELi256ENS_10bfloat16_tEfNS_4arch4Sm90ELb0ELb0ELb0ELb0ELb0ELb0ELb0ELb1ELb1ELb1ELb0ELb0EEENS1_21CollectiveEpilogueFwdINS6_IJSB_SD_SC_EEESA_SF_SH_Li256ELb0ELb1ELb0ELb0EEENS1_29StaticPersistentTileSchedulerILb0EEEEEEEEEvNT_6ParamsE,@"STO_CUDA_ENTRY STV_DEFAULT"
_ZN7cutlass13device_kernelIN5flash11enable_sm90INS1_16FlashAttnFwdSm90INS1_25CollectiveMainloopFwdSm90ILi2EN4cute5tupleIJNS5_1CILi2EEENS7_ILi1EEES9_EEENS6_IJNS7_ILi128EEENS7_ILi80EEENS7_ILi256EEEEEELi256ENS_10bfloat16_tEfNS_4arch4Sm90ELb0ELb0ELb0ELb0ELb0ELb0ELb0ELb1ELb1ELb1ELb0ELb0EEENS1_21CollectiveEpilogueFwdINS6_IJSB_SD_SC_EEESA_SF_SH_Li256ELb0ELb1ELb0ELb0EEENS1_29StaticPersistentTileSchedulerILb0EEEEEEEEEvNT_6ParamsE:
        /* <DEDUP_REMOVED lines=18> */
.L_x_183:
[----:B------:R-:W-:Y:S05]  /*0120*/  BSYNC B0 ;  /* 0x0000000000007941 */ /* 0x000fea0003800000 */
.L_x_182:
        /* <DEDUP_REMOVED lines=41> */
.L_x_184:
[----:B0-----:R-:W0:Y:S01]  /*03c0*/  S2UR UR4, SR_CTAID.Y ;  /* 0x00000000000479c3 */ /* 0x001e220000002600 */
[----:B------:R-:W3:Y:S01]  /*03d0*/  SHFL.IDX PT, R8, R2, RZ, 0x1f ;  /* 0x00001fff02087589 */ /* 0x000ee200000e0000 */
[----:B------:R-:W-:Y:S01]  /*03e0*/  ULDC UR5, c[0x0][0x154] ;  /* 0x0000550000057ab9 */ /* 0x000fe20000000800 */
[----:B------:R-:W-:-:S05]  /*03f0*/  NOP ;  /* 0x0000000000007918 */ /* 0x000fca0000000000 */
[----:B------:R-:W5:Y:S08]  /*0400*/  S2UR UR6, SR_CTAID.X ;  /* 0x00000000000679c3 */ /* 0x000f700000002500 */
[----:B------:R-:W1:Y:S01]  /*0410*/  LDC R7, c[0x0][0x148] ;  /* 0x00005200ff077b82 */ /* 0x000e620000000800 */
[----:B0-----:R-:W-:Y:S02]  /*0420*/  I2FP.F32.U32 R3, UR4 ;  /* 0x0000000400037c45 */ /* 0x001fe40008201000 */
[----:B---3--:R-:W-:-:S03]  /*0430*/  ISETP.NE.AND P0, PT, R8, RZ, PT ;  /* 0x000000ff0800720c */ /* 0x008fc60003f05270 */
[----:B------:R-:W-:Y:S01]  /*0440*/  FMUL R6, R3, UR5 ;  /* 0x0000000503067c20 */ /* 0x000fe20008400000 */
[----:B------:R-:W-:Y:S02]  /*0450*/  SHF.R.S32.HI R3, RZ, 0x1f, R0 ;  /* 0x0000001fff037819 */ /* 0x000fe40000011400 */
[----:B-----5:R-:W-:Y:S02]  /*0460*/  I2FP.F32.U32 R5, UR6 ;  /* 0x0000000600057c45 */ /* 0x020fe40008201000 */
[----:B------:R-:W-:Y:S01]  /*0470*/  LEA.HI R3, R3, R0, RZ, 0x7 ;  /* 0x0000000003037211 */ /* 0x000fe200078f38ff */
[----:B------:R-:W0:Y:S02]  /*0480*/  F2I.U32.TRUNC.NTZ R6, R6 ;  /* 0x0000000600067305 */ /* 0x000e24000020f000 */
[----:B0-----:R-:W-:-:S04]  /*0490*/  IMAD.MOV R12, RZ, RZ, -R6 ;  /* 0x000000ffff0c7224 */ /* 0x001fc800078e0a06 */
[----:B-1----:R-:W-:Y:S01]  /*04a0*/  IMAD R12, R7, R12, UR4 ;  /* 0x00000004070c7e24 */ /* 0x002fe2000f8e020c */
[----:B------:R-:W-:Y:S02]  /*04b0*/  ULDC UR4, c[0x0][0x150] ;  /* 0x0000540000047ab9 */ /* 0x000fe40000000800 */
[----:B------:R-:W-:Y:S01]  /*04c0*/  FMUL R10, R5, UR4 ;  /* 0x00000004050a7c20 */ /* 0x000fe20008400000 */
[----:B------:R-:W-:Y:S06]  /*04d0*/  @P0 BRA `(.L_x_185) ;  /* 0x0000000000480947 */ /* 0x000fec0003800000 */
[----:B------:R-:W0:Y:S01]  /*04e0*/  S2UR UR5, SR_CgaCtaId ;  /* 0x00000000000579c3 */ /* 0x000e220000008800 */
        /* <DEDUP_REMOVED lines=12> */
[----:B0-----:R0:W1:Y:S08]  /*05b0*/  SYNCS.EXCH.64 URZ, [UR8+0x38850], UR4 ;  /* 0x03885004083f75b2 */ /* 0x0010700008000100 */
[----:B------:R0:W3:Y:S01]  /*05c0*/  SYNCS.EXCH.64 URZ, [UR8+0x38860], UR6 ;  /* 0x03886006083f75b2 */ /* 0x0000e20008000100 */
[----:B------:R0:W0:Y:S01]  /*05d0*/  SYNCS.EXCH.64 URZ, [UR8+0x38858], UR4 ;  /* 0x03885804083f75b2 */ /* 0x0000220008000100 */
[----:B------:R0:W0:Y:S01]  /*05e0*/  SYNCS.EXCH.64 URZ, [UR8+0x38868], UR6 ;  /* 0x03886806083f75b2 */ /* 0x0000220008000100 */
[----:B------:R-:W-:Y:S01]  /*05f0*/  NOP ;  /* 0x0000000000007918 */ /* 0x000fe20000000000 */
.L_x_185:
[----:B------:R-:W5:Y:S01]  /*0600*/  SHFL.IDX PT, R7, R2, RZ, 0x1f ;  /* 0x00001fff02077589 */ /* 0x000f6200000e0000 */
[----:B------:R-:W-:Y:S01]  /*0610*/  LOP3.LUT R3, R3, 0xffffff80, RZ, 0xc0, !PT ;  /* 0xffffff8003037812 */ /* 0x000fe200078ec0ff */
[----:B------:R-:W0:Y:S01]  /*0620*/  LDC R11, c[0x0][0x144] ;  /* 0x00005100ff0b7b82 */ /* 0x000e220000000800 */
[----:B------:R-:W0:Y:S01]  /*0630*/  F2I.U32.TRUNC.NTZ R10, R10 ;  /* 0x0000000a000a7305 */ /* 0x000e22000020f000 */
[----:B------:R-:W-:Y:S01]  /*0640*/  SHF.R.S32.HI R9, RZ, 0x1f, R8 ;  /* 0x0000001fff097819 */ /* 0x000fe20000011408 */
[----:B------:R-:W-:Y:S01]  /*0650*/  NOP ;  /* 0x0000000000007918 */ /* 0x000fe20000000000 */
[----:B------:R-:W-:-:S05]  /*0660*/  IMAD.IADD R3, R0, 0x1, -R3 ;  /* 0x0000000100037824 */ /* 0x000fca00078e0a03 */
[----:B------:R-:W-:-:S04]  /*0670*/  SHF.R.S32.HI R6, RZ, 0x1f, R3 ;  /* 0x0000001fff067819 */ /* 0x000fc80000011403 */
[----:B------:R-:W-:-:S04]  /*0680*/  LEA.HI R6, R6, R3, RZ, 0x3 ;  /* 0x0000000306067211 */ /* 0x000fc800078f18ff */
[--C-:B------:R-:W-:Y:S02]  /*0690*/  SHF.R.S32.HI R5, RZ, 0x3, R6.reuse ;  /* 0x00000003ff057819 */ /* 0x100fe40000011406 */
[----:B------:R-:W-:Y:S02]  /*06a0*/  SHF.R.S32.HI R6, RZ, 0x1f, R6 ;  /* 0x0000001fff067819 */ /* 0x000fe40000011406 */
[----:B-----5:R-:W-:Y:S02]  /*06b0*/  ISETP.NE.AND P0, PT, R7, RZ, PT ;  /* 0x000000ff0700720c */ /* 0x020fe40003f05270 */
[----:B------:R-:W-:Y:S02]  /*06c0*/  LEA.HI R6, R6, R5, RZ, 0x2 ;  /* 0x0000000506067211 */ /* 0x000fe400078f10ff */
[----:B------:R-:W-:Y:S02]  /*06d0*/  SHF.R.S32.HI R7, RZ, 0x1f, R4 ;  /* 0x0000001fff077819 */ /* 0x000fe40000011404 */
[----:B------:R-:W-:-:S02]  /*06e0*/  LOP3.LUT R6, R6, 0xfffffffc, RZ, 0xc0, !PT ;  /* 0xfffffffc06067812 */ /* 0x000fc400078ec0ff */
[----:B------:R-:W-:-:S05]  /*06f0*/  LEA.HI R7, R7, R4, RZ, 0x2 ;  /* 0x0000000407077211 */ /* 0x000fca00078f10ff */
[----:B------:R-:W-:Y:S05]  /*0700*/  @P0 BRA `(.L_x_186) ;  /* 0x0000000000480947 */ /* 0x000fea0003800000 */
[----:B0-----:R-:W0:Y:S01]  /*0710*/  S2UR UR5, SR_CgaCtaId ;  /* 0x00000000000579c3 */ /* 0x001e220000008800 */
[----:B------:R-:W-:Y:S01]  /*0720*/  UMOV UR4, 0x400 ;  /* 0x0000040000047882 */ /* 0x000fe20000000000 */
[----:B------:R-:W-:Y:S01]  /*0730*/  UMOV UR6, 0x1 ;  /* 0x0000000100067882 */ /* 0x000fe20000000000 */
[----:B------:R-:W-:Y:S01]  /*0740*/  UMOV UR9, 0x2 ;  /* 0x0000000200097882 */ /* 0x000fe20000000000 */
[----:B------:R-:W-:-:S04]  /*0750*/  UIADD3 UR6, -UR6, 0x100000, URZ ;  /* 0x0010000006067890 */ /* 0x000fc8000fffe13f */
[----:B------:R-:W-:Y:S02]  /*0760*/  USHF.L.U32 UR7, UR6, 0xb, URZ ;  /* 0x0000000b06077899 */ /* 0x000fe4000800063f */
[----:B------:R-:W-:Y:S01]  /*0770*/  USHF.L.U32 UR6, UR6, 0x1, URZ ;  /* 0x0000000106067899 */ /* 0x000fe2000800063f */
[----:B------:R-:W-:Y:S01]  /*0780*/  ELECT P0, URZ, PT ;  /* 0x00000000003f782f */ /* 0x000fe20003800000 */
[----:B0-----:R-:W-:Y:S02]  /*0790*/  ULEA UR8, UR5, UR4, 0x18 ;  /* 0x0000000405087291 */ /* 0x001fe4000f8ec03f */
[----:B------:R-:W-:-:S04]  /*07a0*/  UIADD3 UR4, -UR9, 0x100000, URZ ;  /* 0x0010000009047890 */ /* 0x000fc8000fffe13f */
[----:B------:R-:W-:Y:S02]  /*07b0*/  USHF.L.U32 UR5, UR4, 0xb, URZ ;  /* 0x0000000b04057899 */ /* 0x000fe4000800063f */
[----:B------:R-:W-:Y:S01]  /*07c0*/  USHF.L.U32 UR4, UR4, 0x1, URZ ;  /* 0x0000000104047899 */ /* 0x000fe2000800063f */
[----:B------:R-:W0:Y:S03]  /*07d0*/  FENCE.VIEW.ASYNC.S ;  /* 0x00000000000073c6 */ /* 0x000e260000000000 */
[----:B0-----:R0:W0:Y:S08]  /*07e0*/  SYNCS.EXCH.64 URZ, [UR8+0x38870], UR6 ;  /* 0x03887006083f75b2 */ /* 0x0010300008000100 */
[----:B------:R0:W0:Y:S01]  /*07f0*/  SYNCS.EXCH.64 URZ, [UR8+0x38880], UR4 ;  /* 0x03888004083f75b2 */ /* 0x0000220008000100 */
[----:B------:R0:W0:Y:S01]  /*0800*/  SYNCS.EXCH.64 URZ, [UR8+0x38878], UR6 ;  /* 0x03887806083f75b2 */ /* 0x0000220008000100 */
[----:B------:R0:W0:Y:S01]  /*0810*/  SYNCS.EXCH.64 URZ, [UR8+0x38888], UR4 ;  /* 0x03888804083f75b2 */ /* 0x0000220008000100 */
[----:B------:R-:W-:Y:S01]  /*0820*/  NOP ;  /* 0x0000000000007918 */ /* 0x000fe20000000000 */
.L_x_186:
[----:B------:R-:W5:Y:S01]  /*0830*/  SHFL.IDX PT, R13, R2, RZ, 0x1f ;  /* 0x00001fff020d7589 */ /* 0x000f6200000e0000 */
[----:B0-----:R-:W0:Y:S01]  /*0840*/  S2UR UR4, SR_CTAID.X ;  /* 0x00000000000479c3 */ /* 0x001e220000002500 */
[----:B------:R-:W-:Y:S01]  /*0850*/  LOP3.LUT R7, R7, 0x3ffffffc, RZ, 0xc0, !PT ;  /* 0x3ffffffc07077812 */ /* 0x000fe200078ec0ff */
[----:B------:R-:W-:Y:S01]  /*0860*/  IMAD.IADD R6, R5, 0x1, -R6 ;  /* 0x0000000105067824 */ /* 0x000fe200078e0a06 */
[----:B------:R-:W-:Y:S01]  /*0870*/  LEA.HI R9, R9, R8, RZ, 0x2 ;  /* 0x0000000809097211 */ /* 0x000fe200078f10ff */
[----:B------:R-:W-:Y:S01]  /*0880*/  IMAD.MOV R10, RZ, RZ, -R10 ;  /* 0x000000ffff0a7224 */ /* 0x000fe200078e0a0a */
[----:B------:R-:W-:Y:S01]  /*0890*/  NOP ;  /* 0x0000000000007918 */ /* 0x000fe20000000000 */
[----:B------:R-:W-:Y:S01]  /*08a0*/  IMAD.IADD R7, R4, 0x1, -R7 ;  /* 0x0000000104077824 */ /* 0x000fe200078e0a07 */
[----:B------:R-:W-:-:S03]  /*08b0*/  LOP3.LUT R9, R9, 0x3ffffffc, RZ, 0xc0, !PT ;  /* 0x3ffffffc09097812 */ /* 0x000fc600078ec0ff */
[--C-:B------:R-:W-:Y:S02]  /*08c0*/  IMAD R7, R7, 0x4, R6.reuse ;  /* 0x0000000407077824 */ /* 0x100fe400078e0206 */
[----:B------:R-:W-:Y:S02]  /*08d0*/  IMAD.IADD R9, R8, 0x1, -R9 ;  /* 0x0000000108097824 */ /* 0x000fe400078e0a09 */
[----:B------:R-:W1:Y:S01]  /*08e0*/  LDC R8, c[0x0][0x140] ;  /* 0x00005000ff087b82 */ /* 0x000e620000000800 */
[----:B------:R-:W-:Y:S01]  /*08f0*/  LEA.HI R4, R7, R7, RZ, 0x1 ;  /* 0x0000000707047211 */ /* 0x000fe200078f08ff */
[----:B------:R-:W-:-:S03]  /*0900*/  IMAD R9, R9, 0x4, R6 ;  /* 0x0000000409097824 */ /* 0x000fc600078e0206 */
[----:B------:R-:W-:Y:S02]  /*0910*/  LOP3.LUT R4, R4, 0xfffffffe, RZ, 0xc0, !PT ;  /* 0xfffffffe04047812 */ /* 0x000fe400078ec0ff */
[----:B------:R-:W-:Y:S02]  /*0920*/  LEA.HI R5, R9, R9, RZ, 0x1 ;  /* 0x0000000909057211 */ /* 0x000fe400078f08ff */
[----:B-----5:R-:W-:Y:S01]  /*0930*/  ISETP.NE.AND P0, PT, R13, RZ, PT ;  /* 0x000000ff0d00720c */ /* 0x020fe20003f05270 */
[----:B0-----:R-:W-:Y:S02]  /*0940*/  IMAD R11, R11, R10, UR4 ;  /* 0x000000040b0b7e24 */ /* 0x001fe4000f8e020a */
[----:B------:R-:W-:-:S05]  /*0950*/  IMAD.IADD R4, R7, 0x1, -R4 ;  /* 0x0000000107047824 */ /* 0x000fca00078e0a04 */
[----:B------:R-:W-:Y:S02]  /*0960*/  ISETP.NE.AND P5, PT, R4, R11, PT ;  /* 0x0000000b0400720c */ /* 0x000fe40003fa5270 */
[----:B------:R-:W-:-:S05]  /*0970*/  LOP3.LUT R4, R5, 0xfffffffe, RZ, 0xc0, !PT ;  /* 0xfffffffe05047812 */ /* 0x000fca00078ec0ff */
[----:B------:R-:W-:Y:S01]  /*0980*/  IMAD.IADD R4, R9, 0x1, -R4 ;  /* 0x0000000109047824 */ /* 0x000fe200078e0a04 */
        /* <DEDUP_REMOVED lines=19> */
.L_x_187:
[----:B------:R-:W5:Y:S01]  /*0ac0*/  SHFL.IDX PT, R6, R2, RZ, 0x1f ;  /* 0x00001fff02067589 */ /* 0x000f6200000e0000 */
[----:B------:R-:W-:Y:S01]  /*0ad0*/  ISETP.NE.AND P2, PT, R4, R11, PT ;  /* 0x0000000b0400720c */ /* 0x000fe20003f45270 */
[----:B------:R-:W-:Y:S01]  /*0ae0*/  IMAD.SHL.U32 R4, R7, 0x4, RZ ;  /* 0x0000000407047824 */ /* 0x000fe200078e00ff */
[----:B------:R-:W-:Y:S01]  /*0af0*/  LOP3.LUT P0, RZ, R3, 0x7, RZ, 0xc0, !PT ;  /* 0x0000000703ff7812 */ /* 0x000fe2000780c0ff */
[----:B------:R-:W-:Y:S01]  /*0b00*/  IMAD.SHL.U32 R22, R9, 0x4, RZ ;  /* 0x0000000409167824 */ /* 0x000fe200078e00ff */
[----:B-1----:R-:W-:Y:S01]  /*0b10*/  ISETP.EQ.U32.AND P1, PT, R8, 0x1, PT ;  /* 0x000000010800780c */ /* 0x002fe20003f22070 */
[----:B------:R-:W-:Y:S01]  /*0b20*/  IMAD.MOV.U32 R19, RZ, RZ, 0x1 ;  /* 0x00000001ff137424 */ /* 0x000fe200078e00ff */
[----:B------:R-:W-:Y:S01]  /*0b30*/  LOP3.LUT R23, R7, 0xc, R4, 0x78, !PT ;  /* 0x0000000c07177812 */ /* 0x000fe200078e7804 */
[----:B------:R-:W-:Y:S01]  /*0b40*/  IMAD.MOV.U32 R18, RZ, RZ, 0x1 ;  /* 0x00000001ff127424 */ /* 0x000fe200078e00ff */
[----:B------:R-:W-:Y:S01]  /*0b50*/  LOP3.LUT R22, R9, 0xc, R22, 0x78, !PT ;  /* 0x0000000c09167812 */ /* 0x000fe200078e7816 */
[----:B------:R-:W-:Y:S01]  /*0b60*/  NOP ;  /* 0x0000000000007918 */ /* 0x000fe20000000000 */
[----:B------:R-:W-:-:S02]  /*0b70*/  @P5 LEA.HI R4, R23, R23, RZ, 0x1 ;  /* 0x0000001717045211 */ /* 0x000fc400078f08ff */
[----:B------:R-:W-:Y:S02]  /*0b80*/  ISETP.LT.U32.AND P4, PT, R23, 0x2, !P0 ;  /* 0x000000021700780c */ /* 0x000fe40004781070 */
[----:B------:R-:W-:Y:S02]  /*0b90*/  @P5 SHF.R.S32.HI R4, RZ, 0x1, R4 ;  /* 0x00000001ff045819 */ /* 0x000fe40000011404 */
[----:B------:R-:W-:Y:S02]  /*0ba0*/  @P2 LEA.HI R5, R22, R22, RZ, 0x1 ;  /* 0x0000001616052211 */ /* 0x000fe400078f08ff */
[----:B------:R-:W-:Y:S02]  /*0bb0*/  @P5 ISETP.NE.AND P6, PT, R4, R12, PT ;  /* 0x0000000c0400520c */ /* 0x000fe40003fc5270 */
[----:B------:R-:W-:Y:S02]  /*0bc0*/  SEL R4, RZ, 0x1, !P4 ;  /* 0x00000001ff047807 */ /* 0x000fe40006000000 */
[----:B------:R-:W-:-:S02]  /*0bd0*/  @P2 SHF.R.S32.HI R5, RZ, 0x1, R5 ;  /* 0x00000001ff052819 */ /* 0x000fc40000011405 */
[----:B-----5:R-:W-:Y:S02]  /*0be0*/  ISETP.NE.AND P4, PT, R6, RZ, PT ;  /* 0x000000ff0600720c */ /* 0x020fe40003f85270 */
[----:B------:R-:W-:Y:S02]  /*0bf0*/  @P2 ISETP.NE.AND P3, PT, R5, R12, PT ;  /* 0x0000000c0500220c */ /* 0x000fe40003f65270 */
[----:B------:R-:W-:Y:S02]  /*0c00*/  @P5 SEL R19, RZ, 0x1, P6 ;  /* 0x00000001ff135807 */ /* 0x000fe40003000000 */
[----:B------:R-:W-:Y:S02]  /*0c10*/  ISETP.LT.U32.AND P0, PT, R22, 0x2, !P0 ;  /* 0x000000021600780c */ /* 0x000fe40004701070 */
[----:B------:R-:W-:Y:S02]  /*0c20*/  LOP3.LUT R19, R19, R4, RZ, 0xc0, !PT ;  /* 0x0000000413137212 */ /* 0x000fe400078ec0ff */
[----:B------:R-:W-:-:S02]  /*0c30*/  SEL R3, RZ, 0x1, !P0 ;  /* 0x00000001ff037807 */ /* 0x000fc40004000000 */
[----:B------:R-:W-:Y:S01]  /*0c40*/  @P2 SEL R18, RZ, 0x1, P3 ;  /* 0x00000001ff122807 */ /* 0x000fe20001800000 */
[----:B------:R-:W-:Y:S06]  /*0c50*/  @P4 BRA `(.L_x_188) ;  /* 0x0000000000484947 */ /* 0x000fec0003800000 */
        /* <DEDUP_REMOVED lines=17> */
[----:B-1----:R-:W-:Y:S01]  /*0d70*/  NOP ;  /* 0x0000000000007918 */ /* 0x002fe20000000000 */
.L_x_188:
[----:B------:R-:W-:Y:S01]  /*0d80*/  LOP3.LUT R18, R18, R3, RZ, 0xc0, !PT ;  /* 0x0000000312127212 */ /* 0x000fe200078ec0ff */
[----:B------:R-:W-:Y:S01]  /*0d90*/  NOP ;  /* 0x0000000000007918 */ /* 0x000fe20000000000 */
[----:B------:R-:W-:Y:S05]  /*0da0*/  @!P1 BRA `(.L_x_189) ;  /* 0x0000000000089947 */ /* 0x000fea0003800000 */
[----:B0-234-:R-:W-:Y:S01]  /*0db0*/  UCGABAR_ARV ;  /* 0x00000000000079c7 */ /* 0x01dfe20008000000 */
[----:B------:R-:W-:Y:S05]  /*0dc0*/  BRA `(.L_x_190) ;  /* 0x0000000000047947 */ /* 0x000fea0003800000 */
.L_x_189:
[----:B0-234-:R-:W-:Y:S01]  /*0dd0*/  NOP ;  /* 0x0000000000007918 */ /* 0x01dfe20000000000 */
.L_x_190:
[----:B------:R-:W-:Y:S05]  /*0de0*/  @!P1 BRA `(.L_x_191) ;  /* 0x00000000000c9947 */ /* 0x000fea0003800000 */
[----:B------:R-:W-:Y:S01]  /*0df0*/  UCGABAR_WAIT ;  /* 0x0000000000007dc7 */ /* 0x000fe20008000000 */
[----:B------:R-:W-:Y:S01]  /*0e00*/  CCTL.IVALL ;  /* 0x00000000ff00798f */ /* 0x000fe20002000000 */
[----:B------:R-:W-:Y:S05]  /*0e10*/  BRA `(.L_x_192) ;  /* 0x0000000000047947 */ /* 0x000fea0003800000 */
.L_x_191:
[----:B------:R-:W-:Y:S06]  /*0e20*/  BAR.SYNC.DEFER_BLOCKING 0x0 ;  /* 0x0000000000007b1d */ /* 0x000fec0000010000 */
.L_x_192:
[----:B------:R-:W-:Y:S01]  /*0e30*/  UMOV UR4, 0x1 ;  /* 0x0000000100047882 */ /* 0x000fe20000000000 */
[----:B------:R-:W-:Y:S01]  /*0e40*/  PLOP3.LUT P0, PT, PT, PT, UP0, 0x80, 0x0 ;  /* 0x000000000000781c */ /* 0x000fe20003f0f008 */
[----:B------:R-:W-:-:S06]  /*0e50*/  USEL UR4, UR4, 0x2, !UP0 ;  /* 0x0000000204047887 */ /* 0x000fcc000c000000 */
[----:B------:R-:W-:-:S05]  /*0e60*/  IMAD.U32 R3, RZ, RZ, UR4 ;  /* 0x00000004ff037e24 */ /* 0x000fca000f8e00ff */
[----:B------:R0:W-:Y:S01]  /*0e70*/  STL [R1+0x30], R3 ;  /* 0x0000300301007387 */ /* 0x0001e20000100800 */
[----:B------:R-:W-:Y:S05]  /*0e80*/  @!P0 BRA `(.L_x_193) ;  /* 0x000000b000508947 */ /* 0x000fea0003800000 */
.L_x_194:
        /* <DEDUP_REMOVED lines=72> */
.L_x_227:
        /* <DEDUP_REMOVED lines=35> */
[----:B------:R-:W-:Y:S01]  /*1540*/  IMAD.U32 R218, RZ, RZ, UR10 ;  /* 0x0000000affda7e24 */ /* 0x000fe2000f8e00ff */
        /* <DEDUP_REMOVED lines=8> */
[----:B--2---:R-:W-:Y:S06]  /*15d0*/  @!P0 BRA `(.L_x_195) ;  /* 0x0000000000408947 */ /* 0x004fec0003800000 */
        /* <DEDUP_REMOVED lines=16> */
.L_x_195:
        /* <DEDUP_REMOVED lines=9> */
.L_x_336:
[----:B------:R-:W-:Y:S05]  /*1770*/  @!P0 BRA `(.L_x_197) ;  /* 0x0000000000048947 */ /* 0x000fea0003800000 */
[----:B------:R-:W-:Y:S01]  /*1780*/  BPT.TRAP 0x1 ;  /* 0x000000040000795c */ /* 0x000fe20000300000 */
.L_x_197:
        /* <DEDUP_REMOVED lines=8> */
.L_x_198:
[----:B-1----:R-:W-:Y:S05]  /*1810*/  @P1 BRA `(.L_x_199) ;  /* 0x0000000000081947 */ /* 0x002fea0003800000 */
[----:B------:R-:W1:Y:S02]  /*1820*/  SYNCS.PHASECHK.TRANS64.TRYWAIT P1, [R0+URZ+0x38830], R3 ;  /* 0x03883003000075a7 */ /* 0x000e64000802017f */
[----:B-1----:R-:W-:Y:S05]  /*1830*/  @!P1 BRA `(.L_x_200) ;  /* 0x000000fc00689947 */ /* 0x002fea0003800000 */
.L_x_199:
[----:B------:R-:W-:Y:S05]  /*1840*/  WARPSYNC.ALL ;  /* 0x0000000000007948 */ /* 0x000fea0003800000 */
[----:B------:R-:W-:Y:S01]  /*1850*/  UIADD3 UR36, UR36, 0x24400, URZ ;  /* 0x0002440024247890 */ /* 0x000fe2000fffe03f */
[----:B------:R-:W-:Y:S01]  /*1860*/  WARPGROUP.ARRIVE ;  /* 0x00000000000079c5 */ /* 0x000fe20000000000 */
[----:B------:R-:W-:Y:S02]  /*1870*/  ULOP3.LUT UR5, UR37, 0x10000, URZ, 0xfc, !UPT ;  /* 0x0001000025057892 */ /* 0x000fe4000f8efc3f */
[----:B------:R-:W-:Y:S01]  /*1880*/  USHF.R.U32.HI UR36, URZ, 0x4, UR36 ;  /* 0x000000043f247899 */ /* 0x000fe20008011624 */
[----:B------:R-:W-:Y:S01]  /*1890*/  UMOV UR17, 0x40000040 ;  /* 0x4000004000117882 */ /* 0x000fe20000000000 */
[----:B------:R-:W-:-:S02]  /*18a0*/  UMOV UR19, 0x40000040 ;  /* 0x4000004000137882 */ /* 0x000fc40000000000 */
[----:B------:R-:W-:Y:S01]  /*18b0*/  ULOP3.LUT UR36, UR36, 0x3fff, URZ, 0xc0, !UPT ;  /* 0x00003fff24247892 */ /* 0x000fe2000f8ec03f */
[----:B------:R-:W-:Y:S01]  /*18c0*/  IMAD.U32 R13, RZ, RZ, UR17 ;  /* 0x00000011ff0d7e24 */ /* 0x000fe2000f8e00ff */
[----:B------:R-:W-:Y:S01]  /*18d0*/  UMOV UR16, UR5 ;  /* 0x0000000500107c82 */ /* 0x000fe20008000000 */
[----:B------:R-:W-:Y:S01]  /*18e0*/  UMOV UR9, UR17 ;  /* 0x0000001100097c82 */ /* 0x000fe20008000000 */
[----:B------:R-:W-:Y:S01]  /*18f0*/  ULOP3.LUT UR4, UR36, 0x10000, URZ, 0xfc, !UPT ;  /* 0x0001000024047892 */ /* 0x000fe2000f8efc3f */
[----:B------:R-:W-:Y:S01]  /*1900*/  IMAD.U32 R12, RZ, RZ, UR16 ;  /* 0x00000010ff0c7e24 */ /* 0x000fe2000f8e00ff */
[----:B------:R-:W-:Y:S01]  /*1910*/  UMOV UR8, UR16 ;  /* 0x0000001000087c82 */ /* 0x000fe20008000000 */
[----:B------:R-:W-:Y:S01]  /*1920*/  UMOV UR11, 0x40000040 ;  /* 0x40000040000b7882 */ /* 0x000fe20000000000 */
[----:B------:R-:W-:Y:S01]  /*1930*/  UMOV UR12, UR16 ;  /* 0x00000010000c7c82 */ /* 0x000fe20008000000 */
[----:B------:R-:W-:Y:S01]  /*1940*/  UMOV UR13, UR17 ;  /* 0x00000011000d7c82 */ /* 0x000fe20008000000 */
[----:B------:R-:W-:Y:S01]  /*1950*/  IMAD.U32 R15, RZ, RZ, UR4 ;  /* 0x00000004ff0f7e24 */ /* 0x000fe2000f8e00ff */
[----:B------:R-:W-:Y:S01]  /*1960*/  UIMAD UR4, UR60, 0xa00, UR4 ;  /* 0x00000a003c0478a4 */ /* 0x000fe2000f8e0204 */
[----:B------:R-:W-:Y:S01]  /*1970*/  UMOV UR15, 0x40000040 ;  /* 0x40000040000f7882 */ /* 0x000fe20000000000 */
[----:B------:R-:W-:-:S02]  /*1980*/  UMOV UR23, 0x40000040 ;  /* 0x4000004000177882 */ /* 0x000fc40000000000 */
[----:B------:R-:W-:Y:S02]  /*1990*/  UIADD3 UR10, UR4, 0x80, URZ ;  /* 0x00000080040a7890 */ /* 0x000fe4000fffe03f */
[----:B------:R-:W-:Y:S02]  /*19a0*/  UIADD3 UR14, UR4, 0x100, URZ ;  /* 0x00000100040e7890 */ /* 0x000fe4000fffe03f */
[----:B------:R-:W-:Y:S01]  /*19b0*/  UMOV UR18, UR4 ;  /* 0x0000000400127c82 */ /* 0x000fe20008000000 */
[----:B------:R-:W-:Y:S01]  /*19c0*/  UIADD3 UR6, UR4, 0x180, URZ ;  /* 0x0000018004067890 */ /* 0x000fe2000fffe03f */
[----:B------:R-:W-:Y:S01]  /*19d0*/  HGMMA.64x16x16.F32.BF16 R56, gdesc[UR16], RZ, !UPT, gsb0 ;  /* 0x00200000103879f0 */ /* 0x000fe2000c0018ff */
[----:B------:R-:W-:Y:S01]  /*19e0*/  UIADD3 UR7, UR4, 0x200, URZ ;  /* 0x0000020004077890 */ /* 0x000fe2000fffe03f */
[----:B------:R-:W-:Y:S01]  /*19f0*/  UMOV UR19, 0x40000040 ;  /* 0x4000004000137882 */ /* 0x000fe20000000000 */
[----:B------:R-:W-:Y:S02]  /*1a00*/  UIADD3 UR22, UR4, 0x382, URZ ;  /* 0x0000038204167890 */ /* 0x000fe4000fffe03f */
[----:B------:R-:W-:Y:S01]  /*1a10*/  UIADD3 UR26, UR4, 0x384, URZ ;  /* 0x00000384041a7890 */ /* 0x000fe2000fffe03f */
[----:B------:R-:W-:Y:S01]  /*1a20*/  UMOV UR27, 0x40000040 ;  /* 0x40000040001b7882 */ /* 0x000fe20000000000 */
        /* <DEDUP_REMOVED lines=16> */
[----:B------:R-:W-:-:S02]  /*1b30*/  WARPGROUP.DEPBAR.LE gsb0, 0x0 ;  /* 0x00008000000079c5 */ /* 0x000fc40000010000 */
[----:B------:R-:W-:-:S06]  /*1b40*/  WARPGROUP.ARRIVE ;  /* 0x00000000000079c5 */ /* 0x000fcc0000000000 */
[----:B------:R-:W-:Y:S01]  /*1b50*/  HGMMA.64x16x16.F32.BF16 R48, gdesc[UR8], RZ, !UPT, gsb0 ;  /* 0x00200000083079f0 */ /* 0x000fe2000c0018ff */
[----:B------:R-:W-:Y:S01]  /*1b60*/  UMOV UR8, UR16 ;  /* 0x0000001000087c82 */ /* 0x000fe20008000000 */
[----:B------:R-:W-:Y:S01]  /*1b70*/  UMOV UR9, UR17 ;  /* 0x0000001100097c82 */ /* 0x000fe20008000000 */
[----:B------:R-:W-:Y:S01]  /*1b80*/  UMOV UR10, UR6 ;  /* 0x00000006000a7c82 */ /* 0x000fe20008000000 */
[----:B------:R-:W-:Y:S01]  /*1b90*/  UMOV UR11, 0x40000040 ;  /* 0x40000040000b7882 */ /* 0x000fe20000000000 */
[----:B------:R-:W-:Y:S01]  /*1ba0*/  UIADD3 UR6, UR5, 0x2, URZ ;  /* 0x0000000205067890 */ /* 0x000fe2000fffe03f */
[----:B------:R-:W-:Y:S02]  /*1bb0*/  WARPGROUP.DEPBAR.LE gsb0, 0x0 ;  /* 0x00008000000079c5 */ /* 0x000fe40000010000 */
[----:B------:R-:W-:-:S06]  /*1bc0*/  WARPGROUP.ARRIVE ;  /* 0x00000000000079c5 */ /* 0x000fcc0000000000 */
[----:B------:R-:W-:Y:S01]  /*1bd0*/  HGMMA.64x16x16.F32.BF16 R40, gdesc[UR12], RZ, !UPT, gsb0 ;  /* 0x002000000c2879f0 */ /* 0x000fe2000c0018ff */
[----:B------:R-:W-:Y:S01]  /*1be0*/  UIADD3 UR14, UR4, 0x102, URZ ;  /* 0x00000102040e7890 */ /* 0x000fe2000fffe03f */
[----:B------:R-:W-:Y:S01]  /*1bf0*/  UMOV UR15, 0x40000040 ;  /* 0x40000040000f7882 */ /* 0x000fe20000000000 */
[----:B------:R-:W-:Y:S02]  /*1c00*/  WARPGROUP.DEPBAR.LE gsb0, 0x0 ;  /* 0x00008000000079c5 */ /* 0x000fe40000010000 */
[----:B------:R-:W-:-:S06]  /*1c10*/  WARPGROUP.ARRIVE ;  /* 0x00000000000079c5 */ /* 0x000fcc0000000000 */
[----:B------:R-:W-:Y:S01]  /*1c20*/  HGMMA.64x16x16.F32.BF16 R32, gdesc[UR8], RZ, !UPT, gsb0 ;  /* 0x00200000082079f0 */ /* 0x000fe2000c0018ff */
[----:B------:R-:W-:Y:S01]  /*1c30*/  UMOV UR8, UR16 ;  /* 0x0000001000087c82 */ /* 0x000fe20008000000 */
[----:B------:R-:W-:Y:S01]  /*1c40*/  UMOV UR9, UR17 ;  /* 0x0000001100097c82 */ /* 0x000fe20008000000 */
[----:B------:R-:W-:Y:S01]  /*1c50*/  UMOV UR10, UR7 ;  /* 0x00000007000a7c82 */ /* 0x000fe20008000000 */
[----:B------:R-:W-:Y:S01]  /*1c60*/  UMOV UR11, 0x40000040 ;  /* 0x40000040000b7882 */ /* 0x000fe20000000000 */
[----:B------:R-:W-:Y:S01]  /*1c70*/  UMOV UR16, UR6 ;  /* 0x0000000600107c82 */ /* 0x000fe20008000000 */
[----:B------:R-:W-:Y:S01]  /*1c80*/  UIADD3 UR6, UR4, 0x2, URZ ;  /* 0x0000000204067890 */ /* 0x000fe2000fffe03f */
[----:B------:R-:W-:Y:S01]  /*1c90*/  IMAD.U32 R10, RZ, RZ, UR16 ;  /* 0x00000010ff0a7e24 */ /* 0x000fe2000f8e00ff */
[----:B------:R-:W-:Y:S01]  /*1ca0*/  UMOV UR17, 0x40000040 ;  /* 0x4000004000117882 */ /* 0x000fe20000000000 */
[----:B------:R-:W-:Y:S01]  /*1cb0*/  UMOV UR12, UR16 ;  /* 0x00000010000c7c82 */ /* 0x000fe20008000000 */
[----:B------:R-:W-:Y:S01]  /*1cc0*/  UMOV UR13, UR17 ;  /* 0x00000011000d7c82 */ /* 0x000fe20008000000 */
[----:B------:R-:W-:Y:S01]  /*1cd0*/  UIADD3 UR7, UR4, 0x202, URZ ;  /* 0x0000020204077890 */ /* 0x000fe2000fffe03f */
[----:B------:R-:W-:Y:S01]  /*1ce0*/  IMAD.U32 R11, RZ, RZ, UR17 ;  /* 0x00000011ff0b7e24 */ /* 0x000fe2000f8e00ff */
[----:B------:R-:W-:Y:S01]  /*1cf0*/  UMOV UR18, UR6 ;  /* 0x0000000600127c82 */ /* 0x000fe20008000000 */
[----:B------:R-:W-:Y:S01]  /*1d00*/  UIADD3 UR6, UR4, 0x182, URZ ;  /* 0x0000018204067890 */ /* 0x000fe2000fffe03f */
[----:B------:R-:W-:-:S02]  /*1d10*/  WARPGROUP.DEPBAR.LE gsb0, 0x0 ;  /* 0x00008000000079c5 */ /* 0x000fc40000010000 */
        /* <DEDUP_REMOVED lines=9> */
[----:B------:R-:W-:Y:S02]  /*1db0*/  UMOV UR19, 0x40000040 ;  /* 0x4000004000137882 */ /* 0x000fe40000000000 */
        /* <DEDUP_REMOVED lines=66> */
[----:B------:R-:W-:Y:S02]  /*21e0*/  UIADD3 UR8, UR5, 0x6, URZ ;  /* 0x0000000605087890 */ /* 0x000fe4000fffe03f */
[----:B------:R-:W-:Y:S01]  /*21f0*/  UIADD3 UR10, UR4, 0x6, URZ ;  /* 0x00000006040a7890 */ /* 0x000fe2000fffe03f */
[----:B------:R-:W-:Y:S01]  /*2200*/  UMOV UR9, 0x40000040 ;  /* 0x4000004000097882 */ /* 0x000fe20000000000 */
[----:B------:R-:W-:Y:S01]  /*2210*/  UMOV UR11, 0x40000040 ;  /* 0x40000040000b7882 */ /* 0x000fe20000000000 */
        /* <DEDUP_REMOVED lines=23> */
[----:B01----:R-:W-:Y:S02]  /*2390*/  MOV R3, UR12 ;  /* 0x0000000c00037c02 */ /* 0x003fe40008000f00 */
[----:B------:R-:W-:Y:S01]  /*23a0*/  MOV R2, UR13 ;  /* 0x0000000d00027c02 */ /* 0x000fe20008000f00 */
[----:B------:R-:W-:-:S02]  /*23b0*/  WARPGROUP.DEPBAR.LE gsb0, 0x0 ;  /* 0x00008000000079c5 */ /* 0x000fc40000010000 */
        /* <DEDUP_REMOVED lines=30> */
[----:B------:R-:W-:Y:S02]  /*25a0*/  MOV R4, UR17 ;  /* 0x0000001100047c02 */ /* 0x000fe40008000f00 */
        /* <DEDUP_REMOVED lines=10> */
[----:B------:R-:W-:Y:S01]  /*2650*/  UMOV UR13, 0x40000040 ;  /* 0x40000040000d7882 */ /* 0x000fe20000000000 */
[----:B------:R-:W-:Y:S01]  /*2660*/  UMOV UR15, 0x40000040 ;  /* 0x40000040000f7882 */ /* 0x000fe20000000000 */
[----:B------:R-:W-:Y:S01]  /*2670*/  IMAD.U32 R7, RZ, RZ, UR13 ;  /* 0x0000000dff077e24 */ /* 0x000fe2000f8e00ff */
        /* <DEDUP_REMOVED lines=257> */
[----:B------:R-:W-:-:S07]  /*3690*/  UIADD3 UR5, UR5, 0xc06, URZ ;  /* 0x00000c0605057890 */ /* 0x000fce000fffe03f */
[----:B------:R-:W-:Y:S01]  /*36a0*/  UMOV UR12, UR5 ;  /* 0x00000005000c7c82 */ /* 0x000fe20008000000 */
[----:B------:R-:W-:Y:S01]  /*36b0*/  UIADD3 UR5, UR4, 0x786, URZ ;  /* 0x0000078604057890 */ /* 0x000fe2000fffe03f */
[----:B------:R-:W-:Y:S01]  /*36c0*/  IMAD.U32 R6, RZ, RZ, UR12 ;  /* 0x0000000cff067e24 */ /* 0x000fe2000f8e00ff */
[----:B------:R-:W-:-:S05]  /*36d0*/  UMOV UR16, UR12 ;  /* 0x0000000c00107c82 */ /* 0x000fca0008000000 */
        /* <DEDUP_REMOVED lines=40> */
[----:B------:R-:W-:-:S07]  /*3960*/  UIADD3 UR7, UR4, 0x806, URZ ;  /* 0x0000080604077890 */ /* 0x000fce000fffe03f */
        /* <DEDUP_REMOVED lines=11> */
[----:B------:R-:W-:Y:S01]  /*3a20*/  UMOV UR5, UR15 ;  /* 0x0000000f00057c82 */ /* 0x000fe20008000000 */
[----:B------:R-:W-:Y:S02]  /*3a30*/  R2UR UR13, R2 ;  /* 0x00000000020d72ca */ /* 0x000fe400000e0000 */
[----:B------:R-:W-:Y:S01]  /*3a40*/  R2UR UR12, R3 ;  /* 0x00000000030c72ca */ /* 0x000fe200000e0000 */
[----:B------:R-:W-:Y:S02]  /*3a50*/  WARPGROUP.DEPBAR.LE gsb0, 0x0 ;  /* 0x00008000000079c5 */ /* 0x000fe40000010000 */
[----:B------:R-:W-:-:S06]  /*3a60*/  WARPGROUP.ARRIVE ;  /* 0x00000000000079c5 */ /* 0x000fcc0000000000 */
[----:B------:R-:W-:Y:S01]  /*3a70*/  HGMMA.64x16x16.F32.BF16 R48, gdesc[UR16], R48, gsb0 ;  /* 0x00200000103079f0 */ /* 0x000fe20008001830 */
[----:B------:R-:W-:Y:S02]  /*3a80*/  R2UR UR17, R4 ;  /* 0x00000000041172ca */ /* 0x000fe400000e0000 */
[----:B------:R-:W-:Y:S01]  /*3a90*/  R2UR UR16, R5 ;  /* 0x00000000051072ca */ /* 0x000fe200000e0000 */
        /* <DEDUP_REMOVED lines=16> */
.L_x_201:
[----:B------:R-:W-:Y:S01]  /*3ba0*/  R2UR UR4, R152 ;  /* 0x00000000980472ca */ /* 0x000fe200000e0000 */
[----:B------:R-:W-:Y:S01]  /*3bb0*/  VIADD R2, R227, UR61 ;  /* 0x0000003de3027c36 */ /* 0x000fe20008000000 */
[----:B------:R-:W-:Y:S01]  /*3bc0*/  ULDC UR5, c[0x0][0x988] ;  /* 0x0002620000057ab9 */ /* 0x000fe20000000800 */
[----:B------:R-:W-:Y:S01]  /*3bd0*/  P2R R21, PR, RZ, 0x1 ;  /* 0x00000001ff157803 */ /* 0x000fe20000000000 */
[----:B------:R-:W-:Y:S01]  /*3be0*/  UISETP.GE.AND UP0, UPT, UR61, 0x51, UPT ;  /* 0x000000513d00788c */ /* 0x000fe2000bf06270 */
[----:B------:R-:W-:Y:S02]  /*3bf0*/  CS2R R150, SRZ ;  /* 0x0000000000967805 */ /* 0x000fe4000001ff00 */
[----:B------:R-:W-:Y:S02]  /*3c00*/  CS2R R148, SRZ ;  /* 0x0000000000947805 */ /* 0x000fe4000001ff00 */
[----:B------:R-:W-:Y:S02]  /*3c10*/  CS2R R146, SRZ ;  /* 0x0000000000927805 */ /* 0x000fe4000001ff00 */
[----:B------:R-:W-:-:S02]  /*3c20*/  CS2R R144, SRZ ;  /* 0x0000000000907805 */ /* 0x000fc4000001ff00 */
[----:B------:R-:W-:Y:S02]  /*3c30*/  CS2R R142, SRZ ;  /* 0x00000000008e7805 */ /* 0x000fe4000001ff00 */
[----:B------:R-:W-:Y:S02]  /*3c40*/  CS2R R140, SRZ ;  /* 0x00000000008c7805 */ /* 0x000fe4000001ff00 */
[----:B------:R-:W-:Y:S02]  /*3c50*/  CS2R R138, SRZ ;  /* 0x00000000008a7805 */ /* 0x000fe4000001ff00 */
[----:B------:R-:W-:Y:S01]  /*3c60*/  CS2R R136, SRZ ;  /* 0x0000000000887805 */ /* 0x000fe2000001ff00 */
[----:B------:R-:W-:Y:S01]  /*3c70*/  IMAD.U32 R3, RZ, RZ, UR4 ;  /* 0x00000004ff037e24 */ /* 0x000fe2000f8e00ff */
[----:B------:R-:W-:Y:S02]  /*3c80*/  CS2R R134, SRZ ;  /* 0x0000000000867805 */ /* 0x000fe4000001ff00 */
[----:B------:R-:W-:-:S02]  /*3c90*/  CS2R R132, SRZ ;  /* 0x0000000000847805 */ /* 0x000fc4000001ff00 */
[----:B------:R-:W-:Y:S01]  /*3ca0*/  CS2R R130, SRZ ;  /* 0x0000000000827805 */ /* 0x000fe2000001ff00 */
[----:B------:R-:W-:Y:S01]  /*3cb0*/  IMAD R2, R3, -0x50, R2 ;  /* 0xffffffb003027824 */ /* 0x000fe200078e0202 */
[----:B------:R-:W-:Y:S02]  /*3cc0*/  CS2R R128, SRZ ;  /* 0x0000000000807805 */ /* 0x000fe4000001ff00 */
[----:B------:R-:W-:Y:S02]  /*3cd0*/  CS2R R126, SRZ ;  /* 0x00000000007e7805 */ /* 0x000fe4000001ff00 */
[----:B------:R-:W-:Y:S02]  /*3ce0*/  CS2R R124, SRZ ;  /* 0x00000000007c7805 */ /* 0x000fe4000001ff00 */
[----:B------:R-:W-:Y:S02]  /*3cf0*/  CS2R R122, SRZ ;  /* 0x00000000007a7805 */ /* 0x000fe4000001ff00 */
[----:B------:R-:W-:-:S02]  /*3d00*/  ISETP.GT.AND P2, PT, R2, RZ, PT ;  /* 0x000000ff0200720c */ /* 0x000fc40003f44270 */
[----:B------:R-:W-:Y:S02]  /*3d10*/  CS2R R120, SRZ ;  /* 0x0000000000787805 */ /* 0x000fe4000001ff00 */
[C---:B------:R-:W-:Y:S02]  /*3d20*/  ISETP.GT.AND P1, PT, R2.reuse, 0x1, PT ;  /* 0x000000010200780c */ /* 0x040fe40003f24270 */
[----:B------:R-:W-:Y:S02]  /*3d30*/  CS2R R118, SRZ ;  /* 0x0000000000767805 */ /* 0x000fe4000001ff00 */
[----:B------:R-:W-:Y:S02]  /*3d40*/  ISETP.GT.AND P6, PT, R2, 0x8, PT ;  /* 0x000000080200780c */ /* 0x000fe40003fc4270 */
[----:B------:R-:W-:Y:S02]  /*3d50*/  CS2R R116, SRZ ;  /* 0x0000000000747805 */ /* 0x000fe4000001ff00 */
[----:B------:R-:W-:-:S02]  /*3d60*/  FSEL R56, R56, -INF , P2 ;  /* 0xff80000038387808 */ /* 0x000fc40001000000 */
[----:B------:R-:W-:Y:S02]  /*3d70*/  CS2R R114, SRZ ;  /* 0x0000000000727805 */ /* 0x000fe4000001ff00 */
[----:B------:R-:W-:Y:S02]  /*3d80*/  FSEL R57, R57, -INF , P1 ;  /* 0xff80000039397808 */ /* 0x000fe40000800000 */
[----:B------:R-:W-:Y:S02]  /*3d90*/  CS2R R112, SRZ ;  /* 0x0000000000707805 */ /* 0x000fe4000001ff00 */
[----:B------:R-:W-:Y:S02]  /*3da0*/  ISETP.GT.AND P5, PT, R2, 0x9, PT ;  /* 0x000000090200780c */ /* 0x000fe40003fa4270 */
[----:B------:R-:W-:Y:S02]  /*3db0*/  CS2R R110, SRZ ;  /* 0x00000000006e7805 */ /* 0x000fe4000001ff00 */
[----:B------:R-:W-:-:S02]  /*3dc0*/  FSEL R60, R60, -INF , P6 ;  /* 0xff8000003c3c7808 */ /* 0x000fc40003000000 */
[----:B------:R-:W-:Y:S02]  /*3dd0*/  CS2R R108, SRZ ;  /* 0x00000000006c7805 */ /* 0x000fe4000001ff00 */
[----:B------:R-:W-:Y:S02]  /*3de0*/  FMNMX.FTZ R3, R56, R57, !PT ;  /* 0x0000003938037209 */ /* 0x000fe40007810000 */
        /* <DEDUP_REMOVED lines=13> */
[----:B------:R-:W-:Y:S02]  /*3ec0*/  FSEL R58, R58, -INF , P2 ;  /* 0xff8000003a3a7808 */ /* 0x000fe40001000000 */
[----:B------:R-:W-:Y:S02]  /*3ed0*/  CS2R R92, SRZ ;  /* 0x00000000005c7805 */ /* 0x000fe4000001ff00 */
[----:B------:R-:W-:-:S02]  /*3ee0*/  ISETP.GT.AND P2, PT, R2, 0x18, PT ;  /* 0x000000180200780c */ /* 0x000fc40003f44270 */
[----:B------:R-:W-:Y:S02]  /*3ef0*/  CS2R R90, SRZ ;  /* 0x00000000005a7805 */ /* 0x000fe4000001ff00 */
[----:B------:R-:W-:Y:S02]  /*3f00*/  FSEL R49, R49, -INF , P3 ;  /* 0xff80000031317808 */ /* 0x000fe40001800000 */
[----:B------:R-:W-:Y:S02]  /*3f10*/  CS2R R88, SRZ ;  /* 0x0000000000587805 */ /* 0x000fe4000001ff00 */
[----:B------:R-:W-:Y:S02]  /*3f20*/  FMNMX.FTZ R4, R48, R3, !PT ;  /* 0x0000000330047209 */ /* 0x000fe40007810000 */
[----:B------:R-:W-:Y:S02]  /*3f30*/  CS2R R86, SRZ ;  /* 0x0000000000567805 */ /* 0x000fe4000001ff00 */
[----:B------:R-:W-:-:S02]  /*3f40*/  FSEL R59, R59, -INF , P1 ;  /* 0xff8000003b3b7808 */ /* 0x000fc40000800000 */
[----:B------:R-:W-:Y:S02]  /*3f50*/  CS2R R84, SRZ ;  /* 0x0000000000547805 */ /* 0x000fe4000001ff00 */
[----:B------:R-:W-:Y:S02]  /*3f60*/  ISETP.GT.AND P1, PT, R2, 0x19, PT ;  /* 0x000000190200780c */ /* 0x000fe40003f24270 */
[----:B------:R-:W-:Y:S02]  /*3f70*/  CS2R R82, SRZ ;  /* 0x0000000000527805 */ /* 0x000fe4000001ff00 */
[----:B------:R-:W-:Y:S02]  /*3f80*/  FSEL R52, R52, -INF , P2 ;  /* 0xff80000034347808 */ /* 0x000fe40001000000 */
[----:B------:R-:W-:Y:S02]  /*3f90*/  CS2R R80, SRZ ;  /* 0x0000000000507805 */ /* 0x000fe4000001ff00 */
[----:B------:R-:W-:-:S02]  /*3fa0*/  FMNMX.FTZ R3, R49, R4, !PT ;  /* 0x0000000431037209 */ /* 0x000fc40007810000 */
        /* <DEDUP_REMOVED lines=16> */
[----:B------:R-:W-:Y:S02]  /*40b0*/  FSEL R50, R50, -INF , P4 ;  /* 0xff80000032327808 */ /* 0x000fe40002000000 */
[----:B------:R-:W-:-:S02]  /*40c0*/  ISETP.GT.AND P4, PT, R2, 0x28, PT ;  /* 0x000000280200780c */ /* 0x000fc40003f84270 */
[----:B------:R-:W-:Y:S02]  /*40d0*/  FSEL R41, R41, -INF , P5 ;  /* 0xff80000029297808 */ /* 0x000fe40002800000 */
[----:B------:R-:W-:Y:S02]  /*40e0*/  FMNMX.FTZ R4, R40, R3, !PT ;  /* 0x0000000328047209 */ /* 0x000fe40007810000 */
[----:B------:R-:W-:Y:S02]  /*40f0*/  FSEL R51, R51, -INF , P3 ;  /* 0xff80000033337808 */ /* 0x000fe40001800000 */
[----:B------:R-:W-:Y:S02]  /*4100*/  ISETP.GT.AND P3, PT, R2, 0x29, PT ;  /* 0x000000290200780c */ /* 0x000fe40003f64270 */
[----:B------:R-:W-:Y:S02]  /*4110*/  FSEL R44, R44, -INF , P4 ;  /* 0xff8000002c2c7808 */ /* 0x000fe40002000000 */
[----:B------:R-:W-:-:S02]  /*4120*/  FMNMX.FTZ R3, R41, R4, !PT ;  /* 0x0000000429037209 */ /* 0x000fc40007810000 */
[----:B------:R-:W-:Y:S02]  /*4130*/  FSEL R54, R54, -INF , P2 ;  /* 0xff80000036367808 */ /* 0x000fe40001000000 */
[----:B------:R-:W-:Y:S02]  /*4140*/  ISETP.GT.AND P2, PT, R2, 0x30, PT ;  /* 0x000000300200780c */ /* 0x000fe40003f44270 */
[----:B------:R-:W-:Y:S02]  /*4150*/  FSEL R45, R45, -INF , P3 ;  /* 0xff8000002d2d7808 */ /* 0x000fe40001800000 */
        /* <DEDUP_REMOVED lines=30> */
[----:B------:R-:W-:Y:S02]  /*4340*/  FMNMX.FTZ R2, R28, R3, !PT ;  /* 0x000000031c027209 */ /* 0x000fe40007810000 */
[----:B------:R-:W-:Y:S02]  /*4350*/  FSEL R38, R38, -INF , P6 ;  /* 0xff80000026267808 */ /* 0x000fe40003000000 */
[----:B------:R-:W-:-:S02]  /*4360*/  FMNMX.FTZ R5, R29, R2, !PT ;  /* 0x000000021d057209 */ /* 0x000fc40007810000 */
[----:B------:R-:W-:Y:S02]  /*4370*/  FSEL R39, R39, -INF , P5 ;  /* 0xff80000027277808 */ /* 0x000fe40002800000 */
[----:B------:R-:W-:Y:S01]  /*4380*/  FSEL R26, R26, -INF , P4 ;  /* 0xff8000001a1a7808 */ /* 0x000fe20002000000 */
[----:B------:R-:W0:Y:S01]  /*4390*/  SHFL.BFLY PT, R2, R5, 0x2, 0x1f ;  /* 0x0c401f0005027f89 */ /* 0x000e2200000e0000 */
[----:B------:R-:W-:Y:S02]  /*43a0*/  FSEL R27, R27, -INF , P3 ;  /* 0xff8000001b1b7808 */ /* 0x000fe40001800000 */
[----:B------:R-:W-:Y:S02]  /*43b0*/  FSEL R30, R30, -INF , P2 ;  /* 0xff8000001e1e7808 */ /* 0x000fe40001000000 */
[----:B------:R-:W-:Y:S02]  /*43c0*/  FSEL R31, R31, -INF , P1 ;  /* 0xff8000001f1f7808 */ /* 0x000fe40000800000 */
[----:B0-----:R-:W-:-:S05]  /*43d0*/  FMNMX.FTZ R14, R5, R2, !PT ;  /* 0x00000002050e7209 */ /* 0x001fca0007810000 */
[----:B------:R-:W0:Y:S02]  /*43e0*/  SHFL.BFLY PT, R3, R14, 0x1, 0x1f ;  /* 0x0c201f000e037f89 */ /* 0x000e2400000e0000 */
[----:B0-----:R-:W-:Y:S02]  /*43f0*/  FMNMX.FTZ R4, R14, R3, !PT ;  /* 0x000000030e047209 */ /* 0x001fe40007810000 */
        /* <DEDUP_REMOVED lines=20> */
[----:B------:R-:W0:Y:S01]  /*4540*/  MUFU.EX2 R57, R57 ;  /* 0x0000003900397308 */ /* 0x000e220000000800 */
        /* <DEDUP_REMOVED lines=16> */
[----:B0-----:R-:W-:Y:S01]  /*4650*/  FADD.FTZ R21, R56, R57 ;  /* 0x0000003938157221 */ /* 0x001fe20000010000 */
[----:B------:R-:W-:Y:S01]  /*4660*/  FFMA.FTZ R20, R29, UR5, -R20 ;  /* 0x000000051d147c23 */ /* 0x000fe20008010814 */
[----:B------:R-:W-:-:S02]  /*4670*/  FMNMX.FTZ R3, R47, R2, !PT ;  /* 0x000000022f037209 */ /* 0x000fc40007810000 */
[----:B------:R-:W-:Y:S02]  /*4680*/  F2FP.BF16.F32.PACK_AB R208, R57, R56 ;  /* 0x0000003839d0723e */ /* 0x000fe400000010ff */
[----:B------:R-:W-:Y:S02]  /*4690*/  CS2R R56, SRZ ;  /* 0x0000000000387805 */ /* 0x000fe4000001ff00 */
[----:B------:R-:W-:Y:S01]  /*46a0*/  FMNMX.FTZ R2, R34, R3, !PT ;  /* 0x0000000322027209 */ /* 0x000fe20007810000 */
[----:B------:R-:W0:Y:S01]  /*46b0*/  MUFU.EX2 R48, R48 ;  /* 0x0000003000307308 */ /* 0x000e220000000800 */
[----:B-1----:R-:W-:Y:S02]  /*46c0*/  FADD.FTZ R14, R60, R21 ;  /* 0x000000153c0e7221 */ /* 0x002fe40000010000 */
[----:B------:R-:W-:-:S04]  /*46d0*/  FMNMX.FTZ R3, R35, R2, !PT ;  /* 0x0000000223037209 */ /* 0x000fc80007810000 */
[----:B------:R-:W-:Y:S01]  /*46e0*/  FMNMX.FTZ R2, R38, R3, !PT ;  /* 0x0000000326027209 */ /* 0x000fe20007810000 */
[----:B------:R-:W1:Y:S01]  /*46f0*/  MUFU.EX2 R49, R49 ;  /* 0x0000003100317308 */ /* 0x000e620000000800 */
[C---:B--2---:R-:W-:Y:S01]  /*4700*/  FADD.FTZ R21, R61.reuse, R14 ;  /* 0x0000000e3d157221 */ /* 0x044fe20000010000 */
[----:B------:R-:W-:Y:S02]  /*4710*/  F2FP.BF16.F32.PACK_AB R210, R61, R60 ;  /* 0x0000003c3dd2723e */ /* 0x000fe400000010ff */
[----:B------:R-:W-:Y:S02]  /*4720*/  CS2R R60, SRZ ;  /* 0x00000000003c7805 */ /* 0x000fe4000001ff00 */
[----:B------:R-:W-:-:S04]  /*4730*/  FMNMX.FTZ R3, R39, R2, !PT ;  /* 0x0000000227037209 */ /* 0x000fc80007810000 */
[----:B------:R-:W-:Y:S01]  /*4740*/  FMNMX.FTZ R2, R26, R3, !PT ;  /* 0x000000031a027209 */ /* 0x000fe20007810000 */
[----:B------:R-:W-:Y:S01]  /*4750*/  MUFU.EX2 R52, R52 ;  /* 0x0000003400347308 */ /* 0x000fe20000000800 */
[----:B0-----:R-:W-:Y:S02]  /*4760*/  FADD.FTZ R14, R48, R21 ;  /* 0x00000015300e7221 */ /* 0x001fe40000010000 */
[----:B------:R-:W-:-:S04]  /*4770*/  FMNMX.FTZ R3, R27, R2, !PT ;  /* 0x000000021b037209 */ /* 0x000fc80007810000 */
[----:B------:R-:W-:Y:S01]  /*4780*/  FMNMX.FTZ R2, R30, R3, !PT ;  /* 0x000000031e027209 */ /* 0x000fe20007810000 */
[----:B------:R-:W0:Y:S01]  /*4790*/  MUFU.EX2 R53, R53 ;  /* 0x0000003500357308 */ /* 0x000e220000000800 */
[C---:B-1----:R-:W-:Y:S01]  /*47a0*/  FADD.FTZ R29, R49.reuse, R14 ;  /* 0x0000000e311d7221 */ /* 0x042fe20000010000 */
[----:B------:R-:W-:Y:S02]  /*47b0*/  F2FP.BF16.F32.PACK_AB R204, R49, R48 ;  /* 0x0000003031cc723e */ /* 0x000fe400000010ff */
[----:B------:R-:W-:Y:S02]  /*47c0*/  CS2R R48, SRZ ;  /* 0x0000000000307805 */ /* 0x000fe4000001ff00 */
[----:B------:R-:W-:Y:S02]  /*47d0*/  FMNMX.FTZ R2, R31, R2, !PT ;  /* 0x000000021f027209 */ /* 0x000fe40007810000 */
[----:B------:R-:W-:Y:S03]  /*47e0*/  MUFU.EX2 R40, R40 ;  /* 0x0000002800287308 */ /* 0x000fe60000000800 */
[----:B------:R-:W1:Y:S05]  /*47f0*/  SHFL.BFLY PT, R3, R2, 0x2, 0x1f ;  /* 0x0c401f0002037f89 */ /* 0x000e6a00000e0000 */
[----:B------:R-:W2:Y:S01]  /*4800*/  MUFU.EX2 R41, R41 ;  /* 0x0000002900297308 */ /* 0x000ea20000000800 */
[----:B0-----:R-:W-:-:S07]  /*4810*/  F2FP.BF16.F32.PACK_AB R206, R53, R52 ;  /* 0x0000003435ce723e */ /* 0x001fce00000010ff */
[----:B------:R-:W-:Y:S08]  /*4820*/  MUFU.EX2 R44, R44 ;  /* 0x0000002c002c7308 */ /* 0x000ff00000000800 */
[----:B------:R-:W0:Y:S01]  /*4830*/  MUFU.EX2 R45, R45 ;  /* 0x0000002d002d7308 */ /* 0x000e220000000800 */
[----:B-1----:R-:W-:Y:S02]  /*4840*/  FMNMX.FTZ R5, R2, R3, !PT ;  /* 0x0000000302057209 */ /* 0x002fe40007810000 */
[----:B--2---:R-:W-:-:S03]  /*4850*/  F2FP.BF16.F32.PACK_AB R200, R41, R40 ;  /* 0x0000002829c8723e */ /* 0x004fc600000010ff */
[----:B------:R-:W1:Y:S02]  /*4860*/  SHFL.BFLY PT, R2, R5, 0x1, 0x1f ;  /* 0x0c201f0005027f89 */ /* 0x000e6400000e0000 */
[----:B------:R-:W-:Y:S08]  /*4870*/  MUFU.EX2 R32, R32 ;  /* 0x0000002000207308 */ /* 0x000ff00000000800 */
[----:B------:R-:W2:Y:S01]  /*4880*/  MUFU.EX2 R33, R33 ;  /* 0x0000002100217308 */ /* 0x000ea20000000800 */
[----:B0-----:R-:W-:-:S07]  /*4890*/  F2FP.BF16.F32.PACK_AB R202, R45, R44 ;  /* 0x0000002c2dca723e */ /* 0x001fce00000010ff */
[----:B------:R-:W-:Y:S01]  /*48a0*/  MUFU.EX2 R36, R36 ;  /* 0x0000002400247308 */ /* 0x000fe20000000800 */
[----:B-1----:R-:W-:-:S07]  /*48b0*/  FMNMX.FTZ R3, R5, R2, !PT ;  /* 0x0000000205037209 */ /* 0x002fce0007810000 */
[----:B------:R0:W-:Y:S01]  /*48c0*/  MUFU.EX2 R5, R20 ;  /* 0x0000001400057308 */ /* 0x0001e20000000800 */
[----:B--2---:R-:W-:Y:S01]  /*48d0*/  F2FP.BF16.F32.PACK_AB R196, R33, R32 ;  /* 0x0000002021c4723e */ /* 0x004fe200000010ff */
[C---:B------:R-:W-:Y:S01]  /*48e0*/  FMUL.FTZ R2, R3.reuse, UR5 ;  /* 0x0000000503027c20 */ /* 0x040fe20008410000 */
[----:B------:R-:W-:-:S04]  /*48f0*/  FSETP.NEU.FTZ.AND P1, PT, R3, -INF , PT ;  /* 0xff8000000300780b */ /* 0x000fc80003f3d000 */
[----:B------:R-:W-:Y:S01]  /*4900*/  FSEL R2, R2, RZ, P1 ;  /* 0x000000ff02027208 */ /* 0x000fe20000800000 */
[----:B0-----:R-:W-:Y:S01]  /*4910*/  FADD.FTZ R20, R52, R29 ;  /* 0x0000001d34147221 */ /* 0x001fe20000010000 */
[----:B------:R-:W-:Y:S01]  /*4920*/  ISETP.NE.AND P1, PT, R19, RZ, PT ;  /* 0x000000ff1300720c */ /* 0x000fe20003f25270 */
[----:B------:R-:W-:Y:S02]  /*4930*/  MUFU.EX2 R37, R37 ;  /* 0x0000002500257308 */ /* 0x000fe40000000800 */
        /* <DEDUP_REMOVED lines=13> */
[----:B------:R-:W-:Y:S01]  /*4a10*/  @P1 VIADD R0, R0, 0x38840 ;  /* 0x0003884000001836 */ /* 0x000fe20000000000 */
[----:B------:R-:W0:Y:S01]  /*4a20*/  MUFU.EX2 R59, R59 ;  /* 0x0000003b003b7308 */ /* 0x000e220000000800 */
[----:B------:R-:W-:Y:S01]  /*4a30*/  FADD.FTZ R20, R40, R29 ;  /* 0x0000001d28147221 */ /* 0x000fe20000010000 */
[--C-:B------:R-:W-:Y:S01]  /*4a40*/  FFMA.FTZ R47, R47, UR5, -R2.reuse ;  /* 0x000000052f2f7c23 */ /* 0x100fe20008010802 */
[----:B------:R-:W-:Y:S01]  /*4a50*/  FFMA.FTZ R34, R34, UR5, -R2 ;  /* 0x0000000522227c23 */ /* 0x000fe20008010802 */
[----:B------:R-:W-:Y:S01]  /*4a60*/  @P1 PRMT R0, R23, 0x654, R0 ;  /* 0x0000065417001816 */ /* 0x000fe20000000000 */
[----:B------:R-:W-:Y:S01]  /*4a70*/  FADD.FTZ R29, R41, R20 ;  /* 0x00000014291d7221 */ /* 0x000fe20000010000 */
[--C-:B------:R-:W-:Y:S01]  /*4a80*/  FFMA.FTZ R35, R35, UR5, -R2.reuse ;  /* 0x0000000523237c23 */ /* 0x100fe20008010802 */
[--C-:B------:R-:W-:Y:S01]  /*4a90*/  FFMA.FTZ R38, R38, UR5, -R2.reuse ;  /* 0x0000000526267c23 */ /* 0x100fe20008010802 */
[----:B------:R-:W1:Y:S01]  /*4aa0*/  MUFU.EX2 R62, R62 ;  /* 0x0000003e003e7308 */ /* 0x000e620000000800 */
[----:B------:R2:W-:Y:S01]  /*4ab0*/  @P1 SYNCS.ARRIVE.TRANS64.RED.A1T0 RZ, [R0+URZ], RZ ;  /* 0x000000ff00ff19a7 */ /* 0x0005e2000810043f */
[--C-:B------:R-:W-:Y:S01]  /*4ac0*/  FFMA.FTZ R39, R39, UR5, -R2.reuse ;  /* 0x0000000527277c23 */ /* 0x100fe20008010802 */
[--C-:B------:R-:W-:Y:S01]  /*4ad0*/  FFMA.FTZ R26, R26, UR5, -R2.reuse ;  /* 0x000000051a1a7c23 */ /* 0x100fe20008010802 */
[--C-:B------:R-:W-:Y:S01]  /*4ae0*/  FFMA.FTZ R27, R27, UR5, -R2.reuse ;  /* 0x000000051b1b7c23 */ /* 0x100fe20008010802 */
[--C-:B------:R-:W-:Y:S01]  /*4af0*/  FFMA.FTZ R30, R30, UR5, -R2.reuse ;  /* 0x000000051e1e7c23 */ /* 0x100fe20008010802 */
[----:B------:R-:W-:Y:S01]  /*4b00*/  FFMA.FTZ R2, R31, UR5, -R2 ;  /* 0x000000051f027c23 */ /* 0x000fe20008010802 */
[----:B------:R-:W-:Y:S01]  /*4b10*/  PLOP3.LUT P1, PT, PT, PT, UP0, 0x80, 0x0 ;  /* 0x000000000000781c */ /* 0x000fe20003f2f008 */
[----:B------:R-:W3:Y:S01]  /*4b20*/  MUFU.EX2 R63, R63 ;  /* 0x0000003f003f7308 */ /* 0x000ee20000000800 */
[----:B0-----:R-:W-:Y:S01]  /*4b30*/  FADD.FTZ R21, R58, R59 ;  /* 0x0000003b3a157221 */ /* 0x001fe20000010000 */
[----:B--2---:R-:W-:Y:S01]  /*4b40*/  FADD.FTZ R0, R44, R29 ;  /* 0x0000001d2c007221 */ /* 0x004fe20000010000 */
[----:B------:R-:W-:-:S02]  /*4b50*/  F2FP.BF16.F32.PACK_AB R198, R37, R36 ;  /* 0x0000002425c6723e */ /* 0x000fc400000010ff */
[----:B------:R-:W-:Y:S02]  /*4b60*/  CS2R R52, SRZ ;  /* 0x0000000000347805 */ /* 0x000fe4000001ff00 */
[----:B------:R-:W-:Y:S01]  /*4b70*/  F2FP.BF16.F32.PACK_AB R209, R59, R58 ;  /* 0x0000003a3bd1723e */ /* 0x000fe200000010ff */
[----:B------:R-:W-:Y:S01]  /*4b80*/  FADD.FTZ R29, R45, R0 ;  /* 0x000000002d1d7221 */ /* 0x000fe20000010000 */
[----:B------:R-:W-:Y:S01]  /*4b90*/  CS2R R58, SRZ ;  /* 0x00000000003a7805 */ /* 0x000fe2000001ff00 */
[----:B------:R-:W0:Y:S01]  /*4ba0*/  MUFU.EX2 R50, R50 ;  /* 0x0000003200327308 */ /* 0x000e220000000800 */
[----:B-1----:R-:W-:Y:S01]  /*4bb0*/  FADD.FTZ R14, R62, R21 ;  /* 0x000000153e0e7221 */ /* 0x002fe20000010000 */
[----:B------:R-:W-:Y:S02]  /*4bc0*/  CS2R R44, SRZ ;  /* 0x00000000002c7805 */ /* 0x000fe4000001ff00 */
[----:B------:R-:W-:-:S04]  /*4bd0*/  CS2R R40, SRZ ;  /* 0x0000000000287805 */ /* 0x000fc8000001ff00 */
[----:B------:R-:W1:Y:S01]  /*4be0*/  MUFU.EX2 R51, R51 ;  /* 0x0000003300337308 */ /* 0x000e620000000800 */
[C---:B---3--:R-:W-:Y:S01]  /*4bf0*/  FADD.FTZ R21, R63.reuse, R14 ;  /* 0x0000000e3f157221 */ /* 0x048fe20000010000 */
[----:B------:R-:W-:Y:S02]  /*4c00*/  F2FP.BF16.F32.PACK_AB R211, R63, R62 ;  /* 0x0000003e3fd3723e */ /* 0x000fe400000010ff */
[----:B------:R-:W-:-:S04]  /*4c10*/  CS2R R62, SRZ ;  /* 0x00000000003e7805 */ /* 0x000fc8000001ff00 */
[----:B------:R-:W2:Y:S01]  /*4c20*/  MUFU.EX2 R54, R54 ;  /* 0x0000003600367308 */ /* 0x000ea20000000800 */
[----:B0-----:R-:W-:-:S07]  /*4c30*/  FADD.FTZ R14, R50, R21 ;  /* 0x00000015320e7221 */ /* 0x001fce0000010000 */
[----:B------:R-:W0:Y:S01]  /*4c40*/  MUFU.EX2 R55, R55 ;  /* 0x0000003700377308 */ /* 0x000e220000000800 */
[C---:B-1----:R-:W-:Y:S01]  /*4c50*/  FADD.FTZ R21, R51.reuse, R14 ;  /* 0x0000000e33157221 */ /* 0x042fe20000010000 */
[----:B------:R-:W-:Y:S02]  /*4c60*/  F2FP.BF16.F32.PACK_AB R205, R51, R50 ;  /* 0x0000003233cd723e */ /* 0x000fe400000010ff */
[----:B------:R-:W-:-:S04]  /*4c70*/  CS2R R50, SRZ ;  /* 0x0000000000327805 */ /* 0x000fc8000001ff00 */
[----:B------:R-:W1:Y:S01]  /*4c80*/  MUFU.EX2 R42, R42 ;  /* 0x0000002a002a7308 */ /* 0x000e620000000800 */
[----:B--2---:R-:W-:-:S07]  /*4c90*/  FADD.FTZ R14, R54, R21 ;  /* 0x00000015360e7221 */ /* 0x004fce0000010000 */
[----:B------:R-:W2:Y:S01]  /*4ca0*/  MUFU.EX2 R43, R43 ;  /* 0x0000002b002b7308 */ /* 0x000ea20000000800 */
[C---:B0-----:R-:W-:Y:S01]  /*4cb0*/  FADD.FTZ R21, R55.reuse, R14 ;  /* 0x0000000e37157221 */ /* 0x041fe20000010000 */
[----:B------:R-:W-:Y:S01]  /*4cc0*/  FADD.FTZ R14, R32, R29 ;  /* 0x0000001d200e7221 */ /* 0x000fe20000010000 */
[----:B------:R-:W-:Y:S02]  /*4cd0*/  F2FP.BF16.F32.PACK_AB R207, R55, R54 ;  /* 0x0000003637cf723e */ /* 0x000fe400000010ff */
[----:B------:R-:W-:Y:S01]  /*4ce0*/  CS2R R54, SRZ ;  /* 0x0000000000367805 */ /* 0x000fe2000001ff00 */
[----:B------:R-:W-:Y:S01]  /*4cf0*/  FADD.FTZ R29, R33, R14 ;  /* 0x0000000e211d7221 */ /* 0x000fe20000010000 */
[----:B------:R-:W-:Y:S01]  /*4d00*/  CS2R R32, SRZ ;  /* 0x0000000000207805 */ /* 0x000fe2000001ff00 */
[----:B------:R-:W0:Y:S01]  /*4d10*/  MUFU.EX2 R46, R46 ;  /* 0x0000002e002e7308 */ /* 0x000e220000000800 */
[----:B-1----:R-:W-:Y:S01]  /*4d20*/  FADD.FTZ R0, R42, R21 ;  /* 0x000000152a007221 */ /* 0x002fe20000010000 */
[----:B------:R-:W-:-:S04]  /*4d30*/  FADD.FTZ R14, R36, R29 ;  /* 0x0000001d240e7221 */ /* 0x000fc80000010000 */
[----:B------:R-:W-:Y:S01]  /*4d40*/  FADD.FTZ R29, R37, R14 ;  /* 0x0000000e251d7221 */ /* 0x000fe20000010000 */
[----:B------:R-:W-:Y:S01]  /*4d50*/  CS2R R36, SRZ ;  /* 0x0000000000247805 */ /* 0x000fe2000001ff00 */
[----:B------:R-:W1:Y:S01]  /*4d60*/  MUFU.EX2 R47, R47 ;  /* 0x0000002f002f7308 */ /* 0x000e620000000800 */
[C---:B--2---:R-:W-:Y:S01]  /*4d70*/  FADD.FTZ R21, R43.reuse, R0 ;  /* 0x000000002b157221 */ /* 0x044fe20000010000 */
        /* <DEDUP_REMOVED lines=12> */
[----:B------:R-:W-:Y:S02]  /*4e40*/  F2FP.BF16.F32.PACK_AB R197, R35, R34 ;  /* 0x0000002223c5723e */ /* 0x000fe400000010ff */
[----:B------:R-:W-:-:S04]  /*4e50*/  CS2R R34, SRZ ;  /* 0x0000000000227805 */ /* 0x000fc8000001ff00 */
[----:B------:R-:W0:Y:S01]  /*4e60*/  MUFU.EX2 R25, R25 ;  /* 0x0000001900197308 */ /* 0x000e220000000800 */
[----:B-1----:R-:W-:-:S07]  /*4e70*/  FADD.FTZ R14, R24, R29 ;  /* 0x0000001d180e7221 */ /* 0x002fce0000010000 */
[----:B------:R-:W1:Y:S01]  /*4e80*/  MUFU.EX2 R39, R39 ;  /* 0x0000002700277308 */ /* 0x000e620000000800 */
[----:B--2---:R-:W-:-:S07]  /*4e90*/  FADD.FTZ R0, R38, R21 ;  /* 0x0000001526007221 */ /* 0x004fce0000010000 */
[----:B------:R-:W2:Y:S01]  /*4ea0*/  MUFU.EX2 R28, R28 ;  /* 0x0000001c001c7308 */ /* 0x000ea20000000800 */
[C---:B0-----:R-:W-:Y:S01]  /*4eb0*/  FADD.FTZ R29, R25.reuse, R14 ;  /* 0x0000000e191d7221 */ /* 0x041fe20000010000 */
[----:B------:R-:W-:Y:S02]  /*4ec0*/  F2FP.BF16.F32.PACK_AB R192, R25, R24 ;  /* 0x0000001819c0723e */ /* 0x000fe400000010ff */
[----:B------:R-:W-:-:S04]  /*4ed0*/  CS2R R24, SRZ ;  /* 0x0000000000187805 */ /* 0x000fc8000001ff00 */
[----:B------:R-:W0:Y:S01]  /*4ee0*/  MUFU.EX2 R26, R26 ;  /* 0x0000001a001a7308 */ /* 0x000e220000000800 */
[C---:B-1----:R-:W-:Y:S01]  /*4ef0*/  FADD.FTZ R21, R39.reuse, R0 ;  /* 0x0000000027157221 */ /* 0x042fe20000010000 */
[----:B------:R-:W-:Y:S02]  /*4f00*/  F2FP.BF16.F32.PACK_AB R199, R39, R38 ;  /* 0x0000002627c7723e */ /* 0x000fe400000010ff */
[----:B------:R-:W-:-:S04]  /*4f10*/  CS2R R38, SRZ ;  /* 0x0000000000267805 */ /* 0x000fc8000001ff00 */
[----:B------:R-:W1:Y:S01]  /*4f20*/  MUFU.EX2 R27, R27 ;  /* 0x0000001b001b7308 */ /* 0x000e620000000800 */
[----:B--2---:R-:W-:Y:S01]  /*4f30*/  FADD.FTZ R14, R28, R29 ;  /* 0x0000001d1c0e7221 */ /* 0x004fe20000010000 */
[C---:B------:R-:W-:Y:S02]  /*4f40*/  F2FP.BF16.F32.PACK_AB R194, R5.reuse, R28 ;  /* 0x0000001c05c2723e */ /* 0x040fe400000010ff */
[----:B------:R-:W-:Y:S01]  /*4f50*/  CS2R R28, SRZ ;  /* 0x00000000001c7805 */ /* 0x000fe2000001ff00 */
[----:B------:R-:W-:-:S03]  /*4f60*/  FADD.FTZ R14, R5, R14 ;  /* 0x0000000e050e7221 */ /* 0x000fc60000010000 */
[----:B------:R-:W2:Y:S01]  /*4f70*/  MUFU.EX2 R30, R30 ;  /* 0x0000001e001e7308 */ /* 0x000ea20000000800 */
[----:B0-----:R-:W-:-:S07]  /*4f80*/  FADD.FTZ R0, R26, R21 ;  /* 0x000000151a007221 */ /* 0x001fce0000010000 */
[----:B------:R0:W3:Y:S01]  /*4f90*/  MUFU.EX2 R195, R2 ;  /* 0x0000000200c37308 */ /* 0x0000e20000000800 */
[C---:B-1----:R-:W-:Y:S01]  /*4fa0*/  FADD.FTZ R5, R27.reuse, R0 ;  /* 0x000000001b057221 */ /* 0x042fe20000010000 */
[----:B------:R-:W-:Y:S02]  /*4fb0*/  F2FP.BF16.F32.PACK_AB R193, R27, R26 ;  /* 0x0000001a1bc1723e */ /* 0x000fe400000010ff */
[----:B------:R-:W-:Y:S01]  /*4fc0*/  CS2R R26, SRZ ;  /* 0x00000000001a7805 */ /* 0x000fe2000001ff00 */
[----:B--2---:R-:W-:Y:S01]  /*4fd0*/  FADD.FTZ R0, R30, R5 ;  /* 0x000000051e007221 */ /* 0x004fe20000010000 */
[----:B0-----:R-:W-:-:S03]  /*4fe0*/  IMAD.MOV.U32 R2, RZ, RZ, 0x3f800000 ;  /* 0x3f800000ff027424 */ /* 0x001fc600078e00ff */
[C---:B---3--:R-:W-:Y:S01]  /*4ff0*/  FADD.FTZ R5, R195.reuse, R0 ;  /* 0x00000000c3057221 */ /* 0x048fe20000010000 */
[----:B------:R-:W-:Y:S01]  /*5000*/  F2FP.BF16.F32.PACK_AB R195, R195, R30 ;  /* 0x0000001ec3c3723e */ /* 0x000fe200000010ff */
[----:B------:R-:W-:Y:S01]  /*5010*/  IMAD.MOV.U32 R0, RZ, RZ, 0x3f800000 ;  /* 0x3f800000ff007424 */ /* 0x000fe200078e00ff */
[----:B------:R-:W-:Y:S01]  /*5020*/  CS2R R30, SRZ ;  /* 0x00000000001e7805 */ /* 0x000fe2000001ff00 */
[----:B------:R-:W-:Y:S06]  /*5030*/  @!P1 BRA `(.L_x_202) ;  /* 0x0000003800c89947 */ /* 0x000fec0003800000 */
[----:B------:R-:W-:Y:S01]  /*5040*/  R2UR UR4, R152 ;  /* 0x00000000980472ca */ /* 0x000fe200000e0000 */
[----:B------:R-:W-:Y:S01]  /*5050*/  IMAD.MOV.U32 R232, RZ, RZ, R3 ;  /* 0x000000ffffe87224 */ /* 0x000fe200078e0003 */
[----:B------:R-:W-:Y:S01]  /*5060*/  UMOV UR61, UR60 ;  /* 0x0000003c003d7c82 */ /* 0x000fe20008000000 */
[----:B------:R-:W-:Y:S02]  /*5070*/  IMAD.MOV.U32 R21, RZ, RZ, R4 ;  /* 0x000000ffff157224 */ /* 0x000fe400078e0004 */
[----:B------:R-:W-:Y:S02]  /*5080*/  IMAD.MOV.U32 R0, RZ, RZ, 0x3f800000 ;  /* 0x3f800000ff007424 */ /* 0x000fe400078e00ff */
[----:B------:R-:W-:-:S06]  /*5090*/  IMAD.MOV.U32 R151, RZ, RZ, RZ ;  /* 0x000000ffff977224 */ /* 0x000fcc00078e00ff */
[----:B------:R-:W-:-:S06]  /*50a0*/  UIADD3 UR4, UR4, -0x2, URZ ;  /* 0xfffffffe04047890 */ /* 0x000fcc000fffe03f */
[----:B------:R-:W-:Y:S01]  /*50b0*/  IMAD.U32 R20, RZ, RZ, UR4 ;  /* 0x00000004ff147e24 */ /* 0x000fe2000f8e00ff */
[----:B------:R-:W-:-:S13]  /*50c0*/  R2UR UR4, R16 ;  /* 0x00000000100472ca */ /* 0x000fda00000e0000 */
[----:B------:R-:W-:-:S07]  /*50d0*/  IMAD.U32 R234, RZ, RZ, UR4 ;  /* 0x00000004ffea7e24 */ /* 0x000fce000f8e00ff */
.L_x_213:
        /* <DEDUP_REMOVED lines=9> */
.L_x_203:
        /* <DEDUP_REMOVED lines=12> */
.L_x_204:
[----:B-1----:R-:W-:Y:S05]  /*5230*/  @P1 BRA `(.L_x_205) ;  /* 0x00000000000c1947 */ /* 0x002fea0003800000 */
[----:B------:R-:W-:-:S13]  /*5240*/  R2UR UR4, R233 ;  /* 0x00000000e90472ca */ /* 0x000fda00000e0000 */
[----:B------:R-:W1:Y:S02]  /*5250*/  SYNCS.PHASECHK.TRANS64.TRYWAIT P1, [UR4+0x38830], R3 ;  /* 0x03883003ff0075a7 */ /* 0x000e640008020144 */
[----:B-1----:R-:W-:Y:S05]  /*5260*/  @!P1 BRA `(.L_x_206) ;  /* 0x000000c000f09947 */ /* 0x002fea0003800000 */
.L_x_205:
        /* <DEDUP_REMOVED lines=51> */
[----:B------:R-:W-:Y:S01]  /*55a0*/  UMOV UR7, 0x40000040 ;  /* 0x4000004000077882 */ /* 0x000fe20000000000 */
        /* <DEDUP_REMOVED lines=143> */
[----:B-1----:R-:W-:-:S06]  /*5ea0*/  WARPGROUP.ARRIVE ;  /* 0x00000000000079c5 */ /* 0x002fcc0000000000 */
        /* <DEDUP_REMOVED lines=421> */
[----:B------:R-:W-:-:S03]  /*7900*/  UIADD3 UR6, UR4, 0x906, URZ ;  /* 0x0000090604067890 */ /* 0x000fc6000fffe03f */
        /* <DEDUP_REMOVED lines=25> */
.L_x_207:
[----:B------:R-:W-:Y:S02]  /*7aa0*/  R2UR UR4, R4 ;  /* 0x00000000040472ca */ /* 0x000fe400000e0000 */
[----:B------:R-:W-:-:S11]  /*7ab0*/  R2UR UR5, R234 ;  /* 0x00000000ea0572ca */ /* 0x000fd600000e0000 */
[----:B------:R-:W-:Y:S02]  /*7ac0*/  ULEA UR4, UR61, UR4, 0x3 ;  /* 0x000000043d047291 */ /* 0x000fe4000f8e183f */
[----:B------:R-:W-:-:S05]  /*7ad0*/  IMAD.U32 R0, RZ, RZ, UR5 ;  /* 0x00000005ff007e24 */ /* 0x000fca000f8e00ff */
[----:B------:R-:W-:-:S04]  /*7ae0*/  SHF.L.U32 R0, R0, 0x1f, RZ ;  /* 0x0000001f00007819 */ /* 0x000fc800000006ff */
[----:B------:R1:W2:Y:S01]  /*7af0*/  SYNCS.PHASECHK.TRANS64.TRYWAIT P1, [UR4+0x38850], R0 ;  /* 0x03885000ff0075a7 */ /* 0x0002a20008020144 */
[----:B------:R-:W-:Y:S05]  /*7b00*/  @!P0 BRA `(.L_x_208) ;  /* 0x0000000000048947 */ /* 0x000fea0003800000 */
[----:B------:R-:W-:Y:S01]  /*7b10*/  BPT.TRAP 0x1 ;  /* 0x000000040000795c */ /* 0x000fe20000300000 */
.L_x_208:
[----:B--2---:R-:W-:Y:S05]  /*7b20*/  @P1 BRA `(.L_x_209) ;  /* 0x0000000000081947 */ /* 0x004fea0003800000 */
[----:B------:R-:W2:Y:S02]  /*7b30*/  SYNCS.PHASECHK.TRANS64.TRYWAIT P1, [UR4+0x38850], R0 ;  /* 0x03885000ff0075a7 */ /* 0x000ea40008020144 */
[----:B--2---:R-:W-:Y:S05]  /*7b40*/  @!P1 BRA `(.L_x_210) ;  /* 0x0000009800d49947 */ /* 0x004fea0003800000 */
.L_x_209:
[----:B------:R-:W-:Y:S01]  /*7b50*/  R2UR UR5, R4 ;  /* 0x00000000040572ca */ /* 0x000fe200000e0000 */
[----:B------:R-:W-:Y:S01]  /*7b60*/  WARPGROUP.ARRIVE ;  /* 0x00000000000079c5 */ /* 0x000fe20000000000 */
[----:B------:R-:W-:-:S11]  /*7b70*/  UMOV UR7, 0x40000040 ;  /* 0x4000004000077882 */ /* 0x000fd60000000000 */
[----:B------:R-:W-:-:S04]  /*7b80*/  UIADD3 UR5, UR5, 0x400, URZ ;  /* 0x0000040005057890 */ /* 0x000fc8000fffe03f */
[----:B------:R-:W-:-:S04]  /*7b90*/  USHF.R.U32.HI UR5, URZ, 0x4, UR5 ;  /* 0x000000043f057899 */ /* 0x000fc80008011605 */
[----:B------:R-:W-:-:S04]  /*7ba0*/  ULOP3.LUT UR5, UR5, 0x3fff, URZ, 0xc0, !UPT ;  /* 0x00003fff05057892 */ /* 0x000fc8000f8ec03f */
[----:B------:R-:W-:-:S04]  /*7bb0*/  ULOP3.LUT UR5, UR5, 0x2800000, URZ, 0xfc, !UPT ;  /* 0x0280000005057892 */ /* 0x000fc8000f8efc3f */
[----:B------:R-:W-:-:S07]  /*7bc0*/  UIMAD UR5, UR61, 0xa00, UR5 ;  /* 0x00000a003d0578a4 */ /* 0x000fce000f8e0205 */
[----:B------:R-:W-:Y:S02]  /*7bd0*/  UMOV UR6, UR5 ;  /* 0x0000000500067c82 */ /* 0x000fe40008000000 */
        /* <DEDUP_REMOVED lines=24> */
[----:B------:R-:W-:Y:S03]  /*7d60*/  HGMMA.64x256x16.F32.BF16 R24, R192, gdesc[UR4].tnspB, R24, gsb0 ;  /* 0x43e00004c0187df0 */ /* 0x000fe60008001818 */
[----:B------:R-:W-:Y:S02]  /*7d70*/  WARPGROUP.DEPBAR.LE gsb0, 0x0 ;  /* 0x00008000000079c5 */ /* 0x000fe40000010000 */
[----:B------:R-:W-:Y:S05]  /*7d80*/  @!P0 BRA `(.L_x_211) ;  /* 0x0000000000048947 */ /* 0x000fea0003800000 */
[----:B------:R-:W-:Y:S01]  /*7d90*/  BPT.TRAP 0x1 ;  /* 0x000000040000795c */ /* 0x000fe20000300000 */
.L_x_211:
[----:B01----:R-:W-:Y:S01]  /*7da0*/  FMNMX.FTZ R0, R184, R21, !PT ;  /* 0x00000015b8007209 */ /* 0x003fe20007810000 */
[----:B------:R-:W-:Y:S01]  /*7db0*/  ULDC UR5, c[0x0][0x988] ;  /* 0x0002620000057ab9 */ /* 0x000fe20000000800 */
[----:B------:R-:W-:Y:S02]  /*7dc0*/  FMNMX.FTZ R2, R186, R232, !PT ;  /* 0x000000e8ba027209 */ /* 0x000fe40007810000 */
[----:B------:R-:W-:Y:S02]  /*7dd0*/  FMNMX.FTZ R3, R185, R0, !PT ;  /* 0x00000000b9037209 */ /* 0x000fe40007810000 */
[----:B------:R-:W-:Y:S02]  /*7de0*/  FMNMX.FTZ R193, R187, R2, !PT ;  /* 0x00000002bbc17209 */ /* 0x000fe40007810000 */
[----:B------:R-:W-:Y:S02]  /*7df0*/  FMNMX.FTZ R0, R188, R3, !PT ;  /* 0x00000003bc007209 */ /* 0x000fe40007810000 */
[----:B------:R-:W-:-:S02]  /*7e00*/  FMNMX.FTZ R2, R190, R193, !PT ;  /* 0x000000c1be027209 */ /* 0x000fc40007810000 */
[----:B------:R-:W-:Y:S02]  /*7e10*/  FMNMX.FTZ R3, R189, R0, !PT ;  /* 0x00000000bd037209 */ /* 0x000fe40007810000 */
        /* <DEDUP_REMOVED lines=33> */
[----:B------:R-:W-:Y:S01]  /*8030*/  R2UR UR6, R233 ;  /* 0x00000000e90672ca */ /* 0x000fe200000e0000 */
[----:B------:R-:W0:Y:S01]  /*8040*/  SHFL.BFLY PT, R3, R0, 0x2, 0x1f ;  /* 0x0c401f0000037f89 */ /* 0x000e2200000e0000 */
[----:B------:R-:W-:-:S03]  /*8050*/  ISETP.NE.AND P1, PT, R19, RZ, PT ;  /* 0x000000ff1300720c */ /* 0x000fc60003f25270 */
[----:B------:R-:W1:Y:S01]  /*8060*/  SHFL.BFLY PT, R193, R2, 0x2, 0x1f ;  /* 0x0c401f0002c17f89 */ /* 0x000e6200000e0000 */
[----:B0-----:R-:W-:Y:S02]  /*8070*/  FMNMX.FTZ R192, R0, R3, !PT ;  /* 0x0000000300c07209 */ /* 0x001fe40007810000 */
[----:B-1----:R-:W-:-:S03]  /*8080*/  FMNMX.FTZ R194, R2, R193, !PT ;  /* 0x000000c102c27209 */ /* 0x002fc60007810000 */
[----:B------:R-:W0:Y:S04]  /*8090*/  SHFL.BFLY PT, R3, R192, 0x1, 0x1f ;  /* 0x0c201f00c0037f89 */ /* 0x000e2800000e0000 */
[----:B------:R-:W1:Y:S01]  /*80a0*/  SHFL.BFLY PT, R193, R194, 0x1, 0x1f ;  /* 0x0c201f00c2c17f89 */ /* 0x000e6200000e0000 */
[----:B0-----:R-:W-:Y:S02]  /*80b0*/  FMNMX.FTZ R4, R192, R3, !PT ;  /* 0x00000003c0047209 */ /* 0x001fe40007810000 */
[----:B-1----:R-:W-:-:S03]  /*80c0*/  FMNMX.FTZ R3, R194, R193, !PT ;  /* 0x000000c1c2037209 */ /* 0x002fc60007810000 */
[C---:B------:R-:W-:Y:S01]  /*80d0*/  FMUL.FTZ R193, R4.reuse, UR5 ;  /* 0x0000000504c17c20 */ /* 0x040fe20008410000 */
[----:B------:R-:W-:-:S03]  /*80e0*/  FADD.FTZ R21, -R4, R21 ;  /* 0x0000001504157221 */ /* 0x000fc60000010100 */
[--C-:B------:R-:W-:Y:S01]  /*80f0*/  FFMA.FTZ R192, R152, UR5, -R193.reuse ;  /* 0x0000000598c07c23 */ /* 0x100fe200080108c1 */
[C---:B------:R-:W-:Y:S01]  /*8100*/  FADD.FTZ R0, -R3.reuse, R232 ;  /* 0x000000e803007221 */ /* 0x040fe20000010100 */
[----:B------:R-:W-:Y:S01]  /*8110*/  FMUL.FTZ R152, R3, UR5 ;  /* 0x0000000503987c20 */ /* 0x000fe20008410000 */
[----:B------:R-:W-:Y:S01]  /*8120*/  FMUL.FTZ R195, R21, UR5 ;  /* 0x0000000515c37c20 */ /* 0x000fe20008410000 */
[--C-:B------:R-:W-:Y:S01]  /*8130*/  FFMA.FTZ R21, R184, UR5, -R193.reuse ;  /* 0x00000005b8157c23 */ /* 0x100fe200080108c1 */
[----:B------:R-:W-:Y:S01]  /*8140*/  FMUL.FTZ R0, R0, UR5 ;  /* 0x0000000500007c20 */ /* 0x000fe20008410000 */
        /* <DEDUP_REMOVED lines=8> */
[--C-:B------:R-:W-:Y:S01]  /*81d0*/  FFMA.FTZ R196, R160, UR5, -R193.reuse ;  /* 0x00000005a0c47c23 */ /* 0x100fe200080108c1 */
[--C-:B------:R-:W-:Y:S01]  /*81e0*/  FFMA.FTZ R160, R191, UR5, -R152.reuse ;  /* 0x00000005bfa07c23 */ /* 0x100fe20008010898 */
[--C-:B------:R-:W-:Y:S01]  /*81f0*/  FFMA.FTZ R204, R176, UR5, -R193.reuse ;  /* 0x00000005b0cc7c23 */ /* 0x100fe200080108c1 */
[--C-:B------:R-:W-:Y:S01]  /*8200*/  FFMA.FTZ R205, R178, UR5, -R152.reuse ;  /* 0x00000005b2cd7c23 */ /* 0x100fe20008010898 */
[----:B------:R-:W0:Y:S01]  /*8210*/  MUFU.EX2 R21, R21 ;  /* 0x0000001500157308 */ /* 0x000e220000000800 */
[--C-:B------:R-:W-:Y:S01]  /*8220*/  FFMA.FTZ R185, R177, UR5, -R193.reuse ;  /* 0x00000005b1b97c23 */ /* 0x100fe200080108c1 */
        /* <DEDUP_REMOVED lines=9> */
[----:B------:R-:W-:Y:S01]  /*82c0*/  FFMA.FTZ R200, R168, UR5, -R193 ;  /* 0x00000005a8c87c23 */ /* 0x000fe200080108c1 */
[--C-:B------:R-:W-:Y:S01]  /*82d0*/  FFMA.FTZ R168, R183, UR5, -R152.reuse ;  /* 0x00000005b7a87c23 */ /* 0x100fe20008010898 */
[--C-:B------:R-:W-:Y:S01]  /*82e0*/  FFMA.FTZ R203, R174, UR5, -R152.reuse ;  /* 0x00000005aecb7c23 */ /* 0x100fe20008010898 */
[--C-:B------:R-:W-:Y:S01]  /*82f0*/  FFMA.FTZ R201, R170, UR5, -R152.reuse ;  /* 0x00000005aac97c23 */ /* 0x100fe20008010898 */
[--C-:B------:R-:W-:Y:S01]  /*8300*/  FFMA.FTZ R197, R162, UR5, -R152.reuse ;  /* 0x00000005a2c57c23 */ /* 0x100fe20008010898 */
[----:B------:R-:W1:Y:S01]  /*8310*/  MUFU.EX2 R209, R209 ;  /* 0x000000d100d17308 */ /* 0x000e620000000800 */
[----:B0-----:R-:W-:Y:S01]  /*8320*/  FFMA.FTZ R165, R2, R14, R21 ;  /* 0x0000000e02a57223 */ /* 0x001fe20000010015 */
        /* <DEDUP_REMOVED lines=8> */
[----:B------:R-:W-:Y:S01]  /*83b0*/  FFMA.FTZ R157, R157, UR5, -R193 ;  /* 0x000000059d9d7c23 */ /* 0x000fe200080108c1 */
[--C-:B------:R-:W-:Y:S01]  /*83c0*/  FFMA.FTZ R193, R154, UR5, -R152.reuse ;  /* 0x000000059ac17c23 */ /* 0x100fe20008010898 */
[----:B------:R-:W-:-:S04]  /*83d0*/  FFMA.FTZ R195, R158, UR5, -R152 ;  /* 0x000000059ec37c23 */ /* 0x000fc80008010898 */
[----:B------:R-:W2:Y:S01]  /*83e0*/  MUFU.EX2 R156, R156 ;  /* 0x0000009c009c7308 */ /* 0x000ea20000000800 */
[----:B-1----:R-:W-:-:S07]  /*83f0*/  FFMA.FTZ R5, R0, R5, R209 ;  /* 0x0000000500057223 */ /* 0x002fce00000100d1 */
[----:B------:R-:W1:Y:S01]  /*8400*/  MUFU.EX2 R210, R210 ;  /* 0x000000d200d27308 */ /* 0x000e620000000800 */
[----:B0-----:R-:W-:-:S07]  /*8410*/  FADD.FTZ R165, R208, R165 ;  /* 0x000000a5d0a57221 */ /* 0x001fce0000010000 */
[----:B------:R-:W0:Y:S01]  /*8420*/  MUFU.EX2 R211, R211 ;  /* 0x000000d300d37308 */ /* 0x000e220000000800 */
[----:B--2---:R-:W-:-:S07]  /*8430*/  FADD.FTZ R14, R156, R5 ;  /* 0x000000059c0e7221 */ /* 0x004fce0000010000 */
[----:B------:R-:W2:Y:S01]  /*8440*/  MUFU.EX2 R189, R189 ;  /* 0x000000bd00bd7308 */ /* 0x000ea20000000800 */
[----:B-1----:R-:W-:-:S07]  /*8450*/  FADD.FTZ R174, R210, R165 ;  /* 0x000000a5d2ae7221 */ /* 0x002fce0000010000 */
        /* <DEDUP_REMOVED lines=11> */
[----:B-1----:R-:W-:Y:S01]  /*8510*/  FADD.FTZ R163, R185, R166 ;  /* 0x000000a6b9a37221 */ /* 0x002fe20000010000 */
[----:B------:R-:W-:-:S06]  /*8520*/  FFMA.FTZ R166, R167, UR5, -R152 ;  /* 0x00000005a7a67c23 */ /* 0x000fcc0008010898 */
        /* <DEDUP_REMOVED lines=15> */
[----:B--2---:R-:W-:Y:S01]  /*8620*/  FADD.FTZ R163, R177, R154 ;  /* 0x0000009ab1a37221 */ /* 0x004fe20000010000 */
[--C-:B------:R-:W-:Y:S01]  /*8630*/  FFMA.FTZ R154, R155, UR5, -R152.reuse ;  /* 0x000000059b9a7c23 */ /* 0x100fe20008010898 */
[----:B------:R-:W-:-:S05]  /*8640*/  FFMA.FTZ R152, R159, UR5, -R152 ;  /* 0x000000059f987c23 */ /* 0x000fca0008010898 */
[----:B------:R-:W2:Y:S01]  /*8650*/  MUFU.EX2 R203, R203 ;  /* 0x000000cb00cb7308 */ /* 0x000ea20000000800 */
[----:B-1----:R-:W-:-:S07]  /*8660*/  FADD.FTZ R14, R170, R5 ;  /* 0x00000005aa0e7221 */ /* 0x002fce0000010000 */
[----:B------:R-:W1:Y:S01]  /*8670*/  MUFU.EX2 R173, R173 ;  /* 0x000000ad00ad7308 */ /* 0x000e620000000800 */
[----:B0-----:R-:W-:Y:S01]  /*8680*/  FADD.FTZ R174, R202, R163 ;  /* 0x000000a3caae7221 */ /* 0x001fe20000010000 */
[----:B------:R-:W-:-:S06]  /*8690*/  IMAD.U32 R163, RZ, RZ, UR6 ;  /* 0x00000006ffa37e24 */ /* 0x000fcc000f8e00ff */
        /* <DEDUP_REMOVED lines=10> */
[----:B------:R-:W-:-:S05]  /*8740*/  @P1 VIADD R14, R163, 0x38840 ;  /* 0x00038840a30e1836 */ /* 0x000fca0000000000 */
[----:B------:R-:W-:Y:S01]  /*8750*/  @P1 PRMT R14, R23, 0x654, R14 ;  /* 0x00000654170e1816 */ /* 0x000fe2000000000e */
[----:B------:R-:W1:Y:S01]  /*8760*/  MUFU.EX2 R198, R198 ;  /* 0x000000c600c67308 */ /* 0x000e620000000800 */
[----:B0-----:R-:W-:Y:S02]  /*8770*/  FADD.FTZ R155, R169, R158 ;  /* 0x0000009ea99b7221 */ /* 0x001fe40000010000 */
[----:B------:R0:W-:Y:S05]  /*8780*/  @P1 SYNCS.ARRIVE.TRANS64.RED.A1T0 RZ, [R14+URZ], RZ ;  /* 0x000000ff0eff19a7 */ /* 0x0001ea000810043f */
[----:B------:R-:W3:Y:S01]  /*8790*/  MUFU.EX2 R199, R199 ;  /* 0x000000c700c77308 */ /* 0x000ee20000000800 */
[----:B--2---:R-:W-:-:S07]  /*87a0*/  FADD.FTZ R158, R162, R5 ;  /* 0x00000005a29e7221 */ /* 0x004fce0000010000 */
[----:B------:R-:W2:Y:S01]  /*87b0*/  MUFU.EX2 R161, R161 ;  /* 0x000000a100a17308 */ /* 0x000ea20000000800 */
[----:B-1----:R-:W-:-:S07]  /*87c0*/  FADD.FTZ R174, R198, R155 ;  /* 0x0000009bc6ae7221 */ /* 0x002fce0000010000 */
[----:B------:R-:W0:Y:S01]  /*87d0*/  MUFU.EX2 R166, R166 ;  /* 0x000000a600a67308 */ /* 0x000e220000000800 */
[----:B---3--:R-:W-:-:S07]  /*87e0*/  FADD.FTZ R5, R199, R158 ;  /* 0x0000009ec7057221 */ /* 0x008fce0000010000 */
[----:B------:R-:W1:Y:S01]  /*87f0*/  MUFU.EX2 R192, R192 ;  /* 0x000000c000c07308 */ /* 0x000e620000000800 */
[----:B--2---:R-:W-:-:S07]  /*8800*/  FADD.FTZ R155, R161, R174 ;  /* 0x000000aea19b7221 */ /* 0x004fce0000010000 */
[----:B------:R-:W2:Y:S01]  /*8810*/  MUFU.EX2 R193, R193 ;  /* 0x000000c100c17308 */ /* 0x000ea20000000800 */
[----:B0-----:R-:W-:-:S07]  /*8820*/  FADD.FTZ R14, R166, R5 ;  /* 0x00000005a60e7221 */ /* 0x001fce0000010000 */
[----:B------:R-:W0:Y:S01]  /*8830*/  MUFU.EX2 R153, R153 ;  /* 0x0000009900997308 */ /* 0x000e220000000800 */
[----:B-1----:R-:W-:-:S07]  /*8840*/  FADD.FTZ R158, R192, R155 ;  /* 0x0000009bc09e7221 */ /* 0x002fce0000010000 */
        /* <DEDUP_REMOVED lines=9> */
[----:B0-----:R-:W-:Y:S01]  /*88e0*/  FADD.FTZ R5, R195, R14 ;  /* 0x0000000ec3057221 */ /* 0x001fe20000010000 */
[----:B-1----:R-:W-:-:S03]  /*88f0*/  FADD.FTZ R14, R157, R158 ;  /* 0x0000009e9d0e7221 */ /* 0x002fc60000010000 */
[----:B--2---:R-:W-:Y:S01]  /*8900*/  FADD.FTZ R5, R152, R5 ;  /* 0x0000000598057221 */ /* 0x004fe20000010000 */
[----:B------:R-:W-:Y:S06]  /*8910*/  @!P0 BRA `(.L_x_212) ;  /* 0x0000000000048947 */ /* 0x000fec0003800000 */
[----:B------:R-:W-:Y:S01]  /*8920*/  BPT.TRAP 0x1 ;  /* 0x000000040000795c */ /* 0x000fe20000300000 */
.L_x_212:
[----:B------:R-:W-:Y:S01]  /*8930*/  ISETP.NE.AND P1, PT, R18, RZ, PT ;  /* 0x000000ff1200720c */ /* 0x000fe20003f25270 */
[----:B------:R-:W-:Y:S01]  /*8940*/  IMAD.U32 R155, RZ, RZ, UR4 ;  /* 0x00000004ff9b7e24 */ /* 0x000fe2000f8e00ff */
[----:B------:R-:W-:Y:S01]  /*8950*/  R2UR UR6, R20 ;  /* 0x00000000140672ca */ /* 0x000fe200000e0000 */
[----:B------:R-:W-:Y:S01]  /*8960*/  UMOV UR61, UR60 ;  /* 0x0000003c003d7c82 */ /* 0x000fe20008000000 */
[----:B------:R-:W-:Y:S01]  /*8970*/  F2FP.BF16.F32.PACK_AB R208, R208, R21 ;  /* 0x00000015d0d0723e */ /* 0x000fe200000010ff */
[----:B------:R-:W-:Y:S01]  /*8980*/  IMAD.MOV.U32 R232, RZ, RZ, R3 ;  /* 0x000000ffffe87224 */ /* 0x000fe200078e0003 */
[----:B------:R-:W-:Y:S01]  /*8990*/  F2FP.BF16.F32.PACK_AB R209, R156, R209 ;  /* 0x000000d19cd1723e */ /* 0x000fe200000010ff */
[----:B------:R-:W-:Y:S01]  /*89a0*/  IMAD.MOV.U32 R21, RZ, RZ, R4 ;  /* 0x000000ffff157224 */ /* 0x000fe200078e0004 */
[----:B------:R-:W-:Y:S02]  /*89b0*/  F2FP.BF16.F32.PACK_AB R210, R189, R210 ;  /* 0x000000d2bdd2723e */ /* 0x000fe400000010ff */
[----:B------:R-:W-:-:S02]  /*89c0*/  F2FP.BF16.F32.PACK_AB R211, R160, R211 ;  /* 0x000000d3a0d3723e */ /* 0x000fc400000010ff */
[----:B------:R-:W-:Y:S01]  /*89d0*/  F2FP.BF16.F32.PACK_AB R204, R185, R204 ;  /* 0x000000ccb9cc723e */ /* 0x000fe200000010ff */
[----:B------:R-:W-:Y:S01]  /*89e0*/  @P1 VIADD R155, R155, 0x38860 ;  /* 0x000388609b9b1836 */ /* 0x000fe20000000000 */
[----:B------:R-:W-:Y:S01]  /*89f0*/  F2FP.BF16.F32.PACK_AB R205, R164, R205 ;  /* 0x000000cda4cd723e */ /* 0x000fe200000010ff */
[----:B------:R-:W-:Y:S01]  /*8a00*/  UIADD3 UR4, UR6, -0x1, URZ ;  /* 0xffffffff06047890 */ /* 0x000fe2000fffe03f */
[----:B------:R-:W-:Y:S02]  /*8a10*/  F2FP.BF16.F32.PACK_AB R206, R181, R206 ;  /* 0x000000ceb5ce723e */ /* 0x000fe400000010ff */
[----:B------:R-:W-:Y:S02]  /*8a20*/  @P1 PRMT R155, R22, 0x654, R155 ;  /* 0x00000654169b1816 */ /* 0x000fe4000000009b */
[----:B------:R-:W-:Y:S01]  /*8a30*/  F2FP.BF16.F32.PACK_AB R207, R168, R207 ;  /* 0x000000cfa8cf723e */ /* 0x000fe200000010ff */
[----:B------:R-:W-:Y:S01]  /*8a40*/  IMAD.U32 R20, RZ, RZ, UR4 ;  /* 0x00000004ff147e24 */ /* 0x000fe2000f8e00ff */
[----:B------:R0:W-:Y:S01]  /*8a50*/  @P1 SYNCS.ARRIVE.TRANS64.RED.A1T0 RZ, [R155+URZ], RZ ;  /* 0x000000ff9bff19a7 */ /* 0x0001e2000810043f */
[----:B------:R-:W-:-:S02]  /*8a60*/  ISETP.LT.AND P1, PT, RZ, UR6, PT ;  /* 0x00000006ff007c0c */ /* 0x000fc4000bf21270 */
[----:B------:R-:W-:Y:S02]  /*8a70*/  R2UR UR6, R16 ;  /* 0x00000000100672ca */ /* 0x000fe400000e0000 */
[----:B------:R-:W-:Y:S02]  /*8a80*/  F2FP.BF16.F32.PACK_AB R200, R177, R200 ;  /* 0x000000c8b1c8723e */ /* 0x000fe400000010ff */
[----:B------:R-:W-:Y:S02]  /*8a90*/  F2FP.BF16.F32.PACK_AB R201, R170, R201 ;  /* 0x000000c9aac9723e */ /* 0x000fe400000010ff */
[----:B------:R-:W-:Y:S02]  /*8aa0*/  F2FP.BF16.F32.PACK_AB R202, R173, R202 ;  /* 0x000000caadca723e */ /* 0x000fe400000010ff */
[----:B------:R-:W-:Y:S02]  /*8ab0*/  F2FP.BF16.F32.PACK_AB R203, R172, R203 ;  /* 0x000000cbaccb723e */ /* 0x000fe400000010ff */
[----:B------:R-:W-:-:S02]  /*8ac0*/  F2FP.BF16.F32.PACK_AB R196, R169, R196 ;  /* 0x000000c4a9c4723e */ /* 0x000fc400000010ff */
[----:B------:R-:W-:Y:S01]  /*8ad0*/  F2FP.BF16.F32.PACK_AB R197, R162, R197 ;  /* 0x000000c5a2c5723e */ /* 0x000fe200000010ff */
[----:B------:R-:W-:Y:S01]  /*8ae0*/  IMAD.U32 R234, RZ, RZ, UR6 ;  /* 0x00000006ffea7e24 */ /* 0x000fe2000f8e00ff */
[----:B------:R-:W-:Y:S02]  /*8af0*/  F2FP.BF16.F32.PACK_AB R198, R161, R198 ;  /* 0x000000c6a1c6723e */ /* 0x000fe400000010ff */
[----:B------:R-:W-:Y:S02]  /*8b00*/  F2FP.BF16.F32.PACK_AB R199, R166, R199 ;  /* 0x000000c7a6c7723e */ /* 0x000fe400000010ff */
[----:B------:R-:W-:Y:S02]  /*8b10*/  F2FP.BF16.F32.PACK_AB R192, R153, R192 ;  /* 0x000000c099c0723e */ /* 0x000fe400000010ff */
[----:B------:R-:W-:Y:S02]  /*8b20*/  F2FP.BF16.F32.PACK_AB R193, R154, R193 ;  /* 0x000000c19ac1723e */ /* 0x000fe400000010ff */
[----:B------:R-:W-:-:S02]  /*8b30*/  F2FP.BF16.F32.PACK_AB R194, R157, R194 ;  /* 0x000000c29dc2723e */ /* 0x000fc400000010ff */
[----:B------:R-:W-:Y:S01]  /*8b40*/  F2FP.BF16.F32.PACK_AB R195, R152, R195 ;  /* 0x000000c398c3723e */ /* 0x000fe200000010ff */
[----:B0-----:R-:W-:Y:S06]  /*8b50*/  @P1 BRA `(.L_x_213) ;  /* 0xffffffc400601947 */ /* 0x001fec000383ffff */
.L_x_202:
        /* <DEDUP_REMOVED lines=131> */
.L_x_214:
        /* <DEDUP_REMOVED lines=10> */
.L_x_215:
[----:B-1----:R-:W-:Y:S05]  /*9430*/  @P1 BRA `(.L_x_216) ;  /* 0x0000000000081947 */ /* 0x002fea0003800000 */
[----:B------:R-:W1:Y:S02]  /*9440*/  SYNCS.PHASECHK.TRANS64.TRYWAIT P1, [UR9+0x38850], R0 ;  /* 0x03885000ff0075a7 */ /* 0x000e640008020149 */
[----:B-1----:R-:W-:Y:S05]  /*9450*/  @!P1 BRA `(.L_x_217) ;  /* 0x0000008000a89947 */ /* 0x002fea0003800000 */
.L_x_216:
[----:B------:R-:W-:Y:S01]  /*9460*/  UIADD3 UR6, UR4, 0x400, URZ ;  /* 0x0000040004067890 */ /* 0x000fe2000fffe03f */
[----:B------:R-:W-:Y:S01]  /*9470*/  WARPGROUP.ARRIVE ;  /* 0x00000000000079c5 */ /* 0x000fe20000000000 */
[----:B------:R-:W-:Y:S01]  /*9480*/  UMOV UR7, 0x40000040 ;  /* 0x4000004000077882 */ /* 0x000fe20000000000 */
[----:B-1----:R-:W1:Y:S01]  /*9490*/  SHFL.BFLY PT, R7, R14, 0x2, 0x1f ;  /* 0x0c401f000e077f89 */ /* 0x002e6200000e0000 */
[----:B------:R-:W-:Y:S01]  /*94a0*/  USHF.R.U32.HI UR6, URZ, 0x4, UR6 ;  /* 0x000000043f067899 */ /* 0x000fe20008011606 */
[----:B------:R-:W-:Y:S02]  /*94b0*/  IMAD.MOV.U32 R6, RZ, RZ, RZ ;  /* 0x000000ffff067224 */ /* 0x000fe400078e00ff */
[----:B0-----:R-:W0:Y:S01]  /*94c0*/  SHFL.BFLY PT, R0, R5, 0x2, 0x1f ;  /* 0x0c401f0005007f89 */ /* 0x001e2200000e0000 */
[----:B------:R-:W-:Y:S01]  /*94d0*/  ULOP3.LUT UR6, UR6, 0x3fff, URZ, 0xc0, !UPT ;  /* 0x00003fff06067892 */ /* 0x000fe2000f8ec03f */
[----:B------:R-:W-:-:S03]  /*94e0*/  IMAD.U32 R13, RZ, RZ, UR5 ;  /* 0x00000005ff0d7e24 */ /* 0x000fc6000f8e00ff */
[----:B------:R-:W-:-:S04]  /*94f0*/  ULOP3.LUT UR6, UR6, 0x2800000, URZ, 0xfc, !UPT ;  /* 0x0280000006067892 */ /* 0x000fc8000f8efc3f */
[----:B------:R-:W-:-:S07]  /*9500*/  UIMAD UR8, UR60, 0xa00, UR6 ;  /* 0x00000a003c0878a4 */ /* 0x000fce000f8e0206 */
[----:B------:R-:W-:Y:S02]  /*9510*/  UMOV UR6, UR8 ;  /* 0x0000000800067c82 */ /* 0x000fe40008000000 */
[----:B------:R-:W-:Y:S01]  /*9520*/  HGMMA.64x256x16.F32.BF16 R24, R208, gdesc[UR4].tnspB, R24, gsb0 ;  /* 0x43e00004d0187df0 */ /* 0x000fe20008001818 */
[----:B------:R-:W-:Y:S01]  /*9530*/  UIADD3 UR6, UR8, 0x80, URZ ;  /* 0x0000008008067890 */ /* 0x000fe2000fffe03f */
[----:B-1----:R-:W-:Y:S01]  /*9540*/  FADD.FTZ R7, R7, R14 ;  /* 0x0000000e07077221 */ /* 0x002fe20000010000 */
[----:B------:R-:W-:Y:S01]  /*9550*/  UMOV UR7, 0x40000040 ;  /* 0x4000004000077882 */ /* 0x000fe20000000000 */
[----:B0-----:R-:W-:Y:S01]  /*9560*/  FADD.FTZ R2, R0, R5 ;  /* 0x0000000500027221 */ /* 0x001fe20000010000 */
[----:B------:R-:W-:Y:S02]  /*9570*/  IMAD.MOV.U32 R5, RZ, RZ, RZ ;  /* 0x000000ffff057224 */ /* 0x000fe400078e00ff */
[----:B------:R-:W0:Y:S04]  /*9580*/  SHFL.BFLY PT, R0, R7, 0x1, 0x1f ;  /* 0x0c201f0007007f89 */ /* 0x000e2800000e0000 */
[----:B------:R-:W1:Y:S01]  /*9590*/  SHFL.BFLY PT, R9, R2, 0x1, 0x1f ;  /* 0x0c201f0002097f89 */ /* 0x000e6200000e0000 */
[----:B0-----:R-:W-:Y:S01]  /*95a0*/  FADD.FTZ R11, R7, R0 ;  /* 0x00000000070b7221 */ /* 0x001fe20000010000 */
[----:B------:R-:W-:-:S02]  /*95b0*/  IMAD.U32 R7, RZ, RZ, UR5 ;  /* 0x00000005ff077e24 */ /* 0x000fc4000f8e00ff */
[----:B------:R-:W-:Y:S02]  /*95c0*/  IMAD.MOV.U32 R0, RZ, RZ, -0x800000 ;  /* 0xff800000ff007424 */ /* 0x000fe400078e00ff */
[----:B-1----:R-:W-:Y:S01]  /*95d0*/  FADD.FTZ R12, R2, R9 ;  /* 0x00000009020c7221 */ /* 0x002fe20000010000 */
[----:B------:R-:W-:Y:S01]  /*95e0*/  FSETP.NE.FTZ.AND P1, PT, R11, RZ, PT ;  /* 0x000000ff0b00720b */ /* 0x000fe20003f35000 */
[----:B------:R-:W-:-:S03]  /*95f0*/  IMAD.MOV.U32 R2, RZ, RZ, -0x800000 ;  /* 0xff800000ff027424 */ /* 0x000fc600078e00ff */
[----:B------:R-:W-:-:S09]  /*9600*/  FSETP.NE.FTZ.AND P2, PT, R12, RZ, PT ;  /* 0x000000ff0c00720b */ /* 0x000fd20003f55000 */
[----:B------:R-:W0:Y:S01]  /*9610*/  @P1 MUFU.LG2 R8, R11 ;  /* 0x0000000b00081308 */ /* 0x000e220000000c00 */
[----:B------:R-:W-:-:S03]  /*9620*/  @P1 FMUL.FTZ R7, R7, 0.69314718246459960938 ;  /* 0x3f31721807071820 */ /* 0x000fc60000410000 */
[----:B------:R-:W-:-:S04]  /*9630*/  @P2 FMUL.FTZ R13, R13, 0.69314718246459960938 ;  /* 0x3f3172180d0d2820 */ /* 0x000fc80000410000 */
[----:B------:R-:W1:Y:S08]  /*9640*/  @P2 MUFU.LG2 R9, R12 ;  /* 0x0000000c00092308 */ /* 0x000e700000000c00 */
[----:B------:R2:W3:Y:S01]  /*9650*/  @P1 MUFU.RCP R6, R11 ;  /* 0x0000000b00061308 */ /* 0x0004e20000001000 */
[----:B0-----:R-:W-:-:S04]  /*9660*/  @P1 FMUL.FTZ R8, R8, 0.69314718246459960938 ;  /* 0x3f31721808081820 */ /* 0x001fc80000410000 */
[----:B------:R-:W-:-:S03]  /*9670*/  @P1 FFMA.FTZ R2, R7, R4, R8 ;  /* 0x0000000407021223 */ /* 0x000fc60000010008 */
[----:B------:R2:W0:Y:S01]  /*9680*/  @P2 MUFU.RCP R5, R12 ;  /* 0x0000000c00052308 */ /* 0x0004220000001000 */
[----:B-1----:R-:W-:-:S04]  /*9690*/  @P2 FMUL.FTZ R10, R9, 0.69314718246459960938 ;  /* 0x3f317218090a2820 */ /* 0x002fc80000410000 */
        /* <DEDUP_REMOVED lines=18> */
[----:B------:R-:W-:Y:S01]  /*97c0*/  UMOV UR7, 0x40000040 ;  /* 0x4000004000077882 */ /* 0x000fe20000000000 */
[----:B------:R-:W-:Y:S02]  /*97d0*/  WARPGROUP.DEPBAR.LE gsb0, 0x0 ;  /* 0x00008000000079c5 */ /* 0x000fe40000010000 */
[----:B------:R-:W-:-:S15]  /*97e0*/  WARPGROUP.ARRIVE ;  /* 0x00000000000079c5 */ /* 0x000fde0000000000 */
[----:B------:R-:W-:-:S08]  /*97f0*/  NOP ;  /* 0x0000000000007918 */ /* 0x000fd00000000000 */
[----:B------:R-:W-:Y:S03]  /*9800*/  HGMMA.64x256x16.F32.BF16 R24, R192, gdesc[UR4].tnspB, R24, gsb0 ;  /* 0x43e00004c0187df0 */ /* 0x000fe60008001818 */
[----:B------:R-:W-:Y:S02]  /*9810*/  WARPGROUP.DEPBAR.LE gsb0, 0x0 ;  /* 0x00008000000079c5 */ /* 0x000fe40000010000 */
[----:B0-23--:R-:W-:Y:S05]  /*9820*/  @!P0 BRA `(.L_x_218) ;  /* 0x0000000000048947 */ /* 0x00dfea0003800000 */
[----:B------:R-:W-:Y:S01]  /*9830*/  BPT.TRAP 0x1 ;  /* 0x000000040000795c */ /* 0x000fe20000300000 */
.L_x_218:
[----:B------:R-:W0:Y:S01]  /*9840*/  S2UR UR5, SR_SWINHI ;  /* 0x00000000000579c3 */ /* 0x000e220000002f00 */
[----:B------:R-:W-:Y:S01]  /*9850*/  ISETP.NE.AND P0, PT, R18, RZ, PT ;  /* 0x000000ff1200720c */ /* 0x000fe20003f05270 */
[----:B------:R-:W-:Y:S02]  /*9860*/  IMAD.U32 R7, RZ, RZ, UR9 ;  /* 0x00000009ff077e24 */ /* 0x000fe4000f8e00ff */
        /* <DEDUP_REMOVED lines=11> */
[----:B------:R-:W-:-:S02]  /*9920*/  @P0 VIADD R7, R7, 0x38860 ;  /* 0x0003886007070836 */ /* 0x000fc40000000000 */
[-C--:B------:R-:W-:Y:S01]  /*9930*/  FMUL.FTZ R185, R125, R6.reuse ;  /* 0x000000067db97220 */ /* 0x080fe20000410000 */
[----:B------:R-:W-:Y:S01]  /*9940*/  FMUL.FTZ R184, R129, R6 ;  /* 0x0000000681b87220 */ /* 0x000fe20000410000 */
[-C--:B------:R-:W-:Y:S01]  /*9950*/  FMUL.FTZ R27, R27, R5.reuse ;  /* 0x000000051b1b7220 */ /* 0x080fe20000410000 */
[-C--:B------:R-:W-:Y:S01]  /*9960*/  FMUL.FTZ R26, R26, R5.reuse ;  /* 0x000000051a1a7220 */ /* 0x080fe20000410000 */
[----:B------:R-:W-:Y:S01]  /*9970*/  @P0 PRMT R7, R22, 0x654, R7 ;  /* 0x0000065416070816 */ /* 0x000fe20000000007 */
[-C--:B------:R-:W-:Y:S01]  /*9980*/  FMUL.FTZ R3, R31, R5.reuse ;  /* 0x000000051f037220 */ /* 0x080fe20000410000 */
[-C--:B------:R-:W-:Y:S01]  /*9990*/  FMUL.FTZ R21, R30, R5.reuse ;  /* 0x000000051e157220 */ /* 0x080fe20000410000 */
[-C--:B------:R-:W-:Y:S01]  /*99a0*/  FMUL.FTZ R35, R35, R5.reuse ;  /* 0x0000000523237220 */ /* 0x080fe20000410000 */
[-C--:B------:R-:W-:Y:S01]  /*99b0*/  FMUL.FTZ R34, R34, R5.reuse ;  /* 0x0000000522227220 */ /* 0x080fe20000410000 */
[----:B------:R-:W-:Y:S01]  /*99c0*/  UMOV UR6, UR4 ;  /* 0x0000000400067c82 */ /* 0x000fe20008000000 */
[----:B0-----:R-:W-:Y:S01]  /*99d0*/  UMOV UR7, UR5 ;  /* 0x0000000500077c82 */ /* 0x001fe20008000000 */
[----:B------:R-:W-:Y:S01]  /*99e0*/  FMUL.FTZ R39, R39, R5 ;  /* 0x0000000527277220 */ /* 0x000fe20000410000 */
[----:B------:R-:W-:-:S02]  /*99f0*/  IMAD.U32 R164, RZ, RZ, UR6 ;  /* 0x00000006ffa47e24 */ /* 0x000fc4000f8e00ff */
[-C--:B------:R-:W-:Y:S01]  /*9a00*/  FMUL.FTZ R38, R38, R5.reuse ;  /* 0x0000000526267220 */ /* 0x080fe20000410000 */
[----:B------:R-:W-:Y:S02]  /*9a10*/  IMAD.U32 R165, RZ, RZ, UR7 ;  /* 0x00000007ffa57e24 */ /* 0x000fe4000f8e00ff */
[-C--:B------:R-:W-:Y:S01]  /*9a20*/  FMUL.FTZ R43, R43, R5.reuse ;  /* 0x000000052b2b7220 */ /* 0x080fe20000410000 */
[-C--:B------:R-:W-:Y:S01]  /*9a30*/  FMUL.FTZ R42, R42, R5.reuse ;  /* 0x000000052a2a7220 */ /* 0x080fe20000410000 */
[----:B------:R-:W-:Y:S01]  /*9a40*/  FMUL.FTZ R47, R47, R5 ;  /* 0x000000052f2f7220 */ /* 0x000fe20000410000 */
[----:B------:R-:W-:-:S04]  /*9a50*/  IMAD.WIDE R12, R226, 0x2, R164 ;  /* 0x00000002e20c7825 */ /* 0x000fc800078e02a4 */
[-C--:B------:R-:W-:Y:S01]  /*9a60*/  FMUL.FTZ R46, R46, R5.reuse ;  /* 0x000000052e2e7220 */ /* 0x080fe20000410000 */
[-C--:B------:R-:W-:Y:S01]  /*9a70*/  FMUL.FTZ R51, R51, R5.reuse ;  /* 0x0000000533337220 */ /* 0x080fe20000410000 */
[-C--:B------:R-:W-:Y:S01]  /*9a80*/  FMUL.FTZ R50, R50, R5.reuse ;  /* 0x0000000532327220 */ /* 0x080fe20000410000 */
[-C--:B------:R-:W-:Y:S01]  /*9a90*/  FMUL.FTZ R55, R55, R5.reuse ;  /* 0x0000000537377220 */ /* 0x080fe20000410000 */
[----:B------:R-:W-:Y:S01]  /*9aa0*/  IADD3 R11, P3, R12, 0xc060, RZ ;  /* 0x0000c0600c0b7810 */ /* 0x000fe20007f7e0ff */
[-C--:B------:R-:W-:Y:S01]  /*9ab0*/  FMUL.FTZ R54, R54, R5.reuse ;  /* 0x0000000536367220 */ /* 0x080fe20000410000 */
[-C--:B------:R-:W-:Y:S01]  /*9ac0*/  FMUL.FTZ R59, R59, R5.reuse ;  /* 0x000000053b3b7220 */ /* 0x080fe20000410000 */
[-C--:B------:R-:W-:Y:S01]  /*9ad0*/  FMUL.FTZ R58, R58, R5.reuse ;  /* 0x000000053a3a7220 */ /* 0x080fe20000410000 */
[----:B------:R-:W-:Y:S01]  /*9ae0*/  LOP3.LUT R4, R11, 0x380, RZ, 0xc0, !PT ;  /* 0x000003800b047812 */ /* 0x000fe200078ec0ff */
        /* <DEDUP_REMOVED lines=49> */
[----:B------:R0:W-:Y:S01]  /*9e00*/  @P0 SYNCS.ARRIVE.TRANS64.RED.A1T0 RZ, [R7+URZ], RZ ;  /* 0x000000ff07ff09a7 */ /* 0x0001e2000810043f */
[----:B------:R-:W-:Y:S01]  /*9e10*/  IMAD.X R5, RZ, RZ, R13, P3 ;  /* 0x000000ffff057224 */ /* 0x000fe200018e060d */
[----:B------:R-:W-:Y:S01]  /*9e20*/  SHF.R.U64 R4, R4, 0x3, RZ ;  /* 0x0000000304047819 */ /* 0x000fe200000012ff */
[----:B------:R-:W-:Y:S01]  /*9e30*/  IMAD R9, R220, 0x40, R17 ;  /* 0x00000040dc097824 */ /* 0x000fe200078e0211 */
[C---:B------:R-:W-:Y:S01]  /*9e40*/  IADD3 R115, P4, R12.reuse, 0xc040, RZ ;  /* 0x0000c0400c737810 */ /* 0x040fe20007f9e0ff */
[----:B------:R-:W-:Y:S01]  /*9e50*/  FMUL.FTZ R199, R53, R6 ;  /* 0x0000000635c77220 */ /* 0x000fe20000410000 */
[C---:B------:R-:W-:Y:S01]  /*9e60*/  IADD3 R111, P5, R12.reuse, 0xc020, RZ ;  /* 0x0000c0200c6f7810 */ /* 0x040fe20007fbe0ff */
[----:B------:R-:W-:Y:S01]  /*9e70*/  IMAD.WIDE R164, R9, 0x2, R164 ;  /* 0x0000000209a47825 */ /* 0x000fe200078e02a4 */
[----:B------:R-:W-:-:S03]  /*9e80*/  IADD3 R107, P6, R12, 0xc000, RZ ;  /* 0x0000c0000c6b7810 */ /* 0x000fc60007fde0ff */
[-C--:B------:R-:W-:Y:S01]  /*9e90*/  FMUL.FTZ R198, R57, R6.reuse ;  /* 0x0000000639c67220 */ /* 0x080fe20000410000 */
[C---:B------:R-:W-:Y:S01]  /*9ea0*/  IADD3 R69, P0, R12.reuse, 0x8060, RZ ;  /* 0x000080600c457810 */ /* 0x040fe20007f1e0ff */
[----:B------:R-:W-:Y:S01]  /*9eb0*/  FMUL.FTZ R197, R61, R6 ;  /* 0x000000063dc57220 */ /* 0x000fe20000410000 */
[C---:B------:R-:W-:Y:S01]  /*9ec0*/  IADD3 R31, P1, R12.reuse, 0x20, RZ ;  /* 0x000000200c1f7810 */ /* 0x040fe20007f3e0ff */
[--C-:B0-----:R-:W-:Y:S01]  /*9ed0*/  IMAD.X R7, RZ, RZ, R13.reuse, P4 ;  /* 0x000000ffff077224 */ /* 0x101fe200020e060d */
[C---:B------:R-:W-:Y:S01]  /*9ee0*/  IADD3 R56, P2, R12.reuse, 0x8040, RZ ;  /* 0x000080400c387810 */ /* 0x040fe20007f5e0ff */
[--C-:B------:R-:W-:Y:S01]  /*9ef0*/  IMAD.X R9, RZ, RZ, R13.reuse, P5 ;  /* 0x000000ffff097224 */ /* 0x100fe200028e060d */
[C---:B------:R-:W-:Y:S01]  /*9f00*/  IADD3 R65, P3, R12.reuse, 0x8020, RZ ;  /* 0x000080200c417810 */ /* 0x040fe20007f7e0ff */
[--C-:B------:R-:W-:Y:S01]  /*9f10*/  IMAD.X R135, RZ, RZ, R13.reuse, P0 ;  /* 0x000000ffff877224 */ /* 0x100fe200000e060d */
[----:B------:R-:W-:Y:S01]  /*9f20*/  LOP3.LUT R131, R12, 0x380, RZ, 0xc0, !PT ;  /* 0x000003800c837812 */ /* 0x000fe200078ec0ff */
[--C-:B------:R-:W-:Y:S01]  /*9f30*/  IMAD.X R139, RZ, RZ, R13.reuse, P1 ;  /* 0x000000ffff8b7224 */ /* 0x100fe200008e060d */
[----:B------:R-:W-:Y:S01]  /*9f40*/  LOP3.LUT R4, R4, R11, RZ, 0x3c, !PT ;  /* 0x0000000b04047212 */ /* 0x000fe200078e3cff */
[--C-:B------:R-:W-:Y:S01]  /*9f50*/  IMAD.X R11, RZ, RZ, R13.reuse, P6 ;  /* 0x000000ffff0b7224 */ /* 0x100fe200030e060d */
[C---:B------:R-:W-:Y:S01]  /*9f60*/  IADD3 R30, P4, R12.reuse, 0x8000, RZ ;  /* 0x000080000c1e7810 */ /* 0x040fe20007f9e0ff */
        /* <DEDUP_REMOVED lines=14> */
[----:B------:R-:W-:-:S02]  /*a050*/  IMAD.X R161, RZ, RZ, R13, P2 ;  /* 0x000000ffffa17224 */ /* 0x000fc400010e060d */
[----:B------:R-:W-:Y:S01]  /*a060*/  FMUL.FTZ R183, R52, R6 ;  /* 0x0000000634b77220 */ /* 0x000fe20000410000 */
[--C-:B------:R-:W-:Y:S01]  /*a070*/  IMAD.X R163, RZ, RZ, R13.reuse, P3 ;  /* 0x000000ffffa37224 */ /* 0x100fe200018e060d */
[----:B------:R-:W-:Y:S01]  /*a080*/  LOP3.LUT R130, R131, R12, RZ, 0x3c, !PT ;  /* 0x0000000c83827212 */ /* 0x000fe200078e3cff */
[----:B------:R-:W-:Y:S01]  /*a090*/  IMAD.MOV.U32 R131, RZ, RZ, R13 ;  /* 0x000000ffff837224 */ /* 0x000fe200078e000d */
[----:B------:R-:W-:Y:S01]  /*a0a0*/  LOP3.LUT R13, R56, 0x380, RZ, 0xc0, !PT ;  /* 0x00000380380d7812 */ /* 0x000fe200078ec0ff */
[-C--:B------:R-:W-:Y:S01]  /*a0b0*/  FMUL.FTZ R25, R25, R6.reuse ;  /* 0x0000000619197220 */ /* 0x080fe20000410000 */
[----:B------:R-:W-:Y:S01]  /*a0c0*/  LOP3.LUT R12, R31, 0x380, RZ, 0xc0, !PT ;  /* 0x000003801f0c7812 */ /* 0x000fe200078ec0ff */
[-C--:B------:R-:W-:Y:S01]  /*a0d0*/  FMUL.FTZ R24, R24, R6.reuse ;  /* 0x0000000618187220 */ /* 0x080fe20000410000 */
[----:B------:R-:W-:Y:S01]  /*a0e0*/  SHF.R.U64 R13, R13, 0x3, RZ ;  /* 0x000000030d0d7819 */ /* 0x000fe200000012ff */
[-C--:B------:R-:W-:Y:S01]  /*a0f0*/  FMUL.FTZ R29, R29, R6.reuse ;  /* 0x000000061d1d7220 */ /* 0x080fe20000410000 */
[----:B------:R-:W-:Y:S01]  /*a100*/  SHF.R.U64 R12, R12, 0x3, RZ ;  /* 0x000000030c0c7819 */ /* 0x000fe200000012ff */
[----:B------:R-:W-:Y:S01]  /*a110*/  FMUL.FTZ R28, R28, R6 ;  /* 0x000000061c1c7220 */ /* 0x000fe20000410000 */
[----:B------:R-:W-:Y:S01]  /*a120*/  LOP3.LUT R142, R13, R56, RZ, 0x3c, !PT ;  /* 0x000000380d8e7212 */ /* 0x000fe200078e3cff */
[-C--:B------:R-:W-:Y:S01]  /*a130*/  FMUL.FTZ R33, R33, R6.reuse ;  /* 0x0000000621217220 */ /* 0x080fe20000410000 */
[----:B------:R-:W-:Y:S01]  /*a140*/  LOP3.LUT R13, R30, 0x380, RZ, 0xc0, !PT ;  /* 0x000003801e0d7812 */ /* 0x000fe200078ec0ff */
[-C--:B------:R-:W-:Y:S01]  /*a150*/  FMUL.FTZ R32, R32, R6.reuse ;  /* 0x0000000620207220 */ /* 0x080fe20000410000 */
[----:B------:R-:W-:Y:S01]  /*a160*/  LOP3.LUT R138, R12, R31, RZ, 0x3c, !PT ;  /* 0x0000001f0c8a7212 */ /* 0x000fe200078e3cff */
[-C--:B------:R-:W-:Y:S01]  /*a170*/  FMUL.FTZ R36, R36, R6.reuse ;  /* 0x0000000624247220 */ /* 0x080fe20000410000 */
[----:B------:R-:W-:Y:S01]  /*a180*/  SHF.R.U64 R13, R13, 0x3, RZ ;  /* 0x000000030d0d7819 */ /* 0x000fe200000012ff */
[-C--:B------:R-:W-:Y:S01]  /*a190*/  FMUL.FTZ R41, R41, R6.reuse ;  /* 0x0000000629297220 */ /* 0x080fe20000410000 */
[----:B------:R-:W-:Y:S01]  /*a1a0*/  LOP3.LUT R12, R61, 0x380, RZ, 0xc0, !PT ;  /* 0x000003803d0c7812 */ /* 0x000fe200078ec0ff */
[----:B------:R-:W-:Y:S01]  /*a1b0*/  FMUL.FTZ R40, R40, R6 ;  /* 0x0000000628287220 */ /* 0x000fe20000410000 */
[----:B------:R-:W-:Y:S01]  /*a1c0*/  LOP3.LUT R150, R13, R30, RZ, 0x3c, !PT ;  /* 0x0000001e0d967212 */ /* 0x000fe200078e3cff */
[-C--:B------:R-:W-:Y:S01]  /*a1d0*/  FMUL.FTZ R44, R44, R6.reuse ;  /* 0x000000062c2c7220 */ /* 0x080fe20000410000 */
[----:B------:R-:W-:Y:S01]  /*a1e0*/  LOP3.LUT R30, R57, 0x380, RZ, 0xc0, !PT ;  /* 0x00000380391e7812 */ /* 0x000fe200078ec0ff */
[-C--:B------:R-:W-:Y:S01]  /*a1f0*/  FMUL.FTZ R49, R49, R6.reuse ;  /* 0x0000000631317220 */ /* 0x080fe20000410000 */
[----:B------:R-:W-:Y:S01]  /*a200*/  LOP3.LUT R52, R65, 0x380, RZ, 0xc0, !PT ;  /* 0x0000038041347812 */ /* 0x000fe200078ec0ff */
[-C--:B------:R-:W-:Y:S01]  /*a210*/  FMUL.FTZ R48, R48, R6.reuse ;  /* 0x0000000630307220 */ /* 0x080fe20000410000 */
[----:B------:R-:W-:Y:S01]  /*a220*/  SHF.R.U64 R12, R12, 0x3, RZ ;  /* 0x000000030c0c7819 */ /* 0x000fe200000012ff */
[-C--:B------:R-:W-:Y:S01]  /*a230*/  FMUL.FTZ R181, R60, R6.reuse ;  /* 0x000000063cb57220 */ /* 0x080fe20000410000 */
[----:B------:R-:W-:Y:S01]  /*a240*/  LOP3.LUT R13, R20, 0x380, RZ, 0xc0, !PT ;  /* 0x00000380140d7812 */ /* 0x000fe200078ec0ff */
[-C--:B------:R-:W-:Y:S01]  /*a250*/  FMUL.FTZ R180, R64, R6.reuse ;  /* 0x0000000640b47220 */ /* 0x080fe20000410000 */
[----:B------:R-:W-:Y:S01]  /*a260*/  SHF.R.U64 R30, R30, 0x3, RZ ;  /* 0x000000031e1e7819 */ /* 0x000fe200000012ff */
[-C--:B------:R-:W-:Y:S01]  /*a270*/  FMUL.FTZ R179, R68, R6.reuse ;  /* 0x0000000644b37220 */ /* 0x080fe20000410000 */
[----:B------:R-:W-:Y:S01]  /*a280*/  SHF.R.U64 R52, R52, 0x3, RZ ;  /* 0x0000000334347819 */ /* 0x000fe200000012ff */
[-C--:B------:R-:W-:Y:S01]  /*a290*/  FMUL.FTZ R73, R73, R6.reuse ;  /* 0x0000000649497220 */ /* 0x080fe20000410000 */
[----:B------:R-:W-:Y:S01]  /*a2a0*/  LOP3.LUT R152, R12, R61, RZ, 0x3c, !PT ;  /* 0x0000003d0c987212 */ /* 0x000fe200078e3cff */
[-C--:B------:R-:W-:Y:S01]  /*a2b0*/  FMUL.FTZ R72, R72, R6.reuse ;  /* 0x0000000648487220 */ /* 0x080fe20000410000 */
[----:B------:R-:W-:Y:S01]  /*a2c0*/  LOP3.LUT R12, R53, 0x380, RZ, 0xc0, !PT ;  /* 0x00000380350c7812 */ /* 0x000fe200078ec0ff */
[-C--:B------:R-:W-:Y:S01]  /*a2d0*/  FMUL.FTZ R76, R76, R6.reuse ;  /* 0x000000064c4c7220 */ /* 0x080fe20000410000 */
[----:B------:R-:W-:Y:S01]  /*a2e0*/  SHF.R.U64 R13, R13, 0x3, RZ ;  /* 0x000000030d0d7819 */ /* 0x000fe200000012ff */
[-C--:B------:R-:W-:Y:S01]  /*a2f0*/  FMUL.FTZ R81, R81, R6.reuse ;  /* 0x0000000651517220 */ /* 0x080fe20000410000 */
[----:B------:R-:W-:Y:S01]  /*a300*/  LOP3.LUT R156, R30, R57, RZ, 0x3c, !PT ;  /* 0x000000391e9c7212 */ /* 0x000fe200078e3cff */
[-C--:B------:R-:W-:Y:S01]  /*a310*/  FMUL.FTZ R80, R80, R6.reuse ;  /* 0x0000000650507220 */ /* 0x080fe20000410000 */
[----:B------:R-:W-:Y:S01]  /*a320*/  IADD3 R30, P3, R164, 0x1000, RZ ;  /* 0x00001000a41e7810 */ /* 0x000fe20007f7e0ff */
[-C--:B------:R-:W-:Y:S01]  /*a330*/  FMUL.FTZ R84, R84, R6.reuse ;  /* 0x0000000654547220 */ /* 0x080fe20000410000 */
[----:B------:R-:W-:Y:S01]  /*a340*/  LOP3.LUT R31, R14, 0x380, RZ, 0xc0, !PT ;  /* 0x000003800e1f7812 */ /* 0x000fe200078ec0ff */
[-C--:B------:R-:W-:Y:S01]  /*a350*/  FMUL.FTZ R89, R89, R6.reuse ;  /* 0x0000000659597220 */ /* 0x080fe20000410000 */
[----:B------:R-:W-:Y:S01]  /*a360*/  LOP3.LUT R146, R52, R65, RZ, 0x3c, !PT ;  /* 0x0000004134927212 */ /* 0x000fe200078e3cff */
[-C--:B------:R-:W-:Y:S01]  /*a370*/  FMUL.FTZ R88, R88, R6.reuse ;  /* 0x0000000658587220 */ /* 0x080fe20000410000 */
[----:B------:R-:W-:Y:S01]  /*a380*/  SHF.R.U64 R12, R12, 0x3, RZ ;  /* 0x000000030c0c7819 */ /* 0x000fe200000012ff */
[----:B------:R-:W-:Y:S01]  /*a390*/  FMUL.FTZ R92, R92, R6 ;  /* 0x000000065c5c7220 */ /* 0x000fe20000410000 */
[----:B------:R-:W-:Y:S01]  /*a3a0*/  LOP3.LUT R158, R13, R20, RZ, 0x3c, !PT ;  /* 0x000000140d9e7212 */ /* 0x000fe200078e3cff */
[-C--:B------:R-:W-:Y:S01]  /*a3b0*/  FMUL.FTZ R97, R97, R6.reuse ;  /* 0x0000000661617220 */ /* 0x080fe20000410000 */
[----:B------:R-:W-:Y:S01]  /*a3c0*/  LOP3.LUT R52, R15, 0x380, RZ, 0xc0, !PT ;  /* 0x000003800f347812 */ /* 0x000fe200078ec0ff */
[-C--:B------:R-:W-:Y:S01]  /*a3d0*/  FMUL.FTZ R96, R96, R6.reuse ;  /* 0x0000000660607220 */ /* 0x080fe20000410000 */
[----:B------:R-:W-:Y:S01]  /*a3e0*/  IADD3 R20, P4, R164, 0x2000, RZ ;  /* 0x00002000a4147810 */ /* 0x000fe20007f9e0ff */
[-C--:B------:R-:W-:Y:S01]  /*a3f0*/  FMUL.FTZ R100, R100, R6.reuse ;  /* 0x0000000664647220 */ /* 0x080fe20000410000 */
[----:B------:R-:W-:Y:S01]  /*a400*/  LOP3.LUT R13, R30, 0x380, RZ, 0xc0, !PT ;  /* 0x000003801e0d7812 */ /* 0x000fe200078ec0ff */
[-C--:B------:R-:W-:Y:S01]  /*a410*/  FMUL.FTZ R104, R104, R6.reuse ;  /* 0x0000000668687220 */ /* 0x080fe20000410000 */
[----:B------:R-:W-:Y:S01]  /*a420*/  SHF.R.U64 R31, R31, 0x3, RZ ;  /* 0x000000031f1f7819 */ /* 0x000fe200000012ff */
[-C--:B------:R-:W-:Y:S01]  /*a430*/  FMUL.FTZ R108, R108, R6.reuse ;  /* 0x000000066c6c7220 */ /* 0x080fe20000410000 */
[----:B------:R-:W-:Y:S01]  /*a440*/  LOP3.LUT R154, R12, R53, RZ, 0x3c, !PT ;  /* 0x000000350c9a7212 */ /* 0x000fe200078e3cff */
[-C--:B------:R-:W-:Y:S01]  /*a450*/  FMUL.FTZ R112, R112, R6.reuse ;  /* 0x0000000670707220 */ /* 0x080fe20000410000 */
[----:B------:R-:W-:Y:S01]  /*a460*/  SHF.R.U64 R52, R52, 0x3, RZ ;  /* 0x0000000334347819 */ /* 0x000fe200000012ff */
[-C--:B------:R-:W-:Y:S01]  /*a470*/  FMUL.FTZ R116, R116, R6.reuse ;  /* 0x0000000674747220 */ /* 0x080fe20000410000 */
[----:B------:R-:W-:Y:S01]  /*a480*/  LOP3.LUT R12, R20, 0x380, RZ, 0xc0, !PT ;  /* 0x00000380140c7812 */ /* 0x000fe200078ec0ff */
[-C--:B------:R-:W-:Y:S01]  /*a490*/  FMUL.FTZ R120, R120, R6.reuse ;  /* 0x0000000678787220 */ /* 0x080fe20000410000 */
[----:B------:R-:W-:Y:S01]  /*a4a0*/  SHF.R.U64 R13, R13, 0x3, RZ ;  /* 0x000000030d0d7819 */ /* 0x000fe200000012ff */
[----:B------:R-:W-:Y:S01]  /*a4b0*/  FMUL.FTZ R124, R124, R6 ;  /* 0x000000067c7c7220 */ /* 0x000fe20000410000 */
[----:B------:R-:W-:Y:S01]  /*a4c0*/  LOP3.LUT R162, R31, R14, RZ, 0x3c, !PT ;  /* 0x0000000e1fa27212 */ /* 0x000fe200078e3cff */
[-C--:B------:R-:W-:Y:S01]  /*a4d0*/  FMUL.FTZ R128, R128, R6.reuse ;  /* 0x0000000680807220 */ /* 0x080fe20000410000 */
[----:B------:R-:W-:Y:S01]  /*a4e0*/  IADD3 R31, P5, R164, 0x3000, RZ ;  /* 0x00003000a41f7810 */ /* 0x000fe20007fbe0ff */
        /* <DEDUP_REMOVED lines=17> */
[----:B------:R-:W-:Y:S01]  /*a600*/  LOP3.LUT R30, R30, R31, RZ, 0x3c, !PT ;  /* 0x0000001f1e1e7212 */ /* 0x000fe200078e3cff */
[--C-:B------:R-:W-:Y:S01]  /*a610*/  IMAD.X R31, RZ, RZ, R165.reuse, P5 ;  /* 0x000000ffff1f7224 */ /* 0x100fe200028e06a5 */
[----:B------:R-:W-:Y:S01]  /*a620*/  IADD3 R111, P2, R164, 0x7000, RZ ;  /* 0x00007000a46f7810 */ /* 0x000fe20007f5e0ff */
[----:B------:R-:W-:Y:S01]  /*a630*/  FMUL.FTZ R148, R148, R6 ;  /* 0x0000000694947220 */ /* 0x000fe20000410000 */
[----:B------:R-:W-:Y:S01]  /*a640*/  IADD3 R53, P5, R164, 0xa000, RZ ;  /* 0x0000a000a4357810 */ /* 0x000fe20007fbe0ff */
[----:B------:R-:W0:Y:S01]  /*a650*/  LDC R200, c[0x0][0xbe8] ;  /* 0x0002fa00ffc87b82 */ /* 0x000e220000000800 */
[----:B------:R-:W-:Y:S01]  /*a660*/  LOP3.LUT R6, R115, 0x380, RZ, 0xc0, !PT ;  /* 0x0000038073067812 */ /* 0x000fe200078ec0ff */
[--C-:B------:R-:W-:Y:S01]  /*a670*/  IMAD.X R13, RZ, RZ, R165.reuse, P3 ;  /* 0x000000ffff0d7224 */ /* 0x100fe200018e06a5 */
[----:B------:R-:W-:Y:S01]  /*a680*/  LOP3.LUT R14, R15, R20, RZ, 0x3c, !PT ;  /* 0x000000140f0e7212 */ /* 0x000fe200078e3cff */
[----:B------:R-:W-:Y:S01]  /*a690*/  ULDC UR10, c[0x0][0xc44] ;  /* 0x00031100000a7ab9 */ /* 0x000fe20000000800 */
[----:B------:R-:W-:Y:S01]  /*a6a0*/  LOP3.LUT R110, R111, 0x380, RZ, 0xc0, !PT ;  /* 0x000003806f6e7812 */ /* 0x000fe200078ec0ff */
[----:B------:R-:W-:Y:S01]  /*a6b0*/  ULDC.64 UR8, c[0x0][0xb90] ;  /* 0x0002e40000087ab9 */ /* 0x000fe20000000a00 */
[----:B------:R-:W-:Y:S01]  /*a6c0*/  LOP3.LUT R20, R53, 0x380, RZ, 0xc0, !PT ;  /* 0x0000038035147812 */ /* 0x000fe200078ec0ff */
[----:B------:R-:W-:Y:S01]  /*a6d0*/  IMAD.X R15, RZ, RZ, R165, P4 ;  /* 0x000000ffff0f7224 */ /* 0x000fe200020e06a5 */
[----:B------:R-:W-:-:S02]  /*a6e0*/  SHF.R.U64 R6, R6, 0x3, RZ ;  /* 0x0000000306067819 */ /* 0x000fc400000012ff */
[----:B------:R-:W-:Y:S02]  /*a6f0*/  SHF.R.U64 R110, R110, 0x3, RZ ;  /* 0x000000036e6e7819 */ /* 0x000fe400000012ff */
[----:B------:R-:W-:Y:S02]  /*a700*/  SHF.R.U64 R20, R20, 0x3, RZ ;  /* 0x0000000314147819 */ /* 0x000fe400000012ff */
[----:B------:R-:W-:Y:S02]  /*a710*/  LOP3.LUT R6, R6, R115, RZ, 0x3c, !PT ;  /* 0x0000007306067212 */ /* 0x000fe400078e3cff */
[----:B------:R-:W-:Y:S01]  /*a720*/  LOP3.LUT R110, R110, R111, RZ, 0x3c, !PT ;  /* 0x0000006f6e6e7212 */ /* 0x000fe200078e3cff */
[----:B------:R-:W-:Y:S01]  /*a730*/  IMAD.X R111, RZ, RZ, R165, P2 ;  /* 0x000000ffff6f7224 */ /* 0x000fe200010e06a5 */
[----:B------:R-:W-:Y:S02]  /*a740*/  IADD3 R115, P3, R164, 0x8000, RZ ;  /* 0x00008000a4737810 */ /* 0x000fe40007f7e0ff */
[----:B------:R-:W-:-:S02]  /*a750*/  LOP3.LUT R20, R20, R53, RZ, 0x3c, !PT ;  /* 0x0000003514147212 */ /* 0x000fc400078e3cff */
[----:B------:R-:W-:Y:S02]  /*a760*/  IADD3 R53, P2, R164, 0xe000, RZ ;  /* 0x0000e000a4357810 */ /* 0x000fe40007f5e0ff */
[----:B------:R-:W-:Y:S02]  /*a770*/  LOP3.LUT R114, R115, 0x380, RZ, 0xc0, !PT ;  /* 0x0000038073727812 */ /* 0x000fe400078ec0ff */
[----:B------:R-:W-:Y:S02]  /*a780*/  LOP3.LUT R52, R53, 0x380, RZ, 0xc0, !PT ;  /* 0x0000038035347812 */ /* 0x000fe400078ec0ff */
[----:B------:R-:W-:Y:S02]  /*a790*/  SHF.R.U64 R114, R114, 0x3, RZ ;  /* 0x0000000372727819 */ /* 0x000fe400000012ff */
[----:B------:R-:W-:Y:S02]  /*a7a0*/  SHF.R.U64 R52, R52, 0x3, RZ ;  /* 0x0000000334347819 */ /* 0x000fe400000012ff */
[----:B------:R-:W-:-:S02]  /*a7b0*/  F2FP.BF16.F32.PACK_AB R24, R25, R24 ;  /* 0x000000181918723e */ /* 0x000fc400000010ff */
[----:B------:R-:W-:Y:S01]  /*a7c0*/  LOP3.LUT R114, R114, R115, RZ, 0x3c, !PT ;  /* 0x0000007372727212 */ /* 0x000fe200078e3cff */
[--C-:B------:R-:W-:Y:S01]  /*a7d0*/  IMAD.X R115, RZ, RZ, R165.reuse, P3 ;  /* 0x000000ffff737224 */ /* 0x100fe200018e06a5 */
[----:B------:R-:W-:Y:S02]  /*a7e0*/  F2FP.BF16.F32.PACK_AB R25, R27, R26 ;  /* 0x0000001a1b19723e */ /* 0x000fe400000010ff */
[----:B------:R-:W-:Y:S01]  /*a7f0*/  LOP3.LUT R52, R52, R53, RZ, 0x3c, !PT ;  /* 0x0000003534347212 */ /* 0x000fe200078e3cff */
[--C-:B------:R-:W-:Y:S01]  /*a800*/  IMAD.X R53, RZ, RZ, R165.reuse, P2 ;  /* 0x000000ffff357224 */ /* 0x100fe200010e06a5 */
[----:B------:R-:W-:Y:S02]  /*a810*/  MOV R201, R130 ;  /* 0x0000008200c97202 */ /* 0x000fe40000000f00 */
[----:B------:R-:W-:Y:S02]  /*a820*/  F2FP.BF16.F32.PACK_AB R26, R29, R28 ;  /* 0x0000001c1d1a723e */ /* 0x000fe400000010ff */
[----:B------:R-:W-:Y:S01]  /*a830*/  F2FP.BF16.F32.PACK_AB R27, R3, R21 ;  /* 0x00000015031b723e */ /* 0x000fe200000010ff */
[----:B------:R-:W-:Y:S01]  /*a840*/  BAR.SYNC.DEFER_BLOCKING 0x1, 0x100 ;  /* 0x0044000000007b1d */ /* 0x000fe20000010000 */
[----:B------:R-:W-:Y:S01]  /*a850*/  IADD3 R130, P3, R164, 0xf000, RZ ;  /* 0x0000f000a4827810 */ /* 0x000fe20007f7e0ff */
[----:B------:R-:W-:Y:S01]  /*a860*/  IMAD.X R21, RZ, RZ, R165, P5 ;  /* 0x000000ffff157224 */ /* 0x000fe200028e06a5 */
[----:B0-----:R-:W-:-:S02]  /*a870*/  ISETP.NE.AND P2, PT, R200, 0x1, PT ;  /* 0x00000001c800780c */ /* 0x001fc40003f45270 */
[----:B------:R-:W-:Y:S01]  /*a880*/  LOP3.LUT R3, R130, 0x380, RZ, 0xc0, !PT ;  /* 0x0000038082037812 */ /* 0x000fe200078ec0ff */
[----:B------:R-:W-:Y:S01]  /*a890*/  IMAD.X R131, RZ, RZ, R165, P3 ;  /* 0x000000ffff837224 */ /* 0x000fe200018e06a5 */
[----:B------:R-:W-:Y:S02]  /*a8a0*/  R2UR UR14, R218 ;  /* 0x00000000da0e72ca */ /* 0x000fe400000e0000 */
[----:B------:R-:W-:Y:S02]  /*a8b0*/  SHF.R.U64 R3, R3, 0x3, RZ ;  /* 0x0000000303037819 */ /* 0x000fe400000012ff */
[----:B------:R-:W-:Y:S02]  /*a8c0*/  R2UR UR13, R219 ;  /* 0x00000000db0d72ca */ /* 0x000fe400000e0000 */
[----:B------:R-:W-:Y:S02]  /*a8d0*/  LOP3.LUT R130, R3, R130, RZ, 0x3c, !PT ;  /* 0x0000008203827212 */ /* 0x000fe400078e3cff */
[----:B------:R-:W-:-:S02]  /*a8e0*/  LOP3.LUT R60, R69, 0x380, RZ, 0xc0, !PT ;  /* 0x00000380453c7812 */ /* 0x000fc400078ec0ff */
[----:B------:R-:W-:Y:S02]  /*a8f0*/  MOV R3, R4 ;  /* 0x0000000400037202 */ /* 0x000fe40000000f00 */
[----:B------:R-:W0:Y:S01]  /*a900*/  @P2 LDC R4, c[0x0][0xbec] ;  /* 0x0002fb00ff042b82 */ /* 0x000e220000000800 */
[----:B------:R-:W-:Y:S01]  /*a910*/  R2UR UR12, R217 ;  /* 0x00000000d90c72ca */ /* 0x000fe200000e0000 */
[----:B------:R-:W-:Y:S01]  /*a920*/  UIADD3 UR5, -UR14, URZ, URZ ;  /* 0x0000003f0e057290 */ /* 0x000fe2000fffe13f */
[----:B------:R-:W-:Y:S01]  /*a930*/  SHF.R.U64 R60, R60, 0x3, RZ ;  /* 0x000000033c3c7819 */ /* 0x000fe200000012ff */
[----:B------:R1:W-:Y:S02]  /*a940*/  STSM.16.M88.4 [R201], R24 ;  /* 0x00000018c9007844 */ /* 0x0003e40000000200 */
[----:B------:R-:W-:Y:S01]  /*a950*/  UIMAD UR10, UR10, UR5, UR13 ;  /* 0x000000050a0a72a4 */ /* 0x000fe2000f8e020d */
[----:B------:R-:W-:Y:S01]  /*a960*/  LOP3.LUT R134, R60, R69, RZ, 0x3c, !PT ;  /* 0x000000453c867212 */ /* 0x000fe200078e3cff */
[----:B------:R-:W2:Y:S01]  /*a970*/  @P2 LDC R5, c[0x0][0xbf0] ;  /* 0x0002fc00ff052b82 */ /* 0x000ea20000000800 */
[----:B------:R-:W-:Y:S01]  /*a980*/  IADD3 R65, P0, R164, 0x5000, RZ ;  /* 0x00005000a4417810 */ /* 0x000fe20007f1e0ff */
[----:B------:R-:W-:Y:S01]  /*a990*/  USHF.R.S32.HI UR11, URZ, 0x1f, UR10 ;  /* 0x0000001f3f0b7899 */ /* 0x000fe2000801140a */
[----:B------:R-:W-:Y:S01]  /*a9a0*/  MOV R134, R134 ;  /* 0x0000008600867202 */ /* 0x000fe20000000f00 */
[----:B------:R-:W-:Y:S01]  /*a9b0*/  IMAD R135, RZ, RZ, -UR13 ;  /* 0x8000000dff877e24 */ /* 0x000fe2000f8e02ff */
[----:B------:R-:W-:Y:S01]  /*a9c0*/  F2FP.BF16.F32.PACK_AB R40, R41, R40 ;  /* 0x000000282928723e */ /* 0x000fe200000010ff */
[----:B------:R-:W-:Y:S01]  /*a9d0*/  UIMAD UR5, UR11, UR8, URZ ;  /* 0x000000080b0572a4 */ /* 0x000fe2000f8e023f */
[----:B------:R-:W-:Y:S01]  /*a9e0*/  F2FP.BF16.F32.PACK_AB R41, R43, R42 ;  /* 0x0000002a2b29723e */ /* 0x000fe200000010ff */
[----:B------:R-:W-:Y:S01]  /*a9f0*/  UIMAD.WIDE.U32 UR6, UR10, UR8, URZ ;  /* 0x000000080a0672a5 */ /* 0x000fe2000f8e003f */
[----:B------:R-:W-:Y:S01]  /*aa00*/  LOP3.LUT R64, R65, 0x380, RZ, 0xc0, !PT ;  /* 0x0000038041407812 */ /* 0x000fe200078ec0ff */
[----:B------:R-:W-:Y:S01]  /*aa10*/  UIMAD UR5, UR10, UR9, UR5 ;  /* 0x000000090a0572a4 */ /* 0x000fe2000f8e0205 */
[----:B------:R-:W-:-:S02]  /*aa20*/  F2FP.BF16.F32.PACK_AB R43, R47, R46 ;  /* 0x0000002e2f2b723e */ /* 0x000fc400000010ff */
[----:B-1----:R-:W-:Y:S01]  /*aa30*/  MOV R26, R6 ;  /* 0x00000006001a7202 */ /* 0x002fe20000000f00 */
[----:B------:R-:W1:Y:S01]  /*aa40*/  LDC.64 R24, c[0x0][0xb98] ;  /* 0x0002e600ff187b82 */ /* 0x000e620000000a00 */
[----:B------:R-:W-:Y:S01]  /*aa50*/  LOP3.LUT R10, R107, 0x380, RZ, 0xc0, !PT ;  /* 0x000003806b0a7812 */ /* 0x000fe200078ec0ff */
[----:B------:R-:W-:Y:S01]  /*aa60*/  IMAD.U32 R126, RZ, RZ, UR6 ;  /* 0x00000006ff7e7e24 */ /* 0x000fe2000f8e00ff */
[----:B------:R-:W-:Y:S01]  /*aa70*/  SHF.R.U64 R64, R64, 0x3, RZ ;  /* 0x0000000340407819 */ /* 0x000fe200000012ff */
[----:B------:R-:W-:Y:S01]  /*aa80*/  UIADD3 UR6, UR7, UR5, URZ ;  /* 0x0000000507067290 */ /* 0x000fe2000fffe03f */
[----:B------:R-:W-:Y:S01]  /*aa90*/  SHF.R.U64 R10, R10, 0x3, RZ ;  /* 0x000000030a0a7819 */ /* 0x000fe200000012ff */
[----:B------:R-:W-:Y:S01]  /*aaa0*/  IMAD.U32 R127, RZ, RZ, UR7 ;  /* 0x00000007ff7f7e24 */ /* 0x000fe2000f8e00ff */
[----:B------:R-:W-:Y:S01]  /*aab0*/  F2FP.BF16.F32.PACK_AB R32, R33, R32 ;  /* 0x000000202120723e */ /* 0x000fe200000010ff */
[----:B------:R-:W3:Y:S01]  /*aac0*/  LDC R6, c[0x0][0xc38] ;  /* 0x00030e00ff067b82 */ /* 0x000ee20000000800 */
[----:B------:R-:W-:Y:S01]  /*aad0*/  F2FP.BF16.F32.PACK_AB R33, R35, R34 ;  /* 0x000000222321723e */ /* 0x000fe200000010ff */
[----:B------:R-:W-:Y:S01]  /*aae0*/  IMAD.U32 R127, RZ, RZ, UR6 ;  /* 0x00000006ff7f7e24 */ /* 0x000fe2000f8e00ff */
[----:B------:R-:W-:Y:S01]  /*aaf0*/  LOP3.LUT R64, R64, R65, RZ, 0x3c, !PT ;  /* 0x0000004140407212 */ /* 0x000fe200078e3cff */
[----:B------:R-:W-:Y:S01]  /*ab00*/  IMAD.X R65, RZ, RZ, R165, P0 ;  /* 0x000000ffff417224 */ /* 0x000fe200000e06a5 */
[----:B------:R-:W-:Y:S01]  /*ab10*/  MOV R138, R138 ;  /* 0x0000008a008a7202 */ /* 0x000fe20000000f00 */
[----:B------:R-:W-:Y:S01]  /*ab20*/  ULDC.64 UR6, c[0x0][0xb88] ;  /* 0x0002e20000067ab9 */ /* 0x000fe20000000a00 */
[----:B------:R-:W-:Y:S01]  /*ab30*/  F2FP.BF16.F32.PACK_AB R34, R178, R36 ;  /* 0x00000024b222723e */ /* 0x000fe200000010ff */
[----:B------:R-:W-:Y:S01]  /*ab40*/  ULDC UR5, c[0x0][0xa88] ;  /* 0x0002a20000057ab9 */ /* 0x000fe20000000800 */
[----:B------:R-:W-:Y:S01]  /*ab50*/  F2FP.BF16.F32.PACK_AB R35, R39, R38 ;  /* 0x000000262723723e */ /* 0x000fe200000010ff */
[----:B------:R-:W-:Y:S01]  /*ab60*/  ULDC.64 UR8, c[0x0][0x208] ;  /* 0x0000820000087ab9 */ /* 0x000fe20000000a00 */
[----:B------:R-:W-:-:S02]  /*ab70*/  LOP3.LUT R10, R10, R107, RZ, 0x3c, !PT ;  /* 0x0000006b0a0a7212 */ /* 0x000fc400078e3cff */
[C---:B------:R-:W-:Y:S01]  /*ab80*/  IADD3 R107, P0, R164.reuse, 0xc000, RZ ;  /* 0x0000c000a46b7810 */ /* 0x040fe20007f1e0ff */
[----:B------:R1:W-:Y:S01]  /*ab90*/  STSM.16.M88.4 [R138], R32 ;  /* 0x000000208a007844 */ /* 0x0003e20000000200 */
[C---:B------:R-:W-:Y:S02]  /*aba0*/  IADD3 R57, P6, R164.reuse, 0x4000, RZ ;  /* 0x00004000a4397810 */ /* 0x040fe40007fde0ff */
[----:B------:R-:W-:Y:S02]  /*abb0*/  IADD3 R69, P1, R164, 0x6000, RZ ;  /* 0x00006000a4457810 */ /* 0x000fe40007f3e0ff */
[----:B------:R-:W-:Y:S02]  /*abc0*/  LOP3.LUT R106, R107, 0x380, RZ, 0xc0, !PT ;  /* 0x000003806b6a7812 */ /* 0x000fe400078ec0ff */
[----:B------:R-:W-:Y:S02]  /*abd0*/  LOP3.LUT R56, R57, 0x380, RZ, 0xc0, !PT ;  /* 0x0000038039387812 */ /* 0x000fe400078ec0ff */
[----:B------:R-:W-:Y:S01]  /*abe0*/  LOP3.LUT R68, R69, 0x380, RZ, 0xc0, !PT ;  /* 0x0000038045447812 */ /* 0x000fe200078ec0ff */
[----:B---3--:R-:W-:Y:S01]  /*abf0*/  IMAD R135, R6, R135, UR12 ;  /* 0x0000000c06877e24 */ /* 0x008fe2000f8e0287 */
[----:B------:R-:W-:Y:S01]  /*ac00*/  USHF.R.S32.HI UR12, URZ, 0x1f, UR14 ;  /* 0x0000001f3f0c7899 */ /* 0x000fe2000801140e */
[----:B------:R-:W-:-:S02]  /*ac10*/  F2FP.BF16.F32.PACK_AB R48, R49, R48 ;  /* 0x000000303130723e */ /* 0x000fc400000010ff */
[----:B------:R-:W-:Y:S01]  /*ac20*/  IMAD R47, R135, 0x80, R225 ;  /* 0x00000080872f7824 */ /* 0x000fe200078e02e1 */
[----:B------:R-:W-:Y:S02]  /*ac30*/  MOV R154, R154 ;  /* 0x0000009a009a7202 */ /* 0x000fe40000000f00 */
[----:B-1----:R-:W-:Y:S01]  /*ac40*/  IMAD R32, R24, UR12, RZ ;  /* 0x0000000c18207c24 */ /* 0x002fe2000f8e02ff */
[----:B------:R-:W-:Y:S01]  /*ac50*/  F2FP.BF16.F32.PACK_AB R42, R177, R44 ;  /* 0x0000002cb12a723e */ /* 0x000fe200000010ff */
[----:B0-----:R-:W-:Y:S01]  /*ac60*/  @P2 IMAD.HI.U32 R4, R47, R4, RZ ;  /* 0x000000042f042227 */ /* 0x001fe200078e00ff */
[----:B------:R-:W-:Y:S02]  /*ac70*/  F2FP.BF16.F32.PACK_AB R49, R51, R50 ;  /* 0x000000323331723e */ /* 0x000fe400000010ff */
[----:B------:R-:W-:Y:S01]  /*ac80*/  LOP3.LUT R29, R164, 0x380, RZ, 0xc0, !PT ;  /* 0x00000380a41d7812 */ /* 0x000fe200078ec0ff */
[----:B------:R-:W-:Y:S01]  /*ac90*/  IMAD.MOV.U32 R39, RZ, RZ, R47 ;  /* 0x000000ffff277224 */ /* 0x000fe200078e002f */
[----:B--2---:R-:W-:Y:S01]  /*aca0*/  @P2 SHF.R.U32.HI R39, RZ, R5, R4 ;  /* 0x00000005ff272219 */ /* 0x004fe20000011604 */
[----:B------:R-:W-:Y:S01]  /*acb0*/  IMAD R32, R25, UR14, R32 ;  /* 0x0000000e19207c24 */ /* 0x000fe2000f8e0220 */
[----:B------:R-:W-:Y:S01]  /*acc0*/  MOV R162, R162 ;  /* 0x000000a200a27202 */ /* 0x000fe20000000f00 */
[----:B------:R-:W-:Y:S01]  /*acd0*/  IMAD.WIDE.U32 R24, R24, UR14, R126 ;  /* 0x0000000e18187c25 */ /* 0x000fe2000f8e007e */
[----:B------:R-:W-:Y:S01]  /*ace0*/  F2FP.BF16.F32.PACK_AB R50, R199, R183 ;  /* 0x000000b7c732723e */ /* 0x000fe200000010ff */
[----:B------:R-:W-:Y:S01]  /*acf0*/  STSM.16.M88.4 [R154], R40 ;  /* 0x000000289a007844 */ /* 0x000fe20000000200 */
[----:B------:R-:W-:Y:S01]  /*ad00*/  F2FP.BF16.F32.PACK_AB R51, R55, R54 ;  /* 0x000000363733723e */ /* 0x000fe200000010ff */
[----:B------:R-:W-:Y:S01]  /*ad10*/  IMAD.MOV R33, RZ, RZ, -R39 ;  /* 0x000000ffff217224 */ /* 0x000fe200078e0a27 */
[----:B------:R-:W-:-:S02]  /*ad20*/  SHF.R.U64 R106, R106, 0x3, RZ ;  /* 0x000000036a6a7819 */ /* 0x000fc400000012ff */
[----:B------:R-:W-:Y:S01]  /*ad30*/  MOV R160, R160 ;  /* 0x000000a000a07202 */ /* 0x000fe20000000f00 */
[----:B------:R-:W-:Y:S01]  /*ad40*/  IMAD R33, R200, R33, R47 ;  /* 0x00000021c8217224 */ /* 0x000fe200078e022f */
[----:B------:R-:W-:Y:S01]  /*ad50*/  F2FP.BF16.F32.PACK_AB R4, R198, R182 ;  /* 0x000000b6c604723e */ /* 0x000fe200000010ff */
[----:B------:R-:W-:Y:S01]  /*ad60*/  STSM.16.M88.4 [R162], R48 ;  /* 0x00000030a2007844 */ /* 0x000fe20000000200 */
[----:B------:R-:W-:Y:S02]  /*ad70*/  F2FP.BF16.F32.PACK_AB R5, R59, R58 ;  /* 0x0000003a3b05723e */ /* 0x000fe400000010ff */
[----:B------:R-:W-:Y:S02]  /*ad80*/  F2FP.BF16.F32.PACK_AB R6, R197, R181 ;  /* 0x000000b5c506723e */ /* 0x000fe400000010ff */
[----:B------:R-:W-:Y:S02]  /*ad90*/  F2FP.BF16.F32.PACK_AB R7, R63, R62 ;  /* 0x0000003e3f07723e */ /* 0x000fe400000010ff */
[----:B------:R-:W-:-:S02]  /*ada0*/  SHF.R.U64 R56, R56, 0x3, RZ ;  /* 0x0000000338387819 */ /* 0x000fc400000012ff */
[----:B------:R-:W-:Y:S01]  /*adb0*/  SHF.R.U64 R68, R68, 0x3, RZ ;  /* 0x0000000344447819 */ /* 0x000fe200000012ff */
[----:B------:R0:W-:Y:S01]  /*adc0*/  STSM.16.M88.4 [R160], R4 ;  /* 0x00000004a0007844 */ /* 0x0001e20000000200 */
[----:B------:R-:W-:Y:S02]  /*add0*/  SHF.R.U64 R29, R29, 0x3, RZ ;  /* 0x000000031d1d7819 */ /* 0x000fe400000012ff */
[----:B------:R-:W-:Y:S01]  /*ade0*/  LOP3.LUT R106, R106, R107, RZ, 0x3c, !PT ;  /* 0x0000006b6a6a7212 */ /* 0x000fe200078e3cff */
[--C-:B------:R-:W-:Y:S01]  /*adf0*/  IMAD.X R107, RZ, RZ, R165.reuse, P0 ;  /* 0x000000ffff6b7224 */ /* 0x100fe200000e06a5 */
[----:B------:R-:W-:Y:S01]  /*ae00*/  LOP3.LUT R56, R56, R57, RZ, 0x3c, !PT ;  /* 0x0000003938387212 */ /* 0x000fe200078e3cff */
[--C-:B------:R-:W-:Y:S01]  /*ae10*/  IMAD.X R57, RZ, RZ, R165.reuse, P6 ;  /* 0x000000ffff397224 */ /* 0x100fe200030e06a5 */
[----:B------:R-:W-:Y:S01]  /*ae20*/  LOP3.LUT R68, R68, R69, RZ, 0x3c, !PT ;  /* 0x0000004544447212 */ /* 0x000fe200078e3cff */
[----:B------:R-:W-:Y:S01]  /*ae30*/  IMAD.X R69, RZ, RZ, R165, P1 ;  /* 0x000000ffff457224 */ /* 0x000fe200008e06a5 */
[----:B------:R-:W-:-:S02]  /*ae40*/  IADD3 R123, P4, R164, 0x9000, RZ ;  /* 0x00009000a47b7810 */ /* 0x000fc40007f9e0ff */
[C---:B------:R-:W-:Y:S02]  /*ae50*/  IADD3 R61, P6, R164.reuse, 0xb000, RZ ;  /* 0x0000b000a43d7810 */ /* 0x040fe40007fde0ff */
[----:B------:R-:W-:Y:S02]  /*ae60*/  IADD3 R119, P1, R164, 0xd000, RZ ;  /* 0x0000d000a4777810 */ /* 0x000fe40007f3e0ff */
[----:B------:R-:W-:Y:S01]  /*ae70*/  LOP3.LUT R28, R29, R164, RZ, 0x3c, !PT ;  /* 0x000000a41d1c7212 */ /* 0x000fe200078e3cff */
[----:B------:R-:W-:Y:S01]  /*ae80*/  IMAD.MOV.U32 R29, RZ, RZ, R165 ;  /* 0x000000ffff1d7224 */ /* 0x000fe200078e00a5 */
[----:B0-----:R-:W-:Y:S02]  /*ae90*/  SHF.R.S32.HI R5, RZ, 0x1f, R39 ;  /* 0x0000001fff057819 */ /* 0x001fe40000011427 */
[----:B------:R-:W-:Y:S02]  /*aea0*/  SHF.R.S32.HI R6, RZ, 0x1f, R33 ;  /* 0x0000001fff067819 */ /* 0x000fe40000011421 */
[----:B------:R-:W-:Y:S01]  /*aeb0*/  IADD3 R4, P0, R39, R24, RZ ;  /* 0x0000001827047210 */ /* 0x000fe20007f1e0ff */
[----:B------:R-:W-:Y:S01]  /*aec0*/  IMAD R24, R200, UR5, RZ ;  /* 0x00000005c8187c24 */ /* 0x000fe2000f8e02ff */
[----:B------:R-:W-:Y:S01]  /*aed0*/  MOV R27, R8 ;  /* 0x00000008001b7202 */ /* 0x000fe20000000f00 */
[----:B------:R-:W-:Y:S01]  /*aee0*/  IMAD R6, R6, UR6, RZ ;  /* 0x0000000606067c24 */ /* 0x000fe2000f8e02ff */
[----:B------:R-:W-:-:S02]  /*aef0*/  MOV R164, R10 ;  /* 0x0000000a00a47202 */ /* 0x000fc40000000f00 */
[----:B------:R-:W-:Y:S02]  /*af00*/  MOV R158, R158 ;  /* 0x0000009e009e7202 */ /* 0x000fe40000000f00 */
[----:B------:R-:W-:Y:S02]  /*af10*/  F2FP.BF16.F32.PACK_AB R8, R196, R180 ;  /* 0x000000b4c408723e */ /* 0x000fe400000010ff */
[----:B------:R-:W-:Y:S02]  /*af20*/  F2FP.BF16.F32.PACK_AB R9, R67, R66 ;  /* 0x000000424309723e */ /* 0x000fe400000010ff */
[----:B------:R-:W-:Y:S02]  /*af30*/  F2FP.BF16.F32.PACK_AB R10, R195, R179 ;  /* 0x000000b3c30a723e */ /* 0x000fe400000010ff */
[----:B------:R-:W-:Y:S02]  /*af40*/  F2FP.BF16.F32.PACK_AB R11, R71, R70 ;  /* 0x00000046470b723e */ /* 0x000fe400000010ff */
[----:B------:R-:W-:-:S02]  /*af50*/  IADD3.X R5, R5, R25, R32, P0, !PT ;  /* 0x0000001905057210 */ /* 0x000fc400007fe420 */
[----:B------:R-:W-:Y:S01]  /*af60*/  LOP3.LUT R118, R119, 0x380, RZ, 0xc0, !PT ;  /* 0x0000038077767812 */ /* 0x000fe200078ec0ff */
[----:B------:R0:W-:Y:S01]  /*af70*/  STSM.16.M88.4 [R158], R8 ;  /* 0x000000089e007844 */ /* 0x0001e20000000200 */
[----:B------:R-:W-:Y:S01]  /*af80*/  F2FP.BF16.F32.PACK_AB R72, R73, R72 ;  /* 0x000000484948723e */ /* 0x000fe200000010ff */
[----:B------:R-:W-:Y:S01]  /*af90*/  IMAD.WIDE.U32 R4, R33, UR6, R4 ;  /* 0x0000000621047c25 */ /* 0x000fe2000f8e0004 */
[----:B------:R-:W-:Y:S02]  /*afa0*/  SHF.R.U64 R118, R118, 0x3, RZ ;  /* 0x0000000376767819 */ /* 0x000fe400000012ff */
[----:B------:R-:W-:Y:S02]  /*afb0*/  F2FP.BF16.F32.PACK_AB R73, R75, R74 ;  /* 0x0000004a4b49723e */ /* 0x000fe400000010ff */
[----:B------:R-:W-:Y:S02]  /*afc0*/  F2FP.BF16.F32.PACK_AB R80, R81, R80 ;  /* 0x000000505150723e */ /* 0x000fe400000010ff */
[----:B------:R-:W-:-:S02]  /*afd0*/  MOV R156, R156 ;  /* 0x0000009c009c7202 */ /* 0x000fc40000000f00 */
[----:B------:R-:W-:Y:S02]  /*afe0*/  F2FP.BF16.F32.PACK_AB R74, R194, R76 ;  /* 0x0000004cc24a723e */ /* 0x000fe400000010ff */
[----:B------:R-:W-:Y:S02]  /*aff0*/  F2FP.BF16.F32.PACK_AB R75, R79, R78 ;  /* 0x0000004e4f4b723e */ /* 0x000fe400000010ff */
[----:B------:R-:W-:Y:S01]  /*b000*/  F2FP.BF16.F32.PACK_AB R81, R83, R82 ;  /* 0x000000525351723e */ /* 0x000fe200000010ff */
[----:B0-----:R-:W-:Y:S01]  /*b010*/  IMAD R9, R33, UR7, R6 ;  /* 0x0000000721097c24 */ /* 0x001fe2000f8e0206 */
[----:B------:R-:W-:Y:S01]  /*b020*/  ULDC.64 UR6, c[0x0][0xb50] ;  /* 0x0002d40000067ab9 */ /* 0x000fe20000000a00 */
[----:B------:R-:W-:Y:S01]  /*b030*/  IMAD R11, R135, 0x80, R224 ;  /* 0x00000080870b7824 */ /* 0x000fe200078e02e0 */
[----:B------:R-:W-:Y:S01]  /*b040*/  F2FP.BF16.F32.PACK_AB R88, R89, R88 ;  /* 0x000000585958723e */ /* 0x000fe200000010ff */
[----:B------:R-:W-:Y:S01]  /*b050*/  IMAD.IADD R5, R5, 0x1, R9 ;  /* 0x0000000105057824 */ /* 0x000fe200078e0209 */
[----:B------:R-:W-:Y:S01]  /*b060*/  LOP3.LUT P0, RZ, R222, 0x3, RZ, 0xc0, !PT ;  /* 0x00000003deff7812 */ /* 0x000fe2000780c0ff */
[----:B------:R-:W-:Y:S01]  /*b070*/  VIADD R7, R11, 0x8 ;  /* 0x000000080b077836 */ /* 0x000fe20000000000 */
[----:B------:R-:W-:Y:S01]  /*b080*/  MOV R152, R152 ;  /* 0x0000009800987202 */ /* 0x000fe20000000f00 */
[----:B------:R-:W-:Y:S01]  /*b090*/  STSM.16.M88.4 [R156], R72 ;  /* 0x000000489c007844 */ /* 0x000fe20000000200 */
[----:B------:R-:W-:-:S02]  /*b0a0*/  F2FP.BF16.F32.PACK_AB R82, R193, R84 ;  /* 0x00000054c152723e */ /* 0x000fc400000010ff */
[----:B------:R-:W-:Y:S02]  /*b0b0*/  F2FP.BF16.F32.PACK_AB R83, R87, R86 ;  /* 0x000000565753723e */ /* 0x000fe400000010ff */
[----:B------:R-:W-:Y:S02]  /*b0c0*/  F2FP.BF16.F32.PACK_AB R89, R91, R90 ;  /* 0x0000005a5b59723e */ /* 0x000fe400000010ff */
[----:B------:R-:W-:Y:S01]  /*b0d0*/  F2FP.BF16.F32.PACK_AB R96, R97, R96 ;  /* 0x000000606160723e */ /* 0x000fe200000010ff */
[----:B------:R-:W-:Y:S01]  /*b0e0*/  STSM.16.M88.4 [R152], R80 ;  /* 0x0000005098007844 */ /* 0x000fe20000000200 */
[----:B------:R-:W-:Y:S02]  /*b0f0*/  LEA R8, P3, R4, UR6, 0x2 ;  /* 0x0000000604087c11 */ /* 0x000fe4000f8610ff */
[----:B------:R-:W-:Y:S01]  /*b100*/  LOP3.LUT R118, R118, R119, RZ, 0x3c, !PT ;  /* 0x0000007776767212 */ /* 0x000fe200078e3cff */
[----:B------:R-:W-:Y:S01]  /*b110*/  IMAD.X R119, RZ, RZ, R165, P1 ;  /* 0x000000ffff777224 */ /* 0x000fe200008e06a5 */
[----:B------:R-:W-:Y:S01]  /*b120*/  MOV R150, R150 ;  /* 0x0000009600967202 */ /* 0x000fe20000000f00 */
[----:B------:R-:W-:Y:S01]  /*b130*/  SHFL.IDX PT, R44, R8, RZ, 0x1c1f ;  /* 0x001c1fff082c7589 */ /* 0x000fe200000e0000 */
[----:B------:R-:W-:-:S02]  /*b140*/  F2FP.BF16.F32.PACK_AB R90, R192, R92 ;  /* 0x0000005cc05a723e */ /* 0x000fc400000010ff */
[----:B------:R-:W-:Y:S01]  /*b150*/  F2FP.BF16.F32.PACK_AB R91, R95, R94 ;  /* 0x0000005e5f5b723e */ /* 0x000fe200000010ff */
[----:B------:R-:W-:Y:S01]  /*b160*/  SHFL.IDX PT, R46, R8, 0x1, 0x1c1f ;  /* 0x003c1f00082e7f89 */ /* 0x000fe200000e0000 */
[----:B------:R-:W-:Y:S02]  /*b170*/  F2FP.BF16.F32.PACK_AB R97, R99, R98 ;  /* 0x000000626361723e */ /* 0x000fe400000010ff */
[----:B------:R-:W-:Y:S01]  /*b180*/  MOV R146, R146 ;  /* 0x0000009200927202 */ /* 0x000fe20000000f00 */
[----:B------:R-:W-:Y:S01]  /*b190*/  STSM.16.M88.4 [R150], R88 ;  /* 0x0000005896007844 */ /* 0x000fe20000000200 */
[----:B------:R-:W-:Y:S02]  /*b1a0*/  F2FP.BF16.F32.PACK_AB R98, R191, R100 ;  /* 0x00000064bf62723e */ /* 0x000fe400000010ff */
[----:B------:R-:W-:Y:S02]  /*b1b0*/  F2FP.BF16.F32.PACK_AB R99, R103, R102 ;  /* 0x000000666763723e */ /* 0x000fe400000010ff */
[----:B------:R-:W-:-:S02]  /*b1c0*/  MOV R142, R142 ;  /* 0x0000008e008e7202 */ /* 0x000fc40000000f00 */
[----:B------:R-:W-:Y:S01]  /*b1d0*/  F2FP.BF16.F32.PACK_AB R36, R190, R104 ;  /* 0x00000068be24723e */ /* 0x000fe200000010ff */
[----:B------:R-:W-:Y:S01]  /*b1e0*/  STSM.16.M88.4 [R146], R96 ;  /* 0x0000006092007844 */ /* 0x000fe20000000200 */
[----:B------:R-:W-:Y:S02]  /*b1f0*/  F2FP.BF16.F32.PACK_AB R37, R37, R45 ;  /* 0x0000002d2525723e */ /* 0x000fe400000010ff */
[----:B------:R-:W-:Y:S02]  /*b200*/  F2FP.BF16.F32.PACK_AB R38, R189, R108 ;  /* 0x0000006cbd26723e */ /* 0x000fe400000010ff */
[----:B------:R-:W-:Y:S02]  /*b210*/  F2FP.BF16.F32.PACK_AB R39, R77, R85 ;  /* 0x000000554d27723e */ /* 0x000fe400000010ff */
[-C--:B------:R-:W-:Y:S02]  /*b220*/  ISETP.GE.OR P1, PT, R11, R24.reuse, P0 ;  /* 0x000000180b00720c */ /* 0x080fe40000726670 */
[----:B------:R-:W-:Y:S01]  /*b230*/  ISETP.GE.OR P0, PT, R7, R24, P0 ;  /* 0x000000180700720c */ /* 0x000fe20000706670 */
[----:B------:R-:W-:Y:S01]  /*b240*/  STSM.16.M88.4 [R142], R36 ;  /* 0x000000248e007844 */ /* 0x000fe20000000200 */
[----:B------:R-:W-:-:S02]  /*b250*/  LEA.HI.X R9, R4, UR7, R5, 0x2, P3 ;  /* 0x0000000704097c11 */ /* 0x000fc400098f1405 */
[----:B------:R-:W-:Y:S02]  /*b260*/  F2FP.BF16.F32.PACK_AB R92, R188, R112 ;  /* 0x00000070bc5c723e */ /* 0x000fe400000010ff */
[----:B------:R-:W-:Y:S01]  /*b270*/  F2FP.BF16.F32.PACK_AB R93, R93, R101 ;  /* 0x000000655d5d723e */ /* 0x000fe200000010ff */
[----:B------:R-:W0:Y:S01]  /*b280*/  SHFL.IDX PT, R45, R9, RZ, 0x1c1f ;  /* 0x001c1fff092d7589 */ /* 0x000e2200000e0000 */
[----:B------:R-:W-:Y:S02]  /*b290*/  F2FP.BF16.F32.PACK_AB R94, R187, R116 ;  /* 0x00000074bb5e723e */ /* 0x000fe400000010ff */
[----:B------:R-:W-:Y:S01]  /*b2a0*/  F2FP.BF16.F32.PACK_AB R95, R105, R109 ;  /* 0x0000006d695f723e */ /* 0x000fe200000010ff */
[----:B------:R-:W1:Y:S01]  /*b2b0*/  SHFL.IDX PT, R47, R9, 0x1, 0x1c1f ;  /* 0x003c1f00092f7f89 */ /* 0x000e6200000e0000 */
[----:B------:R-:W-:Y:S02]  /*b2c0*/  F2FP.BF16.F32.PACK_AB R4, R186, R120 ;  /* 0x00000078ba04723e */ /* 0x000fe400000010ff */
[----:B------:R-:W-:Y:S01]  /*b2d0*/  F2FP.BF16.F32.PACK_AB R5, R113, R117 ;  /* 0x000000757105723e */ /* 0x000fe200000010ff */
[----:B------:R-:W-:Y:S01]  /*b2e0*/  STSM.16.M88.4 [R134], R92 ;  /* 0x0000005c86007844 */ /* 0x000fe20000000200 */
[----:B------:R-:W-:-:S02]  /*b2f0*/  F2FP.BF16.F32.PACK_AB R6, R185, R124 ;  /* 0x0000007cb906723e */ /* 0x000fc400000010ff */
[----:B------:R-:W-:Y:S02]  /*b300*/  F2FP.BF16.F32.PACK_AB R7, R121, R125 ;  /* 0x0000007d7907723e */ /* 0x000fe400000010ff */
[----:B------:R-:W-:Y:S02]  /*b310*/  F2FP.BF16.F32.PACK_AB R184, R184, R128 ;  /* 0x00000080b8b8723e */ /* 0x000fe400000010ff */
[----:B------:R-:W-:Y:S01]  /*b320*/  F2FP.BF16.F32.PACK_AB R185, R129, R166 ;  /* 0x000000a681b9723e */ /* 0x000fe200000010ff */
[----:B------:R-:W-:Y:S01]  /*b330*/  STSM.16.M88.4 [R164], R4 ;  /* 0x00000004a4007844 */ /* 0x000fe20000000200 */
[----:B------:R-:W-:Y:S02]  /*b340*/  F2FP.BF16.F32.PACK_AB R186, R133, R132 ;  /* 0x0000008485ba723e */ /* 0x000fe400000010ff */
[----:B------:R-:W-:Y:S02]  /*b350*/  F2FP.BF16.F32.PACK_AB R187, R167, R168 ;  /* 0x000000a8a7bb723e */ /* 0x000fe400000010ff */
[----:B------:R-:W-:-:S02]  /*b360*/  F2FP.BF16.F32.PACK_AB R169, R169, R170 ;  /* 0x000000aaa9a9723e */ /* 0x000fc400000010ff */
[----:B------:R-:W-:Y:S01]  /*b370*/  F2FP.BF16.F32.PACK_AB R168, R137, R136 ;  /* 0x0000008889a8723e */ /* 0x000fe200000010ff */
[----:B------:R-:W-:Y:S01]  /*b380*/  STSM.16.M88.4 [R27], R184 ;  /* 0x000000b81b007844 */ /* 0x000fe20000000200 */
[----:B------:R-:W-:Y:S02]  /*b390*/  F2FP.BF16.F32.PACK_AB R170, R141, R140 ;  /* 0x0000008c8daa723e */ /* 0x000fe400000010ff */
[----:B------:R-:W-:Y:S02]  /*b3a0*/  F2FP.BF16.F32.PACK_AB R171, R171, R172 ;  /* 0x000000acabab723e */ /* 0x000fe400000010ff */
[----:B------:R-:W-:Y:S02]  /*b3b0*/  F2FP.BF16.F32.PACK_AB R173, R173, R174 ;  /* 0x000000aeadad723e */ /* 0x000fe400000010ff */
[----:B------:R-:W-:Y:S01]  /*b3c0*/  F2FP.BF16.F32.PACK_AB R172, R145, R144 ;  /* 0x0000009091ac723e */ /* 0x000fe200000010ff */
[----:B------:R-:W-:Y:S01]  /*b3d0*/  STSM.16.M88.4 [R26], R168 ;  /* 0x000000a81a007844 */ /* 0x000fe20000000200 */
[----:B------:R-:W-:-:S02]  /*b3e0*/  F2FP.BF16.F32.PACK_AB R174, R149, R148 ;  /* 0x0000009495ae723e */ /* 0x000fc400000010ff */
[----:B------:R-:W-:Y:S02]  /*b3f0*/  F2FP.BF16.F32.PACK_AB R175, R175, R176 ;  /* 0x000000b0afaf723e */ /* 0x000fe400000010ff */
[----:B------:R-:W-:Y:S02]  /*b400*/  LOP3.LUT R122, R123, 0x380, RZ, 0xc0, !PT ;  /* 0x000003807b7a7812 */ /* 0x000fe400078ec0ff */
[----:B------:R-:W-:Y:S01]  /*b410*/  LOP3.LUT R60, R61, 0x380, RZ, 0xc0, !PT ;  /* 0x000003803d3c7812 */ /* 0x000fe200078ec0ff */
[----:B------:R2:W-:Y:S01]  /*b420*/  STSM.16.M88.4 [R3], R172 ;  /* 0x000000ac03007844 */ /* 0x0005e20000000200 */
[----:B------:R-:W-:Y:S02]  /*b430*/  SHF.R.U64 R122, R122, 0x3, RZ ;  /* 0x000000037a7a7819 */ /* 0x000fe400000012ff */
[----:B------:R-:W-:Y:S01]  /*b440*/  SHF.R.U64 R60, R60, 0x3, RZ ;  /* 0x000000033c3c7819 */ /* 0x000fe200000012ff */
[----:B------:R-:W-:Y:S01]  /*b450*/  BAR.SYNC.DEFER_BLOCKING 0x1, 0x100 ;  /* 0x0044000000007b1d */ /* 0x000fe20000010000 */
[----:B------:R-:W-:Y:S01]  /*b460*/  LOP3.LUT R122, R122, R123, RZ, 0x3c, !PT ;  /* 0x0000007b7a7a7212 */ /* 0x000fe200078e3cff */
[--C-:B------:R-:W-:Y:S01]  /*b470*/  IMAD.X R123, RZ, RZ, R165.reuse, P4 ;  /* 0x000000ffff7b7224 */ /* 0x100fe200020e06a5 */
[----:B------:R-:W-:Y:S01]  /*b480*/  LOP3.LUT R60, R60, R61, RZ, 0x3c, !PT ;  /* 0x0000003d3c3c7212 */ /* 0x000fe200078e3cff */
[----:B------:R-:W-:-:S04]  /*b490*/  IMAD.X R61, RZ, RZ, R165, P6 ;  /* 0x000000ffff3d7224 */ /* 0x000fc800030e06a5 */
[----:B--2---:R-:W2:Y:S01]  /*b4a0*/  @P2 LDC R3, c[0x0][0xbec] ;  /* 0x0002fb00ff032b82 */ /* 0x004ea20000000800 */
[----:B0-----:R-:W-:Y:S04]  /*b4b0*/  @!P1 ST.E desc[UR8][R44.64], R2 ;  /* 0x000000022c009985 */ /* 0x001fe8000c101908 */
[----:B-1----:R0:W-:Y:S04]  /*b4c0*/  @!P0 ST.E desc[UR8][R46.64], R0 ;  /* 0x000000002e008985 */ /* 0x0021e8000c101908 */
[----:B------:R1:W5:Y:S04]  /*b4d0*/  LD.E.128 R32, desc[UR8][R12.64] ;  /* 0x000000080c207980 */ /* 0x000368000c101d00 */
[----:B------:R3:W5:Y:S01]  /*b4e0*/  LD.E.128 R36, desc[UR8][R14.64] ;  /* 0x000000080e247980 */ /* 0x000762000c101d00 */
[----:B0-----:R-:W-:-:S03]  /*b4f0*/  IMAD R0, R215, 0x20, R220 ;  /* 0x00000020d7007824 */ /* 0x001fc600078e02dc */
[----:B------:R0:W5:Y:S01]  /*b500*/  LD.E.128 R8, desc[UR8][R28.64] ;  /* 0x000000081c087980 */ /* 0x000162000c101d00 */
[----:B-1----:R-:W1:Y:S03]  /*b510*/  @P2 LDC R13, c[0x0][0xbf0] ;  /* 0x0002fc00ff0d2b82 */ /* 0x002e660000000800 */
[----:B------:R0:W5:Y:S04]  /*b520*/  LD.E.128 R40, desc[UR8][R30.64] ;  /* 0x000000081e287980 */ /* 0x000168000c101d00 */
[----:B------:R-:W5:Y:S01]  /*b530*/  LD.E.128 R56, desc[UR8][R56.64] ;  /* 0x0000000838387980 */ /* 0x000f62000c101d00 */
[----:B---3--:R-:W3:Y:S03]  /*b540*/  LDC.64 R14, c[0x0][0xae0] ;  /* 0x0002b800ff0e7b82 */ /* 0x008ee60000000a00 */
[----:B------:R-:W5:Y:S01]  /*b550*/  LD.E.128 R64, desc[UR8][R64.64] ;  /* 0x0000000840407980 */ /* 0x000f62000c101d00 */
[----:B------:R-:W-:-:S03]  /*b560*/  IMAD R12, R135, 0x80, R0 ;  /* 0x00000080870c7824 */ /* 0x000fc600078e0200 */
[----:B------:R-:W5:Y:S04]  /*b570*/  LD.E.128 R68, desc[UR8][R68.64] ;  /* 0x0000000844447980 */ /* 0x000f68000c101d00 */
[----:B------:R-:W5:Y:S04]  /*b580*/  LD.E.128 R108, desc[UR8][R110.64] ;  /* 0x000000086e6c7980 */ /* 0x000f68000c101d00 */
[----:B------:R-:W5:Y:S04]  /*b590*/  LD.E.128 R112, desc[UR8][R114.64] ;  /* 0x0000000872707980 */ /* 0x000f68000c101d00 */
[----:B------:R-:W5:Y:S04]  /*b5a0*/  LD.E.128 R120, desc[UR8][R122.64] ;  /* 0x000000087a787980 */ /* 0x000f68000c101d00 */
[----:B------:R0:W5:Y:S04]  /*b5b0*/  LD.E.128 R4, desc[UR8][R20.64] ;  /* 0x0000000814047980 */ /* 0x000168000c101d00 */
[----:B------:R-:W5:Y:S04]  /*b5c0*/  LD.E.128 R60, desc[UR8][R60.64] ;  /* 0x000000083c3c7980 */ /* 0x000f68000c101d00 */
[----:B------:R-:W5:Y:S04]  /*b5d0*/  LD.E.128 R104, desc[UR8][R106.64] ;  /* 0x000000086a687980 */ /* 0x000f68000c101d00 */
[----:B------:R-:W5:Y:S04]  /*b5e0*/  LD.E.128 R116, desc[UR8][R118.64] ;  /* 0x0000000876747980 */ /* 0x000f68000c101d00 */
[----:B------:R-:W5:Y:S04]  /*b5f0*/  LD.E.128 R52, desc[UR8][R52.64] ;  /* 0x0000000834347980 */ /* 0x000f68000c101d00 */
[----:B------:R-:W5:Y:S01]  /*b600*/  LD.E.128 R128, desc[UR8][R130.64] ;  /* 0x0000000882807980 */ /* 0x000f62000c101d00 */
[----:B------:R-:W-:-:S02]  /*b610*/  ULDC.64 UR8, c[0x0][0xae8] ;  /* 0x0002ba0000087ab9 */ /* 0x000fc40000000a00 */
[----:B------:R-:W-:Y:S01]  /*b620*/  UIMAD UR5, UR11, UR8, URZ ;  /* 0x000000080b0572a4 */ /* 0x000fe2000f8e023f */
[----:B--2---:R-:W-:Y:S01]  /*b630*/  @P2 IMAD.HI.U32 R2, R12, R3, RZ ;  /* 0x000000030c022227 */ /* 0x004fe200078e00ff */
[----:B------:R-:W-:Y:S01]  /*b640*/  UIMAD.WIDE.U32 UR6, UR10, UR8, URZ ;  /* 0x000000080a0672a5 */ /* 0x000fe2000f8e003f */
[----:B------:R-:W-:Y:S01]  /*b650*/  R2UR UR13, R216 ;  /* 0x00000000d80d72ca */ /* 0x000fe200000e0000 */
[----:B------:R-:W-:Y:S01]  /*b660*/  UIMAD UR5, UR10, UR9, UR5 ;  /* 0x000000090a0572a4 */ /* 0x000fe2000f8e0205 */
[----:B------:R-:W-:Y:S01]  /*b670*/  IMAD.MOV.U32 R0, RZ, RZ, R12 ;  /* 0x000000ffff007224 */ /* 0x000fe200078e000c */
[----:B------:R-:W-:Y:S01]  /*b680*/  @!PT LDS RZ, [RZ] ;  /* 0x00000000fffff984 */ /* 0x000fe20000000800 */
[----:B------:R-:W-:Y:S01]  /*b690*/  @!PT LDS RZ, [RZ] ;  /* 0x00000000fffff984 */ /* 0x000fe20000000800 */
[----:B------:R-:W-:Y:S01]  /*b6a0*/  @!PT LDS RZ, [RZ] ;  /* 0x00000000fffff984 */ /* 0x000fe20000000800 */
[----:B------:R-:W-:Y:S01]  /*b6b0*/  @!PT LDS RZ, [RZ] ;  /* 0x00000000fffff984 */ /* 0x000fe20000000800 */
[----:B------:R2:W-:Y:S06]  /*b6c0*/  MEMBAR.ALL.CTA ;  /* 0x0000000000007992 */ /* 0x0005ec0000008000 */
[----:B--2---:R-:W2:Y:S01]  /*b6d0*/  FENCE.VIEW.ASYNC.S ;  /* 0x00000000000073c6 */ /* 0x004ea20000000000 */
[----:B------:R-:W-:Y:S01]  /*b6e0*/  ULDC.64 UR8, c[0x0][0xaf0] ;  /* 0x0002bc0000087ab9 */ /* 0x000fe20000000a00 */
[----:B------:R-:W-:Y:S01]  /*b6f0*/  UIADD3 UR7, UR7, UR5, URZ ;  /* 0x0000000507077290 */ /* 0x000fe2000fffe03f */
[----:B-1----:R-:W-:Y:S01]  /*b700*/  @P2 SHF.R.U32.HI R0, RZ, R13, R2 ;  /* 0x0000000dff002219 */ /* 0x002fe20000011602 */
[----:B------:R-:W-:-:S02]  /*b710*/  UIMAD UR5, UR12, UR8, URZ ;  /* 0x000000080c0572a4 */ /* 0x000fc4000f8e023f */
[----:B------:R-:W-:Y:S01]  /*b720*/  UIMAD.WIDE.U32 UR6, UR14, UR8, UR6 ;  /* 0x000000080e0672a5 */ /* 0x000fe2000f8e0006 */
[--C-:B------:R-:W-:Y:S01]  /*b730*/  SHF.R.S32.HI R3, RZ, 0x1f, R0.reuse ;  /* 0x0000001fff037819 */ /* 0x100fe20000011400 */
[----:B------:R-:W-:Y:S01]  /*b740*/  UIMAD UR5, UR14, UR9, UR5 ;  /* 0x000000090e0572a4 */ /* 0x000fe2000f8e0205 */
[----:B------:R-:W-:Y:S01]  /*b750*/  IMAD.MOV R13, RZ, RZ, -R0 ;  /* 0x000000ffff0d7224 */ /* 0x000fe200078e0a00 */
[----:B------:R-:W-:Y:S01]  /*b760*/  R2UR UR12, R16 ;  /* 0x00000000100c72ca */ /* 0x000fe200000e0000 */
[----:B------:R-:W-:Y:S01]  /*b770*/  ULDC.64 UR8, c[0x0][0xad8] ;  /* 0x0002b60000087ab9 */ /* 0x000fe20000000a00 */
[----:B------:R-:W-:Y:S01]  /*b780*/  UIADD3 UR7, UR7, UR5, URZ ;  /* 0x0000000507077290 */ /* 0x000fe2000fffe03f */
[-C--:B---3--:R-:W-:Y:S01]  /*b790*/  IMAD R3, R3, R14.reuse, RZ ;  /* 0x0000000e03037224 */ /* 0x088fe200078e02ff */
[----:B------:R-:W-:Y:S01]  /*b7a0*/  UIADD3 UR60, UR60, 0x1, URZ ;  /* 0x000000013c3c7890 */ /* 0x000fe2000fffe03f */
[----:B------:R-:W-:Y:S01]  /*b7b0*/  IMAD R13, R200, R13, R12 ;  /* 0x0000000dc80d7224 */ /* 0x000fe200078e020c */
[----:B------:R-:W-:Y:S01]  /*b7c0*/  UIADD3 UR4, UR4, 0x38820, URZ ;  /* 0x0003882004047890 */ /* 0x000fe2000fffe03f */
[C---:B------:R-:W-:Y:S01]  /*b7d0*/  IMAD R15, R0.reuse, R15, R3 ;  /* 0x0000000f000f7224 */ /* 0x040fe200078e0203 */
[----:B------:R-:W-:Y:S01]  /*b7e0*/  ULDC.64 UR10, c[0x0][0xa80] ;  /* 0x0002a000000a7ab9 */ /* 0x000fe20000000a00 */
[----:B------:R-:W-:Y:S01]  /*b7f0*/  IMAD.WIDE.U32 R2, R0, R14, UR6 ;  /* 0x0000000600027e25 */ /* 0x000fe2000f8e000e */
[----:B------:R-:W-:-:S03]  /*b800*/  SHF.R.S32.HI R0, RZ, 0x1f, R13 ;  /* 0x0000001fff007819 */ /* 0x000fc6000001140d */
[----:B------:R-:W-:Y:S02]  /*b810*/  IMAD.IADD R3, R3, 0x1, R15 ;  /* 0x0000000103037824 */ /* 0x000fe400078e020f */
[----:B------:R-:W-:Y:S02]  /*b820*/  IMAD R0, R0, UR8, RZ ;  /* 0x0000000800007c24 */ /* 0x000fe4000f8e02ff */
[----:B------:R-:W-:Y:S01]  /*b830*/  IMAD R135, R135, 0x80, R220 ;  /* 0x0000008087877824 */ /* 0x000fe200078e02dc */
[----:B------:R-:W-:Y:S01]  /*b840*/  ULDC UR5, c[0x0][0xc] ;  /* 0x0000030000057ab9 */ /* 0x000fe20000000800 */
[C---:B------:R-:W-:Y:S01]  /*b850*/  IMAD R15, R13.reuse, UR9, R0 ;  /* 0x000000090d0f7c24 */ /* 0x040fe2000f8e0200 */
[----:B------:R-:W-:Y:S01]  /*b860*/  UISETP.NE.AND UP0, UPT, UR60, 0x2, UPT ;  /* 0x000000023c00788c */ /* 0x000fe2000bf05270 */
[----:B------:R-:W-:Y:S01]  /*b870*/  IMAD.WIDE.U32 R2, R13, UR8, R2 ;  /* 0x000000080d027c25 */ /* 0x000fe2000f8e0002 */
[----:B------:R-:W-:Y:S01]  /*b880*/  UMOV UR6, 0x1 ;  /* 0x0000000100067882 */ /* 0x000fe20000000000 */
[----:B------:R-:W-:Y:S01]  /*b890*/  UIADD3 UR13, UR5, UR13, URZ ;  /* 0x0000000d050d7290 */ /* 0x000fe2000fffe03f */
[----:B------:R-:W-:Y:S01]  /*b8a0*/  ISETP.GE.AND P2, PT, R135, R24, PT ;  /* 0x000000188700720c */ /* 0x000fe20003f46270 */
[----:B------:R-:W-:Y:S01]  /*b8b0*/  UPRMT UR5, URZ, 0x654, UR4 ;  /* 0x000006543f057896 */ /* 0x000fe20008000004 */
[----:B------:R-:W-:Y:S01]  /*b8c0*/  IMAD.IADD R15, R3, 0x1, R15 ;  /* 0x00000001030f7824 */ /* 0x000fe200078e020f */
[----:B------:R-:W-:Y:S01]  /*b8d0*/  UPRMT UR4, UR6, 0x654, UR4 ;  /* 0x0000065406047896 */ /* 0x000fe20008000004 */
[----:B------:R-:W-:Y:S01]  /*b8e0*/  LEA R0, P0, R2, UR10, 0x1 ;  /* 0x0000000a02007c11 */ /* 0x000fe2000f8008ff */
[----:B------:R-:W-:Y:S01]  /*b8f0*/  USEL UR6, URZ, 0x1, UP0 ;  /* 0x000000013f067887 */ /* 0x000fe20008000000 */
[----:B------:R-:W-:-:S02]  /*b900*/  VIADD R13, R135, 0x20 ;  /* 0x00000020870d7836 */ /* 0x000fc40000000000 */
[----:B------:R-:W-:Y:S01]  /*b910*/  LEA.HI.X R25, R2, UR11, R15, 0x1, P0 ;  /* 0x0000000b02197c11 */ /* 0x000fe200080f0c0f */
[----:B------:R-:W-:Y:S01]  /*b920*/  ULOP3.LUT UR12, UR12, UR6, URZ, 0x3c, !UPT ;  /* 0x000000060c0c7292 */ /* 0x000fe2000f8e3c3f */
[----:B------:R-:W-:Y:S01]  /*b930*/  VIADD R3, R135, 0x40 ;  /* 0x0000004087037836 */ /* 0x000fe20000000000 */
[-C--:B------:R-:W-:Y:S01]  /*b940*/  ISETP.GE.AND P1, PT, R13, R24.reuse, PT ;  /* 0x000000180d00720c */ /* 0x080fe20003f26270 */
[----:B--2---:R-:W-:Y:S01]  /*b950*/  SYNCS.ARRIVE.TRANS64.RED.A1T0 RZ, [UR5], RZ ;  /* 0x000000ffffff79a7 */ /* 0x004fe20008100405 */
[----:B------:R-:W-:Y:S01]  /*b960*/  IMAD.U32 R216, RZ, RZ, UR13 ;  /* 0x0000000dffd87e24 */ /* 0x000fe2000f8e00ff */
[----:B------:R-:W-:Y:S01]  /*b970*/  USEL UR60, UR60, URZ, UP0 ;  /* 0x0000003f3c3c7287 */ /* 0x000fe20008000000 */
[----:B------:R0:W1:Y:S01]  /*b980*/  SHFL.IDX PT, R12, R0, RZ, 0x181f ;  /* 0x00181fff000c7589 */ /* 0x00006200000e0000 */
[----:B------:R-:W-:Y:S01]  /*b990*/  IMAD.U32 R16, RZ, RZ, UR12 ;  /* 0x0000000cff107e24 */ /* 0x000fe2000f8e00ff */
[----:B------:R-:W-:Y:S02]  /*b9a0*/  BSSY B0, `(.L_x_219) ;  /* 0x0000016000007945 */ /* 0x000fe40003800000 */
[----:B------:R0:W2:Y:S01]  /*b9b0*/  SHFL.IDX PT, R13, R25, RZ, 0x181f ;  /* 0x00181fff190d7589 */ /* 0x0000a200000e0000 */
[----:B------:R-:W-:Y:S01]  /*b9c0*/  SYNCS.ARRIVE.TRANS64.RED.A1T0 RZ, [UR4], RZ ;  /* 0x000000ffffff79a7 */ /* 0x000fe20008100404 */
[----:B------:R-:W-:Y:S01]  /*b9d0*/  ISETP.GE.AND P0, PT, R3, R24, PT ;  /* 0x000000180300720c */ /* 0x000fe20003f06270 */
[----:B------:R-:W-:-:S12]  /*b9e0*/  @P2 BRA `(.L_x_220) ;  /* 0x0000000000442947 */ /* 0x000fd80003800000 */
[----:B------:R-:W-:Y:S01]  /*b9f0*/  ULDC UR4, c[0x0][0xac8] ;  /* 0x0002b20000047ab9 */ /* 0x000fe20000000800 */
[----:B------:R-:W-:Y:S01]  /*ba00*/  ULDC.64 UR6, c[0x0][0x208] ;  /* 0x0000820000067ab9 */ /* 0x000fe20000000a00 */
[----:B------:R-:W-:Y:S02]  /*ba10*/  ISETP.GE.AND P4, PT, R214, UR4, PT ;  /* 0x00000004d6007c0c */ /* 0x000fe4000bf86270 */
[----:B------:R-:W-:Y:S02]  /*ba20*/  ISETP.GE.AND P3, PT, R213, UR4, PT ;  /* 0x00000004d5007c0c */ /* 0x000fe4000bf66270 */
[----:B------:R-:W-:Y:S02]  /*ba30*/  ISETP.GE.AND P2, PT, R212, UR4, PT ;  /* 0x00000004d4007c0c */ /* 0x000fe4000bf46270 */
[----:B------:R-:W-:-:S07]  /*ba40*/  ISETP.GE.AND P5, PT, R17, UR4, PT ;  /* 0x0000000411007c0c */ /* 0x000fce000bfa6270 */
[----:B-1----:R-:W-:-:S04]  /*ba50*/  @!P4 LEA R14, P6, R214, R12, 0x1 ;  /* 0x0000000cd60ec211 */ /* 0x002fc800078c08ff */
[----:B--2---:R-:W-:Y:S02]  /*ba60*/  @!P4 LEA.HI.X R15, R214, R13, R231, 0x1, P6 ;  /* 0x0000000dd60fc211 */ /* 0x004fe400030f0ce7 */
[----:B0-----:R-:W-:Y:S01]  /*ba70*/  @!P3 LEA R20, P6, R213, R12, 0x1 ;  /* 0x0000000cd514b211 */ /* 0x001fe200078c08ff */
        /* <DEDUP_REMOVED lines=8> */
.L_x_220:
[----:B------:R-:W-:Y:S05]  /*bb00*/  BSYNC B0 ;  /* 0x0000000000007941 */ /* 0x000fea0003800000 */
.L_x_219:
[----:B---3-5:R3:W4:Y:S01]  /*bb10*/  SHFL.IDX PT, R9, R25, 0x1, 0x181f ;  /* 0x00381f0019097f89 */ /* 0x02872200000e0000 */
        /* <DEDUP_REMOVED lines=10> */
[-C--:B-1----:R-:W-:Y:S02]  /*bbc0*/  @!P2 LEA R12, P5, R213, R8.reuse, 0x1 ;  /* 0x00000008d50ca211 */ /* 0x082fe400078a08ff */
[-C--:B----4-:R-:W-:Y:S02]  /*bbd0*/  @!P3 LEA.HI.X R11, R214, R9.reuse, R231, 0x1, P6 ;  /* 0x00000009d60bb211 */ /* 0x090fe400030f0ce7 */
[C---:B------:R-:W-:Y:S01]  /*bbe0*/  @!P1 LEA R14, P6, R212.reuse, R8, 0x1 ;  /* 0x00000008d40e9211 */ /* 0x040fe200078c08ff */
[----:B------:R-:W-:Y:S01]  /*bbf0*/  @!P4 IMAD.WIDE R2, R17, 0x2, R8 ;  /* 0x000000021102c825 */ /* 0x000fe200078e0208 */
[-C--:B--2---:R-:W-:Y:S02]  /*bc00*/  @!P2 LEA.HI.X R13, R213, R9.reuse, R230, 0x1, P5 ;  /* 0x00000009d50da211 */ /* 0x084fe400028f0ce6 */
[----:B------:R-:W-:-:S02]  /*bc10*/  @!P1 LEA.HI.X R15, R212, R9, R229, 0x1, P6 ;  /* 0x00000009d40f9211 */ /* 0x000fc400030f0ce5 */
[----:B------:R0:W-:Y:S04]  /*bc20*/  @!P4 ST.E.128 desc[UR6][R2.64], R32 ;  /* 0x000000200200c985 */ /* 0x0001e8000c101d06 */
[----:B------:R0:W-:Y:S04]  /*bc30*/  @!P3 ST.E.128 desc[UR6][R10.64], R64 ;  /* 0x000000400a00b985 */ /* 0x0001e8000c101d06 */
[----:B------:R0:W-:Y:S04]  /*bc40*/  @!P2 ST.E.128 desc[UR6][R12.64], R120 ;  /* 0x000000780c00a985 */ /* 0x0001e8000c101d06 */
[----:B------:R0:W-:Y:S02]  /*bc50*/  @!P1 ST.E.128 desc[UR6][R14.64], R116 ;  /* 0x000000740e009985 */ /* 0x0001e4000c101d06 */
.L_x_222:
[----:B------:R-:W-:Y:S05]  /*bc60*/  BSYNC B0 ;  /* 0x0000000000007941 */ /* 0x000fea0003800000 */
.L_x_221:
[----:B----4-:R4:W1:Y:S01]  /*bc70*/  SHFL.IDX PT, R9, R25, 0x2, 0x181f ;  /* 0x00581f0019097f89 */ /* 0x01086200000e0000 */
[----:B------:R-:W-:Y:S03]  /*bc80*/  BSSY B0, `(.L_x_223) ;  /* 0x0000014000007945 */ /* 0x000fe60003800000 */
[----:B0-----:R4:W0:Y:S01]  /*bc90*/  SHFL.IDX PT, R8, R0, 0x2, 0x181f ;  /* 0x00581f0000087f89 */ /* 0x00182200000e0000 */
        /* <DEDUP_REMOVED lines=8> */
[-C--:B-1----:R-:W-:Y:S02]  /*bd20*/  @!P5 LEA R12, P1, R213, R8.reuse, 0x1 ;  /* 0x00000008d50cd211 */ /* 0x082fe400078208ff */
[----:B------:R-:W-:Y:S02]  /*bd30*/  @!P6 LEA R14, P2, R212, R8, 0x1 ;  /* 0x00000008d40ee211 */ /* 0x000fe400078408ff */
[----:B------:R-:W-:Y:S01]  /*bd40*/  @!P3 IMAD.WIDE R2, R17, 0x2, R8 ;  /* 0x000000021102b825 */ /* 0x000fe200078e0208 */
[-C--:B------:R-:W-:Y:S02]  /*bd50*/  @!P4 LEA.HI.X R11, R214, R9.reuse, R231, 0x1, P0 ;  /* 0x00000009d60bc211 */ /* 0x080fe400000f0ce7 */
[-C--:B--2---:R-:W-:Y:S02]  /*bd60*/  @!P5 LEA.HI.X R13, R213, R9.reuse, R230, 0x1, P1 ;  /* 0x00000009d50dd211 */ /* 0x084fe400008f0ce6 */
[----:B------:R-:W-:Y:S01]  /*bd70*/  @!P6 LEA.HI.X R15, R212, R9, R229, 0x1, P2 ;  /* 0x00000009d40fe211 */ /* 0x000fe200010f0ce5 */
[----:B------:R0:W-:Y:S04]  /*bd80*/  @!P3 ST.E.128 desc[UR6][R2.64], R36 ;  /* 0x000000240200b985 */ /* 0x0001e8000c101d06 */
[----:B------:R0:W-:Y:S04]  /*bd90*/  @!P4 ST.E.128 desc[UR6][R10.64], R68 ;  /* 0x000000440a00c985 */ /* 0x0001e8000c101d06 */
[----:B------:R0:W-:Y:S04]  /*bda0*/  @!P5 ST.E.128 desc[UR6][R12.64], R4 ;  /* 0x000000040c00d985 */ /* 0x0001e8000c101d06 */
[----:B------:R0:W-:Y:S02]  /*bdb0*/  @!P6 ST.E.128 desc[UR6][R14.64], R52 ;  /* 0x000000340e00e985 */ /* 0x0001e4000c101d06 */
.L_x_224:
[----:B------:R-:W-:Y:S05]  /*bdc0*/  BSYNC B0 ;  /* 0x0000000000007941 */ /* 0x000fea0003800000 */
.L_x_223:
        /* <DEDUP_REMOVED lines=20> */
[-C--:B-1----:R-:W-:Y:S02]  /*bf10*/  @!P5 LEA.HI.X R9, R213, R5.reuse, R230, 0x1, P1 ;  /* 0x00000005d509d211 */ /* 0x082fe400008f0ce6 */
[----:B------:R-:W-:Y:S01]  /*bf20*/  @!P6 LEA.HI.X R11, R212, R5, R229, 0x1, P2 ;  /* 0x00000005d40be211 */ /* 0x000fe200010f0ce5 */
[----:B------:R0:W-:Y:S04]  /*bf30*/  @!P3 ST.E.128 desc[UR6][R2.64], R40 ;  /* 0x000000280200b985 */ /* 0x0001e8000c101d06 */
[----:B------:R0:W-:Y:S04]  /*bf40*/  @!P4 ST.E.128 desc[UR6][R6.64], R108 ;  /* 0x0000006c0600c985 */ /* 0x0001e8000c101d06 */
[----:B------:R0:W-:Y:S04]  /*bf50*/  @!P5 ST.E.128 desc[UR6][R8.64], R60 ;  /* 0x0000003c0800d985 */ /* 0x0001e8000c101d06 */
[----:B------:R0:W-:Y:S02]  /*bf60*/  @!P6 ST.E.128 desc[UR6][R10.64], R128 ;  /* 0x000000800a00e985 */ /* 0x0001e4000c101d06 */
.L_x_226:
[----:B------:R-:W-:Y:S05]  /*bf70*/  BSYNC B0 ;  /* 0x0000000000007941 */ /* 0x000fea0003800000 */
.L_x_225:
[----:B0--34-:R-:W0:Y:S01]  /*bf80*/  LDC R0, c[0x0][0xc34] ;  /* 0x00030d00ff007b82 */ /* 0x019e220000000800 */
[----:B------:R-:W-:-:S13]  /*bf90*/  R2UR UR4, R216 ;  /* 0x00000000d80472ca */ /* 0x000fda00000e0000 */
[----:B0-----:R-:W-:-:S13]  /*bfa0*/  ISETP.LE.AND P0, PT, R0, UR4, PT ;  /* 0x0000000400007c0c */ /* 0x001fda000bf03270 */
[----:B------:R-:W-:Y:S05]  /*bfb0*/  @!P0 BRA `(.L_x_227) ;  /* 0xffffff5000d48947 */ /* 0x000fea000383ffff */
[----:B------:R-:W-:Y:S05]  /*bfc0*/  EXIT ;  /* 0x000000000000794d */ /* 0x000fea0003800000 */
.L_x_193:
[----:B------:R-:W-:-:S08]  /*bfd0*/  NOP ;  /* 0x0000000000007918 */ /* 0x000fd00000000000 */
[----:B0-----:R-:W0:-:S00]  /*bfe0*/  USETMAXREG.DEALLOC.CTAPOOL 0x18 ;  /* 0x00000018000079c8 */ /* 0x001e0000080e0500 */
[----:B------:R-:W1:Y:S01]  /*bff0*/  S2UR UR4, SR_CTAID.X ;  /* 0x00000000000479c3 */ /* 0x000e620000002500 */
[----:B0-----:R-:W-:Y:S02]  /*c000*/  IMAD.MOV.U32 R2, RZ, RZ, 0x1 ;  /* 0x00000001ff027424 */ /* 0x001fe400078e00ff */
[----:B------:R-:W-:-:S05]  /*c010*/  IMAD.MOV.U32 R19, RZ, RZ, RZ ;  /* 0x000000ffff137224 */ /* 0x000fca00078e00ff */
[----:B------:R-:W1:Y:S02]  /*c020*/  LDC R3, c[0x0][0xc34] ;  /* 0x00030d00ff037b82 */ /* 0x000e640000000800 */
[----:B-1----:R-:W-:Y:S01]  /*c030*/  ISETP.LE.AND P0, PT, R3, UR4, PT ;  /* 0x0000000403007c0c */ /* 0x002fe2000bf03270 */
[----:B------:R-:W-:-:S05]  /*c040*/  IMAD.MOV.U32 R3, RZ, RZ, 0x1 ;  /* 0x00000001ff037424 */ /* 0x000fca00078e00ff */
[----:B------:R0:W-:Y:S07]  /*c050*/  STL [R1], R3 ;  /* 0x0000000301007387 */ /* 0x0001ee0000100800 */
[----:B------:R-:W-:Y:S05]  /*c060*/  @P0 BRA `(.L_x_228) ;  /* 0x0000005000640947 */ /* 0x000fea0003800000 */
[----:B------:R-:W2:Y:S01]  /*c070*/  LDL R4, [R1+0x30] ;  /* 0x0000300001047983 */ /* 0x000ea20000100800 */
[----:B------:R-:W1:Y:S01]  /*c080*/  S2UR UR4, SR_CgaCtaId ;  /* 0x00000000000479c3 */ /* 0x000e620000008800 */
[C---:B------:R-:W-:Y:S01]  /*c090*/  IMAD.SHL.U32 R2, R0.reuse, 0x8, RZ ;  /* 0x0000000800027824 */ /* 0x040fe200078e00ff */
[C---:B------:R-:W-:Y:S01]  /*c0a0*/  LOP3.LUT R5, R0.reuse, 0x7f, RZ, 0xc0, !PT ;  /* 0x0000007f00057812 */ /* 0x040fe200078ec0ff */
[----:B------:R-:W-:Y:S01]  /*c0b0*/  UMOV UR36, 0x400 ;  /* 0x0000040000247882 */ /* 0x000fe20000000000 */
[----:B------:R-:W-:Y:S01]  /*c0c0*/  LOP3.LUT P0, RZ, R0, 0x1f, RZ, 0xc0, !PT ;  /* 0x0000001f00ff7812 */ /* 0x000fe2000780c0ff */
[----:B------:R-:W-:Y:S01]  /*c0d0*/  IMAD.MOV.U32 R19, RZ, RZ, RZ ;  /* 0x000000ffff137224 */ /* 0x000fe200078e00ff */
[----:B0-----:R-:W-:Y:S01]  /*c0e0*/  LOP3.LUT R3, R2, 0x1f8, RZ, 0xc0, !PT ;  /* 0x000001f802037812 */ /* 0x001fe200078ec0ff */
[----:B------:R-:W-:Y:S01]  /*c0f0*/  ULDC.64 UR38, c[0x0][0x198] ;  /* 0x0000660000267ab9 */ /* 0x000fe20000000a00 */
[C---:B------:R-:W-:Y:S01]  /*c100*/  ISETP.NE.AND P1, PT, R5.reuse, RZ, PT ;  /* 0x000000ff0500720c */ /* 0x040fe20003f25270 */
[----:B------:R-:W-:Y:S01]  /*c110*/  ULDC UR40, c[0x0][0xc] ;  /* 0x0000030000287ab9 */ /* 0x000fe20000000800 */
[----:B------:R-:W-:-:S02]  /*c120*/  ISETP.NE.OR P0, PT, R5, RZ, !P0 ;  /* 0x000000ff0500720c */ /* 0x000fc40004705670 */
[----:B------:R-:W-:Y:S02]  /*c130*/  LOP3.LUT R18, R18, 0xfffffffe, RZ, 0xc0, !PT ;  /* 0xfffffffe12127812 */ /* 0x000fe400078ec0ff */
[----:B------:R-:W-:-:S07]  /*c140*/  LOP3.LUT R2, R2, 0x38, RZ, 0xc0, !PT ;  /* 0x0000003802027812 */ /* 0x000fce00078ec0ff */
[----:B------:R-:W-:Y:S01]  /*c150*/  @P1 LOP3.LUT R18, R18, 0x1, RZ, 0xfc, !PT ;  /* 0x0000000112121812 */ /* 0x000fe200078efcff */
[----:B-1----:R-:W-:-:S03]  /*c160*/  ULEA UR36, UR4, UR36, 0x18 ;  /* 0x0000002404247291 */ /* 0x002fc6000f8ec03f */
[----:B------:R-:W-:-:S04]  /*c170*/  LOP3.LUT R18, R18, 0xfffffffd, RZ, 0xc0, !PT ;  /* 0xfffffffd12127812 */ /* 0x000fc800078ec0ff */
[----:B------:R-:W-:Y:S02]  /*c180*/  @P0 LOP3.LUT R18, R18, 0x2, RZ, 0xfc, !PT ;  /* 0x0000000212120812 */ /* 0x000fe400078efcff */
[----:B--2---:R-:W-:Y:S02]  /*c190*/  R2UR UR5, R4 ;  /* 0x00000000040572ca */ /* 0x004fe400000e0000 */
[----:B------:R-:W-:Y:S01]  /*c1a0*/  LOP3.LUT R4, R3, 0x38, R0, 0x78, !PT ;  /* 0x0000003803047812 */ /* 0x000fe200078e7800 */
[----:B------:R-:W-:Y:S02]  /*c1b0*/  IMAD.SHL.U32 R3, R5, 0x8, RZ ;  /* 0x0000000805037824 */ /* 0x000fe400078e00ff */
[----:B------:R-:W-:-:S03]  /*c1c0*/  IMAD.SHL.U32 R0, R0, 0x10, RZ ;  /* 0x0000001000007824 */ /* 0x000fc600078e00ff */
[----:B------:R-:W-:Y:S02]  /*c1d0*/  LOP3.LUT R3, R4, 0x200, R3, 0xf8, !PT ;  /* 0x0000020004037812 */ /* 0x000fe400078ef803 */
[----:B------:R-:W-:-:S03]  /*c1e0*/  SHF.R.U32.HI R4, RZ, 0x3, R5 ;  /* 0x00000003ff047819 */ /* 0x000fc60000011605 */
[----:B------:R-:W-:Y:S01]  /*c1f0*/  ULOP3.LUT UR37, UR5, 0x2, URZ, 0xfc, !UPT ;  /* 0x0000000205257892 */ /* 0x000fe2000f8efc3f */
[----:B------:R-:W0:Y:S01]  /*c200*/  S2UR UR5, SR_CTAID.X ;  /* 0x00000000000579c3 */ /* 0x000e220000002500 */
[----:B------:R-:W-:Y:S02]  /*c210*/  LOP3.LUT R4, R4, 0x70, R0, 0xf8, !PT ;  /* 0x0000007004047812 */ /* 0x000fe400078ef800 */
[----:B------:R-:W-:Y:S02]  /*c220*/  LEA R0, R3, UR36, 0x1 ;  /* 0x0000002403007c11 */ /* 0x000fe4000f8e08ff */
[----:B------:R-:W-:-:S03]  /*c230*/  LOP3.LUT R4, R2, 0x40, RZ, 0xfc, !PT ;  /* 0x0000004002047812 */ /* 0x000fc600078efcff */
[----:B------:R1:W-:Y:S02]  /*c240*/  STL [R1+0x10], R0 ;  /* 0x0000100001007387 */ /* 0x0003e40000100800 */
[----:B-1----:R-:W-:Y:S02]  /*c250*/  IMAD.MOV.U32 R0, RZ, RZ, 0x1 ;  /* 0x00000001ff007424 */ /* 0x002fe400078e00ff */
[----:B0-----:R-:W-:-:S05]  /*c260*/  IMAD.U32 R3, RZ, RZ, UR5 ;  /* 0x00000005ff037e24 */ /* 0x001fca000f8e00ff */
[----:B------:R0:W-:Y:S04]  /*c270*/  STL [R1+0x24], R3 ;  /* 0x0000240301007387 */ /* 0x0001e80000100800 */
[----:B------:R-:W-:Y:S04]  /*c280*/  STL [R1+0x2c], RZ ;  /* 0x00002cff01007387 */ /* 0x000fe80000100800 */
[----:B------:R1:W-:Y:S01]  /*c290*/  STL [R1], R0 ;  /* 0x0000000001007387 */ /* 0x0003e20000100800 */
[C---:B0-----:R-:W-:Y:S02]  /*c2a0*/  LOP3.LUT R3, R2.reuse, 0x80, RZ, 0xfc, !PT ;  /* 0x0000008002037812 */ /* 0x041fe400078efcff */
[----:B-1----:R-:W-:-:S07]  /*c2b0*/  LOP3.LUT R0, R2, 0xc0, RZ, 0xfc, !PT ;  /* 0x000000c002007812 */ /* 0x002fce00078efcff */
.L_x_323:
[----:B------:R-:W2:Y:S01]  /*c2c0*/  LDL R2, [R1+0x24] ;  /* 0x0000240001027983 */ /* 0x000ea20000100800 */
[----:B0-----:R-:W0:Y:S01]  /*c2d0*/  LDC R0, c[0x0][0xc38] ;  /* 0x00030e00ff007b82 */ /* 0x001e220000000800 */
[----:B------:R-:W-:Y:S05]  /*c2e0*/  YIELD ;  /* 0x0000000000007946 */ /* 0x000fea0003800000 */
[----:B------:R-:W-:Y:S02]  /*c2f0*/  ULDC.64 UR4, c[0x0][0x418] ;  /* 0x0001060000047ab9 */ /* 0x000fe40000000a00 */
[----:B------:R-:W1:Y:S01]  /*c300*/  LDC R16, c[0x0][0xc44] ;  /* 0x00031100ff107b82 */ /* 0x000e620000000800 */
[----:B------:R-:W-:-:S03]  /*c310*/  UISETP.NE.U32.AND UP0, UPT, UR4, URZ, UPT ;  /* 0x0000003f0400728c */ /* 0x000fc6000bf05070 */
[----:B------:R-:W-:Y:S01]  /*c320*/  ULDC UR4, c[0x0][0x424] ;  /* 0x0001090000047ab9 */ /* 0x000fe20000000800 */
[----:B------:R-:W-:-:S04]  /*c330*/  UISETP.NE.AND.EX UP0, UPT, UR5, URZ, UPT, UP0 ;  /* 0x0000003f0500728c */ /* 0x000fc8000bf05300 */
[----:B------:R-:W-:Y:S01]  /*c340*/  USEL UR4, UR4, 0x1, UP0 ;  /* 0x0000000104047887 */ /* 0x000fe20008000000 */
[----:B0-----:R-:W-:Y:S02]  /*c350*/  ISETP.NE.AND P0, PT, R0, 0x1, PT ;  /* 0x000000010000780c */ /* 0x001fe40003f05270 */
[----:B-1----:R-:W-:-:S11]  /*c360*/  ISETP.NE.AND P1, PT, R16, 0x1, PT ;  /* 0x000000011000780c */ /* 0x002fd60003f25270 */
[----:B------:R-:W2:Y:S08]  /*c370*/  @P0 LDC R0, c[0x0][0xc3c] ;  /* 0x00030f00ff000b82 */ /* 0x000eb00000000800 */
[----:B------:R-:W0:Y:S01]  /*c380*/  @P0 LDC R3, c[0x0][0xc40] ;  /* 0x00031000ff030b82 */ /* 0x000e220000000800 */
[----:B--2---:R-:W-:-:S04]  /*c390*/  @P0 IMAD.HI.U32 R0, R2, R0, RZ ;  /* 0x0000000002000227 */ /* 0x004fc800078e00ff */
[----:B------:R-:W-:Y:S01]  /*c3a0*/  IMAD.MOV.U32 R4, RZ, RZ, R2 ;  /* 0x000000ffff047224 */ /* 0x000fe200078e0002 */
[----:B0-----:R-:W-:Y:S02]  /*c3b0*/  @P0 SHF.R.U32.HI R4, RZ, R3, R0 ;  /* 0x00000003ff040219 */ /* 0x001fe40000011600 */
[----:B------:R-:W0:Y:S03]  /*c3c0*/  @P1 LDC.64 R2, c[0x0][0xc48] ;  /* 0x00031200ff021b82 */ /* 0x000e260000000a00 */
[----:B------:R-:W-:Y:S01]  /*c3d0*/  IMAD.MOV.U32 R5, RZ, RZ, R4 ;  /* 0x000000ffff057224 */ /* 0x000fe200078e0004 */
[----:B------:R-:W-:Y:S04]  /*c3e0*/  STL [R1+0x1c], R4 ;  /* 0x00001c0401007387 */ /* 0x000fe80000100800 */
[----:B------:R-:W1:Y:S01]  /*c3f0*/  LDC R0, c[0x0][0x2f0] ;  /* 0x0000bc00ff007b82 */ /* 0x000e620000000800 */
[----:B0-----:R-:W-:-:S05]  /*c400*/  @P1 IMAD.HI.U32 R2, R4, R2, RZ ;  /* 0x0000000204021227 */ /* 0x001fca00078e00ff */
[----:B------:R-:W-:Y:S01]  /*c410*/  @P1 SHF.R.U32.HI R5, RZ, R3, R2 ;  /* 0x00000003ff051219 */ /* 0x000fe20000011602 */
[----:B-1----:R-:W-:Y:S01]  /*c420*/  IMAD R0, R0, UR4, RZ ;  /* 0x0000000400007c24 */ /* 0x002fe2000f8e02ff */
[----:B------:R-:W-:-:S03]  /*c430*/  UIADD3 UR4, UR36, 0x24400, URZ ;  /* 0x0002440024047890 */ /* 0x000fc6000fffe03f */
[----:B------:R-:W-:Y:S01]  /*c440*/  STL [R1+0x14], R5 ;  /* 0x0000140501007387 */ /* 0x000fe20000100800 */
[----:B------:R-:W-:Y:S01]  /*c450*/  IMAD.MOV R3, RZ, RZ, -R5 ;  /* 0x000000ffff037224 */ /* 0x000fe200078e0a05 */
[----:B------:R-:W-:Y:S02]  /*c460*/  ULOP3.LUT UP0, URZ, UR4, 0x3ff, URZ, 0xc0, !UPT ;  /* 0x000003ff043f7892 */ /* 0x000fe4000f80c03f */
[----:B------:R0:W-:Y:S01]  /*c470*/  STL [R1+0x28], R0 ;  /* 0x0000280001007387 */ /* 0x0001e20000100800 */
[----:B------:R-:W-:-:S03]  /*c480*/  IMAD R16, R16, R3, R4 ;  /* 0x0000000310107224 */ /* 0x000fc600078e0204 */
[----:B------:R-:W-:Y:S01]  /*c490*/  PLOP3.LUT P0, PT, PT, PT, UP0, 0x80, 0x0 ;  /* 0x000000000000781c */ /* 0x000fe20003f0f008 */
[----:B0-----:R-:W-:-:S04]  /*c4a0*/  VIADD R0, R0, 0x4f ;  /* 0x0000004f00007836 */ /* 0x001fc80000000000 */
[----:B------:R-:W-:-:S05]  /*c4b0*/  IMAD.HI R0, R0, 0x66666667, RZ ;  /* 0x6666666700007827 */ /* 0x000fca00078e02ff */
[----:B------:R-:W-:-:S04]  /*c4c0*/  SHF.R.U32.HI R2, RZ, 0x1f, R0 ;  /* 0x0000001fff027819 */ /* 0x000fc80000011600 */
[----:B------:R-:W-:-:S05]  /*c4d0*/  LEA.HI.SX32 R0, R0, R2, 0x1b ;  /* 0x0000000200007211 */ /* 0x000fca00078fdaff */
[----:B------:R0:W-:Y:S01]  /*c4e0*/  STL [R1+0x20], R0 ;  /* 0x0000200001007387 */ /* 0x0001e20000100800 */
[----:B------:R-:W-:Y:S05]  /*c4f0*/  @!P0 BRA `(.L_x_229) ;  /* 0x0000000000408947 */ /* 0x000fea0003800000 */
[----:B------:R-:W-:Y:S01]  /*c500*/  MOV R2, 0x0 ;  /* 0x0000000000027802 */ /* 0x000fe20000000f00 */
[----:B------:R-:W-:Y:S01]  /*c510*/  ULDC.64 UR6, c[0x4][0xa8] ;  /* 0x01002a0000067ab9 */ /* 0x000fe20000000a00 */
[----:B------:R-:W-:Y:S01]  /*c520*/  ULDC.64 UR8, c[0x4][0xb0] ;  /* 0x01002c0000087ab9 */ /* 0x000fe20000000a00 */
[----:B------:R-:W-:Y:S01]  /*c530*/  ULDC.64 UR4, c[0x4][0x8] ;  /* 0x0100020000047ab9 */ /* 0x000fe20000000a00 */
[----:B------:R-:W-:Y:S02]  /*c540*/  IMAD.U32 R4, RZ, RZ, UR6 ;  /* 0x00000006ff047e24 */ /* 0x000fe4000f8e00ff */
[----:B------:R-:W1:Y:S01]  /*c550*/  LDC.64 R2, c[0x4][R2] ;  /* 0x0100000002027b82 */ /* 0x000e620000000a00 */
        /* <DEDUP_REMOVED lines=9> */
[----:B01----:R-:W-:Y:S05]  /*c5f0*/  CALL.ABS.NOINC R2 ;  /* 0x0000000002007343 */ /* 0x003fea0003c00000 */
.L_x_229:
        /* <DEDUP_REMOVED lines=8> */
[----:B------:R1:W2:Y:S01]  /*c680*/  LDC.64 R2, c[0x4][R17] ;  /* 0x0100000011027b82 */ /* 0x0002a20000000a00 */
        /* <DEDUP_REMOVED lines=8> */
[----:B-1----:R-:W-:-:S07]  /*c710*/  IMAD.MOV.U32 R13, RZ, RZ, RZ ;  /* 0x000000ffff0d7224 */ /* 0x002fce00078e00ff */
[----:B------:R-:W-:-:S07]  /*c720*/  LEPC R20, `(.L_x_231) ;  /* 0x000000001014794e */ /* 0x000fce0000000000 */
[----:B0-2---:R-:W-:Y:S05]  /*c730*/  CALL.ABS.NOINC R2 ;  /* 0x0000000002007343 */ /* 0x005fea0003c00000 */
.L_x_231:
        /* <DEDUP_REMOVED lines=15> */
.L_x_230:
[----:B------:R-:W2:Y:S01]  /*c830*/  LDL R2, [R1+0x20] ;  /* 0x0000200001027983 */ /* 0x000ea20000100800 */
[----:B------:R-:W-:-:S03]  /*c840*/  ULDC.64 UR4, c[0x0][0x9f8] ;  /* 0x00027e0000047ab9 */ /* 0x000fc60000000a00 */
[----:B0-----:R-:W3:Y:S01]  /*c850*/  LDL R0, [R1+0x14] ;  /* 0x0000140001007983 */ /* 0x001ee20000100800 */
[----:B------:R-:W-:Y:S01]  /*c860*/  ISETP.NE.U32.AND P0, PT, RZ, UR4, PT ;  /* 0x00000004ff007c0c */ /* 0x000fe2000bf05070 */
[----:B------:R-:W-:-:S03]  /*c870*/  ULDC.64 UR6, c[0x0][0x208] ;  /* 0x0000820000067ab9 */ /* 0x000fc60000000a00 */
[----:B------:R-:W-:Y:S01]  /*c880*/  ISETP.NE.AND.EX P0, PT, RZ, UR5, PT, P0 ;  /* 0x00000005ff007c0c */ /* 0x000fe2000bf05300 */
[----:B--2---:R-:W-:-:S12]  /*c890*/  IMAD.MOV.U32 R17, RZ, RZ, R2 ;  /* 0x000000ffff117224 */ /* 0x004fd800078e0002 */
[----:B------:R-:W3:Y:S02]  /*c8a0*/  @P0 LDC.64 R2, c[0x0][0x9f8] ;  /* 0x00027e00ff020b82 */ /* 0x000ee40000000a00 */
[----:B---3--:R-:W-:-:S05]  /*c8b0*/  @P0 IMAD.WIDE R2, R0, 0x4, R2 ;  /* 0x0000000400020825 */ /* 0x008fca00078e0202 */
[----:B------:R0:W2:Y:S01]  /*c8c0*/  @P0 LDG.E R0, desc[UR6][R2.64] ;  /* 0x0000000602000981 */ /* 0x0000a2000c1e1900 */
[----:B------:R-:W-:Y:S01]  /*c8d0*/  VIADD R9, R17, 0xffffffff ;  /* 0xffffffff11097836 */ /* 0x000fe20000000000 */
[----:B------:R-:W-:Y:S01]  /*c8e0*/  UMOV UR4, 0xffffffff ;  /* 0xffffffff00047882 */ /* 0x000fe20000000000 */
[----:B------:R-:W-:-:S03]  /*c8f0*/  LOP3.LUT R18, R18, 0xfffffffb, RZ, 0xc0, !PT ;  /* 0xfffffffb12127812 */ /* 0x000fc600078ec0ff */
[----:B------:R1:W-:Y:S01]  /*c900*/  STL [R1+0x18], R9 ;  /* 0x0000180901007387 */ /* 0x0003e20000100800 */
[----:B0-----:R-:W0:Y:S02]  /*c910*/  LDC.64 R2, c[0x0][0x418] ;  /* 0x00010600ff027b82 */ /* 0x001e240000000a00 */
[----:B0-----:R-:W-:-:S04]  /*c920*/  ISETP.NE.U32.AND P0, PT, R2, RZ, PT ;  /* 0x000000ff0200720c */ /* 0x001fc80003f05070 */
[----:B------:R-:W-:-:S13]  /*c930*/  ISETP.NE.AND.EX P1, PT, R3, RZ, PT, P0 ;  /* 0x000000ff0300720c */ /* 0x000fda0003f25300 */
[----:B------:R-:W-:Y:S02]  /*c940*/  @P1 LOP3.LUT R18, R18, 0x4, RZ, 0xfc, !PT ;  /* 0x0000000412121812 */ /* 0x000fe400078efcff */
[----:B--2---:R-:W-:Y:S01]  /*c950*/  SHF.R.S32.HI R8, RZ, 0x1f, R0 ;  /* 0x0000001fff087819 */ /* 0x004fe20000011400 */
[----:B------:R1:W-:Y:S01]  /*c960*/  STL [R1+0x8], R0 ;  /* 0x0000080001007387 */ /* 0x0003e20000100800 */
[----:B------:R-:W-:-:S03]  /*c970*/  SEL R17, R0, RZ, !P1 ;  /* 0x000000ff00117207 */ /* 0x000fc60004800000 */
[----:B------:R1:W-:Y:S01]  /*c980*/  STL [R1+0xc], R8 ;  /* 0x00000c0801007387 */ /* 0x0003e20000100800 */
[----:B------:R-:W-:Y:S05]  /*c990*/  BRA.DIV UR4, `(.L_x_232) ;  /* 0x0000004e04707947 */ /* 0x000fea000b800000 */
[----:B------:R-:W0:Y:S02]  /*c9a0*/  S2R R4, SR_TID.X ;  /* 0x0000000000047919 */ /* 0x000e240000002100 */
[----:B0-----:R-:W-:-:S04]  /*c9b0*/  SHF.R.U32.HI R4, RZ, 0x5, R4 ;  /* 0x00000005ff047819 */ /* 0x001fc80000011604 */
[----:B------:R-:W-:-:S05]  /*c9c0*/  LOP3.LUT R4, R4, 0x3, RZ, 0xc0, !PT ;  /* 0x0000000304047812 */ /* 0x000fca00078ec0ff */
[----:B------:R0:W2:Y:S02]  /*c9d0*/  SHFL.IDX PT, R14, R4, RZ, 0x1f ;  /* 0x00001fff040e7589 */ /* 0x0000a400000e0000 */
.L_x_339:
[----:B--2---:R-:W-:Y:S02]  /*c9e0*/  ISETP.NE.AND P0, PT, R14, RZ, PT ;  /* 0x000000ff0e00720c */ /* 0x004fe40003f05270 */
[----:B------:R-:W-:Y:S02]  /*c9f0*/  PLOP3.LUT P2, PT, PT, PT, PT, 0x8, 0x0 ;  /* 0x000000000000781c */ /* 0x000fe40003f4e170 */
[----:B------:R-:W-:-:S11]  /*ca00*/  LOP3.LUT R18, R18, 0xfffffff7, RZ, 0xc0, !PT ;  /* 0xfffffff712127812 */ /* 0x000fd600078ec0ff */
[----:B------:R-:W-:Y:S01]  /*ca10*/  @P2 LOP3.LUT R18, R18, 0x8, RZ, 0xfc, !PT ;  /* 0x0000000812122812 */ /* 0x000fe200078efcff */
[----:B------:R-:W-:Y:S06]  /*ca20*/  @P0 BRA `(.L_x_233) ;  /* 0x0000000400600947 */ /* 0x000fec0003800000 */
[----:B------:R-:W-:-:S03]  /*ca30*/  UMOV UR4, 0xffffffff ;  /* 0xffffffff00047882 */ /* 0x000fc60000000000 */
[----:B------:R-:W-:Y:S05]  /*ca40*/  BRA.DIV UR4, `(.L_x_234) ;  /* 0x0000004e04787947 */ /* 0x000fea000b800000 */
[----:B------:R-:W-:-:S13]  /*ca50*/  ELECT P6, URZ, PT ;  /* 0x00000000003f782f */ /* 0x000fda00038c0000 */
.L_x_342:
[----:B------:R-:W-:Y:S05]  /*ca60*/  @!P6 BRA `(.L_x_233) ;  /* 0x000000040050e947 */ /* 0x000fea0003800000 */
[----:B------:R2:W-:Y:S01]  /*ca70*/  STL [R1+0x4], R9 ;  /* 0x0000040901007387 */ /* 0x0005e20000100800 */
[----:B------:R-:W-:Y:S05]  /*ca80*/  @!P1 BRA `(.L_x_235) ;  /* 0x00000000004c9947 */ /* 0x000fea0003800000 */
[----:B------:R-:W3:Y:S01]  /*ca90*/  LDC R7, c[0x0][0x43c] ;  /* 0x00010f00ff077b82 */ /* 0x000ee20000000800 */
[----:B------:R-:W-:Y:S01]  /*caa0*/  ULDC.64 UR4, c[0x0][0x428] ;  /* 0x00010a0000047ab9 */ /* 0x000fe20000000a00 */
[----:B------:R-:W-:Y:S01]  /*cab0*/  ULDC.64 UR6, c[0x0][0x208] ;  /* 0x0000820000067ab9 */ /* 0x000fe20000000a00 */
[----:B---3--:R-:W-:-:S13]  /*cac0*/  ISETP.NE.AND P0, PT, R7, 0x1, PT ;  /* 0x000000010700780c */ /* 0x008fda0003f05270 */
[----:B0-----:R-:W0:Y:S02]  /*cad0*/  @P0 LDC.64 R4, c[0x0][0x440] ;  /* 0x00011000ff040b82 */ /* 0x001e240000000a00 */
[----:B0-----:R-:W-:-:S04]  /*cae0*/  @P0 IMAD.HI.U32 R6, R9, R4, RZ ;  /* 0x0000000409060227 */ /* 0x001fc800078e00ff */
[----:B------:R-:W-:Y:S01]  /*caf0*/  IMAD.MOV.U32 R4, RZ, RZ, R9 ;  /* 0x000000ffff047224 */ /* 0x000fe200078e0009 */
[----:B------:R-:W-:-:S05]  /*cb00*/  @P0 SHF.R.U32.HI R4, RZ, R5, R6 ;  /* 0x00000005ff040219 */ /* 0x000fca0000011606 */
[----:B------:R-:W-:-:S04]  /*cb10*/  IMAD.MOV R5, RZ, RZ, -R4 ;  /* 0x000000ffff057224 */ /* 0x000fc800078e0a04 */
[----:B------:R-:W-:Y:S01]  /*cb20*/  IMAD R6, R7, R5, R9 ;  /* 0x0000000507067224 */ /* 0x000fe200078e0209 */
[----:B------:R-:W-:-:S04]  /*cb30*/  SHF.R.S32.HI R5, RZ, 0x1f, R4 ;  /* 0x0000001fff057819 */ /* 0x000fc80000011404 */
[----:B------:R0:W-:Y:S01]  /*cb40*/  STL [R1+0x4], R6 ;  /* 0x0000040601007387 */ /* 0x0001e20000100800 */
[----:B------:R-:W-:-:S03]  /*cb50*/  IMAD.WIDE.U32 R4, R0, UR4, R4 ;  /* 0x0000000400047c25 */ /* 0x000fc6000f8e0004 */
[----:B------:R-:W-:Y:S01]  /*cb60*/  LEA R2, P0, R4, R2, 0x2 ;  /* 0x0000000204027211 */ /* 0x000fe200078010ff */
[----:B0-----:R-:W-:-:S04]  /*cb70*/  IMAD R6, R8, UR4, RZ ;  /* 0x0000000408067c24 */ /* 0x001fc8000f8e02ff */
[----:B-1----:R-:W-:-:S04]  /*cb80*/  IMAD R0, R0, UR5, R6 ;  /* 0x0000000500007c24 */ /* 0x002fc8000f8e0206 */
[----:B------:R-:W-:-:S05]  /*cb90*/  IMAD.IADD R0, R5, 0x1, R0 ;  /* 0x0000000105007824 */ /* 0x000fca00078e0200 */
[----:B------:R-:W-:-:S05]  /*cba0*/  LEA.HI.X R3, R4, R3, R0, 0x2, P0 ;  /* 0x0000000304037211 */ /* 0x000fca00000f1400 */
[----:B------:R3:W5:Y:S02]  /*cbb0*/  LDG.E R0, desc[UR6][R2.64] ;  /* 0x0000000602007981 */ /* 0x000764000c1e1900 */
.L_x_235:
[----:B---3--:R-:W3:Y:S01]  /*cbc0*/  LDL R3, [R1] ;  /* 0x0000000001037983 */ /* 0x008ee20000100800 */
[----:B------:R-:W-:Y:S02]  /*cbd0*/  LEA R2, R19, UR36, 0x3 ;  /* 0x0000002413027c11 */ /* 0x000fe4000f8e18ff */
[----:B---3--:R-:W-:-:S04]  /*cbe0*/  SHF.L.U32 R3, R3, 0x1f, RZ ;  /* 0x0000001f03037819 */ /* 0x008fc800000006ff */
[----:B------:R-:W3:Y:S02]  /*cbf0*/  SYNCS.PHASECHK.TRANS64.TRYWAIT P0, [R2+URZ+0x38840], R3 ;  /* 0x03884003020075a7 */ /* 0x000ee4000800017f */
[----:B---3--:R-:W-:Y:S05]  /*cc00*/  @!P0 BRA `(.L_x_236) ;  /* 0x0000004c00288947 */ /* 0x008fea0003800000 */
.L_x_343:
[----:B0-----:R-:W0:Y:S01]  /*cc10*/  S2R R4, SR_TID.X ;  /* 0x0000000000047919 */ /* 0x001e220000002100 */
[----:B------:R-:W-:-:S04]  /*cc20*/  UPRMT UR4, UR37, 0x9910, URZ ;  /* 0x0000991025047896 */ /* 0x000fc8000800003f */
[----:B------:R-:W-:Y:S01]  /*cc30*/  UISETP.NE.AND UP0, UPT, UR4, 0x2, UPT ;  /* 0x000000020400788c */ /* 0x000fe2000bf05270 */
[----:B0-----:R-:W-:-:S04]  /*cc40*/  LOP3.LUT R4, R4, 0x7f, RZ, 0xc0, !PT ;  /* 0x0000007f04047812 */ /* 0x001fc800078ec0ff */
[----:B------:R-:W-:-:S13]  /*cc50*/  ISETP.NE.AND P0, PT, R4, RZ, PT ;  /* 0x000000ff0400720c */ /* 0x000fda0003f05270 */
[----:B---3--:R-:W-:-:S04]  /*cc60*/  @!P0 IMAD.MOV.U32 R3, RZ, RZ, 0xa000 ;  /* 0x0000a000ff038424 */ /* 0x008fc800078e00ff */
[----:B------:R0:W-:Y:S01]  /*cc70*/  @!P0 SYNCS.ARRIVE.TRANS64 RZ, [R2+URZ+0x38830], R3 ;  /* 0x0388300302ff89a7 */ /* 0x0001e2000800003f */
[----:B------:R-:W-:-:S13]  /*cc80*/  PLOP3.LUT P0, PT, PT, PT, UP0, 0x80, 0x0 ;  /* 0x000000000000781c */ /* 0x000fda0003f0f008 */
[----:B0-----:R-:W-:Y:S05]  /*cc90*/  @P0 BRA `(.L_x_237) ;  /* 0x0000000000040947 */ /* 0x001fea0003800000 */
[----:B------:R-:W-:Y:S01]  /*cca0*/  BPT.TRAP 0x1 ;  /* 0x000000040000795c */ /* 0x000fe20000300000 */
.L_x_237:
[----:B------:R-:W-:-:S13]  /*ccb0*/  LOP3.LUT P0, RZ, R18, 0x2, RZ, 0xc0, !PT ;  /* 0x0000000212ff7812 */ /* 0x000fda000780c0ff */
[----:B------:R-:W-:Y:S05]  /*ccc0*/  @P0 BRA `(.L_x_238) ;  /* 0x0000000000040947 */ /* 0x000fea0003800000 */
[----:B------:R-:W-:Y:S01]  /*ccd0*/  BPT.TRAP 0x1 ;  /* 0x000000040000795c */ /* 0x000fe20000300000 */
.L_x_238:
[----:B------:R-:W3:Y:S01]  /*cce0*/  LDL R4, [R1+0x4] ;  /* 0x0000040001047983 */ /* 0x000ee20000100800 */
[----:B------:R-:W-:Y:S01]  /*ccf0*/  R2UR UR9, R2 ;  /* 0x00000000020972ca */ /* 0x000fe200000e0000 */
[----:B------:R-:W-:Y:S01]  /*cd00*/  UIADD3 UR4, UP0, UR38, 0x370, URZ ;  /* 0x0000037026047890 */ /* 0x000fe2000ff1e03f */
[----:B------:R-:W-:Y:S01]  /*cd10*/  R2UR UR12, R16 ;  /* 0x00000000100c72ca */ /* 0x000fe200000e0000 */
[----:B------:R-:W0:Y:S01]  /*cd20*/  S2R R5, SR_CgaCtaId ;  /* 0x0000000000057919 */ /* 0x000e220000008800 */
[----:B-----5:R-:W-:Y:S01]  /*cd30*/  R2UR UR13, R0 ;  /* 0x00000000000d72ca */ /* 0x020fe200000e0000 */
[----:B------:R-:W-:Y:S01]  /*cd40*/  UMOV UR10, URZ ;  /* 0x0000003f000a7c82 */ /* 0x000fe20008000000 */
[----:B------:R-:W-:Y:S01]  /*cd50*/  UMOV UR19, 0x30000 ;  /* 0x0003000000137882 */ /* 0x000fe20000000000 */
[----:B------:R-:W4:Y:S01]  /*cd60*/  S2R R3, SR_CgaCtaId ;  /* 0x0000000000037919 */ /* 0x000f220000008800 */
[----:B------:R-:W-:Y:S01]  /*cd70*/  UMOV UR6, 0x0 ;  /* 0x0000000000067882 */ /* 0x000fe20000000000 */
[----:B------:R-:W-:Y:S01]  /*cd80*/  UMOV UR7, 0x14f00000 ;  /* 0x14f0000000077882 */ /* 0x000fe20000000000 */
[----:B------:R-:W-:Y:S01]  /*cd90*/  UMOV UR16, 0x40 ;  /* 0x0000004000107882 */ /* 0x000fe20000000000 */
[----:B------:R-:W-:Y:S01]  /*cda0*/  PLOP3.LUT P0, PT, PT, PT, PT, 0x80, 0x0 ;  /* 0x000000000000781c */ /* 0x000fe20003f0f070 */
[----:B------:R-:W-:Y:S01]  /*cdb0*/  IMAD.MOV.U32 R17, RZ, RZ, R0 ;  /* 0x000000ffff117224 */ /* 0x000fe200078e0000 */
[----:B------:R-:W-:Y:S01]  /*cdc0*/  UIADD3 UR9, UR9, 0x38830, URZ ;  /* 0x0003883009097890 */ /* 0x000fe2000fffe03f */
[----:B------:R-:W-:-:S10]  /*cdd0*/  LOP3.LUT R18, R18, 0xfffffff7, RZ, 0xc0, !PT ;  /* 0xfffffff712127812 */ /* 0x000fd400078ec0ff */
[----:B------:R-:W-:Y:S02]  /*cde0*/  @P0 LOP3.LUT R18, R18, 0x8, RZ, 0xfc, !PT ;  /* 0x0000000812120812 */ /* 0x000fe400078efcff */
[----:B0-----:R-:W-:Y:S02]  /*cdf0*/  LOP3.LUT R5, R5, 0x1, RZ, 0xc0, !PT ;  /* 0x0000000105057812 */ /* 0x001fe400078ec0ff */
[----:B----4-:R-:W-:-:S03]  /*ce00*/  LOP3.LUT R3, R3, 0x1, RZ, 0xc0, !PT ;  /* 0x0000000103037812 */ /* 0x010fc600078ec0ff */
[----:B------:R-:W-:-:S04]  /*ce10*/  IMAD R5, R5, 0xa00, RZ ;  /* 0x00000a0005057824 */ /* 0x000fc800078e02ff */
[----:B------:R-:W-:Y:S02]  /*ce20*/  IMAD R2, R19, 0x5000, R5 ;  /* 0x0000500013027824 */ /* 0x000fe400078e0205 */
[----:B------:R-:W-:-:S03]  /*ce30*/  IMAD R3, R3, 0x28, RZ ;  /* 0x0000002803037824 */ /* 0x000fc600078e02ff */
[----:B------:R-:W-:Y:S02]  /*ce40*/  R2UR UR5, R2 ;  /* 0x00000000020572ca */ /* 0x000fe400000e0000 */
[----:B------:R-:W-:-:S11]  /*ce50*/  R2UR UR8, R3 ;  /* 0x00000000030872ca */ /* 0x000fd600000e0000 */
[----:B------:R-:W-:Y:S02]  /*ce60*/  ULEA UR14, UR5, UR36, 0x1 ;  /* 0x00000024050e7291 */ /* 0x000fe4000f8e083f */
[----:B------:R-:W-:Y:S02]  /*ce70*/  UIADD3.X UR5, URZ, UR39, URZ, UP0, !UPT ;  /* 0x000000273f057290 */ /* 0x000fe400087fe43f */
[----:B------:R-:W-:Y:S02]  /*ce80*/  UIADD3 UR15, UR14, 0x26c00, URZ ;  /* 0x00026c000e0f7890 */ /* 0x000fe4000fffe03f */
[----:B------:R-:W-:Y:S02]  /*ce90*/  UIADD3 UR17, UR14, 0x29400, URZ ;  /* 0x000294000e117890 */ /* 0x000fe4000fffe03f */
[----:B------:R-:W-:Y:S01]  /*cea0*/  UIADD3 UR18, UR14, 0x2bc00, URZ ;  /* 0x0002bc000e127890 */ /* 0x000fe2000fffe03f */
[----:B---3--:R-:W-:-:S13]  /*ceb0*/  R2UR UR11, R4 ;  /* 0x00000000040b72ca */ /* 0x008fda00000e0000 */
[----:B------:R-:W-:Y:S02]  /*cec0*/  UIMAD UR11, UR11, 0x50, UR8 ;  /* 0x000000500b0b78a4 */ /* 0x000fe4000f8e0208 */
[----:B------:R-:W-:-:S03]  /*ced0*/  UIADD3 UR8, UR14, 0x24400, URZ ;  /* 0x000244000e087890 */ /* 0x000fc6000fffe03f */
[----:B------:R-:W-:-:S06]  /*cee0*/  UMOV UR14, 0x80 ;  /* 0x00000080000e7882 */ /* 0x000fcc0000000000 */
[----:B------:R0:W-:Y:S02]  /*cef0*/  UTMALDG.4D.MULTICAST [UR8], [UR4], UR19, desc[UR6] ;  /* 0x00000608040073b4 */ /* 0x0001e40008019813 */
[----:B0-----:R-:W-:Y:S01]  /*cf00*/  UMOV UR8, UR15 ;  /* 0x0000000f00087c82 */ /* 0x001fe20008000000 */
[----:B------:R-:W-:Y:S02]  /*cf10*/  UMOV UR10, UR16 ;  /* 0x00000010000a7c82 */ /* 0x000fe40008000000 */
[----:B------:R0:W-:Y:S02]  /*cf20*/  UTMALDG.4D.MULTICAST [UR8], [UR4], UR19, desc[UR6] ;  /* 0x00000608040073b4 */ /* 0x0001e40008019813 */
[----:B0-----:R-:W-:Y:S01]  /*cf30*/  UMOV UR8, UR17 ;  /* 0x0000001100087c82 */ /* 0x001fe20008000000 */
[----:B------:R-:W-:Y:S01]  /*cf40*/  UMOV UR10, UR14 ;  /* 0x0000000e000a7c82 */ /* 0x000fe20008000000 */
[----:B------:R-:W-:Y:S01]  /*cf50*/  UMOV UR14, 0xc0 ;  /* 0x000000c0000e7882 */ /* 0x000fe20000000000 */
[----:B------:R0:W-:Y:S02]  /*cf60*/  UTMALDG.4D.MULTICAST [UR8], [UR4], UR19, desc[UR6] ;  /* 0x00000608040073b4 */ /* 0x0001e40008019813 */
[----:B0-----:R-:W-:Y:S01]  /*cf70*/  UMOV UR8, UR18 ;  /* 0x0000001200087c82 */ /* 0x001fe20008000000 */
[----:B------:R-:W-:-:S02]  /*cf80*/  UMOV UR10, UR14 ;  /* 0x0000000e000a7c82 */ /* 0x000fc40008000000 */
[----:B------:R3:W-:Y:S02]  /*cf90*/  UTMALDG.4D.MULTICAST [UR8], [UR4], UR19, desc[UR6] ;  /* 0x00000608040073b4 */ /* 0x0007e40008019813 */
[----:B---3--:R-:W-:Y:S01]  /*cfa0*/  NOP ;  /* 0x0000000000007918 */ /* 0x008fe20000000000 */
.L_x_233:
        /* <DEDUP_REMOVED lines=10> */
[----:B0-----:R-:W-:Y:S02]  /*d050*/  IMAD.U32 R4, RZ, RZ, UR6 ;  /* 0x00000006ff047e24 */ /* 0x001fe4000f8e00ff */
[----:B------:R-:W0:Y:S01]  /*d060*/  LDC.64 R2, c[0x4][R2] ;  /* 0x0100000002027b82 */ /* 0x000e220000000a00 */
[----:B------:R-:W-:Y:S02]  /*d070*/  IMAD.U32 R5, RZ, RZ, UR7 ;  /* 0x00000007ff057e24 */ /* 0x000fe4000f8e00ff */
[----:B------:R-:W-:Y:S02]  /*d080*/  IMAD.U32 R6, RZ, RZ, UR8 ;  /* 0x00000008ff067e24 */ /* 0x000fe4000f8e00ff */
[----:B------:R-:W-:-:S02]  /*d090*/  IMAD.U32 R7, RZ, RZ, UR9 ;  /* 0x00000009ff077e24 */ /* 0x000fc4000f8e00ff */
[----:B------:R-:W-:Y:S02]  /*d0a0*/  IMAD.U32 R10, RZ, RZ, UR4 ;  /* 0x00000004ff0a7e24 */ /* 0x000fe4000f8e00ff */
[----:B------:R-:W-:Y:S02]  /*d0b0*/  IMAD.U32 R11, RZ, RZ, UR5 ;  /* 0x00000005ff0b7e24 */ /* 0x000fe4000f8e00ff */
[----:B-1----:R-:W-:Y:S02]  /*d0c0*/  IMAD.MOV.U32 R8, RZ, RZ, 0x70 ;  /* 0x00000070ff087424 */ /* 0x002fe400078e00ff */
[----:B------:R-:W-:Y:S02]  /*d0d0*/  IMAD.MOV.U32 R12, RZ, RZ, 0x1 ;  /* 0x00000001ff0c7424 */ /* 0x000fe400078e00ff */
[----:B------:R-:W-:-:S07]  /*d0e0*/  IMAD.MOV.U32 R13, RZ, RZ, RZ ;  /* 0x000000ffff0d7224 */ /* 0x000fce00078e00ff */
[----:B------:R-:W-:-:S07]  /*d0f0*/  LEPC R20, `(.L_x_239) ;  /* 0x000000001014794e */ /* 0x000fce0000000000 */
[----:B0-2---:R-:W-:Y:S05]  /*d100*/  CALL.ABS.NOINC R2 ;  /* 0x0000000002007343 */ /* 0x005fea0003c00000 */
.L_x_239:
[----:B0-----:R-:W3:Y:S01]  /*d110*/  LDL.LU R4, [R1+0x14] ;  /* 0x0000140001047983 */ /* 0x001ee20000300800 */
[----:B-1----:R-:W-:Y:S01]  /*d120*/  SHF.R.S32.HI R0, RZ, 0x1f, R16 ;  /* 0x0000001fff007819 */ /* 0x002fe20000011410 */
[----:B------:R-:W-:Y:S01]  /*d130*/  ULDC.64 UR4, c[0x0][0x2d8] ;  /* 0x0000b60000047ab9 */ /* 0x000fe20000000a00 */
[----:B------:R-:W0:Y:S01]  /*d140*/  LDC R8, c[0x0][0x448] ;  /* 0x00011200ff087b82 */ /* 0x000e220000000800 */
[----:B------:R-:W4:Y:S04]  /*d150*/  LDL.LU R7, [R1+0x1c] ;  /* 0x00001c0001077983 */ /* 0x000f280000300800 */
[----:B------:R-:W5:Y:S01]  /*d160*/  LDL R5, [R1+0x24] ;  /* 0x0000240001057983 */ /* 0x000f620000100800 */
[----:B------:R-:W-:Y:S02]  /*d170*/  IMAD R0, R0, UR4, RZ ;  /* 0x0000000400007c24 */ /* 0x000fe4000f8e02ff */
[C---:B------:R-:W-:Y:S01]  /*d180*/  IMAD.WIDE.U32 R2, R16.reuse, UR4, RZ ;  /* 0x0000000410027c25 */ /* 0x040fe2000f8e00ff */
[----:B------:R-:W1:Y:S03]  /*d190*/  S2R R10, SR_TID.X ;  /* 0x00000000000a7919 */ /* 0x000e660000002100 */
[----:B------:R-:W-:Y:S01]  /*d1a0*/  IMAD R0, R16, UR5, R0 ;  /* 0x0000000510007c24 */ /* 0x000fe2000f8e0200 */
[----:B------:R-:W-:-:S03]  /*d1b0*/  ULDC.64 UR4, c[0x0][0x2e0] ;  /* 0x0000b80000047ab9 */ /* 0x000fc60000000a00 */
[----:B------:R-:W-:Y:S01]  /*d1c0*/  IMAD.IADD R3, R3, 0x1, R0 ;  /* 0x0000000103037824 */ /* 0x000fe200078e0200 */
[----:B0-----:R-:W-:-:S13]  /*d1d0*/  ISETP.NE.AND P0, PT, R8, 0x1, PT ;  /* 0x000000010800780c */ /* 0x001fda0003f05270 */
[----:B------:R-:W0:Y:S01]  /*d1e0*/  @P0 LDC R6, c[0x0][0x44c] ;  /* 0x00011300ff060b82 */ /* 0x000e220000000800 */
[----:B-1----:R-:W-:-:S05]  /*d1f0*/  IMAD.SHL.U32 R10, R10, 0x8, RZ ;  /* 0x000000080a0a7824 */ /* 0x002fca00078e00ff */
[----:B------:R-:W-:-:S04]  /*d200*/  LOP3.LUT R10, R10, 0x38, RZ, 0xc0, !PT ;  /* 0x000000380a0a7812 */ /* 0x000fc800078ec0ff */
[C---:B------:R-:W-:Y:S02]  /*d210*/  LOP3.LUT R12, R10.reuse, 0x40, RZ, 0xfc, !PT ;  /* 0x000000400a0c7812 */ /* 0x040fe400078efcff */
[C---:B------:R-:W-:Y:S02]  /*d220*/  LOP3.LUT R11, R10.reuse, 0x80, RZ, 0xfc, !PT ;  /* 0x000000800a0b7812 */ /* 0x040fe400078efcff */
[----:B------:R-:W-:Y:S02]  /*d230*/  LOP3.LUT R10, R10, 0xc0, RZ, 0xfc, !PT ;  /* 0x000000c00a0a7812 */ /* 0x000fe400078efcff */
[----:B---3--:R-:W-:Y:S01]  /*d240*/  SHF.R.S32.HI R0, RZ, 0x1f, R4 ;  /* 0x0000001fff007819 */ /* 0x008fe20000011404 */
[----:B------:R-:W-:-:S04]  /*d250*/  IMAD.WIDE.U32 R2, R4, UR4, R2 ;  /* 0x0000000404027c25 */ /* 0x000fc8000f8e0002 */
[----:B------:R-:W-:Y:S01]  /*d260*/  IMAD R0, R0, UR4, RZ ;  /* 0x0000000400007c24 */ /* 0x000fe2000f8e02ff */
[----:B------:R-:W-:-:S03]  /*d270*/  ULDC UR4, c[0x0][0xc38] ;  /* 0x00030e0000047ab9 */ /* 0x000fc60000000800 */
[----:B------:R-:W-:Y:S02]  /*d280*/  IMAD R0, R4, UR5, R0 ;  /* 0x0000000504007c24 */ /* 0x000fe4000f8e0200 */
[----:B------:R-:W1:Y:S02]  /*d290*/  S2R R4, SR_TID.X ;  /* 0x0000000000047919 */ /* 0x000e640000002100 */
[----:B------:R-:W-:Y:S02]  /*d2a0*/  IMAD.IADD R3, R3, 0x1, R0 ;  /* 0x0000000103037824 */ /* 0x000fe400078e0200 */
[----:B----4-:R-:W-:Y:S02]  /*d2b0*/  IMAD.MOV R0, RZ, RZ, -R7 ;  /* 0x000000ffff007224 */ /* 0x010fe400078e0a07 */
[----:B------:R-:W3:Y:S02]  /*d2c0*/  @P0 LDC R7, c[0x0][0x450] ;  /* 0x00011400ff070b82 */ /* 0x000ee40000000800 */
[----:B-----5:R-:W-:Y:S01]  /*d2d0*/  IMAD R0, R0, UR4, R5 ;  /* 0x0000000400007c24 */ /* 0x020fe2000f8e0205 */
[----:B------:R-:W-:-:S03]  /*d2e0*/  ULDC.64 UR4, c[0x0][0x2d0] ;  /* 0x0000b40000047ab9 */ /* 0x000fc60000000a00 */
[----:B------:R-:W-:Y:S01]  /*d2f0*/  IMAD.SHL.U32 R5, R0, 0x80, RZ ;  /* 0x0000008000057824 */ /* 0x000fe200078e00ff */
[----:B-1----:R-:W-:-:S04]  /*d300*/  LOP3.LUT R4, R4, 0x7f, RZ, 0xc0, !PT ;  /* 0x0000007f04047812 */ /* 0x002fc800078ec0ff */
[----:B--2---:R-:W-:Y:S02]  /*d310*/  SHF.R.U32.HI R9, RZ, 0x3, R4 ;  /* 0x00000003ff097819 */ /* 0x004fe40000011604 */
[----:B------:R-:W1:Y:S02]  /*d320*/  S2R R4, SR_TID.X ;  /* 0x0000000000047919 */ /* 0x000e640000002100 */
[----:B-1----:R-:W-:-:S05]  /*d330*/  IMAD.SHL.U32 R4, R4, 0x10, RZ ;  /* 0x0000001004047824 */ /* 0x002fca00078e00ff */
[----:B------:R-:W-:Y:S02]  /*d340*/  LOP3.LUT R4, R9, 0x70, R4, 0xf8, !PT ;  /* 0x0000007009047812 */ /* 0x000fe400078ef804 */
[----:B------:R-:W1:Y:S02]  /*d350*/  S2R R9, SR_TID.X ;  /* 0x0000000000097919 */ /* 0x000e640000002100 */
[----:B------:R-:W-:-:S05]  /*d360*/  LOP3.LUT R0, R4, R5, RZ, 0xfc, !PT ;  /* 0x0000000504007212 */ /* 0x000fca00078efcff */
[----:B0-----:R-:W-:-:S04]  /*d370*/  @P0 IMAD.HI.U32 R6, R0, R6, RZ ;  /* 0x0000000600060227 */ /* 0x001fc800078e00ff */
[----:B------:R-:W-:Y:S01]  /*d380*/  IMAD.MOV.U32 R4, RZ, RZ, R0 ;  /* 0x000000ffff047224 */ /* 0x000fe200078e0000 */
[----:B---3--:R-:W-:-:S05]  /*d390*/  @P0 SHF.R.U32.HI R4, RZ, R7, R6 ;  /* 0x00000007ff040219 */ /* 0x008fca0000011606 */
[----:B------:R-:W-:Y:S02]  /*d3a0*/  IMAD.MOV R6, RZ, RZ, -R4 ;  /* 0x000000ffff067224 */ /* 0x000fe400078e0a04 */
[----:B------:R-:W-:-:S04]  /*d3b0*/  IMAD.WIDE.U32 R2, R4, UR4, R2 ;  /* 0x0000000404027c25 */ /* 0x000fc8000f8e0002 */
[----:B------:R-:W-:Y:S01]  /*d3c0*/  IMAD R0, R8, R6, R0 ;  /* 0x0000000608007224 */ /* 0x000fe200078e0200 */
[----:B------:R-:W-:-:S05]  /*d3d0*/  SHF.R.S32.HI R6, RZ, 0x1f, R4 ;  /* 0x0000001fff067819 */ /* 0x000fca0000011404 */
[----:B------:R-:W-:Y:S02]  /*d3e0*/  IMAD R6, R6, UR4, RZ ;  /* 0x0000000406067c24 */ /* 0x000fe4000f8e02ff */
[----:B-1----:R-:W-:Y:S02]  /*d3f0*/  IMAD.SHL.U32 R9, R9, 0x8, RZ ;  /* 0x0000000809097824 */ /* 0x002fe400078e00ff */
[----:B------:R-:W-:Y:S01]  /*d400*/  IMAD R6, R4, UR5, R6 ;  /* 0x0000000504067c24 */ /* 0x000fe2000f8e0206 */
[----:B------:R-:W-:Y:S01]  /*d410*/  SHF.R.S32.HI R4, RZ, 0x1f, R0 ;  /* 0x0000001fff047819 */ /* 0x000fe20000011400 */
[----:B------:R-:W-:Y:S01]  /*d420*/  ULDC.64 UR4, c[0x0][0x2c8] ;  /* 0x0000b20000047ab9 */ /* 0x000fe20000000a00 */
[----:B------:R-:W-:Y:S01]  /*d430*/  LOP3.LUT R9, R9, 0x38, RZ, 0xc0, !PT ;  /* 0x0000003809097812 */ /* 0x000fe200078ec0ff */
[----:B------:R-:W-:Y:S02]  /*d440*/  IMAD.IADD R3, R3, 0x1, R6 ;  /* 0x0000000103037824 */ /* 0x000fe400078e0206 */
[----:B------:R-:W-:-:S02]  /*d450*/  IMAD R4, R4, UR4, RZ ;  /* 0x0000000404047c24 */ /* 0x000fc4000f8e02ff */
[----:B------:R-:W-:-:S04]  /*d460*/  IMAD.WIDE.U32 R2, R0, UR4, R2 ;  /* 0x0000000400027c25 */ /* 0x000fc8000f8e0002 */
[----:B------:R-:W-:Y:S01]  /*d470*/  IMAD R4, R0, UR5, R4 ;  /* 0x0000000500047c24 */ /* 0x000fe2000f8e0204 */
[----:B------:R-:W-:-:S03]  /*d480*/  ULDC.64 UR4, c[0x0][0x280] ;  /* 0x0000a00000047ab9 */ /* 0x000fc60000000a00 */
[----:B------:R-:W-:Y:S01]  /*d490*/  IMAD.IADD R3, R3, 0x1, R4 ;  /* 0x0000000103037824 */ /* 0x000fe200078e0204 */
[C---:B------:R-:W-:Y:S01]  /*d4a0*/  LEA R4, P0, R2.reuse, UR4, 0x1 ;  /* 0x0000000402047c11 */ /* 0x040fe2000f8008ff */
[----:B------:R-:W-:Y:S02]  /*d4b0*/  ULDC UR4, c[0x0][0x2b8] ;  /* 0x0000ae0000047ab9 */ /* 0x000fe40000000800 */
[----:B------:R-:W-:Y:S02]  /*d4c0*/  ISETP.GE.AND P4, PT, R9, UR4, PT ;  /* 0x0000000409007c0c */ /* 0x000fe4000bf86270 */
[----:B------:R-:W-:Y:S01]  /*d4d0*/  LEA.HI.X R3, R2, UR5, R3, 0x1, P0 ;  /* 0x0000000502037c11 */ /* 0x000fe200080f0c03 */
[----:B------:R-:W-:Y:S01]  /*d4e0*/  UMOV UR5, 0xffffffff ;  /* 0xffffffff00057882 */ /* 0x000fe20000000000 */
[----:B------:R-:W-:Y:S02]  /*d4f0*/  ISETP.GE.AND P3, PT, R12, UR4, PT ;  /* 0x000000040c007c0c */ /* 0x000fe4000bf66270 */
[----:B------:R-:W-:-:S02]  /*d500*/  ISETP.GE.AND P0, PT, R11, UR4, PT ;  /* 0x000000040b007c0c */ /* 0x000fc4000bf06270 */
[----:B------:R-:W-:Y:S01]  /*d510*/  ISETP.GE.AND P1, PT, R10, UR4, PT ;  /* 0x000000040a007c0c */ /* 0x000fe2000bf26270 */
[----:B------:R-:W-:-:S12]  /*d520*/  BRA.DIV UR5, `(.L_x_240) ;  /* 0x0000004205f47947 */ /* 0x000fd8000b800000 */
[----:B------:R-:W2:Y:S01]  /*d530*/  LDL R10, [R1+0x10] ;  /* 0x00001000010a7983 */ /* 0x000ea20000100800 */
[----:B------:R-:W-:Y:S01]  /*d540*/  ULDC UR4, c[0x0][0x288] ;  /* 0x0000a20000047ab9 */ /* 0x000fe20000000800 */
[----:B------:R-:W0:Y:S02]  /*d550*/  S2R R6, SR_TID.X ;  /* 0x0000000000067919 */ /* 0x000e240000002100 */
[----:B------:R-:W1:Y:S01]  /*d560*/  SHFL.IDX PT, R7, R4, RZ, 0x181f ;  /* 0x00181fff04077589 */ /* 0x000e6200000e0000 */
[----:B------:R-:W-:Y:S01]  /*d570*/  IMAD R2, R8, UR4, RZ ;  /* 0x0000000408027c24 */ /* 0x000fe2000f8e02ff */
[----:B0-----:R-:W-:-:S04]  /*d580*/  LOP3.LUT R6, R6, 0x7f, RZ, 0xc0, !PT ;  /* 0x0000007f06067812 */ /* 0x001fc800078ec0ff */
[----:B------:R-:W-:Y:S02]  /*d590*/  SHF.R.U32.HI R11, RZ, 0x3, R6 ;  /* 0x00000003ff0b7819 */ /* 0x000fe40000011606 */
[----:B------:R-:W0:Y:S03]  /*d5a0*/  SHFL.IDX PT, R6, R3, RZ, 0x181f ;  /* 0x00181fff03067589 */ /* 0x000e2600000e0000 */
[----:B------:R-:W-:-:S05]  /*d5b0*/  IMAD.IADD R0, R11, 0x1, R5 ;  /* 0x000000010b007824 */ /* 0x000fca00078e0205 */
[----:B------:R-:W-:-:S13]  /*d5c0*/  ISETP.GE.AND P2, PT, R0, R2, PT ;  /* 0x000000020000720c */ /* 0x000fda0003f46270 */
[----:B-1----:R-:W-:-:S05]  /*d5d0*/  @!P2 LEA R7, P5, R9, R7, 0x1 ;  /* 0x000000070907a211 */ /* 0x002fca00078a08ff */
[----:B0-----:R-:W-:-:S05]  /*d5e0*/  @!P2 IMAD.X R6, RZ, RZ, R6, P5 ;  /* 0x000000ffff06a224 */ /* 0x001fca00028e0606 */
[----:B------:R-:W-:-:S04]  /*d5f0*/  @!P2 LOP3.LUT R7, R7, R6, RZ, 0x3c, !PT ;  /* 0x000000060707a212 */ /* 0x000fc800078e3cff */
[----:B------:R-:W-:Y:S01]  /*d600*/  @!P2 LOP3.LUT R6, R7, R6, RZ, 0x3c, !PT ;  /* 0x000000060706a212 */ /* 0x000fe200078e3cff */
[----:B------:R-:W-:-:S03]  /*d610*/  ULDC.64 UR6, c[0x0][0x208] ;  /* 0x0000820000067ab9 */ /* 0x000fc60000000a00 */
[----:B------:R-:W-:Y:S01]  /*d620*/  @!P2 LOP3.LUT R7, R7, R6, RZ, 0x3c, !PT ;  /* 0x000000060707a212 */ /* 0x000fe200078e3cff */
[----:B------:R-:W-:-:S04]  /*d630*/  VIADD R5, R0, 0x10 ;  /* 0x0000001000057836 */ /* 0x000fc80000000000 */
[----:B------:R-:W-:Y:S01]  /*d640*/  @!PT LDS RZ, [RZ] ;  /* 0x00000000fffff984 */ /* 0x000fe20000000800 */
[----:B--2---:R-:W-:Y:S04]  /*d650*/  @!P2 LDGSTS.E.BYPASS.LTC128B.128 [R10+0x14400], desc[UR6][R6.64], !P4 ;  /* 0x14400000060aafae */ /* 0x004fe8000e101d46 */
[----:B------:R-:W-:Y:S04]  /*d660*/  @!P2 LDGSTS.E.BYPASS.LTC128B.128 [R10+0x18400], desc[UR6][R6.64+0x80], !P3 ;  /* 0x18400080060aafae */ /* 0x000fe8000d901d46 */
[----:B------:R-:W-:Y:S04]  /*d670*/  @!P2 LDGSTS.E.BYPASS.LTC128B.128 [R10+0x1c400], desc[UR6][R6.64+0x100], !P0 ;  /* 0x1c400100060aafae */ /* 0x000fe8000c101d46 */
[----:B------:R0:W-:Y:S01]  /*d680*/  @!P2 LDGSTS.E.BYPASS.LTC128B.128 [R10+0x20400], desc[UR6][R6.64+0x180], !P1 ;  /* 0x20400180060aafae */ /* 0x0001e2000c901d46 */
[----:B------:R-:W-:-:S03]  /*d690*/  ISETP.GE.AND P2, PT, R5, R2, PT ;  /* 0x000000020500720c */ /* 0x000fc60003f46270 */
[----:B0-----:R-:W0:Y:S04]  /*d6a0*/  SHFL.IDX PT, R7, R4, 0x1, 0x181f ;  /* 0x00381f0004077f89 */ /* 0x001e2800000e0000 */
[----:B------:R-:W1:Y:S06]  /*d6b0*/  SHFL.IDX PT, R6, R3, 0x1, 0x181f ;  /* 0x00381f0003067f89 */ /* 0x000e6c00000e0000 */
[----:B0-----:R-:W-:-:S05]  /*d6c0*/  @!P2 LEA R7, P5, R9, R7, 0x1 ;  /* 0x000000070907a211 */ /* 0x001fca00078a08ff */
[----:B-1----:R-:W-:-:S05]  /*d6d0*/  @!P2 IMAD.X R6, RZ, RZ, R6, P5 ;  /* 0x000000ffff06a224 */ /* 0x002fca00028e0606 */
[----:B------:R-:W-:-:S04]  /*d6e0*/  @!P2 LOP3.LUT R7, R7, R6, RZ, 0x3c, !PT ;  /* 0x000000060707a212 */ /* 0x000fc800078e3cff */
[----:B------:R-:W-:-:S04]  /*d6f0*/  @!P2 LOP3.LUT R6, R7, R6, RZ, 0x3c, !PT ;  /* 0x000000060706a212 */ /* 0x000fc800078e3cff */
[----:B------:R-:W-:-:S05]  /*d700*/  @!P2 LOP3.LUT R7, R7, R6, RZ, 0x3c, !PT ;  /* 0x000000060707a212 */ /* 0x000fca00078e3cff */
[----:B------:R-:W-:Y:S04]  /*d710*/  @!P2 LDGSTS.E.BYPASS.LTC128B.128 [R10+0x14c00], desc[UR6][R6.64], !P4 ;  /* 0x14c00000060aafae */ /* 0x000fe8000e101d46 */
[----:B------:R-:W-:Y:S04]  /*d720*/  @!P2 LDGSTS.E.BYPASS.LTC128B.128 [R10+0x18c00], desc[UR6][R6.64+0x80], !P3 ;  /* 0x18c00080060aafae */ /* 0x000fe8000d901d46 */
[----:B------:R-:W-:Y:S04]  /*d730*/  @!P2 LDGSTS.E.BYPASS.LTC128B.128 [R10+0x1cc00], desc[UR6][R6.64+0x100], !P0 ;  /* 0x1cc00100060aafae */ /* 0x000fe8000c101d46 */
[----:B------:R0:W-:Y:S01]  /*d740*/  @!P2 LDGSTS.E.BYPASS.LTC128B.128 [R10+0x20c00], desc[UR6][R6.64+0x180], !P1 ;  /* 0x20c00180060aafae */ /* 0x0001e2000c901d46 */
[----:B------:R-:W-:-:S03]  /*d750*/  VIADD R5, R0, 0x20 ;  /* 0x0000002000057836 */ /* 0x000fc60000000000 */
[----:B0-----:R-:W0:Y:S04]  /*d760*/  SHFL.IDX PT, R7, R4, 0x2, 0x181f ;  /* 0x00581f0004077f89 */ /* 0x001e2800000e0000 */
[----:B------:R-:W1:Y:S01]  /*d770*/  SHFL.IDX PT, R6, R3, 0x2, 0x181f ;  /* 0x00581f0003067f89 */ /* 0x000e6200000e0000 */
[----:B------:R-:W-:-:S13]  /*d780*/  ISETP.GE.AND P2, PT, R5, R2, PT ;  /* 0x000000020500720c */ /* 0x000fda0003f46270 */
        /* <DEDUP_REMOVED lines=56> */
[----:B------:R-:W-:Y:S01]  /*db10*/  @!P2 LOP3.LUT R7, R7, R6, RZ, 0x3c, !PT ;  /* 0x000000060707a212 */ /* 0x000fe200078e3cff */
[----:B------:R0:W1:Y:S04]  /*db20*/  SHFL.IDX PT, R5, R3, 0x7, 0x181f ;  /* 0x00f81f0003057f89 */ /* 0x00006800000e0000 */
[----:B------:R0:W-:Y:S04]  /*db30*/  @!P2 LDGSTS.E.BYPASS.LTC128B.128 [R10+0x17400], desc[UR6][R6.64], !P4 ;  /* 0x17400000060aafae */ /* 0x0001e8000e101d46 */
[----:B------:R0:W-:Y:S04]  /*db40*/  @!P2 LDGSTS.E.BYPASS.LTC128B.128 [R10+0x1b400], desc[UR6][R6.64+0x80], !P3 ;  /* 0x1b400080060aafae */ /* 0x0001e8000d901d46 */
[----:B------:R0:W-:Y:S04]  /*db50*/  @!P2 LDGSTS.E.BYPASS.LTC128B.128 [R10+0x1f400], desc[UR6][R6.64+0x100], !P0 ;  /* 0x1f400100060aafae */ /* 0x0001e8000c101d46 */
[----:B------:R0:W-:Y:S04]  /*db60*/  @!P2 LDGSTS.E.BYPASS.LTC128B.128 [R10+0x23400], desc[UR6][R6.64+0x180], !P1 ;  /* 0x23400180060aafae */ /* 0x0001e8000c901d46 */
[----:B------:R0:W2:Y:S02]  /*db70*/  SHFL.IDX PT, R3, R4, 0x7, 0x181f ;  /* 0x00f81f0004037f89 */ /* 0x0000a400000e0000 */
.L_x_360:
[----:B------:R-:W-:Y:S01]  /*db80*/  VIADD R0, R0, 0x70 ;  /* 0x0000007000007836 */ /* 0x000fe20000000000 */
[----:B------:R-:W-:Y:S04]  /*db90*/  BSSY B0, `(.L_x_241) ;  /* 0x000000e000007945 */ /* 0x000fe80003800000 */
[----:B------:R-:W-:-:S13]  /*dba0*/  ISETP.GE.AND P2, PT, R0, R2, PT ;  /* 0x000000020000720c */ /* 0x000fda0003f46270 */
[----:B------:R-:W-:Y:S05]  /*dbb0*/  @P2 BRA `(.L_x_242) ;  /* 0x00000000002c2947 */ /* 0x000fea0003800000 */
[----:B0-----:R-:W3:Y:S01]  /*dbc0*/  LDL R4, [R1+0x10] ;  /* 0x0000100001047983 */ /* 0x001ee20000100800 */
[----:B--2---:R-:W-:Y:S01]  /*dbd0*/  LEA R2, P2, R9, R3, 0x1 ;  /* 0x0000000309027211 */ /* 0x004fe200078408ff */
[----:B------:R-:W-:-:S04]  /*dbe0*/  ULDC.64 UR4, c[0x0][0x208] ;  /* 0x0000820000047ab9 */ /* 0x000fc80000000a00 */
[----:B-1----:R-:W-:-:S05]  /*dbf0*/  IMAD.X R3, RZ, RZ, R5, P2 ;  /* 0x000000ffff037224 */ /* 0x002fca00010e0605 */
[----:B------:R-:W-:Y:S01]  /*dc00*/  @!PT LDS RZ, [RZ] ;  /* 0x00000000fffff984 */ /* 0x000fe20000000800 */
[----:B------:R-:W-:Y:S01]  /*dc10*/  @!PT LDS RZ, [RZ] ;  /* 0x00000000fffff984 */ /* 0x000fe20000000800 */
[----:B------:R-:W-:Y:S01]  /*dc20*/  @!PT LDS RZ, [RZ] ;  /* 0x00000000fffff984 */ /* 0x000fe20000000800 */
[----:B---3--:R3:W-:Y:S04]  /*dc30*/  LDGSTS.E.BYPASS.LTC128B.128 [R4+0x17c00], desc[UR4][R2.64], !P4 ;  /* 0x17c0000002047fae */ /* 0x0087e8000e101d44 */
[----:B------:R3:W-:Y:S04]  /*dc40*/  LDGSTS.E.BYPASS.LTC128B.128 [R4+0x1bc00], desc[UR4][R2.64+0x80], !P3 ;  /* 0x1bc0008002047fae */ /* 0x0007e8000d901d44 */
[----:B------:R3:W-:Y:S04]  /*dc50*/  LDGSTS.E.BYPASS.LTC128B.128 [R4+0x1fc00], desc[UR4][R2.64+0x100], !P0 ;  /* 0x1fc0010002047fae */ /* 0x0007e8000c101d44 */
[----:B------:R3:W-:Y:S02]  /*dc60*/  LDGSTS.E.BYPASS.LTC128B.128 [R4+0x23c00], desc[UR4][R2.64+0x180], !P1 ;  /* 0x23c0018002047fae */ /* 0x0007e4000c901d44 */
.L_x_242:
[----:B------:R-:W-:Y:S05]  /*dc70*/  BSYNC B0 ;  /* 0x0000000000007941 */ /* 0x000fea0003800000 */
.L_x_241:
        /* <DEDUP_REMOVED lines=10> */
[----:B------:R-:W4:Y:S01]  /*dd20*/  SYNCS.PHASECHK.TRANS64.TRYWAIT P0, [UR36+0x38820], R0 ;  /* 0x03882000ff0075a7 */ /* 0x000f220008000164 */
[----:B---3--:R-:W-:Y:S02]  /*dd30*/  ISETP.GE.AND P1, PT, R2, 0x51, PT ;  /* 0x000000510200780c */ /* 0x008fe40003f26270 */
[----:B----4-:R-:W-:Y:S11]  /*dd40*/  @!P0 BRA `(.L_x_244) ;  /* 0x0000004800148947 */ /* 0x010ff60003800000 */
.L_x_361:
[----:B------:R-:W-:Y:S05]  /*dd50*/  BSYNC B0 ;  /* 0x0000000000007941 */ /* 0x000fea0003800000 */
.L_x_243:
[----:B------:R-:W-:Y:S05]  /*dd60*/  @!P1 BRA `(.L_x_245) ;  /* 0x0000002c00449947 */ /* 0x000fea0003800000 */
[----:B---3--:R-:W3:Y:S01]  /*dd70*/  LDL R2, [R1+0x20] ;  /* 0x0000200001027983 */ /* 0x008ee20000100800 */
[----:B------:R-:W-:Y:S02]  /*dd80*/  IMAD.MOV.U32 R0, RZ, RZ, 0x1 ;  /* 0x00000001ff007424 */ /* 0x000fe400078e00ff */
[----:B---3--:R-:W-:-:S05]  /*dd90*/  IMAD.MOV R9, RZ, RZ, -R2 ;  /* 0x000000ffff097224 */ /* 0x008fca00078e0a02 */
[----:B------:R-:W-:-:S05]  /*dda0*/  VIADDMNMX R9, R9, R0, 0xffffffff, !PT ;  /* 0xffffffff09097446 */ /* 0x000fca0007800100 */
[----:B------:R-:W-:-:S05]  /*ddb0*/  IMAD.IADD R0, R2, 0x1, R9 ;  /* 0x0000000102007824 */ /* 0x000fca00078e0209 */
[----:B------:R-:W-:-:S04]  /*ddc0*/  LOP3.LUT R0, R0, 0x1, RZ, 0xc0, !PT ;  /* 0x0000000100007812 */ /* 0x000fc800078ec0ff */
[----:B------:R-:W-:Y:S01]  /*ddd0*/  ISETP.NE.U32.AND P0, PT, R0, 0x1, PT ;  /* 0x000000010000780c */ /* 0x000fe20003f05070 */
[----:B------:R-:W-:-:S12]  /*dde0*/  VIADD R0, R2, 0xfffffffe ;  /* 0xfffffffe02007836 */ /* 0x000fd80000000000 */
[----:B------:R-:W-:Y:S05]  /*ddf0*/  @P0 BRA `(.L_x_246) ;  /* 0x0000000c00b40947 */ /* 0x000fea0003800000 */
[----:B------:R-:W3:Y:S01]  /*de00*/  LDL R2, [R1] ;  /* 0x0000000001027983 */ /* 0x000ee20000100800 */
[----:B------:R-:W-:Y:S01]  /*de10*/  LOP3.LUT P2, RZ, R18, 0x8, RZ, 0xc0, !PT ;  /* 0x0000000812ff7812 */ /* 0x000fe2000784c0ff */
[----:B0-----:R-:W-:Y:S01]  /*de20*/  VIADD R4, R19, 0x1 ;  /* 0x0000000113047836 */ /* 0x001fe20000000000 */
[----:B------:R-:W-:Y:S04]  /*de30*/  BSSY B0, `(.L_x_247) ;  /* 0x00000e5000007945 */ /* 0x000fe80003800000 */
[----:B------:R-:W-:-:S04]  /*de40*/  ISETP.NE.AND P0, PT, R4, 0x2, PT ;  /* 0x000000020400780c */ /* 0x000fc80003f05270 */
[----:B------:R-:W-:Y:S02]  /*de50*/  SEL R8, RZ, 0x1, P0 ;  /* 0x00000001ff087807 */ /* 0x000fe40000000000 */
[----:B------:R-:W-:Y:S02]  /*de60*/  SEL R4, R4, RZ, P0 ;  /* 0x000000ff04047207 */ /* 0x000fe40000000000 */
[----:B---3--:R-:W-:Y:S01]  /*de70*/  LOP3.LUT R8, R2, R8, RZ, 0x3c, !PT ;  /* 0x0000000802087212 */ /* 0x008fe200078e3cff */
[----:B------:R-:W-:Y:S06]  /*de80*/  @!P2 BRA `(.L_x_248) ;  /* 0x0000000c007ca947 */ /* 0x000fec0003800000 */
[----:B------:R-:W-:Y:S01]  /*de90*/  LOP3.LUT P2, RZ, R18, 0x4, RZ, 0xc0, !PT ;  /* 0x0000000412ff7812 */ /* 0x000fe2000784c0ff */
[----:B------:R-:W-:-:S12]  /*dea0*/  IMAD.MOV.U32 R6, RZ, RZ, R17 ;  /* 0x000000ffff067224 */ /* 0x000fd800078e0011 */
[----:B------:R-:W-:Y:S05]  /*deb0*/  @!P2 BRA `(.L_x_249) ;  /* 0x000000000054a947 */ /* 0x000fea0003800000 */
[----:B------:R-:W3:Y:S01]  /*dec0*/  LDL R10, [R1+0xc] ;  /* 0x00000c00010a7983 */ /* 0x000ee20000100800 */
[----:B------:R-:W0:Y:S01]  /*ded0*/  LDC R6, c[0x0][0x43c] ;  /* 0x00010f00ff067b82 */ /* 0x000e220000000800 */
[----:B------:R-:W-:Y:S02]  /*dee0*/  ULDC.64 UR4, c[0x0][0x428] ;  /* 0x00010a0000047ab9 */ /* 0x000fe40000000a00 */
[----:B------:R-:W4:Y:S01]  /*def0*/  LDL R7, [R1+0x8] ;  /* 0x0000080001077983 */ /* 0x000f220000100800 */
[----:B------:R-:W-:Y:S01]  /*df00*/  ULDC.64 UR6, c[0x0][0x208] ;  /* 0x0000820000067ab9 */ /* 0x000fe20000000a00 */
[----:B0-----:R-:W-:-:S13]  /*df10*/  ISETP.NE.AND P0, PT, R6, 0x1, PT ;  /* 0x000000010600780c */ /* 0x001fda0003f05270 */
[----:B--2---:R-:W1:Y:S02]  /*df20*/  @P0 LDC.64 R2, c[0x0][0x440] ;  /* 0x00011000ff020b82 */ /* 0x004e640000000a00 */
[----:B-1----:R-:W-:-:S04]  /*df30*/  @P0 IMAD.HI.U32 R5, R0, R2, RZ ;  /* 0x0000000200050227 */ /* 0x002fc800078e00ff */
[----:B------:R-:W-:Y:S01]  /*df40*/  IMAD.MOV.U32 R2, RZ, RZ, R0 ;  /* 0x000000ffff027224 */ /* 0x000fe200078e0000 */
[----:B------:R-:W-:-:S05]  /*df50*/  @P0 SHF.R.U32.HI R2, RZ, R3, R5 ;  /* 0x00000003ff020219 */ /* 0x000fca0000011605 */
[----:B------:R-:W-:-:S04]  /*df60*/  IMAD.MOV R3, RZ, RZ, -R2 ;  /* 0x000000ffff037224 */ /* 0x000fc800078e0a02 */
[----:B------:R-:W-:Y:S01]  /*df70*/  IMAD R0, R6, R3, R0 ;  /* 0x0000000306007224 */ /* 0x000fe200078e0200 */
[----:B------:R-:W-:Y:S01]  /*df80*/  SHF.R.S32.HI R3, RZ, 0x1f, R2 ;  /* 0x0000001fff037819 */ /* 0x000fe20000011402 */
[----:B---3--:R-:W-:-:S04]  /*df90*/  IMAD R5, R10, UR4, RZ ;  /* 0x000000040a057c24 */ /* 0x008fc8000f8e02ff */
[C---:B----4-:R-:W-:Y:S02]  /*dfa0*/  IMAD R5, R7.reuse, UR5, R5 ;  /* 0x0000000507057c24 */ /* 0x050fe4000f8e0205 */
[----:B------:R-:W-:Y:S01]  /*dfb0*/  IMAD.WIDE.U32 R2, R7, UR4, R2 ;  /* 0x0000000407027c25 */ /* 0x000fe2000f8e0002 */
[----:B------:R-:W-:-:S03]  /*dfc0*/  ULDC.64 UR4, c[0x0][0x418] ;  /* 0x0001060000047ab9 */ /* 0x000fc60000000a00 */
[----:B------:R-:W-:Y:S01]  /*dfd0*/  IMAD.IADD R3, R5, 0x1, R3 ;  /* 0x0000000105037824 */ /* 0x000fe200078e0203 */
[----:B------:R-:W-:-:S04]  /*dfe0*/  LEA R6, P0, R2, UR4, 0x2 ;  /* 0x0000000402067c11 */ /* 0x000fc8000f8010ff */
[----:B------:R-:W-:-:S05]  /*dff0*/  LEA.HI.X R7, R2, UR5, R3, 0x2, P0 ;  /* 0x0000000502077c11 */ /* 0x000fca00080f1403 */
[----:B------:R0:W5:Y:S04]  /*e000*/  LDG.E R6, desc[UR6][R6.64] ;  /* 0x0000000606067981 */ /* 0x000168000c1e1900 */
.L_x_249:
[----:B--2---:R-:W-:Y:S01]  /*e010*/  LEA R3, R4, UR36, 0x3 ;  /* 0x0000002404037c11 */ /* 0x004fe2000f8e18ff */
[----:B------:R-:W-:Y:S01]  /*e020*/  BSSY B1, `(.L_x_250) ;  /* 0x0000004000017945 */ /* 0x000fe20003800000 */
[----:B------:R-:W-:-:S04]  /*e030*/  SHF.L.U32 R2, R8, 0x1f, RZ ;  /* 0x0000001f08027819 */ /* 0x000fc800000006ff */
[----:B------:R-:W2:Y:S02]  /*e040*/  SYNCS.PHASECHK.TRANS64.TRYWAIT P0, [R3+URZ+0x38840], R2 ;  /* 0x03884002030075a7 */ /* 0x000ea4000800017f */
[----:B--2---:R-:W-:Y:S05]  /*e050*/  @!P0 BRA `(.L_x_251) ;  /* 0x0000004400688947 */ /* 0x004fea0003800000 */
.L_x_362:
[----:B------:R-:W-:Y:S05]  /*e060*/  BSYNC B1 ;  /* 0x0000000000017941 */ /* 0x000fea0003800000 */
.L_x_250:
[----:B-1----:R-:W1:Y:S01]  /*e070*/  S2R R5, SR_TID.X ;  /* 0x0000000000057919 */ /* 0x002e620000002100 */
[----:B------:R-:W-:Y:S01]  /*e080*/  UPRMT UR4, UR37, 0x9910, URZ ;  /* 0x0000991025047896 */ /* 0x000fe2000800003f */
[----:B-1----:R-:W-:-:S04]  /*e090*/  LOP3.LUT R5, R5, 0x7f, RZ, 0xc0, !PT ;  /* 0x0000007f05057812 */ /* 0x002fc800078ec0ff */
[----:B------:R-:W-:-:S13]  /*e0a0*/  ISETP.NE.AND P0, PT, R5, RZ, PT ;  /* 0x000000ff0500720c */ /* 0x000fda0003f05270 */
[----:B--2---:R-:W-:-:S04]  /*e0b0*/  @!P0 IMAD.MOV.U32 R2, RZ, RZ, 0xa000 ;  /* 0x0000a000ff028424 */ /* 0x004fc800078e00ff */
[----:B------:R1:W-:Y:S02]  /*e0c0*/  @!P0 SYNCS.ARRIVE.TRANS64 RZ, [R3+URZ+0x38830], R2 ;  /* 0x0388300203ff89a7 */ /* 0x0003e4000800003f */
[----:B-1----:R-:W-:-:S05]  /*e0d0*/  IMAD.U32 R2, RZ, RZ, UR4 ;  /* 0x00000004ff027e24 */ /* 0x002fca000f8e00ff */
[----:B------:R-:W-:-:S13]  /*e0e0*/  ISETP.NE.AND P1, PT, R2, 0x2, PT ;  /* 0x000000020200780c */ /* 0x000fda0003f25270 */
[----:B------:R-:W-:Y:S05]  /*e0f0*/  @P1 BRA `(.L_x_252) ;  /* 0x0000000000041947 */ /* 0x000fea0003800000 */
[----:B------:R-:W-:Y:S01]  /*e100*/  BPT.TRAP 0x1 ;  /* 0x000000040000795c */ /* 0x000fe20000300000 */
.L_x_252:
[----:B------:R-:W-:Y:S01]  /*e110*/  LOP3.LUT P0, RZ, R18, 0x2, RZ, 0xc0, !PT ;  /* 0x0000000212ff7812 */ /* 0x000fe2000780c0ff */
[----:B------:R-:W-:-:S12]  /*e120*/  BSSY B1, `(.L_x_253) ;  /* 0x0000003000017945 */ /* 0x000fd80003800000 */
[----:B------:R-:W-:Y:S05]  /*e130*/  @P0 BRA `(.L_x_254) ;  /* 0x0000000000040947 */ /* 0x000fea0003800000 */
[----:B------:R-:W-:Y:S01]  /*e140*/  BPT.TRAP 0x1 ;  /* 0x000000040000795c */ /* 0x000fe20000300000 */
.L_x_254:
[----:B------:R-:W-:Y:S05]  /*e150*/  BSYNC B1 ;  /* 0x0000000000017941 */ /* 0x000fea0003800000 */
.L_x_253:
[----:B------:R-:W1:Y:S01]  /*e160*/  S2R R2, SR_CgaCtaId ;  /* 0x0000000000027919 */ /* 0x000e620000008800 */
[----:B------:R-:W-:Y:S01]  /*e170*/  IMAD.MOV.U32 R10, RZ, RZ, RZ ;  /* 0x000000ffff0a7224 */ /* 0x000fe200078e00ff */
[----:B------:R-:W-:Y:S01]  /*e180*/  UIADD3 UR4, UP0, UR38, 0x370, URZ ;  /* 0x0000037026047890 */ /* 0x000fe2000ff1e03f */
[----:B------:R-:W-:Y:S01]  /*e190*/  PLOP3.LUT P0, PT, PT, PT, PT, 0x80, 0x0 ;  /* 0x000000000000781c */ /* 0x000fe20003f0f070 */
[----:B------:R-:W-:Y:S01]  /*e1a0*/  VIADD R3, R3, 0x38830 ;  /* 0x0003883003037836 */ /* 0x000fe20000000000 */
[----:B------:R-:W-:Y:S01]  /*e1b0*/  UMOV UR6, 0x30000 ;  /* 0x0003000000067882 */ /* 0x000fe20000000000 */
[----:B------:R-:W-:Y:S01]  /*e1c0*/  R2UR UR10, R10 ;  /* 0x000000000a0a72ca */ /* 0x000fe200000e0000 */
[----:B------:R-:W-:Y:S01]  /*e1d0*/  UIADD3.X UR5, URZ, UR39, URZ, UP0, !UPT ;  /* 0x000000273f057290 */ /* 0x000fe200087fe43f */
[----:B------:R-:W-:Y:S01]  /*e1e0*/  UMOV UR14, 0x0 ;  /* 0x00000000000e7882 */ /* 0x000fe20000000000 */
[----:B------:R-:W-:Y:S01]  /*e1f0*/  UMOV UR15, 0x14f00000 ;  /* 0x14f00000000f7882 */ /* 0x000fe20000000000 */
[----:B-1----:R-:W-:-:S05]  /*e200*/  LOP3.LUT R2, R2, 0x1, RZ, 0xc0, !PT ;  /* 0x0000000102027812 */ /* 0x002fca00078ec0ff */
[----:B------:R-:W-:-:S04]  /*e210*/  IMAD R2, R2, 0xa00, RZ ;  /* 0x00000a0002027824 */ /* 0x000fc800078e02ff */
[----:B------:R-:W-:Y:S02]  /*e220*/  IMAD R5, R4, 0x5000, R2 ;  /* 0x0000500004057824 */ /* 0x000fe400078e0202 */
[----:B------:R-:W1:Y:S03]  /*e230*/  S2R R2, SR_CgaCtaId ;  /* 0x0000000000027919 */ /* 0x000e660000008800 */
[----:B------:R-:W-:-:S05]  /*e240*/  LEA R5, R5, UR36, 0x1 ;  /* 0x0000002405057c11 */ /* 0x000fca000f8e08ff */
[----:B0-----:R-:W-:Y:S01]  /*e250*/  VIADD R7, R5, 0x24400 ;  /* 0x0002440005077836 */ /* 0x001fe20000000000 */
[----:B-1----:R-:W-:-:S05]  /*e260*/  LOP3.LUT R2, R2, 0x1, RZ, 0xc0, !PT ;  /* 0x0000000102027812 */ /* 0x002fca00078ec0ff */
[----:B------:R-:W-:-:S04]  /*e270*/  IMAD R2, R2, 0x28, RZ ;  /* 0x0000002802027824 */ /* 0x000fc800078e02ff */
[----:B------:R-:W-:-:S07]  /*e280*/  IMAD R2, R0, 0x50, R2 ;  /* 0x0000005000027824 */ /* 0x000fce00078e0202 */
.L_x_255:
        /* <DEDUP_REMOVED lines=8> */
[----:B------:R0:W-:Y:S02]  /*e310*/  UTMALDG.4D.MULTICAST [UR8], [UR4], UR6, desc[UR14] ;  /* 0x00000e08040073b4 */ /* 0x0001e40008019806 */
[----:B0-----:R-:W-:Y:S05]  /*e320*/  @P0 BRA.U.ANY `(.L_x_255) ;  /* 0xfffffffd00d80947 */ /* 0x001fea000393ffff */
[----:B------:R-:W-:Y:S01]  /*e330*/  IMAD.MOV.U32 R13, RZ, RZ, 0x40 ;  /* 0x00000040ff0d7424 */ /* 0x000fe200078e00ff */
[----:B------:R-:W-:Y:S01]  /*e340*/  PLOP3.LUT P0, PT, PT, PT, PT, 0x80, 0x0 ;  /* 0x000000000000781c */ /* 0x000fe20003f0f070 */
[----:B------:R-:W-:Y:S01]  /*e350*/  VIADD R7, R5, 0x26c00 ;  /* 0x00026c0005077836 */ /* 0x000fe20000000000 */
[----:B------:R-:W-:Y:S01]  /*e360*/  UMOV UR6, 0x30000 ;  /* 0x0003000000067882 */ /* 0x000fe20000000000 */
[----:B------:R-:W-:Y:S01]  /*e370*/  UMOV UR14, 0x0 ;  /* 0x00000000000e7882 */ /* 0x000fe20000000000 */
[----:B------:R-:W-:Y:S01]  /*e380*/  R2UR UR10, R13 ;  /* 0x000000000d0a72ca */ /* 0x000fe200000e0000 */
[----:B------:R-:W-:-:S14]  /*e390*/  UMOV UR15, 0x14f00000 ;  /* 0x14f00000000f7882 */ /* 0x000fdc0000000000 */
.L_x_256:
        /* <DEDUP_REMOVED lines=17> */
.L_x_257:
        /* <DEDUP_REMOVED lines=17> */
.L_x_258:
        /* <DEDUP_REMOVED lines=10> */
[----:B------:R-:W2:Y:S01]  /*e660*/  LDL.LU R7, [R1] ;  /* 0x0000000001077983 */ /* 0x000ea20000300800 */
[----:B------:R-:W-:Y:S01]  /*e670*/  LEA R2, R19, UR36, 0x3 ;  /* 0x0000002413027c11 */ /* 0x000fe2000f8e18ff */
[----:B------:R-:W-:Y:S01]  /*e680*/  BSSY B1, `(.L_x_259) ;  /* 0x0000004000017945 */ /* 0x000fe20003800000 */
[----:B--2---:R-:W-:-:S04]  /*e690*/  SHF.L.U32 R3, R7, 0x1f, RZ ;  /* 0x0000001f07037819 */ /* 0x004fc800000006ff */
[----:B------:R-:W0:Y:S02]  /*e6a0*/  SYNCS.PHASECHK.TRANS64.TRYWAIT P0, [R2+URZ+0x38860], R3 ;  /* 0x03886003020075a7 */ /* 0x000e24000800017f */
[----:B0-----:R-:W-:Y:S05]  /*e6b0*/  @!P0 BRA `(.L_x_260) ;  /* 0x0000003c00e48947 */ /* 0x001fea0003800000 */
.L_x_363:
[----:B------:R-:W-:Y:S05]  /*e6c0*/  BSYNC B1 ;  /* 0x0000000000017941 */ /* 0x000fea0003800000 */
.L_x_259:
[----:B------:R-:W1:Y:S02]  /*e6d0*/  S2R R5, SR_TID.X ;  /* 0x0000000000057919 */ /* 0x000e640000002100 */
[----:B-1----:R-:W-:-:S04]  /*e6e0*/  LOP3.LUT R5, R5, 0x7f, RZ, 0xc0, !PT ;  /* 0x0000007f05057812 */ /* 0x002fc800078ec0ff */
[----:B------:R-:W-:-:S13]  /*e6f0*/  ISETP.NE.AND P0, PT, R5, RZ, PT ;  /* 0x000000ff0500720c */ /* 0x000fda0003f05270 */
[----:B0-----:R-:W-:-:S04]  /*e700*/  @!P0 IMAD.MOV.U32 R3, RZ, RZ, 0xa000 ;  /* 0x0000a000ff038424 */ /* 0x001fc800078e00ff */
[----:B------:R0:W-:Y:S01]  /*e710*/  @!P0 SYNCS.ARRIVE.TRANS64 RZ, [R2+URZ+0x38850], R3 ;  /* 0x0388500302ff89a7 */ /* 0x0001e2000800003f */
[----:B------:R-:W-:Y:S05]  /*e720*/  @P1 BRA `(.L_x_261) ;  /* 0x0000000000041947 */ /* 0x000fea0003800000 */
[----:B------:R-:W-:Y:S01]  /*e730*/  BPT.TRAP 0x1 ;  /* 0x000000040000795c */ /* 0x000fe20000300000 */
.L_x_261:
[----:B------:R-:W-:Y:S01]  /*e740*/  LOP3.LUT P0, RZ, R18, 0x2, RZ, 0xc0, !PT ;  /* 0x0000000212ff7812 */ /* 0x000fe2000780c0ff */
[----:B------:R-:W-:-:S12]  /*e750*/  BSSY B1, `(.L_x_262) ;  /* 0x0000003000017945 */ /* 0x000fd80003800000 */
[----:B------:R-:W-:Y:S05]  /*e760*/  @P0 BRA `(.L_x_263) ;  /* 0x0000000000040947 */ /* 0x000fea0003800000 */
[----:B------:R-:W-:Y:S01]  /*e770*/  BPT.TRAP 0x1 ;  /* 0x000000040000795c */ /* 0x000fe20000300000 */
.L_x_263:
[----:B------:R-:W-:Y:S05]  /*e780*/  BSYNC B1 ;  /* 0x0000000000017941 */ /* 0x000fea0003800000 */
.L_x_262:
[----:B------:R-:W2:Y:S01]  /*e790*/  LDL.LU R5, [R1+0x4] ;  /* 0x0000040001057983 */ /* 0x000ea20000300800 */
[----:B0-----:R-:W0:Y:S01]  /*e7a0*/  S2R R3, SR_CgaCtaId ;  /* 0x0000000000037919 */ /* 0x001e220000008800 */
[----:B------:R-:W1:Y:S01]  /*e7b0*/  S2R R7, SR_CgaCtaId ;  /* 0x0000000000077919 */ /* 0x000e620000008800 */
[----:B------:R-:W-:Y:S01]  /*e7c0*/  R2UR UR10, R10 ;  /* 0x000000000a0a72ca */ /* 0x000fe200000e0000 */
[----:B------:R-:W-:Y:S01]  /*e7d0*/  UIADD3 UR4, UP0, UR38, 0x470, URZ ;  /* 0x0000047026047890 */ /* 0x000fe2000ff1e03f */
[----:B------:R-:W-:Y:S01]  /*e7e0*/  PLOP3.LUT P0, PT, PT, PT, PT, 0x80, 0x0 ;  /* 0x000000000000781c */ /* 0x000fe20003f0f070 */
[----:B------:R-:W-:Y:S01]  /*e7f0*/  VIADD R2, R2, 0x38850 ;  /* 0x0003885002027836 */ /* 0x000fe20000000000 */
[----:B------:R-:W-:Y:S01]  /*e800*/  UMOV UR6, 0x30000 ;  /* 0x0003000000067882 */ /* 0x000fe20000000000 */
[----:B------:R-:W-:Y:S01]  /*e810*/  UIADD3.X UR5, URZ, UR39, URZ, UP0, !UPT ;  /* 0x000000273f057290 */ /* 0x000fe200087fe43f */
[----:B0-----:R-:W-:-:S05]  /*e820*/  LOP3.LUT R3, R3, 0x1, RZ, 0xc0, !PT ;  /* 0x0000000103037812 */ /* 0x001fca00078ec0ff */
[----:B------:R-:W-:Y:S01]  /*e830*/  IMAD R3, R3, 0xa00, RZ ;  /* 0x00000a0003037824 */ /* 0x000fe200078e02ff */
[----:B-1----:R-:W-:-:S03]  /*e840*/  LOP3.LUT R7, R7, 0x1, RZ, 0xc0, !PT ;  /* 0x0000000107077812 */ /* 0x002fc600078ec0ff */
[----:B------:R-:W-:Y:S02]  /*e850*/  IMAD R3, R19, 0x5000, R3 ;  /* 0x0000500013037824 */ /* 0x000fe400078e0203 */
[----:B------:R-:W-:-:S03]  /*e860*/  IMAD R7, R7, 0x28, RZ ;  /* 0x0000002807077824 */ /* 0x000fc600078e02ff */
[----:B------:R-:W-:Y:S01]  /*e870*/  LEA R3, R3, UR36, 0x1 ;  /* 0x0000002403037c11 */ /* 0x000fe2000f8e08ff */
[----:B------:R-:W-:Y:S01]  /*e880*/  UMOV UR14, 0x0 ;  /* 0x00000000000e7882 */ /* 0x000fe20000000000 */
[----:B------:R-:W-:Y:S01]  /*e890*/  UMOV UR15, 0x14f00000 ;  /* 0x14f00000000f7882 */ /* 0x000fe20000000000 */
[----:B--2---:R-:W-:Y:S02]  /*e8a0*/  IMAD R5, R5, 0x50, R7 ;  /* 0x0000005005057824 */ /* 0x004fe400078e0207 */
[----:B------:R-:W-:-:S07]  /*e8b0*/  VIADD R7, R3, 0x400 ;  /* 0x0000040003077836 */ /* 0x000fce0000000000 */
.L_x_264:
        /* <DEDUP_REMOVED lines=10> */
[----:B------:R-:W-:Y:S01]  /*e960*/  R2UR UR10, R13 ;  /* 0x000000000d0a72ca */ /* 0x000fe200000e0000 */
[----:B------:R-:W-:Y:S01]  /*e970*/  VIADD R7, R3, 0x2c00 ;  /* 0x00002c0003077836 */ /* 0x000fe20000000000 */
[----:B------:R-:W-:Y:S01]  /*e980*/  PLOP3.LUT P0, PT, PT, PT, PT, 0x80, 0x0 ;  /* 0x000000000000781c */ /* 0x000fe20003f0f070 */
[----:B------:R-:W-:Y:S01]  /*e990*/  UMOV UR6, 0x30000 ;  /* 0x0003000000067882 */ /* 0x000fe20000000000 */
[----:B------:R-:W-:Y:S01]  /*e9a0*/  UMOV UR14, 0x0 ;  /* 0x00000000000e7882 */ /* 0x000fe20000000000 */
[----:B------:R-:W-:-:S10]  /*e9b0*/  UMOV UR15, 0x14f00000 ;  /* 0x14f00000000f7882 */ /* 0x000fd40000000000 */
.L_x_265:
        /* <DEDUP_REMOVED lines=16> */
.L_x_266:
        /* <DEDUP_REMOVED lines=16> */
.L_x_267:
        /* <DEDUP_REMOVED lines=10> */
[----:B------:R0:W-:Y:S01]  /*ec60*/  STL [R1+0x4], R0 ;  /* 0x0000040001007387 */ /* 0x0001e20000100800 */
[----:B------:R-:W-:-:S07]  /*ec70*/  IMAD.MOV.U32 R17, RZ, RZ, R6 ;  /* 0x000000ffff117224 */ /* 0x000fce00078e0006 */
.L_x_248:
[----:B------:R-:W-:Y:S05]  /*ec80*/  BSYNC B0 ;  /* 0x0000000000007941 */ /* 0x000fea0003800000 */
.L_x_247:
[----:B0-----:R-:W3:Y:S01]  /*ec90*/  LDL.LU R0, [R1+0x20] ;  /* 0x0000200001007983 */ /* 0x001ee20000300800 */
[----:B------:R-:W-:-:S03]  /*eca0*/  IMAD.MOV.U32 R19, RZ, RZ, R4 ;  /* 0x000000ffff137224 */ /* 0x000fc600078e0004 */
[----:B------:R4:W-:Y:S02]  /*ecb0*/  STL [R1], R8 ;  /* 0x0000000801007387 */ /* 0x0009e40000100800 */
[----:B---34-:R-:W-:-:S07]  /*ecc0*/  VIADD R0, R0, 0xfffffffd ;  /* 0xfffffffd00007836 */ /* 0x018fce0000000000 */
.L_x_246:
[----:B------:R-:W3:Y:S01]  /*ecd0*/  LDL.LU R2, [R1+0x18] ;  /* 0x0000180001027983 */ /* 0x000ee20000300800 */
[----:B------:R-:W-:Y:S01]  /*ece0*/  IMAD.MOV R9, RZ, RZ, -R9 ;  /* 0x000000ffff097224 */ /* 0x000fe200078e0a09 */
[----:B------:R-:W-:Y:S04]  /*ecf0*/  BSSY B0, `(.L_x_245) ;  /* 0x00001d8000007945 */ /* 0x000fe80003800000 */
[----:B---3--:R-:W-:-:S13]  /*ed00*/  ISETP.NE.AND P0, PT, R2, R9, PT ;  /* 0x000000090200720c */ /* 0x008fda0003f05270 */
[----:B------:R-:W-:Y:S05]  /*ed10*/  @!P0 BRA `(.L_x_268) ;  /* 0x0000001c00548947 */ /* 0x000fea0003800000 */
[----:B0-----:R-:W-:-:S07]  /*ed20*/  IMAD.MOV.U32 R6, RZ, RZ, R17 ;  /* 0x000000ffff067224 */ /* 0x001fce00078e0011 */
.L_x_311:
[----:B---3--:R-:W3:Y:S01]  /*ed30*/  LDL R2, [R1] ;  /* 0x0000000001027983 */ /* 0x008ee20000100800 */
[----:B------:R-:W-:Y:S01]  /*ed40*/  LOP3.LUT P1, RZ, R18, 0x8, RZ, 0xc0, !PT ;  /* 0x0000000812ff7812 */ /* 0x000fe2000782c0ff */
[----:B------:R-:W-:Y:S01]  /*ed50*/  VIADD R4, R19, 0x1 ;  /* 0x0000000113047836 */ /* 0x000fe20000000000 */
[----:B------:R-:W-:Y:S04]  /*ed60*/  BSSY B1, `(.L_x_269) ;  /* 0x00000e5000017945 */ /* 0x000fe80003800000 */
[----:B------:R-:W-:-:S04]  /*ed70*/  ISETP.NE.AND P0, PT, R4, 0x2, PT ;  /* 0x000000020400780c */ /* 0x000fc80003f05270 */
[----:B-1----:R-:W-:Y:S02]  /*ed80*/  SEL R5, RZ, 0x1, P0 ;  /* 0x00000001ff057807 */ /* 0x002fe40000000000 */
[----:B------:R-:W-:Y:S02]  /*ed90*/  SEL R4, R4, RZ, P0 ;  /* 0x000000ff04047207 */ /* 0x000fe40000000000 */
[----:B---3--:R-:W-:Y:S01]  /*eda0*/  LOP3.LUT R5, R2, R5, RZ, 0x3c, !PT ;  /* 0x0000000502057212 */ /* 0x008fe200078e3cff */
[----:B0-----:R-:W-:Y:S06]  /*edb0*/  @!P1 BRA `(.L_x_270) ;  /* 0x0000000c007c9947 */ /* 0x001fec0003800000 */
        /* <DEDUP_REMOVED lines=9> */
[----:B--2---:R-:W0:Y:S02]  /*ee50*/  @P0 LDC.64 R2, c[0x0][0x440] ;  /* 0x00011000ff020b82 */ /* 0x004e240000000a00 */
[----:B0-----:R-:W-:-:S04]  /*ee60*/  @P0 IMAD.HI.U32 R6, R0, R2, RZ ;  /* 0x0000000200060227 */ /* 0x001fc800078e00ff */
        /* <DEDUP_REMOVED lines=13> */
.L_x_271:
[----:B--2---:R-:W-:Y:S01]  /*ef40*/  LEA R3, R4, UR36, 0x3 ;  /* 0x0000002404037c11 */ /* 0x004fe2000f8e18ff */
[----:B------:R-:W-:Y:S01]  /*ef50*/  BSSY B2, `(.L_x_272) ;  /* 0x0000004000027945 */ /* 0x000fe20003800000 */
[----:B------:R-:W-:-:S04]  /*ef60*/  SHF.L.U32 R2, R5, 0x1f, RZ ;  /* 0x0000001f05027819 */ /* 0x000fc800000006ff */
[----:B------:R-:W1:Y:S02]  /*ef70*/  SYNCS.PHASECHK.TRANS64.TRYWAIT P0, [R3+URZ+0x38840], R2 ;  /* 0x03884002030075a7 */ /* 0x000e64000800017f */
[----:B-1----:R-:W-:Y:S05]  /*ef80*/  @!P0 BRA `(.L_x_273) ;  /* 0x0000003400c48947 */ /* 0x002fea0003800000 */
.L_x_364:
[----:B------:R-:W-:Y:S05]  /*ef90*/  BSYNC B2 ;  /* 0x0000000000027941 */ /* 0x000fea0003800000 */
.L_x_272:
[----:B0-----:R-:W0:Y:S01]  /*efa0*/  S2R R7, SR_TID.X ;  /* 0x0000000000077919 */ /* 0x001e220000002100 */
[----:B------:R-:W-:Y:S01]  /*efb0*/  UPRMT UR4, UR37, 0x9910, URZ ;  /* 0x0000991025047896 */ /* 0x000fe2000800003f */
[----:B0-----:R-:W-:-:S04]  /*efc0*/  LOP3.LUT R7, R7, 0x7f, RZ, 0xc0, !PT ;  /* 0x0000007f07077812 */ /* 0x001fc800078ec0ff */
[----:B------:R-:W-:-:S13]  /*efd0*/  ISETP.NE.AND P0, PT, R7, RZ, PT ;  /* 0x000000ff0700720c */ /* 0x000fda0003f05270 */
[----:B-1----:R-:W-:-:S04]  /*efe0*/  @!P0 IMAD.MOV.U32 R2, RZ, RZ, 0xa000 ;  /* 0x0000a000ff028424 */ /* 0x002fc800078e00ff */
[----:B------:R0:W-:Y:S02]  /*eff0*/  @!P0 SYNCS.ARRIVE.TRANS64 RZ, [R3+URZ+0x38830], R2 ;  /* 0x0388300203ff89a7 */ /* 0x0001e4000800003f */
[----:B0-----:R-:W-:-:S05]  /*f000*/  IMAD.U32 R2, RZ, RZ, UR4 ;  /* 0x00000004ff027e24 */ /* 0x001fca000f8e00ff */
[----:B------:R-:W-:-:S13]  /*f010*/  ISETP.NE.AND P1, PT, R2, 0x2, PT ;  /* 0x000000020200780c */ /* 0x000fda0003f25270 */
[----:B------:R-:W-:Y:S05]  /*f020*/  @P1 BRA `(.L_x_274) ;  /* 0x0000000000041947 */ /* 0x000fea0003800000 */
[----:B------:R-:W-:Y:S01]  /*f030*/  BPT.TRAP 0x1 ;  /* 0x000000040000795c */ /* 0x000fe20000300000 */
.L_x_274:
[----:B------:R-:W-:Y:S01]  /*f040*/  LOP3.LUT P0, RZ, R18, 0x2, RZ, 0xc0, !PT ;  /* 0x0000000212ff7812 */ /* 0x000fe2000780c0ff */
[----:B------:R-:W-:-:S12]  /*f050*/  BSSY B2, `(.L_x_275) ;  /* 0x0000003000027945 */ /* 0x000fd80003800000 */
[----:B------:R-:W-:Y:S05]  /*f060*/  @P0 BRA `(.L_x_276) ;  /* 0x0000000000040947 */ /* 0x000fea0003800000 */
[----:B------:R-:W-:Y:S01]  /*f070*/  BPT.TRAP 0x1 ;  /* 0x000000040000795c */ /* 0x000fe20000300000 */
.L_x_276:
[----:B------:R-:W-:Y:S05]  /*f080*/  BSYNC B2 ;  /* 0x0000000000027941 */ /* 0x000fea0003800000 */
.L_x_275:
[----:B------:R-:W0:Y:S01]  /*f090*/  S2R R2, SR_CgaCtaId ;  /* 0x0000000000027919 */ /* 0x000e220000008800 */
        /* <DEDUP_REMOVED lines=9> */
[----:B0-----:R-:W-:-:S05]  /*f130*/  LOP3.LUT R2, R2, 0x1, RZ, 0xc0, !PT ;  /* 0x0000000102027812 */ /* 0x001fca00078ec0ff */
[----:B------:R-:W-:-:S04]  /*f140*/  IMAD R2, R2, 0xa00, RZ ;  /* 0x00000a0002027824 */ /* 0x000fc800078e02ff */
[----:B------:R-:W-:Y:S02]  /*f150*/  IMAD R7, R4, 0x5000, R2 ;  /* 0x0000500004077824 */ /* 0x000fe400078e0202 */
[----:B------:R-:W0:Y:S03]  /*f160*/  S2R R2, SR_CgaCtaId ;  /* 0x0000000000027919 */ /* 0x000e260000008800 */
[----:B------:R-:W-:-:S05]  /*f170*/  LEA R7, R7, UR36, 0x1 ;  /* 0x0000002407077c11 */ /* 0x000fca000f8e08ff */
[----:B------:R-:W-:Y:S01]  /*f180*/  VIADD R9, R7, 0x24400 ;  /* 0x0002440007097836 */ /* 0x000fe20000000000 */
[----:B0-----:R-:W-:-:S05]  /*f190*/  LOP3.LUT R2, R2, 0x1, RZ, 0xc0, !PT ;  /* 0x0000000102027812 */ /* 0x001fca00078ec0ff */
[----:B------:R-:W-:-:S04]  /*f1a0*/  IMAD R2, R2, 0x28, RZ ;  /* 0x0000002802027824 */ /* 0x000fc800078e02ff */
[----:B------:R-:W-:-:S07]  /*f1b0*/  IMAD R2, R8, 0x50, R2 ;  /* 0x0000005008027824 */ /* 0x000fce00078e0202 */
.L_x_277:
        /* <DEDUP_REMOVED lines=17> */
.L_x_278:
        /* <DEDUP_REMOVED lines=17> */
.L_x_279:
        /* <DEDUP_REMOVED lines=17> */
.L_x_280:
        /* <DEDUP_REMOVED lines=16> */
.L_x_365:
[----:B------:R-:W-:Y:S05]  /*f5f0*/  BSYNC B2 ;  /* 0x0000000000027941 */ /* 0x000fea0003800000 */
.L_x_281:
[----:B------:R-:W1:Y:S02]  /*f600*/  S2R R7, SR_TID.X ;  /* 0x0000000000077919 */ /* 0x000e640000002100 */
[----:B-1----:R-:W-:-:S04]  /*f610*/  LOP3.LUT R7, R7, 0x7f, RZ, 0xc0, !PT ;  /* 0x0000007f07077812 */ /* 0x002fc800078ec0ff */
[----:B------:R-:W-:-:S13]  /*f620*/  ISETP.NE.AND P0, PT, R7, RZ, PT ;  /* 0x000000ff0700720c */ /* 0x000fda0003f05270 */
[----:B0-----:R-:W-:-:S04]  /*f630*/  @!P0 IMAD.MOV.U32 R3, RZ, RZ, 0xa000 ;  /* 0x0000a000ff038424 */ /* 0x001fc800078e00ff */
[----:B------:R0:W-:Y:S01]  /*f640*/  @!P0 SYNCS.ARRIVE.TRANS64 RZ, [R2+URZ+0x38850], R3 ;  /* 0x0388500302ff89a7 */ /* 0x0001e2000800003f */
[----:B------:R-:W-:Y:S05]  /*f650*/  @P1 BRA `(.L_x_283) ;  /* 0x0000000000041947 */ /* 0x000fea0003800000 */
[----:B------:R-:W-:Y:S01]  /*f660*/  BPT.TRAP 0x1 ;  /* 0x000000040000795c */ /* 0x000fe20000300000 */
.L_x_283:
[----:B------:R-:W-:Y:S01]  /*f670*/  LOP3.LUT P0, RZ, R18, 0x2, RZ, 0xc0, !PT ;  /* 0x0000000212ff7812 */ /* 0x000fe2000780c0ff */
[----:B------:R-:W-:-:S12]  /*f680*/  BSSY B2, `(.L_x_284) ;  /* 0x0000003000027945 */ /* 0x000fd80003800000 */
[----:B------:R-:W-:Y:S05]  /*f690*/  @P0 BRA `(.L_x_285) ;  /* 0x0000000000040947 */ /* 0x000fea0003800000 */
[----:B------:R-:W-:Y:S01]  /*f6a0*/  BPT.TRAP 0x1 ;  /* 0x000000040000795c */ /* 0x000fe20000300000 */
.L_x_285:
[----:B------:R-:W-:Y:S05]  /*f6b0*/  BSYNC B2 ;  /* 0x0000000000027941 */ /* 0x000fea0003800000 */
.L_x_284:
        /* <DEDUP_REMOVED lines=19> */
.L_x_286:
        /* <DEDUP_REMOVED lines=16> */
.L_x_287:
        /* <DEDUP_REMOVED lines=16> */
.L_x_288:
        /* <DEDUP_REMOVED lines=16> */
.L_x_289:
        /* <DEDUP_REMOVED lines=12> */
.L_x_270:
[----:B------:R-:W-:Y:S05]  /*fbb0*/  BSYNC B1 ;  /* 0x0000000000017941 */ /* 0x000fea0003800000 */
.L_x_269:
[----:B------:R-:W-:Y:S01]  /*fbc0*/  VIADD R19, R4, 0x1 ;  /* 0x0000000104137836 */ /* 0x000fe20000000000 */
[----:B------:R-:W-:Y:S01]  /*fbd0*/  LOP3.LUT P1, RZ, R18, 0x8, RZ, 0xc0, !PT ;  /* 0x0000000812ff7812 */ /* 0x000fe2000782c0ff */
[----:B------:R-:W-:Y:S03]  /*fbe0*/  BSSY B1, `(.L_x_290) ;  /* 0x00000e5000017945 */ /* 0x000fe60003800000 */
[----:B------:R-:W-:-:S04]  /*fbf0*/  ISETP.NE.AND P0, PT, R19, 0x2, PT ;  /* 0x000000021300780c */ /* 0x000fc80003f05270 */
[----:B------:R-:W-:Y:S02]  /*fc00*/  SEL R2, RZ, 0x1, P0 ;  /* 0x00000001ff027807 */ /* 0x000fe40000000000 */
[----:B------:R-:W-:Y:S02]  /*fc10*/  SEL R19, R19, RZ, P0 ;  /* 0x000000ff13137207 */ /* 0x000fe40000000000 */
[----:B------:R-:W-:-:S05]  /*fc20*/  LOP3.LUT R9, R5, R2, RZ, 0x3c, !PT ;  /* 0x0000000205097212 */ /* 0x000fca00078e3cff */
[----:B------:R1:W-:Y:S01]  /*fc30*/  STL [R1], R9 ;  /* 0x0000000901007387 */ /* 0x0003e20000100800 */
[----:B------:R-:W-:Y:S05]  /*fc40*/  @!P1 BRA `(.L_x_291) ;  /* 0x0000000c00789947 */ /* 0x000fea0003800000 */
[----:B------:R-:W-:Y:S01]  /*fc50*/  LOP3.LUT P1, RZ, R18, 0x4, RZ, 0xc0, !PT ;  /* 0x0000000412ff7812 */ /* 0x000fe2000782c0ff */
[----:B0-----:R-:W-:-:S12]  /*fc60*/  VIADD R8, R0, 0xffffffff ;  /* 0xffffffff00087836 */ /* 0x001fd80000000000 */
        /* <DEDUP_REMOVED lines=22> */
.L_x_292:
[----:B--2---:R-:W-:Y:S01]  /*fdd0*/  LEA R3, R19, UR36, 0x3 ;  /* 0x0000002413037c11 */ /* 0x004fe2000f8e18ff */
[----:B------:R-:W-:Y:S01]  /*fde0*/  BSSY B2, `(.L_x_293) ;  /* 0x0000004000027945 */ /* 0x000fe20003800000 */
[----:B------:R-:W-:-:S04]  /*fdf0*/  SHF.L.U32 R2, R9, 0x1f, RZ ;  /* 0x0000001f09027819 */ /* 0x000fc800000006ff */
[----:B------:R-:W2:Y:S02]  /*fe00*/  SYNCS.PHASECHK.TRANS64.TRYWAIT P0, [R3+URZ+0x38840], R2 ;  /* 0x03884002030075a7 */ /* 0x000ea4000800017f */
[----:B--2---:R-:W-:Y:S05]  /*fe10*/  @!P0 BRA `(.L_x_294) ;  /* 0x0000002800488947 */ /* 0x004fea0003800000 */
.L_x_366:
[----:B------:R-:W-:Y:S05]  /*fe20*/  BSYNC B2 ;  /* 0x0000000000027941 */ /* 0x000fea0003800000 */
.L_x_293:
[----:B0-----:R-:W0:Y:S01]  /*fe30*/  S2R R7, SR_TID.X ;  /* 0x0000000000077919 */ /* 0x001e220000002100 */
[----:B------:R-:W-:Y:S01]  /*fe40*/  UPRMT UR4, UR37, 0x9910, URZ ;  /* 0x0000991025047896 */ /* 0x000fe2000800003f */
[----:B0-----:R-:W-:-:S04]  /*fe50*/  LOP3.LUT R7, R7, 0x7f, RZ, 0xc0, !PT ;  /* 0x0000007f07077812 */ /* 0x001fc800078ec0ff */
[----:B------:R-:W-:-:S13]  /*fe60*/  ISETP.NE.AND P0, PT, R7, RZ, PT ;  /* 0x000000ff0700720c */ /* 0x000fda0003f05270 */
[----:B--2---:R-:W-:-:S04]  /*fe70*/  @!P0 IMAD.MOV.U32 R2, RZ, RZ, 0xa000 ;  /* 0x0000a000ff028424 */ /* 0x004fc800078e00ff */
[----:B------:R0:W-:Y:S02]  /*fe80*/  @!P0 SYNCS.ARRIVE.TRANS64 RZ, [R3+URZ+0x38830], R2 ;  /* 0x0388300203ff89a7 */ /* 0x0001e4000800003f */
[----:B0-----:R-:W-:-:S05]  /*fe90*/  IMAD.U32 R2, RZ, RZ, UR4 ;  /* 0x00000004ff027e24 */ /* 0x001fca000f8e00ff */
[----:B------:R-:W-:-:S13]  /*fea0*/  ISETP.NE.AND P1, PT, R2, 0x2, PT ;  /* 0x000000020200780c */ /* 0x000fda0003f25270 */
[----:B------:R-:W-:Y:S05]  /*feb0*/  @P1 BRA `(.L_x_295) ;  /* 0x0000000000041947 */ /* 0x000fea0003800000 */
[----:B------:R-:W-:Y:S01]  /*fec0*/  BPT.TRAP 0x1 ;  /* 0x000000040000795c */ /* 0x000fe20000300000 */
.L_x_295:
[----:B------:R-:W-:Y:S01]  /*fed0*/  LOP3.LUT P0, RZ, R18, 0x2, RZ, 0xc0, !PT ;  /* 0x0000000212ff7812 */ /* 0x000fe2000780c0ff */
[----:B------:R-:W-:-:S12]  /*fee0*/  BSSY B2, `(.L_x_296) ;  /* 0x0000003000027945 */ /* 0x000fd80003800000 */
[----:B------:R-:W-:Y:S05]  /*fef0*/  @P0 BRA `(.L_x_297) ;  /* 0x0000000000040947 */ /* 0x000fea0003800000 */
[----:B------:R-:W-:Y:S01]  /*ff00*/  BPT.TRAP 0x1 ;  /* 0x000000040000795c */ /* 0x000fe20000300000 */
.L_x_297:
[----:B------:R-:W-:Y:S05]  /*ff10*/  BSYNC B2 ;  /* 0x0000000000027941 */ /* 0x000fea0003800000 */
.L_x_296:
        /* <DEDUP_REMOVED lines=15> */
[----:B-1----:R-:W-:Y:S01]  /*10010*/  VIADD R9, R7, 0x24400 ;  /* 0x0002440007097836 */ /* 0x002fe20000000000 */
[----:B0-----:R-:W-:-:S05]  /*10020*/  LOP3.LUT R2, R2, 0x1, RZ, 0xc0, !PT ;  /* 0x0000000102027812 */ /* 0x001fca00078ec0ff */
[----:B------:R-:W-:-:S04]  /*10030*/  IMAD R2, R2, 0x28, RZ ;  /* 0x0000002802027824 */ /* 0x000fc800078e02ff */
[----:B------:R-:W-:-:S07]  /*10040*/  IMAD R2, R8, 0x50, R2 ;  /* 0x0000005008027824 */ /* 0x000fce00078e0202 */
.L_x_298:
        /* <DEDUP_REMOVED lines=17> */
.L_x_299:
        /* <DEDUP_REMOVED lines=17> */
.L_x_300:
        /* <DEDUP_REMOVED lines=17> */
.L_x_301:
        /* <DEDUP_REMOVED lines=10> */
[----:B------:R-:W-:Y:S01]  /*10420*/  SHF.L.U32 R5, R5, 0x1f, RZ ;  /* 0x0000001f05057819 */ /* 0x000fe200000006ff */
[----:B------:R-:W-:Y:S01]  /*10430*/  BSSY B2, `(.L_x_302) ;  /* 0x0000004000027945 */ /* 0x000fe20003800000 */
[----:B------:R-:W-:-:S04]  /*10440*/  LEA R2, R4, UR36, 0x3 ;  /* 0x0000002404027c11 */ /* 0x000fc8000f8e18ff */
[----:B------:R-:W0:Y:S02]  /*10450*/  SYNCS.PHASECHK.TRANS64.TRYWAIT P0, [R2+URZ+0x38860], R5 ;  /* 0x03886005020075a7 */ /* 0x000e24000800017f */
[----:B0-----:R-:W-:Y:S05]  /*10460*/  @!P0 BRA `(.L_x_303) ;  /* 0x0000002000c88947 */ /* 0x001fea0003800000 */
.L_x_367:
[----:B------:R-:W-:Y:S05]  /*10470*/  BSYNC B2 ;  /* 0x0000000000027941 */ /* 0x000fea0003800000 */
.L_x_302:
[----:B------:R-:W1:Y:S02]  /*10480*/  S2R R3, SR_TID.X ;  /* 0x0000000000037919 */ /* 0x000e640000002100 */
[----:B-1----:R-:W-:-:S04]  /*10490*/  LOP3.LUT R3, R3, 0x7f, RZ, 0xc0, !PT ;  /* 0x0000007f03037812 */ /* 0x002fc800078ec0ff */
[----:B------:R-:W-:-:S13]  /*104a0*/  ISETP.NE.AND P0, PT, R3, RZ, PT ;  /* 0x000000ff0300720c */ /* 0x000fda0003f05270 */
[----:B------:R-:W-:-:S04]  /*104b0*/  @!P0 IMAD.MOV.U32 R3, RZ, RZ, 0xa000 ;  /* 0x0000a000ff038424 */ /* 0x000fc800078e00ff */
[----:B------:R1:W-:Y:S01]  /*104c0*/  @!P0 SYNCS.ARRIVE.TRANS64 RZ, [R2+URZ+0x38850], R3 ;  /* 0x0388500302ff89a7 */ /* 0x0003e2000800003f */
[----:B------:R-:W-:Y:S05]  /*104d0*/  @P1 BRA `(.L_x_304) ;  /* 0x0000000000041947 */ /* 0x000fea0003800000 */
[----:B------:R-:W-:Y:S01]  /*104e0*/  BPT.TRAP 0x1 ;  /* 0x000000040000795c */ /* 0x000fe20000300000 */
.L_x_304:
[----:B------:R-:W-:Y:S01]  /*104f0*/  LOP3.LUT P0, RZ, R18, 0x2, RZ, 0xc0, !PT ;  /* 0x0000000212ff7812 */ /* 0x000fe2000780c0ff */
[----:B------:R-:W-:-:S12]  /*10500*/  BSSY B2, `(.L_x_305) ;  /* 0x0000003000027945 */ /* 0x000fd80003800000 */
[----:B------:R-:W-:Y:S05]  /*10510*/  @P0 BRA `(.L_x_306) ;  /* 0x0000000000040947 */ /* 0x000fea0003800000 */
[----:B------:R-:W-:Y:S01]  /*10520*/  BPT.TRAP 0x1 ;  /* 0x000000040000795c */ /* 0x000fe20000300000 */
.L_x_306:
[----:B------:R-:W-:Y:S05]  /*10530*/  BSYNC B2 ;  /* 0x0000000000027941 */ /* 0x000fea0003800000 */
.L_x_305:
[----:B0-----:R-:W2:Y:S01]  /*10540*/  LDL.LU R5, [R1+0x4] ;  /* 0x0000040001057983 */ /* 0x001ea20000300800 */
[----:B-1----:R-:W0:Y:S01]  /*10550*/  S2R R3, SR_CgaCtaId ;  /* 0x0000000000037919 */ /* 0x002e220000008800 */
        /* <DEDUP_REMOVED lines=17> */
.L_x_307:
        /* <DEDUP_REMOVED lines=16> */
.L_x_308:
        /* <DEDUP_REMOVED lines=16> */
.L_x_309:
        /* <DEDUP_REMOVED lines=16> */
.L_x_310:
        /* <DEDUP_REMOVED lines=12> */
.L_x_291:
[----:B------:R-:W-:Y:S05]  /*10a30*/  BSYNC B1 ;  /* 0x0000000000017941 */ /* 0x000fea0003800000 */
.L_x_290:
[C---:B------:R-:W-:Y:S01]  /*10a40*/  ISETP.GT.AND P0, PT, R0.reuse, 0x1, PT ;  /* 0x000000010000780c */ /* 0x040fe20003f04270 */
[----:B------:R-:W-:-:S12]  /*10a50*/  VIADD R0, R0, 0xfffffffe ;  /* 0xfffffffe00007836 */ /* 0x000fd80000000000 */
[----:B------:R-:W-:Y:S05]  /*10a60*/  @P0 BRA `(.L_x_311) ;  /* 0xffffffe000b00947 */ /* 0x000fea000383ffff */
.L_x_268:
[----:B------:R-:W-:Y:S05]  /*10a70*/  BSYNC B0 ;  /* 0x0000000000007941 */ /* 0x000fea0003800000 */
.L_x_245:
[----:B------:R-:W-:Y:S01]  /*10a80*/  LOP3.LUT P0, RZ, R18, 0x8, RZ, 0xc0, !PT ;  /* 0x0000000812ff7812 */ /* 0x000fe2000780c0ff */
[----:B------:R-:W-:-:S12]  /*10a90*/  BSSY B0, `(.L_x_312) ;  /* 0x0000065000007945 */ /* 0x000fd80003800000 */
[----:B------:R-:W-:Y:S05]  /*10aa0*/  @!P0 BRA `(.L_x_313) ;  /* 0x00000004008c8947 */ /* 0x000fea0003800000 */
[----:B---3--:R-:W3:Y:S01]  /*10ab0*/  LDL R2, [R1] ;  /* 0x0000000001027983 */ /* 0x008ee20000100800 */
[----:B------:R-:W-:Y:S01]  /*10ac0*/  LEA R0, R19, UR36, 0x3 ;  /* 0x0000002413007c11 */ /* 0x000fe2000f8e18ff */
[----:B------:R-:W-:Y:S01]  /*10ad0*/  BSSY B1, `(.L_x_314) ;  /* 0x0000004000017945 */ /* 0x000fe20003800000 */
[----:B---3--:R-:W-:-:S04]  /*10ae0*/  SHF.L.U32 R2, R2, 0x1f, RZ ;  /* 0x0000001f02027819 */ /* 0x008fc800000006ff */
[----:B------:R-:W3:Y:S02]  /*10af0*/  SYNCS.PHASECHK.TRANS64.TRYWAIT P0, [R0+URZ+0x38860], R2 ;  /* 0x03886002000075a7 */ /* 0x000ee4000800017f */
[----:B---3--:R-:W-:Y:S05]  /*10b00*/  @!P0 BRA `(.L_x_315) ;  /* 0x0000001c00348947 */ /* 0x008fea0003800000 */
.L_x_368:
[----:B------:R-:W-:Y:S05]  /*10b10*/  BSYNC B1 ;  /* 0x0000000000017941 */ /* 0x000fea0003800000 */
.L_x_314:
[----:B0-2---:R-:W0:Y:S01]  /*10b20*/  S2R R3, SR_TID.X ;  /* 0x0000000000037919 */ /* 0x005e220000002100 */
        /* <DEDUP_REMOVED lines=9> */
.L_x_316:
[----:B------:R-:W-:Y:S01]  /*10bc0*/  LOP3.LUT P0, RZ, R18, 0x2, RZ, 0xc0, !PT ;  /* 0x0000000212ff7812 */ /* 0x000fe2000780c0ff */
[----:B------:R-:W-:-:S12]  /*10bd0*/  BSSY B1, `(.L_x_317) ;  /* 0x0000003000017945 */ /* 0x000fd80003800000 */
[----:B------:R-:W-:Y:S05]  /*10be0*/  @P0 BRA `(.L_x_318) ;  /* 0x0000000000040947 */ /* 0x000fea0003800000 */
[----:B------:R-:W-:Y:S01]  /*10bf0*/  BPT.TRAP 0x1 ;  /* 0x000000040000795c */ /* 0x000fe20000300000 */
.L_x_318:
[----:B------:R-:W-:Y:S05]  /*10c00*/  BSYNC B1 ;  /* 0x0000000000017941 */ /* 0x000fea0003800000 */
.L_x_317:
[----:B------:R-:W2:Y:S01]  /*10c10*/  LDL R3, [R1+0x4] ;  /* 0x0000040001037983 */ /* 0x000ea20000100800 */
[----:B------:R-:W0:Y:S01]  /*10c20*/  S2R R2, SR_CgaCtaId ;  /* 0x0000000000027919 */ /* 0x000e220000008800 */
[----:B------:R-:W3:Y:S01]  /*10c30*/  S2R R4, SR_CgaCtaId ;  /* 0x0000000000047919 */ /* 0x000ee20000008800 */
[----:B------:R-:W-:Y:S01]  /*10c40*/  UIADD3 UR4, UP0, UR38, 0x470, URZ ;  /* 0x0000047026047890 */ /* 0x000fe2000ff1e03f */
[----:B------:R-:W-:Y:S01]  /*10c50*/  PLOP3.LUT P0, PT, PT, PT, PT, 0x80, 0x0 ;  /* 0x000000000000781c */ /* 0x000fe20003f0f070 */
[----:B------:R-:W-:Y:S01]  /*10c60*/  VIADD R0, R0, 0x38850 ;  /* 0x0003885000007836 */ /* 0x000fe20000000000 */
[----:B------:R-:W-:Y:S01]  /*10c70*/  UMOV UR6, 0x30000 ;  /* 0x0003000000067882 */ /* 0x000fe20000000000 */
[----:B------:R-:W-:Y:S01]  /*10c80*/  UIADD3.X UR5, URZ, UR39, URZ, UP0, !UPT ;  /* 0x000000273f057290 */ /* 0x000fe200087fe43f */
[----:B0-----:R-:W-:Y:S02]  /*10c90*/  LOP3.LUT R2, R2, 0x1, RZ, 0xc0, !PT ;  /* 0x0000000102027812 */ /* 0x001fe400078ec0ff */
[----:B---3--:R-:W-:-:S03]  /*10ca0*/  LOP3.LUT R4, R4, 0x1, RZ, 0xc0, !PT ;  /* 0x0000000104047812 */ /* 0x008fc600078ec0ff */
[----:B------:R-:W-:-:S04]  /*10cb0*/  IMAD R2, R2, 0xa00, RZ ;  /* 0x00000a0002027824 */ /* 0x000fc800078e02ff */
[----:B------:R-:W-:Y:S02]  /*10cc0*/  IMAD R2, R19, 0x5000, R2 ;  /* 0x0000500013027824 */ /* 0x000fe400078e0202 */
[----:B------:R-:W-:-:S03]  /*10cd0*/  IMAD R4, R4, 0x28, RZ ;  /* 0x0000002804047824 */ /* 0x000fc600078e02ff */
[----:B------:R-:W-:Y:S01]  /*10ce0*/  LEA R2, R2, UR36, 0x1 ;  /* 0x0000002402027c11 */ /* 0x000fe2000f8e08ff */
[----:B------:R-:W-:Y:S01]  /*10cf0*/  UMOV UR14, 0x0 ;  /* 0x00000000000e7882 */ /* 0x000fe20000000000 */
[----:B------:R-:W-:Y:S01]  /*10d00*/  UMOV UR15, 0x14f00000 ;  /* 0x14f00000000f7882 */ /* 0x000fe20000000000 */
[----:B------:R-:W-:Y:S01]  /*10d10*/  UMOV UR10, URZ ;  /* 0x0000003f000a7c82 */ /* 0x000fe20008000000 */
[----:B--2---:R-:W-:Y:S02]  /*10d20*/  IMAD R3, R3, 0x50, R4 ;  /* 0x0000005003037824 */ /* 0x004fe400078e0204 */
[----:B------:R-:W-:-:S07]  /*10d30*/  VIADD R4, R2, 0x400 ;  /* 0x0000040002047836 */ /* 0x000fce0000000000 */
.L_x_319:
        /* <DEDUP_REMOVED lines=10> */
[----:B------:R-:W-:Y:S01]  /*10de0*/  PLOP3.LUT P0, PT, PT, PT, PT, 0x80, 0x0 ;  /* 0x000000000000781c */ /* 0x000fe20003f0f070 */
[----:B------:R-:W-:Y:S01]  /*10df0*/  VIADD R4, R2, 0x2c00 ;  /* 0x00002c0002047836 */ /* 0x000fe20000000000 */
[----:B------:R-:W-:Y:S01]  /*10e00*/  UMOV UR6, 0x30000 ;  /* 0x0003000000067882 */ /* 0x000fe20000000000 */
[----:B------:R-:W-:Y:S01]  /*10e10*/  UMOV UR14, 0x0 ;  /* 0x00000000000e7882 */ /* 0x000fe20000000000 */
[----:B------:R-:W-:Y:S01]  /*10e20*/  UMOV UR15, 0x14f00000 ;  /* 0x14f00000000f7882 */ /* 0x000fe20000000000 */
[----:B------:R-:W-:-:S08]  /*10e30*/  UMOV UR10, 0x40 ;  /* 0x00000040000a7882 */ /* 0x000fd00000000000 */
.L_x_320:
        /* <DEDUP_REMOVED lines=16> */
.L_x_321:
        /* <DEDUP_REMOVED lines=16> */
.L_x_322:
        /* <DEDUP_REMOVED lines=9> */
[----:B----4-:R-:W-:Y:S05]  /*110d0*/  @P0 BRA.U.ANY `(.L_x_322) ;  /* 0xfffffffd00d80947 */ /* 0x010fea000393ffff */
.L_x_313:
[----:B------:R-:W-:Y:S05]  /*110e0*/  BSYNC B0 ;  /* 0x0000000000007941 */ /* 0x000fea0003800000 */
.L_x_312:
[----:B0-----:R-:W4:Y:S01]  /*110f0*/  LDL.LU R6, [R1+0x24] ;  /* 0x0000240001067983 */ /* 0x001f220000300800 */
[----:B------:R-:W-:Y:S01]  /*11100*/  VIADD R19, R19, 0x1 ;  /* 0x0000000113137836 */ /* 0x000fe20000000000 */
[----:B------:R-:W-:Y:S02]  /*11110*/  ULDC UR4, c[0x0][0xc34] ;  /* 0x00030d0000047ab9 */ /* 0x000fe40000000800 */
[----:B-1----:R-:W5:Y:S04]  /*11120*/  LDL.LU R5, [R1] ;  /* 0x0000000001057983 */ /* 0x002f680000300800 */
[----:B------:R-:W2:Y:S01]  /*11130*/  LDL.LU R4, [R1+0x2c] ;  /* 0x00002c0001047983 */ /* 0x000ea20000300800 */
[----:B------:R-:W-:-:S04]  /*11140*/  ISETP.NE.AND P0, PT, R19, 0x2, PT ;  /* 0x000000021300780c */ /* 0x000fc80003f05270 */
[----:B---3--:R-:W-:Y:S02]  /*11150*/  SEL R0, RZ, 0x1, P0 ;  /* 0x00000001ff007807 */ /* 0x008fe40000000000 */
[----:B------:R-:W-:Y:S01]  /*11160*/  SEL R19, R19, RZ, P0 ;  /* 0x000000ff13137207 */ /* 0x000fe20000000000 */
[----:B----4-:R-:W-:Y:S01]  /*11170*/  VIADD R6, R6, UR40 ;  /* 0x0000002806067c36 */ /* 0x010fe20008000000 */
[----:B-----5:R-:W-:-:S04]  /*11180*/  LOP3.LUT R5, R5, R0, RZ, 0x3c, !PT ;  /* 0x0000000005057212 */ /* 0x020fc800078e3cff */
[----:B------:R0:W-:Y:S01]  /*11190*/  STL [R1+0x24], R6 ;  /* 0x0000240601007387 */ /* 0x0001e20000100800 */
[----:B------:R-:W-:Y:S01]  /*111a0*/  ISETP.GE.AND P1, PT, R6, UR4, PT ;  /* 0x0000000406007c0c */ /* 0x000fe2000bf26270 */
[----:B--2---:R-:W-:-:S05]  /*111b0*/  VIADD R4, R4, 0x1 ;  /* 0x0000000104047836 */ /* 0x004fca0000000000 */
[----:B------:R0:W-:Y:S04]  /*111c0*/  STL [R1+0x2c], R4 ;  /* 0x00002c0401007387 */ /* 0x0001e80000100800 */
[----:B------:R0:W-:Y:S03]  /*111d0*/  STL [R1], R5 ;  /* 0x0000000501007387 */ /* 0x0001e60000100800 */
[----:B------:R-:W-:Y:S05]  /*111e0*/  @!P1 BRA `(.L_x_323) ;  /* 0xffffffb000349947 */ /* 0x000fea000383ffff */
[----:B------:R-:W-:-:S07]  /*111f0*/  LOP3.LUT R2, R4, 0x1, RZ, 0xc, !PT ;  /* 0x0000000104027812 */ /* 0x000fce00078e0cff */
.L_x_228:
[----:B0-----:R-:W0:Y:S01]  /*11200*/  S2R R3, SR_CgaCtaId ;  /* 0x0000000000037919 */ /* 0x001e220000008800 */
[----:B------:R-:W-:Y:S01]  /*11210*/  MOV R0, 0x400 ;  /* 0x0000040000007802 */ /* 0x000fe20000000f00 */
[----:B------:R-:W-:Y:S03]  /*11220*/  BSSY B0, `(.L_x_324) ;  /* 0x0000005000007945 */ /* 0x000fe60003800000 */
[----:B0-----:R-:W-:Y:S02]  /*11230*/  LEA R0, R3, R0, 0x18 ;  /* 0x0000000003007211 */ /* 0x001fe400078ec0ff */
[----:B------:R-:W-:-:S04]  /*11240*/  SHF.L.U32 R3, R2, 0x1f, RZ ;  /* 0x0000001f02037819 */ /* 0x000fc800000006ff */
[----:B------:R-:W0:Y:S02]  /*11250*/  SYNCS.PHASECHK.TRANS64.TRYWAIT P0, [R0+URZ+0x38820], R3 ;  /* 0x03882003000075a7 */ /* 0x000e24000800017f */
[----:B0-----:R-:W-:Y:S05]  /*11260*/  @!P0 BRA `(.L_x_325) ;  /* 0x0000001400708947 */ /* 0x001fea0003800000 */
.L_x_369:
[----:B------:R-:W-:Y:S05]  /*11270*/  BSYNC B0 ;  /* 0x0000000000007941 */ /* 0x000fea0003800000 */
.L_x_324:
[----:B------:R-:W-:-:S03]  /*11280*/  UMOV UR4, 0xffffffff ;  /* 0xffffffff00047882 */ /* 0x000fc60000000000 */
[----:B------:R-:W-:Y:S05]  /*11290*/  BRA.DIV UR4, `(.L_x_326) ;  /* 0x0000001604787947 */ /* 0x000fea000b800000 */
[----:B------:R-:W1:Y:S02]  /*112a0*/  S2R R2, SR_TID.X ;  /* 0x0000000000027919 */ /* 0x000e640000002100 */
[----:B-1----:R-:W-:-:S04]  /*112b0*/  SHF.R.U32.HI R2, RZ, 0x5, R2 ;  /* 0x00000005ff027819 */ /* 0x002fc80000011602 */
[----:B------:R-:W-:-:S05]  /*112c0*/  LOP3.LUT R2, R2, 0x3, RZ, 0xc0, !PT ;  /* 0x0000000302027812 */ /* 0x000fca00078ec0ff */
[----:B------:R1:W2:Y:S02]  /*112d0*/  SHFL.IDX PT, R14, R2, RZ, 0x1f ;  /* 0x00001fff020e7589 */ /* 0x0002a400000e0000 */
.L_x_372:
[----:B--2---:R-:W-:Y:S01]  /*112e0*/  ISETP.NE.AND P0, PT, R14, RZ, PT ;  /* 0x000000ff0e00720c */ /* 0x004fe20003f05270 */
[----:B------:R-:W-:-:S12]  /*112f0*/  BSSY B0, `(.L_x_327) ;  /* 0x0000027000007945 */ /* 0x000fd80003800000 */
[----:B------:R-:W-:Y:S05]  /*11300*/  @P0 BRA `(.L_x_328) ;  /* 0x0000000000940947 */ /* 0x000fea0003800000 */
[----:B------:R-:W-:-:S03]  /*11310*/  UMOV UR4, 0xffffffff ;  /* 0xffffffff00047882 */ /* 0x000fc60000000000 */
[----:B------:R-:W-:Y:S05]  /*11320*/  BRA.DIV UR4, `(.L_x_329) ;  /* 0x0000001604887947 */ /* 0x000fea000b800000 */
[----:B------:R-:W-:-:S13]  /*11330*/  ELECT P6, URZ, PT ;  /* 0x00000000003f782f */ /* 0x000fda00038c0000 */
.L_x_375:
        /* <DEDUP_REMOVED lines=8> */
.L_x_330:
[----:B------:R-:W2:Y:S01]  /*113c0*/  LDL.LU R7, [R1] ;  /* 0x0000000001077983 */ /* 0x000ea20000300800 */
[----:B------:R-:W-:Y:S02]  /*113d0*/  VIADD R2, R0, 0x38840 ;  /* 0x0003884000027836 */ /* 0x000fe40000000000 */
[C---:B0-----:R-:W-:Y:S02]  /*113e0*/  VIADD R3, R19.reuse, 0x1 ;  /* 0x0000000113037836 */ /* 0x041fe40000000000 */
[----:B------:R-:W-:-:S03]  /*113f0*/  IMAD R6, R19, 0x8, R2 ;  /* 0x0000000813067824 */ /* 0x000fc600078e0202 */
[----:B------:R-:W-:-:S04]  /*11400*/  ISETP.NE.AND P1, PT, R3, 0x2, PT ;  /* 0x000000020300780c */ /* 0x000fc80003f25270 */
[----:B------:R-:W-:Y:S02]  /*11410*/  SEL R4, RZ, 0x1, P1 ;  /* 0x00000001ff047807 */ /* 0x000fe40000800000 */
[----:B------:R-:W-:Y:S02]  /*11420*/  SEL R3, R3, RZ, P1 ;  /* 0x000000ff03037207 */ /* 0x000fe40000800000 */
[C---:B--2---:R-:W-:Y:S02]  /*11430*/  SHF.L.U32 R5, R7.reuse, 0x1f, RZ ;  /* 0x0000001f07057819 */ /* 0x044fe400000006ff */
[----:B------:R-:W-:Y:S01]  /*11440*/  LOP3.LUT R4, R7, R4, RZ, 0x3c, !PT ;  /* 0x0000000407047212 */ /* 0x000fe200078e3cff */
[----:B------:R-:W-:Y:S01]  /*11450*/  IMAD R7, R3, 0x8, R2 ;  /* 0x0000000803077824 */ /* 0x000fe200078e0202 */
[----:B------:R-:W0:Y:S02]  /*11460*/  SYNCS.PHASECHK.TRANS64.TRYWAIT P0, [R6+URZ], R5 ;  /* 0x00000005060075a7 */ /* 0x000e24000800017f */
[----:B------:R-:W-:Y:S01]  /*11470*/  SHF.L.U32 R2, R4, 0x1f, RZ ;  /* 0x0000001f04027819 */ /* 0x000fe200000006ff */
[----:B0-----:R-:W-:Y:S06]  /*11480*/  @!P0 BRA `(.L_x_331) ;  /* 0x0000001400508947 */ /* 0x001fec0003800000 */
.L_x_376:
[----:B------:R-:W1:Y:S02]  /*11490*/  SYNCS.PHASECHK.TRANS64.TRYWAIT P0, [R7+URZ], R2 ;  /* 0x00000002070075a7 */ /* 0x000e64000800017f */
[----:B-1----:R-:W-:Y:S05]  /*114a0*/  @!P0 BRA `(.L_x_332) ;  /* 0x00000014005c8947 */ /* 0x002fea0003800000 */
.L_x_377:
[----:B------:R-:W-:Y:S05]  /*114b0*/  @!P2 BRA `(.L_x_333) ;  /* 0x000000000004a947 */ /* 0x000fea0003800000 */
[----:B------:R-:W-:Y:S01]  /*114c0*/  BPT.TRAP 0x1 ;  /* 0x000000040000795c */ /* 0x000fe20000300000 */
.L_x_333:
[----:B------:R-:W-:-:S04]  /*114d0*/  VIADD R0, R0, 0x38860 ;  /* 0x0003886000007836 */ /* 0x000fc80000000000 */
[----:B------:R-:W-:-:S04]  /*114e0*/  IMAD R4, R19, 0x8, R0 ;  /* 0x0000000813047824 */ /* 0x000fc800078e0200 */
[----:B------:R-:W2:Y:S02]  /*114f0*/  SYNCS.PHASECHK.TRANS64.TRYWAIT P0, [R4+URZ], R5 ;  /* 0x00000005040075a7 */ /* 0x000ea4000800017f */
[----:B--2---:R-:W-:Y:S05]  /*11500*/  @!P0 BRA `(.L_x_334) ;  /* 0x0000001400588947 */ /* 0x004fea0003800000 */
.L_x_378:
[----:B------:R-:W-:-:S07]  /*11510*/  IMAD R3, R3, 0x8, R0 ;  /* 0x0000000803037824 */ /* 0x000fce00078e0200 */
.L_x_335:
[----:B---3--:R3:W4:Y:S02]  /*11520*/  SYNCS.PHASECHK.TRANS64.TRYWAIT P0, [R3+URZ], R2 ;  /* 0x00000002030075a7 */ /* 0x008724000800017f */
[----:B----4-:R-:W-:Y:S05]  /*11530*/  @!P0 NANOSLEEP.SYNCS 0x989680 ;  /* 0x009896800000895d */ /* 0x010fea0003900000 */
[----:B------:R-:W4:Y:S02]  /*11540*/  @!P0 SYNCS.PHASECHK.TRANS64 P0, [R3+URZ], R2 ;  /* 0x00000002030085a7 */ /* 0x000f24000800007f */
[----:B----4-:R-:W-:Y:S05]  /*11550*/  @!P0 BRA `(.L_x_335) ;  /* 0xfffffffc00f08947 */ /* 0x010fea000383ffff */
.L_x_328:
[----:B------:R-:W-:Y:S05]  /*11560*/  BSYNC B0 ;  /* 0x0000000000007941 */ /* 0x000fea0003800000 */
.L_x_327:
[----:B------:R-:W-:Y:S05]  /*11570*/  EXIT ;  /* 0x000000000000794d */ /* 0x000fea0003800000 */
.L_x_196:
[----:B0-----:R-:W-:-:S04]  /*11580*/  IMAD.U32 R3, RZ, RZ, UR36 ;  /* 0x00000024ff037e24 */ /* 0x001fc8000f8e00ff */
[----:B------:R0:W1:Y:S03]  /*11590*/  SYNCS.PHASECHK.TRANS64.TRYWAIT P1, [R3+URZ+0x38800], R0 ;  /* 0x03880000030075a7 */ /* 0x000066000802017f */
[----:B-1----:R-:W-:Y:S05]  /*115a0*/  @!P1 NANOSLEEP.SYNCS 0x989680 ;  /* 0x009896800000995d */ /* 0x002fea0003900000 */
[----:B------:R-:W1:Y:S02]  /*115b0*/  @!P1 SYNCS.PHASECHK.TRANS64 P1, [R3+URZ+0x38800], R0 ;  /* 0x03880000030095a7 */ /* 0x000e64000802007f */
[----:B-1----:R-:W-:Y:S05]  /*115c0*/  @!P1 BRA `(.L_x_196) ;  /* 0xfffffffc00ec9947 */ /* 0x002fea000383ffff */
[----:B------:R-:W-:Y:S05]  /*115d0*/  BRA `(.L_x_336) ;  /* 0xffffff0000647947 */ /* 0x000fea000383ffff */
.L_x_200:
[----:B-1----:R1:W2:Y:S02]  /*115e0*/  SYNCS.PHASECHK.TRANS64.TRYWAIT P1, [R0+URZ+0x38830], R3 ;  /* 0x03883003000075a7 */ /* 0x0022a4000802017f */
[----:B--2---:R-:W-:Y:S05]  /*115f0*/  @!P1 NANOSLEEP.SYNCS 0x989680 ;  /* 0x009896800000995d */ /* 0x004fea0003900000 */
[----:B------:R-:W2:Y:S02]  /*11600*/  @!P1 SYNCS.PHASECHK.TRANS64 P1, [R0+URZ+0x38830], R3 ;  /* 0x03883003000095a7 */ /* 0x000ea4000802007f */
[----:B--2---:R-:W-:Y:S05]  /*11610*/  @!P1 BRA `(.L_x_200) ;  /* 0xfffffffc00f09947 */ /* 0x004fea000383ffff */
[----:B------:R-:W-:Y:S05]  /*11620*/  BRA `(.L_x_199) ;  /* 0xffffff0000847947 */ /* 0x000fea000383ffff */
.L_x_206:
[----:B------:R-:W-:-:S13]  /*11630*/  R2UR UR4, R233 ;  /* 0x00000000e90472ca */ /* 0x000fda00000e0000 */
[----:B-1----:R-:W-:-:S04]  /*11640*/  IMAD.U32 R152, RZ, RZ, UR4 ;  /* 0x00000004ff987e24 */ /* 0x002fc8000f8e00ff */
[----:B------:R1:W2:Y:S03]  /*11650*/  SYNCS.PHASECHK.TRANS64.TRYWAIT P1, [R152+URZ+0x38830], R3 ;  /* 0x03883003980075a7 */ /* 0x0002a6000802017f */
[----:B--2---:R-:W-:Y:S05]  /*11660*/  @!P1 NANOSLEEP.SYNCS 0x989680 ;  /* 0x009896800000995d */ /* 0x004fea0003900000 */
[----:B------:R-:W2:Y:S02]  /*11670*/  @!P1 SYNCS.PHASECHK.TRANS64 P1, [R152+URZ+0x38830], R3 ;  /* 0x03883003980095a7 */ /* 0x000ea4000802007f */
[----:B--2---:R-:W-:Y:S05]  /*11680*/  @!P1 BRA `(.L_x_206) ;  /* 0xfffffffc00e89947 */ /* 0x004fea000383ffff */
[----:B------:R-:W-:Y:S05]  /*11690*/  BRA `(.L_x_205) ;  /* 0xffffff3800f47947 */ /* 0x000fea000383ffff */
.L_x_210:
[----:B0-----:R-:W-:-:S04]  /*116a0*/  IMAD.U32 R3, RZ, RZ, UR4 ;  /* 0x00000004ff037e24 */ /* 0x001fc8000f8e00ff */
[----:B------:R0:W2:Y:S03]  /*116b0*/  SYNCS.PHASECHK.TRANS64.TRYWAIT P1, [R3+URZ+0x38850], R0 ;  /* 0x03885000030075a7 */ /* 0x0000a6000802017f */
[----:B--2---:R-:W-:Y:S05]  /*116c0*/  @!P1 NANOSLEEP.SYNCS 0x989680 ;  /* 0x009896800000995d */ /* 0x004fea0003900000 */
[----:B------:R-:W2:Y:S02]  /*116d0*/  @!P1 SYNCS.PHASECHK.TRANS64 P1, [R3+URZ+0x38850], R0 ;  /* 0x03885000030095a7 */ /* 0x000ea4000802007f */
[----:B--2---:R-:W-:Y:S05]  /*116e0*/  @!P1 BRA `(.L_x_210) ;  /* 0xfffffffc00ec9947 */ /* 0x004fea000383ffff */
[----:B------:R-:W-:Y:S05]  /*116f0*/  BRA `(.L_x_209) ;  /* 0xffffff6400147947 */ /* 0x000fea000383ffff */
.L_x_217:
[----:B-1----:R-:W-:-:S04]  /*11700*/  IMAD.U32 R7, RZ, RZ, UR9 ;  /* 0x00000009ff077e24 */ /* 0x002fc8000f8e00ff */
[----:B------:R1:W2:Y:S03]  /*11710*/  SYNCS.PHASECHK.TRANS64.TRYWAIT P1, [R7+URZ+0x38850], R0 ;  /* 0x03885000070075a7 */ /* 0x0002a6000802017f */
[----:B--2---:R-:W-:Y:S05]  /*11720*/  @!P1 NANOSLEEP.SYNCS 0x989680 ;  /* 0x009896800000995d */ /* 0x004fea0003900000 */
[----:B------:R-:W2:Y:S02]  /*11730*/  @!P1 SYNCS.PHASECHK.TRANS64 P1, [R7+URZ+0x38850], R0 ;  /* 0x03885000070095a7 */ /* 0x000ea4000802007f */
[----:B--2---:R-:W-:Y:S05]  /*11740*/  @!P1 BRA `(.L_x_217) ;  /* 0xfffffffc00ec9947 */ /* 0x004fea000383ffff */
[----:B------:R-:W-:Y:S05]  /*11750*/  BRA `(.L_x_216) ;  /* 0xffffff7c00407947 */ /* 0x000fea000383ffff */
.L_x_232:
[----:B------:R-:W0:Y:S01]  /*11760*/  S2R R5, SR_TID.X ;  /* 0x0000000000057919 */ /* 0x000e220000002100 */
[----:B------:R-:W-:Y:S01]  /*11770*/  BSSY B0, `(.L_x_337) ;  /* 0x000000a000007945 */ /* 0x000fe20003800000 */
[----:B------:R-:W-:Y:S02]  /*11780*/  IMAD.MOV.U32 R12, RZ, RZ, RZ ;  /* 0x000000ffff0c7224 */ /* 0x000fe400078e00ff */
[----:B------:R-:W-:Y:S02]  /*11790*/  IMAD.MOV.U32 R11, RZ, RZ, 0x1f ;  /* 0x0000001fff0b7424 */ /* 0x000fe400078e00ff */
[----:B------:R-:W-:Y:S01]  /*117a0*/  IMAD.MOV.U32 R15, RZ, RZ, -0x1 ;  /* 0xffffffffff0f7424 */ /* 0x000fe200078e00ff */
[----:B0-----:R-:W-:-:S04]  /*117b0*/  SHF.R.U32.HI R5, RZ, 0x5, R5 ;  /* 0x00000005ff057819 */ /* 0x001fc80000011605 */
[----:B------:R-:W-:-:S05]  /*117c0*/  LOP3.LUT R5, R5, 0x3, RZ, 0xc0, !PT ;  /* 0x0000000305057812 */ /* 0x000fca00078ec0ff */
[----:B------:R-:W-:-:S07]  /*117d0*/  IMAD.MOV.U32 R13, RZ, RZ, R5 ;  /* 0x000000ffff0d7224 */ /* 0x000fce00078e0005 */
[----:B-1----:R-:W-:Y:S05]  /*117e0*/  WARPSYNC.COLLECTIVE R15, `(.L_x_338) ;  /* 0x000000000f087348 */ /* 0x002fea0003c00000 */
[----:B------:R0:W2:Y:S02]  /*117f0*/  SHFL.IDX P6, R14, R13, R12, R11 ;  /* 0x0000000c0d0e7389 */ /* 0x0000a400000c000b */
[----:B012---:R-:W-:Y:S01]  /*11800*/  ENDCOLLECTIVE ;  /* 0x000000000000791b */ /* 0x007fe20003800000 */
.L_x_338:
[----:B------:R-:W-:Y:S05]  /*11810*/  BSYNC B0 ;  /* 0x0000000000007941 */ /* 0x000fea0003800000 */
.L_x_337:
[----:B------:R-:W-:Y:S05]  /*11820*/  BRA `(.L_x_339) ;  /* 0xffffffb0006c7947 */ /* 0x000fea000383ffff */
.L_x_234:
[----:B------:R-:W-:Y:S01]  /*11830*/  BSSY B0, `(.L_x_340) ;  /* 0x0000006000007945 */ /* 0x000fe20003800000 */
[----:B------:R-:W-:-:S07]  /*11840*/  IMAD.MOV.U32 R15, RZ, RZ, -0x1 ;  /* 0xffffffffff0f7424 */ /* 0x000fce00078e00ff */
[----:B01----:R-:W-:Y:S05]  /*11850*/  WARPSYNC.COLLECTIVE R15, `(.L_x_341) ;  /* 0x000000000f0c7348 */ /* 0x003fea0003c00000 */
[----:B------:R-:W-:Y:S02]  /*11860*/  ELECT P6, UR62, PT ;  /* 0x00000000003e782f */ /* 0x000fe400038c0000 */
[----:B------:R-:W-:Y:S01]  /*11870*/  MOV R14, UR62 ;  /* 0x0000003e000e7c02 */ /* 0x000fe20008000f00 */
[----:B01----:R-:W-:Y:S10]  /*11880*/  ENDCOLLECTIVE ;  /* 0x000000000000791b */ /* 0x003ff40003800000 */
.L_x_341:
[----:B------:R-:W-:Y:S05]  /*11890*/  BSYNC B0 ;  /* 0x0000000000007941 */ /* 0x000fea0003800000 */
.L_x_340:
[----:B------:R-:W-:Y:S05]  /*118a0*/  BRA `(.L_x_342) ;  /* 0xffffffb0006c7947 */ /* 0x000fea000383ffff */
.L_x_236:
[----:B---3--:R3:W4:Y:S02]  /*118b0*/  SYNCS.PHASECHK.TRANS64.TRYWAIT P0, [R2+URZ+0x38840], R3 ;  /* 0x03884003020075a7 */ /* 0x008724000800017f */
[----:B----4-:R-:W-:Y:S05]  /*118c0*/  @!P0 NANOSLEEP.SYNCS 0x989680 ;  /* 0x009896800000895d */ /* 0x010fea0003900000 */
[----:B------:R-:W4:Y:S02]  /*118d0*/  @!P0 SYNCS.PHASECHK.TRANS64 P0, [R2+URZ+0x38840], R3 ;  /* 0x03884003020085a7 */ /* 0x000f24000800007f */
[----:B----4-:R-:W-:Y:S05]  /*118e0*/  @!P0 BRA `(.L_x_236) ;  /* 0xfffffffc00f08947 */ /* 0x010fea000383ffff */
[----:B------:R-:W-:Y:S05]  /*118f0*/  BRA `(.L_x_343) ;  /* 0xffffffb000c47947 */ /* 0x000fea000383ffff */
.L_x_240:
[----:B------:R0:W5:Y:S01]  /*11900*/  LDL R10, [R1+0x10] ;  /* 0x00001000010a7983 */ /* 0x0001620000100800 */
[----:B------:R-:W-:Y:S02]  /*11910*/  IMAD.MOV.U32 R13, RZ, RZ, R3 ;  /* 0x000000ffff0d7224 */ /* 0x000fe400078e0003 */
[----:B------:R-:W-:Y:S01]  /*11920*/  IMAD.MOV.U32 R12, RZ, RZ, RZ ;  /* 0x000000ffff0c7224 */ /* 0x000fe200078e00ff */
[----:B------:R-:W1:Y:S01]  /*11930*/  S2R R7, SR_TID.X ;  /* 0x0000000000077919 */ /* 0x000e620000002100 */
[----:B------:R-:W-:Y:S02]  /*11940*/  IMAD.MOV.U32 R11, RZ, RZ, 0x181f ;  /* 0x0000181fff0b7424 */ /* 0x000fe400078e00ff */
[----:B------:R-:W-:-:S07]  /*11950*/  IMAD.MOV.U32 R15, RZ, RZ, -0x1 ;  /* 0xffffffffff0f7424 */ /* 0x000fce00078e00ff */
[----:B01---5:R-:W-:Y:S05]  /*11960*/  WARPSYNC.COLLECTIVE R15, `(.L_x_344) ;  /* 0x000000000f087348 */ /* 0x023fea0003c00000 */
[----:B------:R2:W3:Y:S02]  /*11970*/  SHFL.IDX P6, R14, R13, R12, R11 ;  /* 0x0000000c0d0e7389 */ /* 0x0004e400000c000b */
[----:B0123-5:R-:W-:Y:S01]  /*11980*/  ENDCOLLECTIVE ;  /* 0x000000000000791b */ /* 0x02ffe20003800000 */
.L_x_344:
[----:B------:R-:W-:Y:S02]  /*11990*/  IMAD.MOV.U32 R13, RZ, RZ, R4 ;  /* 0x000000ffff0d7224 */ /* 0x000fe400078e0004 */
[----:B------:R-:W-:Y:S01]  /*119a0*/  IMAD.MOV.U32 R6, RZ, RZ, R14 ;  /* 0x000000ffff067224 */ /* 0x000fe200078e000e */
[----:B------:R-:W-:-:S07]  /*119b0*/  LOP3.LUT R7, R7, 0x7f, RZ, 0xc0, !PT ;  /* 0x0000007f07077812 */ /* 0x000fce00078ec0ff */
[----:B------:R-:W-:Y:S05]  /*119c0*/  WARPSYNC.COLLECTIVE R15, `(.L_x_345) ;  /* 0x000000000f087348 */ /* 0x000fea0003c00000 */
[----:B------:R0:W1:Y:S02]  /*119d0*/  SHFL.IDX P6, R14, R13, R12, R11 ;  /* 0x0000000c0d0e7389 */ /* 0x00006400000c000b */
[----:B01----:R-:W-:Y:S01]  /*119e0*/  ENDCOLLECTIVE ;  /* 0x000000000000791b */ /* 0x003fe20003800000 */
.L_x_345:
[----:B------:R-:W-:Y:S01]  /*119f0*/  ULDC UR4, c[0x0][0x288] ;  /* 0x0000a20000047ab9 */ /* 0x000fe20000000800 */
[----:B------:R-:W-:Y:S01]  /*11a00*/  ULDC.64 UR6, c[0x0][0x208] ;  /* 0x0000820000067ab9 */ /* 0x000fe20000000a00 */
[----:B------:R-:W-:Y:S01]  /*11a10*/  SHF.R.U32.HI R0, RZ, 0x3, R7 ;  /* 0x00000003ff007819 */ /* 0x000fe20000011607 */
[----:B------:R-:W-:-:S04]  /*11a20*/  IMAD R2, R8, UR4, RZ ;  /* 0x0000000408027c24 */ /* 0x000fc8000f8e02ff */
        /* <DEDUP_REMOVED lines=8> */
[----:B------:R-:W-:-:S04]  /*11ab0*/  @!P2 LOP3.LUT R7, R7, R6, RZ, 0x3c, !PT ;  /* 0x000000060707a212 */ /* 0x000fc800078e3cff */
[----:B------:R-:W-:-:S04]  /*11ac0*/  @!P2 LOP3.LUT R6, R7, R6, RZ, 0x3c, !PT ;  /* 0x000000060706a212 */ /* 0x000fc800078e3cff */
[----:B------:R-:W-:-:S05]  /*11ad0*/  @!P2 LOP3.LUT R7, R7, R6, RZ, 0x3c, !PT ;  /* 0x000000060707a212 */ /* 0x000fca00078e3cff */
[----:B------:R-:W-:Y:S01]  /*11ae0*/  @!PT LDS RZ, [RZ] ;  /* 0x00000000fffff984 */ /* 0x000fe20000000800 */
[----:B------:R-:W-:Y:S01]  /*11af0*/  @!PT LDS RZ, [RZ] ;  /* 0x00000000fffff984 */ /* 0x000fe20000000800 */
[----:B------:R-:W-:Y:S01]  /*11b00*/  @!PT LDS RZ, [RZ] ;  /* 0x00000000fffff984 */ /* 0x000fe20000000800 */
[----:B------:R0:W-:Y:S04]  /*11b10*/  @!P2 LDGSTS.E.BYPASS.LTC128B.128 [R10+0x14400], desc[UR6][R6.64], !P4 ;  /* 0x14400000060aafae */ /* 0x0001e8000e101d46 */
[----:B------:R0:W-:Y:S04]  /*11b20*/  @!P2 LDGSTS.E.BYPASS.LTC128B.128 [R10+0x18400], desc[UR6][R6.64+0x80], !P3 ;  /* 0x18400080060aafae */ /* 0x0001e8000d901d46 */
[----:B------:R0:W-:Y:S04]  /*11b30*/  @!P2 LDGSTS.E.BYPASS.LTC128B.128 [R10+0x1c400], desc[UR6][R6.64+0x100], !P0 ;  /* 0x1c400100060aafae */ /* 0x0001e8000c101d46 */
[----:B------:R0:W-:Y:S01]  /*11b40*/  @!P2 LDGSTS.E.BYPASS.LTC128B.128 [R10+0x20400], desc[UR6][R6.64+0x180], !P1 ;  /* 0x20400180060aafae */ /* 0x0001e2000c901d46 */
[----:B------:R-:W-:Y:S01]  /*11b50*/  ISETP.GE.AND P2, PT, R5, R2, PT ;  /* 0x000000020500720c */ /* 0x000fe20003f46270 */
[----:B------:R-:W-:-:S12]  /*11b60*/  VIADD R5, R0, 0x20 ;  /* 0x0000002000057836 */ /* 0x000fd80000000000 */
[----:B0-----:R-:W-:Y:S05]  /*11b70*/  WARPSYNC.COLLECTIVE R15, `(.L_x_346) ;  /* 0x000000000f087348 */ /* 0x001fea0003c00000 */
[----:B------:R1:W2:Y:S02]  /*11b80*/  SHFL.IDX P6, R14, R13, R12, R11 ;  /* 0x0000000c0d0e7389 */ /* 0x0002a400000c000b */
[----:B012---:R-:W-:Y:S01]  /*11b90*/  ENDCOLLECTIVE ;  /* 0x000000000000791b */ /* 0x007fe20003800000 */
.L_x_346:
[----:B------:R-:W-:Y:S02]  /*11ba0*/  IMAD.MOV.U32 R13, RZ, RZ, R4 ;  /* 0x000000ffff0d7224 */ /* 0x000fe400078e0004 */
[----:B------:R-:W-:-:S07]  /*11bb0*/  IMAD.MOV.U32 R6, RZ, RZ, R14 ;  /* 0x000000ffff067224 */ /* 0x000fce00078e000e */
[----:B------:R-:W-:Y:S05]  /*11bc0*/  WARPSYNC.COLLECTIVE R15, `(.L_x_347) ;  /* 0x000000000f087348 */ /* 0x000fea0003c00000 */
[----:B------:R0:W1:Y:S02]  /*11bd0*/  SHFL.IDX P6, R14, R13, R12, R11 ;  /* 0x0000000c0d0e7389 */ /* 0x00006400000c000b */
[----:B01----:R-:W-:Y:S01]  /*11be0*/  ENDCOLLECTIVE ;  /* 0x000000000000791b */ /* 0x003fe20003800000 */
.L_x_347:
[----:B------:R-:W-:Y:S01]  /*11bf0*/  ULDC.64 UR4, c[0x0][0x208] ;  /* 0x0000820000047ab9 */ /* 0x000fe20000000a00 */
[----:B------:R-:W-:Y:S02]  /*11c00*/  IMAD.MOV.U32 R13, RZ, RZ, R3 ;  /* 0x000000ffff0d7224 */ /* 0x000fe400078e0003 */
[----:B------:R-:W-:Y:S02]  /*11c10*/  IMAD.MOV.U32 R12, RZ, RZ, 0x2 ;  /* 0x00000002ff0c7424 */ /* 0x000fe400078e00ff */
[----:B------:R-:W-:-:S05]  /*11c20*/  IMAD.MOV.U32 R7, RZ, RZ, R14 ;  /* 0x000000ffff077224 */ /* 0x000fca00078e000e */
        /* <DEDUP_REMOVED lines=17> */
.L_x_348:
[----:B------:R-:W-:Y:S02]  /*11d40*/  IMAD.MOV.U32 R13, RZ, RZ, R4 ;  /* 0x000000ffff0d7224 */ /* 0x000fe400078e0004 */
[----:B------:R-:W-:-:S07]  /*11d50*/  IMAD.MOV.U32 R6, RZ, RZ, R14 ;  /* 0x000000ffff067224 */ /* 0x000fce00078e000e */
[----:B------:R-:W-:Y:S05]  /*11d60*/  WARPSYNC.COLLECTIVE R15, `(.L_x_349) ;  /* 0x000000000f087348 */ /* 0x000fea0003c00000 */
[----:B------:R0:W1:Y:S02]  /*11d70*/  SHFL.IDX P6, R14, R13, R12, R11 ;  /* 0x0000000c0d0e7389 */ /* 0x00006400000c000b */
[----:B01----:R-:W-:Y:S01]  /*11d80*/  ENDCOLLECTIVE ;  /* 0x000000000000791b */ /* 0x003fe20003800000 */
.L_x_349:
        /* <DEDUP_REMOVED lines=21> */
.L_x_350:
[----:B------:R-:W-:Y:S02]  /*11ee0*/  IMAD.MOV.U32 R13, RZ, RZ, R4 ;  /* 0x000000ffff0d7224 */ /* 0x000fe400078e0004 */
[----:B------:R-:W-:-:S07]  /*11ef0*/  IMAD.MOV.U32 R6, RZ, RZ, R14 ;  /* 0x000000ffff067224 */ /* 0x000fce00078e000e */
[----:B------:R-:W-:Y:S05]  /*11f00*/  WARPSYNC.COLLECTIVE R15, `(.L_x_351) ;  /* 0x000000000f087348 */ /* 0x000fea0003c00000 */
[----:B------:R0:W1:Y:S02]  /*11f10*/  SHFL.IDX P6, R14, R13, R12, R11 ;  /* 0x0000000c0d0e7389 */ /* 0x00006400000c000b */
[----:B01----:R-:W-:Y:S01]  /*11f20*/  ENDCOLLECTIVE ;  /* 0x000000000000791b */ /* 0x003fe20003800000 */
.L_x_351:
        /* <DEDUP_REMOVED lines=21> */
.L_x_352:
[----:B------:R-:W-:Y:S02]  /*12080*/  IMAD.MOV.U32 R13, RZ, RZ, R4 ;  /* 0x000000ffff0d7224 */ /* 0x000fe400078e0004 */
[----:B------:R-:W-:-:S07]  /*12090*/  IMAD.MOV.U32 R6, RZ, RZ, R14 ;  /* 0x000000ffff067224 */ /* 0x000fce00078e000e */
[----:B------:R-:W-:Y:S05]  /*120a0*/  WARPSYNC.COLLECTIVE R15, `(.L_x_353) ;  /* 0x000000000f087348 */ /* 0x000fea0003c00000 */
[----:B------:R0:W1:Y:S02]  /*120b0*/  SHFL.IDX P6, R14, R13, R12, R11 ;  /* 0x0000000c0d0e7389 */ /* 0x00006400000c000b */
[----:B01----:R-:W-:Y:S01]  /*120c0*/  ENDCOLLECTIVE ;  /* 0x000000000000791b */ /* 0x003fe20003800000 */
.L_x_353:
        /* <DEDUP_REMOVED lines=21> */
.L_x_354:
[----:B------:R-:W-:Y:S02]  /*12220*/  IMAD.MOV.U32 R13, RZ, RZ, R4 ;  /* 0x000000ffff0d7224 */ /* 0x000fe400078e0004 */
[----:B------:R-:W-:-:S07]  /*12230*/  IMAD.MOV.U32 R6, RZ, RZ, R14 ;  /* 0x000000ffff067224 */ /* 0x000fce00078e000e */
[----:B------:R-:W-:Y:S05]  /*12240*/  WARPSYNC.COLLECTIVE R15, `(.L_x_355) ;  /* 0x000000000f087348 */ /* 0x000fea0003c00000 */
[----:B------:R0:W1:Y:S02]  /*12250*/  SHFL.IDX P6, R14, R13, R12, R11 ;  /* 0x0000000c0d0e7389 */ /* 0x00006400000c000b */
[----:B01----:R-:W-:Y:S01]  /*12260*/  ENDCOLLECTIVE ;  /* 0x000000000000791b */ /* 0x003fe20003800000 */
.L_x_355:
        /* <DEDUP_REMOVED lines=20> */
.L_x_356:
[----:B------:R-:W-:Y:S02]  /*123b0*/  IMAD.MOV.U32 R13, RZ, RZ, R4 ;  /* 0x000000ffff0d7224 */ /* 0x000fe400078e0004 */
[----:B------:R-:W-:-:S07]  /*123c0*/  IMAD.MOV.U32 R6, RZ, RZ, R14 ;  /* 0x000000ffff067224 */ /* 0x000fce00078e000e */
[----:B------:R-:W-:Y:S05]  /*123d0*/  WARPSYNC.COLLECTIVE R15, `(.L_x_357) ;  /* 0x000000000f087348 */ /* 0x000fea0003c00000 */
[----:B------:R0:W1:Y:S02]  /*123e0*/  SHFL.IDX P6, R14, R13, R12, R11 ;  /* 0x0000000c0d0e7389 */ /* 0x00006400000c000b */
[----:B01----:R-:W-:Y:S01]  /*123f0*/  ENDCOLLECTIVE ;  /* 0x000000000000791b */ /* 0x003fe20003800000 */
.L_x_357:
        /* <DEDUP_REMOVED lines=19> */
.L_x_358:
[----:B------:R-:W-:Y:S02]  /*12530*/  IMAD.MOV.U32 R13, RZ, RZ, R4 ;  /* 0x000000ffff0d7224 */ /* 0x000fe400078e0004 */
[----:B------:R-:W-:-:S07]  /*12540*/  IMAD.MOV.U32 R5, RZ, RZ, R14 ;  /* 0x000000ffff057224 */ /* 0x000fce00078e000e */
[----:B------:R-:W-:Y:S05]  /*12550*/  WARPSYNC.COLLECTIVE R15, `(.L_x_359) ;  /* 0x000000000f087348 */ /* 0x000fea0003c00000 */
[----:B------:R0:W1:Y:S02]  /*12560*/  SHFL.IDX P6, R14, R13, R12, R11 ;  /* 0x0000000c0d0e7389 */ /* 0x00006400000c000b */
[----:B01----:R-:W-:Y:S01]  /*12570*/  ENDCOLLECTIVE ;  /* 0x000000000000791b */ /* 0x003fe20003800000 */
.L_x_359:
[----:B------:R-:W-:Y:S01]  /*12580*/  IMAD.MOV.U32 R3, RZ, RZ, R14 ;  /* 0x000000ffff037224 */ /* 0x000fe200078e000e */
[----:B------:R-:W-:Y:S06]  /*12590*/  BRA `(.L_x_360) ;  /* 0xffffffb400787947 */ /* 0x000fec000383ffff */
.L_x_244:
[----:B---3--:R-:W-:-:S04]  /*125a0*/  IMAD.U32 R2, RZ, RZ, UR36 ;  /* 0x00000024ff027e24 */ /* 0x008fc8000f8e00ff */
[----:B------:R3:W4:Y:S03]  /*125b0*/  SYNCS.PHASECHK.TRANS64.TRYWAIT P0, [R2+URZ+0x38820], R0 ;  /* 0x03882000020075a7 */ /* 0x000726000800017f */
[----:B----4-:R-:W-:Y:S05]  /*125c0*/  @!P0 NANOSLEEP.SYNCS 0x989680 ;  /* 0x009896800000895d */ /* 0x010fea0003900000 */
[----:B------:R-:W4:Y:S02]  /*125d0*/  @!P0 SYNCS.PHASECHK.TRANS64 P0, [R2+URZ+0x38820], R0 ;  /* 0x03882000020085a7 */ /* 0x000f24000800007f */
[----:B----4-:R-:W-:Y:S05]  /*125e0*/  @!P0 BRA `(.L_x_244) ;  /* 0xfffffffc00ec8947 */ /* 0x010fea000383ffff */
[----:B------:R-:W-:Y:S05]  /*125f0*/  BRA `(.L_x_361) ;  /* 0xffffffb400d47947 */ /* 0x000fea000383ffff */
.L_x_251:
[----:B--2---:R2:W3:Y:S02]  /*12600*/  SYNCS.PHASECHK.TRANS64.TRYWAIT P0, [R3+URZ+0x38840], R2 ;  /* 0x03884002030075a7 */ /* 0x0044e4000800017f */
[----:B---3--:R-:W-:Y:S05]  /*12610*/  @!P0 NANOSLEEP.SYNCS 0x989680 ;  /* 0x009896800000895d */ /* 0x008fea0003900000 */
[----:B------:R-:W3:Y:S02]  /*12620*/  @!P0 SYNCS.PHASECHK.TRANS64 P0, [R3+URZ+0x38840], R2 ;  /* 0x03884002030085a7 */ /* 0x000ee4000800007f */
[----:B---3--:R-:W-:Y:S05]  /*12630*/  @!P0 BRA `(.L_x_251) ;  /* 0xfffffffc00f08947 */ /* 0x008fea000383ffff */
[----:B------:R-:W-:Y:S05]  /*12640*/  BRA `(.L_x_362) ;  /* 0xffffffb800847947 */ /* 0x000fea000383ffff */
.L_x_260:
[----:B0-----:R0:W1:Y:S02]  /*12650*/  SYNCS.PHASECHK.TRANS64.TRYWAIT P0, [R2+URZ+0x38860], R3 ;  /* 0x03886003020075a7 */ /* 0x001064000800017f */
[----:B-1----:R-:W-:Y:S05]  /*12660*/  @!P0 NANOSLEEP.SYNCS 0x989680 ;  /* 0x009896800000895d */ /* 0x002fea0003900000 */
[----:B------:R-:W1:Y:S02]  /*12670*/  @!P0 SYNCS.PHASECHK.TRANS64 P0, [R2+URZ+0x38860], R3 ;  /* 0x03886003020085a7 */ /* 0x000e64000800007f */
[----:B-1----:R-:W-:Y:S05]  /*12680*/  @!P0 BRA `(.L_x_260) ;  /* 0xfffffffc00f08947 */ /* 0x002fea000383ffff */
[----:B------:R-:W-:Y:S05]  /*12690*/  BRA `(.L_x_363) ;  /* 0xffffffc000087947 */ /* 0x000fea000383ffff */
.L_x_273:
[----:B-1----:R1:W2:Y:S02]  /*126a0*/  SYNCS.PHASECHK.TRANS64.TRYWAIT P0, [R3+URZ+0x38840], R2 ;  /* 0x03884002030075a7 */ /* 0x0022a4000800017f */
[----:B--2---:R-:W-:Y:S05]  /*126b0*/  @!P0 NANOSLEEP.SYNCS 0x989680 ;  /* 0x009896800000895d */ /* 0x004fea0003900000 */
[----:B------:R-:W2:Y:S02]  /*126c0*/  @!P0 SYNCS.PHASECHK.TRANS64 P0, [R3+URZ+0x38840], R2 ;  /* 0x03884002030085a7 */ /* 0x000ea4000800007f */
[----:B--2---:R-:W-:Y:S05]  /*126d0*/  @!P0 BRA `(.L_x_273) ;  /* 0xfffffffc00f08947 */ /* 0x004fea000383ffff */
[----:B------:R-:W-:Y:S05]  /*126e0*/  BRA `(.L_x_364) ;  /* 0xffffffc800287947 */ /* 0x000fea000383ffff */
.L_x_282:
[----:B0-----:R0:W1:Y:S02]  /*126f0*/  SYNCS.PHASECHK.TRANS64.TRYWAIT P0, [R2+URZ+0x38860], R3 ;  /* 0x03886003020075a7 */ /* 0x001064000800017f */
[----:B-1----:R-:W-:Y:S05]  /*12700*/  @!P0 NANOSLEEP.SYNCS 0x989680 ;  /* 0x009896800000895d */ /* 0x002fea0003900000 */
[----:B------:R-:W1:Y:S02]  /*12710*/  @!P0 SYNCS.PHASECHK.TRANS64 P0, [R2+URZ+0x38860], R3 ;  /* 0x03886003020085a7 */ /* 0x000e64000800007f */
[----:B-1----:R-:W-:Y:S05]  /*12720*/  @!P0 BRA `(.L_x_282) ;  /* 0xfffffffc00f08947 */ /* 0x002fea000383ffff */
[----:B------:R-:W-:Y:S05]  /*12730*/  BRA `(.L_x_365) ;  /* 0xffffffcc00ac7947 */ /* 0x000fea000383ffff */
.L_x_294:
[----:B--2---:R2:W3:Y:S02]  /*12740*/  SYNCS.PHASECHK.TRANS64.TRYWAIT P0, [R3+URZ+0x38840], R2 ;  /* 0x03884002030075a7 */ /* 0x0044e4000800017f */
[----:B---3--:R-:W-:Y:S05]  /*12750*/  @!P0 NANOSLEEP.SYNCS 0x989680 ;  /* 0x009896800000895d */ /* 0x008fea0003900000 */
[----:B------:R-:W3:Y:S02]  /*12760*/  @!P0 SYNCS.PHASECHK.TRANS64 P0, [R3+URZ+0x38840], R2 ;  /* 0x03884002030085a7 */ /* 0x000ee4000800007f */
[----:B---3--:R-:W-:Y:S05]  /*12770*/  @!P0 BRA `(.L_x_294) ;  /* 0xfffffffc00f08947 */ /* 0x008fea000383ffff */
[----:B------:R-:W-:Y:S05]  /*12780*/  BRA `(.L_x_366) ;  /* 0xffffffd400a47947 */ /* 0x000fea000383ffff */
.L_x_303:
[----:B0-----:R0:W1:Y:S02]  /*12790*/  SYNCS.PHASECHK.TRANS64.TRYWAIT P0, [R2+URZ+0x38860], R5 ;  /* 0x03886005020075a7 */ /* 0x001064000800017f */
[----:B-1----:R-:W-:Y:S05]  /*127a0*/  @!P0 NANOSLEEP.SYNCS 0x989680 ;  /* 0x009896800000895d */ /* 0x002fea0003900000 */
[----:B------:R-:W1:Y:S02]  /*127b0*/  @!P0 SYNCS.PHASECHK.TRANS64 P0, [R2+URZ+0x38860], R5 ;  /* 0x03886005020085a7 */ /* 0x000e64000800007f */
[----:B-1----:R-:W-:Y:S05]  /*127c0*/  @!P0 BRA `(.L_x_303) ;  /* 0xfffffffc00f08947 */ /* 0x002fea000383ffff */
[----:B------:R-:W-:Y:S05]  /*127d0*/  BRA `(.L_x_367) ;  /* 0xffffffdc00247947 */ /* 0x000fea000383ffff */
.L_x_315:
[----:B---3--:R3:W4:Y:S02]  /*127e0*/  SYNCS.PHASECHK.TRANS64.TRYWAIT P0, [R0+URZ+0x38860], R2 ;  /* 0x03886002000075a7 */ /* 0x008724000800017f */
[----:B----4-:R-:W-:Y:S05]  /*127f0*/  @!P0 NANOSLEEP.SYNCS 0x989680 ;  /* 0x009896800000895d */ /* 0x010fea0003900000 */
[----:B------:R-:W4:Y:S02]  /*12800*/  @!P0 SYNCS.PHASECHK.TRANS64 P0, [R0+URZ+0x38860], R2 ;  /* 0x03886002000085a7 */ /* 0x000f24000800007f */
[----:B----4-:R-:W-:Y:S05]  /*12810*/  @!P0 BRA `(.L_x_315) ;  /* 0xfffffffc00f08947 */ /* 0x010fea000383ffff */
[----:B------:R-:W-:Y:S05]  /*12820*/  BRA `(.L_x_368) ;  /* 0xffffffe000b87947 */ /* 0x000fea000383ffff */
.L_x_325:
[----:B0-----:R0:W1:Y:S02]  /*12830*/  SYNCS.PHASECHK.TRANS64.TRYWAIT P0, [R0+URZ+0x38820], R3 ;  /* 0x03882003000075a7 */ /* 0x001064000800017f */
[----:B-1----:R-:W-:Y:S05]  /*12840*/  @!P0 NANOSLEEP.SYNCS 0x989680 ;  /* 0x009896800000895d */ /* 0x002fea0003900000 */
[----:B------:R-:W1:Y:S02]  /*12850*/  @!P0 SYNCS.PHASECHK.TRANS64 P0, [R0+URZ+0x38820], R3 ;  /* 0x03882003000085a7 */ /* 0x000e64000800007f */
[----:B-1----:R-:W-:Y:S05]  /*12860*/  @!P0 BRA `(.L_x_325) ;  /* 0xfffffffc00f08947 */ /* 0x002fea000383ffff */
[----:B------:R-:W-:Y:S05]  /*12870*/  BRA `(.L_x_369) ;  /* 0xffffffe8007c7947 */ /* 0x000fea000383ffff */
.L_x_326:
        /* <DEDUP_REMOVED lines=11> */
.L_x_371:
[----:B------:R-:W-:Y:S05]  /*12930*/  BSYNC B0 ;  /* 0x0000000000007941 */ /* 0x000fea0003800000 */
.L_x_370:
[----:B------:R-:W-:Y:S05]  /*12940*/  BRA `(.L_x_372) ;  /* 0xffffffe800647947 */ /* 0x000fea000383ffff */
.L_x_329:
[----:B------:R-:W-:Y:S01]  /*12950*/  BSSY B1, `(.L_x_373) ;  /* 0x0000006000017945 */ /* 0x000fe20003800000 */
[----:B------:R-:W-:-:S07]  /*12960*/  IMAD.MOV.U32 R15, RZ, RZ, -0x1 ;  /* 0xffffffffff0f7424 */ /* 0x000fce00078e00ff */
[----:B01----:R-:W-:Y:S05]  /*12970*/  WARPSYNC.COLLECTIVE R15, `(.L_x_374) ;  /* 0x000000000f0c7348 */ /* 0x003fea0003c00000 */
[----:B------:R-:W-:Y:S02]  /*12980*/  ELECT P6, UR62, PT ;  /* 0x00000000003e782f */ /* 0x000fe400038c0000 */
[----:B------:R-:W-:Y:S01]  /*12990*/  MOV R14, UR62 ;  /* 0x0000003e000e7c02 */ /* 0x000fe20008000f00 */
[----:B01----:R-:W-:Y:S10]  /*129a0*/  ENDCOLLECTIVE ;  /* 0x000000000000791b */ /* 0x003ff40003800000 */
.L_x_374:
[----:B------:R-:W-:Y:S05]  /*129b0*/  BSYNC B1 ;  /* 0x0000000000017941 */ /* 0x000fea0003800000 */
.L_x_373:
[----:B------:R-:W-:Y:S05]  /*129c0*/  BRA `(.L_x_375) ;  /* 0xffffffe8005c7947 */ /* 0x000fea000383ffff */
.L_x_331:
[----:B0-----:R0:W1:Y:S02]  /*129d0*/  SYNCS.PHASECHK.TRANS64.TRYWAIT P0, [R6+URZ], R5 ;  /* 0x00000005060075a7 */ /* 0x001064000800017f */
[----:B-1----:R-:W-:Y:S05]  /*129e0*/  @!P0 NANOSLEEP.SYNCS 0x989680 ;  /* 0x009896800000895d */ /* 0x002fea0003900000 */
[----:B------:R-:W1:Y:S02]  /*129f0*/  @!P0 SYNCS.PHASECHK.TRANS64 P0, [R6+URZ], R5 ;  /* 0x00000005060085a7 */ /* 0x000e64000800007f */
[----:B-1----:R-:W-:Y:S05]  /*12a00*/  @!P0 BRA `(.L_x_331) ;  /* 0xfffffffc00f08947 */ /* 0x002fea000383ffff */
[----:B------:R-:W-:Y:S05]  /*12a10*/  BRA `(.L_x_376) ;  /* 0xffffffe8009c7947 */ /* 0x000fea000383ffff */
.L_x_332:
[----:B-1----:R1:W2:Y:S02]  /*12a20*/  SYNCS.PHASECHK.TRANS64.TRYWAIT P0, [R7+URZ], R2 ;  /* 0x00000002070075a7 */ /* 0x0022a4000800017f */
[----:B--2---:R-:W-:Y:S05]  /*12a30*/  @!P0 NANOSLEEP.SYNCS 0x989680 ;  /* 0x009896800000895d */ /* 0x004fea0003900000 */
[----:B------:R-:W2:Y:S02]  /*12a40*/  @!P0 SYNCS.PHASECHK.TRANS64 P0, [R7+URZ], R2 ;  /* 0x00000002070085a7 */ /* 0x000ea4000800007f */
[----:B--2---:R-:W-:Y:S05]  /*12a50*/  @!P0 BRA `(.L_x_332) ;  /* 0xfffffffc00f08947 */ /* 0x004fea000383ffff */
[----:B------:R-:W-:Y:S05]  /*12a60*/  BRA `(.L_x_377) ;  /* 0xffffffe800907947 */ /* 0x000fea000383ffff */
.L_x_334:
[----:B--2---:R2:W3:Y:S02]  /*12a70*/  SYNCS.PHASECHK.TRANS64.TRYWAIT P0, [R4+URZ], R5 ;  /* 0x00000005040075a7 */ /* 0x0044e4000800017f */
[----:B---3--:R-:W-:Y:S05]  /*12a80*/  @!P0 NANOSLEEP.SYNCS 0x989680 ;  /* 0x009896800000895d */ /* 0x008fea0003900000 */
[----:B------:R-:W3:Y:S02]  /*12a90*/  @!P0 SYNCS.PHASECHK.TRANS64 P0, [R4+URZ], R5 ;  /* 0x00000005040085a7 */ /* 0x000ee4000800007f */
[----:B---3--:R-:W-:Y:S05]  /*12aa0*/  @!P0 BRA `(.L_x_334) ;  /* 0xfffffffc00f08947 */ /* 0x008fea000383ffff */
[----:B------:R-:W-:Y:S05]  /*12ab0*/  BRA `(.L_x_378) ;  /* 0xffffffe800947947 */ /* 0x000fea000383ffff */
.L_x_379:
        /* <DEDUP_REMOVED lines=12> */
.L_x_3425:


//--------------------- .text._ZN7cutlass13device_kernelIN5flash11enable_sm90INS1_16FlashAttnFwdSm90INS1_25CollectiveMainloopFwdSm90ILi2EN4cute5tupleIJNS5_1CILi1EEES8_S8_EEENS6_IJNS7_ILi128EEENS7_ILi80EEENS7_ILi256EEEEEELi256ENS_10bfloat16_tEfNS_4arch4Sm90ELb0ELb0ELb0ELb1ELb0ELb0ELb0ELb1ELb1ELb1ELb0ELb0EEENS1_21CollectiveEpilogueFwdINS6_IJSA_SC_SB_EEES9_SE_SG_Li256ELb1ELb1ELb0ELb0EEENS1_36VarlenDynamicPersistentTileSchedulerILi128ELi80ELi256ELi128ELb0ELb1ELb1ELb0ELb1ELb1EEEEEEEEEvNT_6ParamsE --------------------------
	.section	.text._ZN7cutlass13device_kernelIN5flash11enable_sm90INS1_16FlashAttnFwdSm90INS1_25CollectiveMainloopFwdSm90ILi2EN4cute5tupleIJNS5_1CILi1EEES8_S8_EEENS6_IJNS7_ILi128EEENS7_ILi80EEENS7_ILi256EEEEEELi256ENS_10bfloat16_tEfNS_4arch4Sm90ELb0ELb0ELb0ELb1ELb0ELb0ELb0ELb1ELb1ELb1ELb0ELb0EEENS1_21CollectiveEpilogueFwdINS6_IJSA_SC_SB_EEES9_SE_SG_Li256ELb1ELb1ELb0ELb0EEENS1_36VarlenDynamicPersistentTileSchedulerILi128ELi80ELi256ELi128ELb0ELb1ELb1ELb0ELb1ELb1EEEEEEEEEvNT_6ParamsE,"ax",@progbits
	.align	128
.text._ZN7cutlass13device_kernelIN5flash11enable_sm90INS1_16FlashAttnFwdSm90INS1_25CollectiveMainloopFwdSm90ILi2EN4cute5tupleIJNS5_1CILi1EEES8_S8_EEENS6_IJNS7_ILi128EEENS7_ILi80EEENS7_ILi256EEEEEELi256ENS_10bfloat16_tEfNS_4arch4Sm90ELb0ELb0ELb0ELb1ELb0ELb0ELb0ELb1ELb1ELb1ELb0ELb0EEENS1_21CollectiveEpilogueFwdINS6_IJSA_SC_SB_EEES9_SE_SG_Li256ELb1ELb1ELb0ELb0EEENS1_36VarlenDynamicPersistentTileSchedulerILi128ELi80ELi256ELi128ELb0ELb1ELb1ELb0ELb1ELb1EEEEEEEEEvNT_6ParamsE:
        .type           _ZN7cutlass13device_kernelIN5flash11enable_sm90INS1_16FlashAttnFwdSm90INS1_25CollectiveMainloopFwdSm90ILi2EN4cute5tupleIJNS5_1CILi1EEES8_S8_EEENS6_IJNS7_ILi128EEENS7_ILi80EEENS7_ILi256EEEEEELi256ENS_10bfloat16_tEfNS_4arch4Sm90ELb0ELb0ELb0ELb1ELb0ELb0ELb0ELb1ELb1ELb1ELb0ELb0EEENS1_21CollectiveEpilogueFwdINS6_IJSA_SC_SB_EEES9_SE_SG_Li256ELb1ELb1ELb0ELb0EEENS1_36VarlenDynamicPersistentTileSchedulerILi128ELi80ELi256ELi128ELb0ELb1ELb1ELb0ELb1ELb1EEEEEEEEEvNT_6ParamsE,@function
        .size           _ZN7cutlass13device_kernelIN5flash11enable_sm90INS1_16FlashAttnFwdSm90INS1_25CollectiveMainloopFwdSm90ILi2EN4cute5tupleIJNS5_1CILi1EEES8_S8_EEENS6_IJNS7_ILi128EEENS7_ILi80EEENS7_ILi256EEEEEELi256ENS_10bfloat16_tEfNS_4arch4Sm90ELb0ELb0ELb0ELb1ELb0ELb0ELb0ELb1ELb1ELb1ELb0ELb0EEENS1_21CollectiveEpilogueFwdINS6_IJSA_SC_SB_EEES9_SE_SG_Li256ELb1ELb1ELb0ELb0EEENS1_36VarlenDynamicPersistentTileSchedulerILi128ELi80ELi256ELi128ELb0ELb1ELb1ELb0ELb1ELb1EEEEEEEEEvNT_6ParamsE,(.L_x_3426 - _ZN7cutlass13device_kernelIN5flash11enable_sm90INS1_16FlashAttnFwdSm90INS1_25CollectiveMainloopFwdSm90ILi2EN4cute5tupleIJNS5_1CILi1EEES8_S8_EEENS6_IJNS7_ILi128EEENS7_ILi80EEENS7_ILi256EEEEEELi256ENS_10bfloat16_tEfNS_4arch4Sm90ELb0ELb0ELb0ELb1ELb0ELb0ELb0ELb1ELb1ELb1ELb0ELb0EEENS1_21CollectiveEpilogueFwdINS6_IJSA_SC_SB_EEES9_SE_SG_Li256ELb1ELb1ELb0ELb0EEENS1_36VarlenDynamicPersistentTileSchedulerILi128ELi80ELi256ELi128ELb0ELb1ELb1ELb0ELb1ELb1EEEEEEEEEvNT_6ParamsE)
        .other          _ZN7cutlass13device_kernelIN5flash11enable_sm90INS1_16FlashAttnFwdSm90INS1_25CollectiveMainloopFwdSm90ILi2EN4cute5tupleIJNS5_1CILi1EEES8_S8_EEENS6_IJNS7_ILi128EEENS7_ILi80EEENS7_ILi256EEEEEELi256ENS_10bfloat16_tEfNS_4arch4Sm90ELb0ELb0ELb0ELb1ELb0ELb0ELb0ELb1ELb1ELb1ELb0ELb0EEENS1_21CollectiveEpilogueFwdINS6_IJSA_SC_SB_EEES9_SE_SG_Li256ELb1ELb1ELb0ELb0EEENS1_36VarlenDynamicPersistentTileSchedulerILi128ELi80ELi256ELi128ELb0ELb1ELb1ELb0ELb1ELb1EEEEEEEEEvNT_6ParamsE,@"STO_CUDA_ENTRY STV_DEFAULT"
_ZN7cutlass13device_kernelIN5flash11enable_sm90INS1_16FlashAttnFwdSm90INS1_25CollectiveMainloopFwdSm90ILi2EN4cute5tupleIJNS5_1CILi1EEES8_S8_EEENS6_IJNS7_ILi128EEENS7_ILi80EEENS7_ILi256EEEEEELi256ENS_10bfloat16_tEfNS_4arch4Sm90ELb0ELb0ELb0ELb1ELb0ELb0ELb0ELb1ELb1ELb1ELb0ELb0EEENS1_21CollectiveEpilogueFwdINS6_IJSA_SC_SB_EEES9_SE_SG_Li256ELb1ELb1ELb0ELb0EEENS1_36VarlenDynamicPersistentTileSchedulerILi128ELi80ELi256ELi128ELb0ELb1ELb1ELb0ELb1ELb1EEEEEEEEEvNT_6ParamsE:
        /* <DEDUP_REMOVED lines=18> */
.L_x_381:
[----:B------:R-:W-:Y:S05]  /*0120*/  BSYNC B0 ;  /* 0x0000000000007941 */ /* 0x000fea0003800000 */
.L_x_380:
        /* <DEDUP_REMOVED lines=41> */
.L_x_382:
        /* <DEDUP_REMOVED lines=22> */
.L_x_383:
        /* <DEDUP_REMOVED lines=18> */
.L_x_384:
        /* <DEDUP_REMOVED lines=22> */
.L_x_385:
        /* <DEDUP_REMOVED lines=22> */
.L_x_386:
        /* <DEDUP_REMOVED lines=8> */
.L_x_388:
[----:B------:R-:W-:-:S08]  /*0980*/  NOP ;  /* 0x0000000000007918 */ /* 0x000fd00000000000 */
[----:B------:R-:W1:Y:S02]  /*0990*/  USETMAXREG.TRY_ALLOC.CTAPOOL UP0, 0xf0 ;  /* 0x000000f0000079c8 */ /* 0x000e640008000600 */
[----:B-1----:R-:W-:-:S13]  /*09a0*/  PLOP3.LUT P0, PT, PT, PT, UP0, 0x80, 0x0 ;  /* 0x000000000000781c */ /* 0x002fda0003f0f008 */
[----:B------:R-:W-:Y:S05]  /*09b0*/  @!P0 BRA `(.L_x_388) ;  /* 0xfffffffc00f08947 */ /* 0x000fea000383ffff */
[----:B------:R-:W1:Y:S08]  /*09c0*/  S2UR UR5, SR_CgaCtaId ;  /* 0x00000000000579c3 */ /* 0x000e700000008800 */
[----:B------:R-:W-:Y:S06]  /*09d0*/  BAR.ARV 0x8, 0x180 ;  /* 0x0206000000007b1d */ /* 0x000fec0000002000 */
[----:B------:R-:W-:-:S02]  /*09e0*/  UMOV UR4, 0x400 ;  /* 0x0000040000047882 */ /* 0x000fc40000000000 */
[----:B------:R-:W-:Y:S01]  /*09f0*/  BAR.SYNC.DEFER_BLOCKING 0x5, 0x180 ;  /* 0x0146000000007b1d */ /* 0x000fe20000010000 */
[----:B-1----:R-:W-:-:S09]  /*0a00*/  ULEA UR4, UR5, UR4, 0x18 ;  /* 0x0000000405047291 */ /* 0x002fd2000f8ec03f */
[----:B------:R-:W1:Y:S01]  /*0a10*/  LDS.128 R12, [UR4+0x388d0] ;  /* 0x0388d004ff0c7984 */ /* 0x000e620008000c00 */
[----:B------:R-:W-:Y:S01]  /*0a20*/  ULDC UR4, c[0x0][0xc3c] ;  /* 0x00030f0000047ab9 */ /* 0x000fe20000000800 */
[----:B------:R-:W-:Y:S06]  /*0a30*/  BAR.ARV 0x4, 0x180 ;  /* 0x0106000000007b1d */ /* 0x000fec0000002000 */
[----:B-1----:R-:W-:-:S13]  /*0a40*/  ISETP.GE.AND P0, PT, R15, UR4, PT ;  /* 0x000000040f007c0c */ /* 0x002fda000bf06270 */
[----:B------:R-:W-:Y:S05]  /*0a50*/  @P0 EXIT ;  /* 0x000000000000094d */ /* 0x000fea0003800000 */
[----:B0-----:R-:W2:Y:S01]  /*0a60*/  LDL R2, [R1+0x5c] ;  /* 0x00005c0001027983 */ /* 0x001ea20000100800 */
[----:B------:R-:W-:Y:S01]  /*0a70*/  R2UR UR6, R13 ;  /* 0x000000000d0672ca */ /* 0x000fe200000e0000 */
[----:B------:R-:W-:Y:S01]  /*0a80*/  IMAD.MOV.U32 R218, RZ, RZ, RZ ;  /* 0x000000ffffda7224 */ /* 0x000fe200078e00ff */
[----:B------:R-:W-:Y:S01]  /*0a90*/  R2UR UR5, R14 ;  /* 0x000000000e0572ca */ /* 0x000fe200000e0000 */
[----:B------:R-:W0:Y:S01]  /*0aa0*/  S2R R0, SR_TID.X ;  /* 0x0000000000007919 */ /* 0x000e220000002100 */
[----:B------:R-:W-:Y:S01]  /*0ab0*/  CS2R R16, SRZ ;  /* 0x0000000000107805 */ /* 0x000fe2000001ff00 */
[----:B0-----:R-:W-:-:S05]  /*0ac0*/  VIADD R231, R0, 0xffffff80 ;  /* 0xffffff8000e77836 */ /* 0x001fca0000000000 */
[----:B------:R-:W-:-:S04]  /*0ad0*/  SHF.R.S32.HI R0, RZ, 0x1f, R231 ;  /* 0x0000001fff007819 */ /* 0x000fc800000114e7 */
[CC--:B------:R-:W-:Y:S02]  /*0ae0*/  LEA.HI R3, R0.reuse, R231.reuse, RZ, 0x4 ;  /* 0x000000e700037211 */ /* 0x0c0fe400078f20ff */
[----:B------:R-:W-:Y:S02]  /*0af0*/  LEA.HI R4, R0, R231, RZ, 0x5 ;  /* 0x000000e700047211 */ /* 0x000fe400078f28ff */
[----:B------:R-:W-:-:S03]  /*0b00*/  SHF.R.S32.HI R6, RZ, 0x4, R3 ;  /* 0x00000004ff067819 */ /* 0x000fc60000011403 */
[----:B------:R-:W-:Y:S01]  /*0b10*/  IMAD.SHL.U32 R5, R4, 0x20, RZ ;  /* 0x0000002004057824 */ /* 0x000fe200078e00ff */
[C---:B------:R-:W-:Y:S02]  /*0b20*/  LOP3.LUT R4, R3.reuse, 0x3fffff0, RZ, 0xc0, !PT ;  /* 0x03fffff003047812 */ /* 0x040fe400078ec0ff */
[----:B------:R-:W-:Y:S02]  /*0b30*/  LEA.HI R3, R3, R6, RZ, 0x1 ;  /* 0x0000000603037211 */ /* 0x000fe400078f08ff */
[----:B------:R-:W-:Y:S01]  /*0b40*/  LOP3.LUT R5, R5, 0xfffffc00, RZ, 0xc0, !PT ;  /* 0xfffffc0005057812 */ /* 0x000fe200078ec0ff */
[----:B------:R-:W-:Y:S01]  /*0b50*/  IMAD.IADD R4, R231, 0x1, -R4 ;  /* 0x00000001e7047824 */ /* 0x000fe200078e0a04 */
[----:B------:R-:W-:-:S03]  /*0b60*/  LOP3.LUT R3, R3, 0x1ffffffe, RZ, 0xc0, !PT ;  /* 0x1ffffffe03037812 */ /* 0x000fc600078ec0ff */
[----:B------:R-:W-:Y:S01]  /*0b70*/  IMAD R4, R4, 0x40, R5 ;  /* 0x0000004004047824 */ /* 0x000fe200078e0205 */
[----:B------:R-:W-:Y:S01]  /*0b80*/  LEA.HI R5, R0, R231, RZ, 0x2 ;  /* 0x000000e700057211 */ /* 0x000fe200078f10ff */
[----:B------:R-:W-:Y:S02]  /*0b90*/  IMAD.IADD R3, R6, 0x1, -R3 ;  /* 0x0000000106037824 */ /* 0x000fe400078e0a03 */
[----:B------:R-:W-:Y:S02]  /*0ba0*/  IMAD.MOV.U32 R6, RZ, RZ, -0x2 ;  /* 0xfffffffeff067424 */ /* 0x000fe400078e00ff */
[----:B------:R-:W-:Y:S01]  /*0bb0*/  IMAD R225, R3, 0x8, R4 ;  /* 0x0000000803e17824 */ /* 0x000fe200078e0204 */
[----:B------:R-:W-:-:S05]  /*0bc0*/  LOP3.LUT R4, R5, 0xfffffffc, RZ, 0xc0, !PT ;  /* 0xfffffffc05047812 */ /* 0x000fca00078ec0ff */
[----:B------:R-:W-:-:S05]  /*0bd0*/  IMAD.IADD R4, R231, 0x1, -R4 ;  /* 0x00000001e7047824 */ /* 0x000fca00078e0a04 */
[----:B------:R-:W-:-:S04]  /*0be0*/  LEA.HI R3, R4, R4, RZ, 0x1 ;  /* 0x0000000404037211 */ /* 0x000fc800078f08ff */
[----:B------:R-:W-:-:S05]  /*0bf0*/  LOP3.LUT R3, R3, 0x1ffffffe, RZ, 0xc0, !PT ;  /* 0x1ffffffe03037812 */ /* 0x000fca00078ec0ff */
[----:B------:R-:W-:Y:S01]  /*0c00*/  IMAD.IADD R3, R4, 0x1, -R3 ;  /* 0x0000000104037824 */ /* 0x000fe200078e0a03 */
[----:B--2---:R-:W-:Y:S02]  /*0c10*/  R2UR UR4, R2 ;  /* 0x00000000020472ca */ /* 0x004fe400000e0000 */
[CC--:B------:R-:W-:Y:S02]  /*0c20*/  LEA.HI R2, R0.reuse, R231.reuse, RZ, 0x7 ;  /* 0x000000e700027211 */ /* 0x0c0fe400078f38ff */
[----:B------:R-:W-:Y:S02]  /*0c30*/  LEA.HI R0, R0, R231, RZ, 0x3 ;  /* 0x000000e700007211 */ /* 0x000fe400078f18ff */
[C---:B------:R-:W-:Y:S02]  /*0c40*/  LOP3.LUT R220, R2.reuse, 0xffffff80, RZ, 0xc0, !PT ;  /* 0xffffff8002dc7812 */ /* 0x040fe400078ec0ff */
[----:B------:R-:W-:Y:S02]  /*0c50*/  SHF.R.S32.HI R221, RZ, 0x7, R2 ;  /* 0x00000007ffdd7819 */ /* 0x000fe40000011402 */
[----:B------:R-:W-:Y:S01]  /*0c60*/  SHF.R.S32.HI R217, RZ, 0x3, R0 ;  /* 0x00000003ffd97819 */ /* 0x000fe20000011400 */
[----:B------:R-:W-:Y:S01]  /*0c70*/  IMAD.IADD R220, R231, 0x1, -R220 ;  /* 0x00000001e7dc7824 */ /* 0x000fe200078e0adc */
[----:B------:R-:W-:Y:S01]  /*0c80*/  LEA.HI R2, R2, R221, RZ, 0x1 ;  /* 0x000000dd02027211 */ /* 0x000fe200078f08ff */
[----:B------:R-:W-:-:S03]  /*0c90*/  ULOP3.LUT UR4, UR4, 0x1, URZ, 0xfc, !UPT ;  /* 0x0000000104047892 */ /* 0x000fc6000f8efc3f */
[----:B------:R-:W-:Y:S02]  /*0ca0*/  SHF.R.S32.HI R7, RZ, 0x1f, R220 ;  /* 0x0000001fff077819 */ /* 0x000fe400000114dc */
[----:B------:R-:W-:Y:S01]  /*0cb0*/  LOP3.LUT R2, R2, 0x3fffffe, RZ, 0xc0, !PT ;  /* 0x03fffffe02027812 */ /* 0x000fe200078ec0ff */
[----:B------:R-:W-:Y:S01]  /*0cc0*/  IMAD.U32 R226, RZ, RZ, UR4 ;  /* 0x00000004ffe27e24 */ /* 0x000fe2000f8e00ff */
[CC--:B------:R-:W-:Y:S02]  /*0cd0*/  LEA.HI R8, R7.reuse, R220.reuse, RZ, 0x2 ;  /* 0x000000dc07087211 */ /* 0x0c0fe400078f10ff */
[----:B------:R-:W-:Y:S01]  /*0ce0*/  LEA.HI R7, R7, R220, RZ, 0x5 ;  /* 0x000000dc07077211 */ /* 0x000fe200078f28ff */
[----:B------:R-:W-:Y:S01]  /*0cf0*/  IMAD.IADD R222, R221, 0x1, -R2 ;  /* 0x00000001ddde7824 */ /* 0x000fe200078e0a02 */
[--C-:B------:R-:W-:Y:S02]  /*0d00*/  SHF.R.S32.HI R9, RZ, 0x2, R8.reuse ;  /* 0x00000002ff097819 */ /* 0x100fe40000011408 */
[----:B------:R-:W-:-:S02]  /*0d10*/  SHF.R.S32.HI R10, RZ, 0x1f, R8 ;  /* 0x0000001fff0a7819 */ /* 0x000fc40000011408 */
[----:B------:R-:W-:Y:S02]  /*0d20*/  LOP3.LUT R2, R0, 0xfffffff8, RZ, 0xc0, !PT ;  /* 0xfffffff800027812 */ /* 0x000fe400078ec0ff */
[----:B------:R-:W-:Y:S02]  /*0d30*/  LEA.HI R10, R10, R9, RZ, 0x3 ;  /* 0x000000090a0a7211 */ /* 0x000fe400078f18ff */
[----:B------:R-:W-:Y:S01]  /*0d40*/  SHF.R.S32.HI R7, RZ, 0x5, R7 ;  /* 0x00000005ff077819 */ /* 0x000fe20000011407 */
[----:B------:R-:W-:Y:S01]  /*0d50*/  IMAD.IADD R213, R231, 0x1, -R2 ;  /* 0x00000001e7d57824 */ /* 0x000fe200078e0a02 */
[----:B------:R-:W-:Y:S02]  /*0d60*/  LOP3.LUT R10, R10, 0xfffffff8, RZ, 0xc0, !PT ;  /* 0xfffffff80a0a7812 */ /* 0x000fe400078ec0ff */
[----:B------:R-:W-:Y:S01]  /*0d70*/  LOP3.LUT R5, R8, 0x7ffffffc, RZ, 0xc0, !PT ;  /* 0x7ffffffc08057812 */ /* 0x000fe200078ec0ff */
[----:B------:R-:W-:Y:S02]  /*0d80*/  IMAD.SHL.U32 R18, R213, 0x8, RZ ;  /* 0x00000008d5127824 */ /* 0x000fe400078e00ff */
[----:B------:R-:W-:-:S02]  /*0d90*/  IMAD.IADD R10, R9, 0x1, -R10 ;  /* 0x00000001090a7824 */ /* 0x000fc400078e0a0a */
[C---:B------:R-:W-:Y:S01]  /*0da0*/  VIADD R23, R18.reuse, 0x40 ;  /* 0x0000004012177836 */ /* 0x040fe20000000000 */
[----:B------:R-:W-:Y:S01]  /*0db0*/  SHF.R.S32.HI R230, RZ, 0x1f, R18 ;  /* 0x0000001fffe67819 */ /* 0x000fe20000011412 */
[----:B------:R-:W-:Y:S02]  /*0dc0*/  IMAD R7, R7, 0x10, R10 ;  /* 0x0000001007077824 */ /* 0x000fe400078e020a */
[C---:B------:R-:W-:Y:S01]  /*0dd0*/  VIADD R22, R18.reuse, 0x80 ;  /* 0x0000008012167836 */ /* 0x040fe20000000000 */
[----:B------:R-:W-:Y:S01]  /*0de0*/  SHF.R.S32.HI R229, RZ, 0x1f, R23 ;  /* 0x0000001fffe57819 */ /* 0x000fe20000011417 */
[----:B------:R-:W-:Y:S02]  /*0df0*/  VIADD R212, R18, 0xc0 ;  /* 0x000000c012d47836 */ /* 0x000fe40000000000 */
[----:B------:R-:W-:Y:S01]  /*0e00*/  IMAD.IADD R5, R220, 0x1, -R5 ;  /* 0x00000001dc057824 */ /* 0x000fe200078e0a05 */
[----:B------:R-:W-:Y:S01]  /*0e10*/  SHF.R.S32.HI R228, RZ, 0x1f, R22 ;  /* 0x0000001fffe47819 */ /* 0x000fe20000011416 */
[----:B------:R-:W-:Y:S01]  /*0e20*/  IMAD R222, R222, 0x40, R7 ;  /* 0x00000040dede7824 */ /* 0x000fe200078e0207 */
[----:B------:R-:W-:Y:S01]  /*0e30*/  SHF.R.S32.HI R227, RZ, 0x1f, R212 ;  /* 0x0000001fffe37819 */ /* 0x000fe200000114d4 */
[----:B------:R-:W-:-:S02]  /*0e40*/  IMAD R223, R5, R6, 0x50 ;  /* 0x0000005005df7424 */ /* 0x000fc400078e0206 */
[----:B------:R-:W-:Y:S02]  /*0e50*/  IMAD.MOV.U32 R7, RZ, RZ, R15 ;  /* 0x000000ffff077224 */ /* 0x000fe400078e000f */
[----:B------:R-:W-:-:S07]  /*0e60*/  IMAD R224, R3, 0x8, R222 ;  /* 0x0000000803e07824 */ /* 0x000fce00078e02de */
.L_x_431:
[----:B0-23--:R-:W0:Y:S01]  /*0e70*/  LDC.64 R2, c[0x0][0xc88] ;  /* 0x00032200ff027b82 */ /* 0x00de220000000a00 */
[----:B------:R-:W-:Y:S01]  /*0e80*/  ULDC.64 UR12, c[0x0][0x208] ;  /* 0x00008200000c7ab9 */ /* 0x000fe20000000a00 */
[----:B------:R-:W-:Y:S01]  /*0e90*/  ULDC.64 UR8, c[0x0][0xa28] ;  /* 0x00028a0000087ab9 */ /* 0x000fe20000000a00 */
[----:B------:R-:W-:Y:S01]  /*0ea0*/  ULDC.64 UR10, c[0x0][0xa20] ;  /* 0x00028800000a7ab9 */ /* 0x000fe20000000a00 */
[----:B0-----:R-:W-:-:S06]  /*0eb0*/  IMAD.WIDE R2, R7, 0x4, R2 ;  /* 0x0000000407027825 */ /* 0x001fcc00078e0202 */
[----:B------:R-:W2:Y:S01]  /*0ec0*/  LDG.E R2, desc[UR12][R2.64] ;  /* 0x0000000c02027981 */ /* 0x000ea2000c1e1900 */
[----:B------:R-:W-:Y:S02]  /*0ed0*/  UISETP.NE.U32.AND UP0, UPT, UR8, URZ, UPT ;  /* 0x0000003f0800728c */ /* 0x000fe4000bf05070 */
[----:B------:R-:W-:Y:S02]  /*0ee0*/  UISETP.NE.U32.AND UP1, UPT, UR10, URZ, UPT ;  /* 0x0000003f0a00728c */ /* 0x000fe4000bf25070 */
[----:B------:R-:W-:Y:S02]  /*0ef0*/  UISETP.NE.AND.EX UP0, UPT, UR9, URZ, UPT, UP0 ;  /* 0x0000003f0900728c */ /* 0x000fe4000bf05300 */
[----:B------:R-:W-:-:S04]  /*0f00*/  UISETP.NE.AND.EX UP1, UPT, UR11, URZ, UPT, UP1 ;  /* 0x0000003f0b00728c */ /* 0x000fc8000bf25310 */
[----:B------:R-:W-:Y:S02]  /*0f10*/  PLOP3.LUT P0, PT, PT, PT, UP0, 0x80, 0x0 ;  /* 0x000000000000781c */ /* 0x000fe40003f0f008 */
[----:B------:R-:W-:Y:S02]  /*0f20*/  PLOP3.LUT P1, PT, PT, PT, UP1, 0x80, 0x0 ;  /* 0x000000000000781c */ /* 0x000fe40003f2f018 */
[----:B--2---:R-:W-:-:S13]  /*0f30*/  R2UR UR4, R2 ;  /* 0x00000000020472ca */ /* 0x004fda00000e0000 */
[----:B------:R-:W-:Y:S02]  /*0f40*/  USHF.R.S32.HI UR7, URZ, 0x1f, UR4 ;  /* 0x0000001f3f077899 */ /* 0x000fe40008011404 */
[----:B------:R-:W-:Y:S01]  /*0f50*/  IMAD.U32 R216, RZ, RZ, UR4 ;  /* 0x00000004ffd87e24 */ /* 0x000fe2000f8e00ff */
[----:B------:R-:W-:Y:S02]  /*0f60*/  @UP0 ULEA UR8, UP2, UR4, UR8, 0x2 ;  /* 0x0000000804080291 */ /* 0x000fe4000f84103f */
[----:B------:R-:W-:Y:S02]  /*0f70*/  @UP1 ULEA UR10, UP3, UR4, UR10, 0x2 ;  /* 0x0000000a040a1291 */ /* 0x000fe4000f86103f */
[----:B------:R-:W-:Y:S01]  /*0f80*/  @UP0 ULEA.HI.X UR9, UR4, UR9, UR7, 0x2, UP2 ;  /* 0x0000000904090291 */ /* 0x000fe200090f1407 */
[----:B------:R-:W-:Y:S01]  /*0f90*/  IMAD.U32 R214, RZ, RZ, UR6 ;  /* 0x00000006ffd67e24 */ /* 0x000fe2000f8e00ff */
[----:B------:R-:W-:Y:S01]  /*0fa0*/  @UP1 ULEA.HI.X UR11, UR4, UR11, UR7, 0x2, UP3 ;  /* 0x0000000b040b1291 */ /* 0x000fe200098f1407 */
[----:B------:R-:W-:Y:S01]  /*0fb0*/  IMAD.U32 R2, RZ, RZ, UR8 ;  /* 0x00000008ff027e24 */ /* 0x000fe2000f8e00ff */
[----:B------:R-:W-:Y:S01]  /*0fc0*/  ULDC UR6, c[0x0][0x2f0] ;  /* 0x0000bc0000067ab9 */ /* 0x000fe20000000800 */
[----:B------:R-:W-:Y:S01]  /*0fd0*/  IMAD.U32 R4, RZ, RZ, UR10 ;  /* 0x0000000aff047e24 */ /* 0x000fe2000f8e00ff */
[----:B------:R-:W-:Y:S01]  /*0fe0*/  ULDC UR4, c[0x0][0x424] ;  /* 0x0001090000047ab9 */ /* 0x000fe20000000800 */
[----:B------:R-:W-:Y:S01]  /*0ff0*/  IMAD.U32 R3, RZ, RZ, UR9 ;  /* 0x00000009ff037e24 */ /* 0x000fe2000f8e00ff */
[----:B------:R-:W-:Y:S01]  /*1000*/  ULDC.64 UR8, c[0x0][0x418] ;  /* 0x0001060000087ab9 */ /* 0x000fe20000000a00 */
[----:B------:R-:W-:Y:S01]  /*1010*/  IMAD.U32 R5, RZ, RZ, UR11 ;  /* 0x0000000bff057e24 */ /* 0x000fe2000f8e00ff */
[----:B------:R-:W-:Y:S01]  /*1020*/  UMOV UR60, URZ ;  /* 0x0000003f003c7c82 */ /* 0x000fe20008000000 */
[----:B------:R-:W-:Y:S01]  /*1030*/  IMAD.U32 R219, RZ, RZ, UR7 ;  /* 0x00000007ffdb7e24 */ /* 0x000fe2000f8e00ff */
[----:B------:R-:W2:Y:S04]  /*1040*/  @P0 LDG.E R2, desc[UR12][R2.64] ;  /* 0x0000000c02020981 */ /* 0x000ea8000c1e1900 */
[----:B------:R-:W3:Y:S01]  /*1050*/  @P1 LDG.E R4, desc[UR12][R4.64] ;  /* 0x0000000c04041981 */ /* 0x000ee2000c1e1900 */
[----:B------:R-:W-:Y:S01]  /*1060*/  UISETP.NE.U32.AND UP0, UPT, UR8, URZ, UPT ;  /* 0x0000003f0800728c */ /* 0x000fe2000bf05070 */
[----:B------:R-:W-:Y:S01]  /*1070*/  IMAD.MOV.U32 R0, RZ, RZ, RZ ;  /* 0x000000ffff007224 */ /* 0x000fe200078e00ff */
[----:B------:R-:W-:-:S02]  /*1080*/  CS2R R150, SRZ ;  /* 0x0000000000967805 */ /* 0x000fc4000001ff00 */
[----:B------:R-:W-:Y:S01]  /*1090*/  CS2R R148, SRZ ;  /* 0x0000000000947805 */ /* 0x000fe2000001ff00 */
[----:B------:R-:W-:Y:S01]  /*10a0*/  UISETP.NE.AND.EX UP0, UPT, UR9, URZ, UPT, UP0 ;  /* 0x0000003f0900728c */ /* 0x000fe2000bf05300 */
[----:B------:R-:W-:Y:S02]  /*10b0*/  CS2R R146, SRZ ;  /* 0x0000000000927805 */ /* 0x000fe4000001ff00 */
[----:B------:R-:W-:Y:S02]  /*10c0*/  CS2R R144, SRZ ;  /* 0x0000000000907805 */ /* 0x000fe4000001ff00 */
[----:B------:R-:W-:Y:S01]  /*10d0*/  CS2R R142, SRZ ;  /* 0x00000000008e7805 */ /* 0x000fe2000001ff00 */
[----:B------:R-:W-:Y:S01]  /*10e0*/  USEL UR4, UR4, 0x1, UP0 ;  /* 0x0000000104047887 */ /* 0x000fe20008000000 */
[----:B------:R-:W-:Y:S02]  /*10f0*/  CS2R R140, SRZ ;  /* 0x00000000008c7805 */ /* 0x000fe4000001ff00 */
[----:B------:R-:W-:-:S02]  /*1100*/  CS2R R138, SRZ ;  /* 0x00000000008a7805 */ /* 0x000fc4000001ff00 */
[----:B------:R-:W-:Y:S01]  /*1110*/  CS2R R136, SRZ ;  /* 0x0000000000887805 */ /* 0x000fe2000001ff00 */
[----:B------:R-:W-:Y:S01]  /*1120*/  UIMAD UR4, UR4, UR6, URZ ;  /* 0x00000006040472a4 */ /* 0x000fe2000f8e023f */
        /* <DEDUP_REMOVED lines=12> */
[----:B------:R-:W-:Y:S01]  /*11f0*/  IMAD.MOV.U32 R170, RZ, RZ, RZ ;  /* 0x000000ffffaa7224 */ /* 0x000fe200078e00ff */
[----:B------:R-:W-:Y:S02]  /*1200*/  CS2R R168, SRZ ;  /* 0x0000000000a87805 */ /* 0x000fe4000001ff00 */
[----:B------:R-:W-:Y:S02]  /*1210*/  CS2R R108, SRZ ;  /* 0x00000000006c7805 */ /* 0x000fe4000001ff00 */
[----:B------:R-:W-:Y:S02]  /*1220*/  CS2R R166, SRZ ;  /* 0x0000000000a67805 */ /* 0x000fe4000001ff00 */
[----:B------:R-:W-:Y:S01]  /*1230*/  CS2R R104, SRZ ;  /* 0x0000000000687805 */ /* 0x000fe2000001ff00 */
[----:B------:R-:W-:Y:S01]  /*1240*/  IMAD.MOV.U32 R165, RZ, RZ, RZ ;  /* 0x000000ffffa57224 */ /* 0x000fe200078e00ff */
        /* <DEDUP_REMOVED lines=8> */
[----:B-1----:R-:W-:Y:S01]  /*12d0*/  CS2R R84, SRZ ;  /* 0x0000000000547805 */ /* 0x002fe2000001ff00 */
[----:B------:R-:W-:Y:S01]  /*12e0*/  IMAD.MOV.U32 R19, RZ, RZ, RZ ;  /* 0x000000ffff137224 */ /* 0x000fe200078e00ff */
        /* <DEDUP_REMOVED lines=20> */
[----:B------:R-:W-:Y:S02]  /*1430*/  IMAD.MOV.U32 R41, RZ, RZ, RZ ;  /* 0x000000ffff297224 */ /* 0x000fe400078e00ff */
[----:B------:R-:W-:Y:S01]  /*1440*/  IMAD.U32 R215, RZ, RZ, UR5 ;  /* 0x00000005ffd77e24 */ /* 0x000fe2000f8e00ff */
[----:B--2---:R-:W-:-:S02]  /*1450*/  @P0 R2UR UR60, R2 ;  /* 0x00000000023c02ca */ /* 0x004fc400000e0000 */
[----:B------:R-:W-:Y:S02]  /*1460*/  CS2R R2, SRZ ;  /* 0x0000000000027805 */ /* 0x000fe4000001ff00 */
[----:B------:R-:W-:Y:S02]  /*1470*/  PLOP3.LUT P0, PT, PT, PT, PT, 0x80, 0x0 ;  /* 0x000000000000781c */ /* 0x000fe40003f0f070 */
[----:B---3--:R-:W-:Y:S01]  /*1480*/  @P1 R2UR UR4, R4 ;  /* 0x00000000040412ca */ /* 0x008fe200000e0000 */
[----:B----4-:R-:W-:-:S14]  /*1490*/  @P1 BRA `(.L_x_389) ;  /* 0x00000000003c1947 */ /* 0x010fdc0003800000 */
[----:B------:R-:W-:Y:S02]  /*14a0*/  ULDC.64 UR6, c[0x0][0xa08] ;  /* 0x0002820000067ab9 */ /* 0x000fe40000000a00 */
[----:B------:R-:W-:-:S04]  /*14b0*/  ISETP.NE.U32.AND P1, PT, RZ, UR6, PT ;  /* 0x00000006ff007c0c */ /* 0x000fc8000bf25070 */
[----:B------:R-:W-:-:S13]  /*14c0*/  ISETP.NE.AND.EX P1, PT, RZ, UR7, PT, P1 ;  /* 0x00000007ff007c0c */ /* 0x000fda000bf25310 */
[----:B------:R-:W-:Y:S05]  /*14d0*/  @!P1 BRA `(.L_x_389) ;  /* 0x00000000002c9947 */ /* 0x000fea0003800000 */
[----:B------:R-:W-:Y:S01]  /*14e0*/  R2UR UR8, R216 ;  /* 0x00000000d80872ca */ /* 0x000fe200000e0000 */
[----:B------:R-:W-:Y:S01]  /*14f0*/  ULDC.64 UR4, c[0x0][0xa08] ;  /* 0x0002820000047ab9 */ /* 0x000fe20000000a00 */
[----:B------:R-:W-:-:S11]  /*1500*/  ULDC.64 UR6, c[0x0][0x208] ;  /* 0x0000820000067ab9 */ /* 0x000fd60000000a00 */
[----:B------:R-:W-:-:S06]  /*1510*/  UIMAD.WIDE UR4, UR8, 0x4, UR4 ;  /* 0x00000004080478a5 */ /* 0x000fcc000f8e0204 */
[----:B------:R-:W-:Y:S02]  /*1520*/  IMAD.U32 R4, RZ, RZ, UR4 ;  /* 0x00000004ff047e24 */ /* 0x000fe4000f8e00ff */
[----:B------:R-:W-:-:S05]  /*1530*/  IMAD.U32 R5, RZ, RZ, UR5 ;  /* 0x00000005ff057e24 */ /* 0x000fca000f8e00ff */
[----:B------:R-:W2:Y:S04]  /*1540*/  LDG.E R7, desc[UR6][R4.64] ;  /* 0x0000000604077981 */ /* 0x000ea8000c1e1900 */
[----:B------:R-:W3:Y:S01]  /*1550*/  LDG.E R6, desc[UR6][R4.64+0x4] ;  /* 0x0000040604067981 */ /* 0x000ee2000c1e1900 */
[----:B--2---:R-:W-:Y:S02]  /*1560*/  R2UR UR4, R7 ;  /* 0x00000000070472ca */ /* 0x004fe400000e0000 */
[----:B---3--:R-:W-:-:S13]  /*1570*/  R2UR UR5, R6 ;  /* 0x00000000060572ca */ /* 0x008fda00000e0000 */
[----:B------:R-:W-:-:S12]  /*1580*/  UIADD3 UR4, -UR4, UR5, URZ ;  /* 0x0000000504047290 */ /* 0x000fd8000fffe13f */
.L_x_389:
[----:B------:R-:W-:Y:S01]  /*1590*/  UIADD3 UR60, -UR60, UR4, URZ ;  /* 0x000000043c3c7290 */ /* 0x000fe2000fffe13f */
[----:B------:R-:W-:Y:S01]  /*15a0*/  IMAD.MOV.U32 R40, RZ, RZ, RZ ;  /* 0x000000ffff287224 */ /* 0x000fe200078e00ff */
[----:B------:R-:W-:Y:S02]  /*15b0*/  CS2R R162, SRZ ;  /* 0x0000000000a27805 */ /* 0x000fe4000001ff00 */
[----:B------:R-:W-:Y:S01]  /*15c0*/  CS2R R34, SRZ ;  /* 0x0000000000227805 */ /* 0x000fe2000001ff00 */
[----:B------:R-:W-:Y:S01]  /*15d0*/  UISETP.GE.AND UP0, UPT, UR60, 0x1, UPT ;  /* 0x000000013c00788c */ /* 0x000fe2000bf06270 */
[----:B------:R-:W-:Y:S01]  /*15e0*/  CS2R R36, SRZ ;  /* 0x0000000000247805 */ /* 0x000fe2000001ff00 */
[----:B------:R-:W-:Y:S01]  /*15f0*/  UIADD3 UR4, UR60, 0x4f, URZ ;  /* 0x0000004f3c047890 */ /* 0x000fe2000fffe03f */
[----:B------:R-:W-:Y:S01]  /*1600*/  CS2R R32, SRZ ;  /* 0x0000000000207805 */ /* 0x000fe2000001ff00 */
[----:B------:R-:W-:Y:S01]  /*1610*/  IMAD.MOV.U32 R8, RZ, RZ, RZ ;  /* 0x000000ffff087224 */ /* 0x000fe200078e00ff */
[----:B------:R-:W-:-:S02]  /*1620*/  CS2R R26, SRZ ;  /* 0x00000000001a7805 */ /* 0x000fc4000001ff00 */
[----:B------:R-:W-:Y:S01]  /*1630*/  PLOP3.LUT P1, PT, PT, PT, UP0, 0x80, 0x0 ;  /* 0x000000000000781c */ /* 0x000fe20003f2f008 */
[----:B------:R-:W-:Y:S01]  /*1640*/  UIMAD.WIDE UR4, UR4, 0x66666667, URZ ;  /* 0x66666667040478a5 */ /* 0x000fe2000f8e023f */
[----:B------:R-:W-:Y:S01]  /*1650*/  CS2R R28, SRZ ;  /* 0x00000000001c7805 */ /* 0x000fe2000001ff00 */
[----:B------:R-:W-:Y:S01]  /*1660*/  IMAD.MOV.U32 R164, RZ, RZ, RZ ;  /* 0x000000ffffa47224 */ /* 0x000fe200078e00ff */
[----:B------:R-:W-:Y:S01]  /*1670*/  CS2R R24, SRZ ;  /* 0x0000000000187805 */ /* 0x000fe2000001ff00 */
[----:B------:R-:W-:-:S04]  /*1680*/  USHF.R.U32.HI UR61, URZ, 0x1f, UR5 ;  /* 0x0000001f3f3d7899 */ /* 0x000fc80008011605 */
[----:B------:R-:W-:-:S04]  /*1690*/  ULEA.HI.SX32 UR61, UR5, UR61, 0x1b ;  /* 0x0000003d053d7291 */ /* 0x000fc8000f8fda3f */
[----:B------:R-:W-:Y:S08]  /*16a0*/  @!P1 BRA `(.L_x_390) ;  /* 0x0000008c00f89947 */ /* 0x000ff00003800000 */
[----:B------:R-:W0:Y:S01]  /*16b0*/  SHFL.IDX PT, R0, R221, RZ, 0x1f ;  /* 0x00001fffdd007589 */ /* 0x000e2200000e0000 */
[----:B------:R-:W1:Y:S01]  /*16c0*/  S2UR UR7, SR_CgaCtaId ;  /* 0x00000000000779c3 */ /* 0x000e620000008800 */
[----:B------:R-:W-:Y:S01]  /*16d0*/  UMOV UR6, 0x400 ;  /* 0x0000040000067882 */ /* 0x000fe20000000000 */
[----:B0-----:R-:W-:Y:S01]  /*16e0*/  R2UR UR4, R0 ;  /* 0x00000000000472ca */ /* 0x001fe200000e0000 */
[----:B-1----:R-:W-:-:S04]  /*16f0*/  ULEA UR6, UR7, UR6, 0x18 ;  /* 0x0000000607067291 */ /* 0x002fc8000f8ec03f */
[----:B------:R-:W-:-:S04]  /*1700*/  UIADD3 UR6, UR6, 0x14400, URZ ;  /* 0x0001440006067890 */ /* 0x000fc8000fffe03f */
[----:B------:R-:W-:-:S04]  /*1710*/  ULOP3.LUT UP0, URZ, UR6, 0x9f, URZ, 0xc0, !UPT ;  /* 0x0000009f063f7892 */ /* 0x000fc8000f80c03f */
[----:B------:R-:W-:Y:S02]  /*1720*/  ULEA.HI UR5, UR4, UR4, URZ, 0x1 ;  /* 0x0000000404057291 */ /* 0x000fe4000f8f083f */
[----:B------:R-:W-:Y:S02]  /*1730*/  PLOP3.LUT P0, PT, PT, PT, UP0, 0x80, 0x0 ;  /* 0x000000000000781c */ /* 0x000fe40003f0f008 */
[----:B------:R-:W-:-:S04]  /*1740*/  ULOP3.LUT UR5, UR5, 0x1e, URZ, 0xc0, !UPT ;  /* 0x0000001e05057892 */ /* 0x000fc8000f8ec03f */
[----:B------:R-:W-:-:S04]  /*1750*/  UIADD3 UR5, UR4, -UR5, URZ ;  /* 0x8000000504057290 */ /* 0x000fc8000fffe03f */
[----:B------:R-:W-:-:S04]  /*1760*/  ULEA UR5, UR5, UR6, 0xd ;  /* 0x0000000605057291 */ /* 0x000fc8000f8e683f */
[----:B------:R-:W-:-:S04]  /*1770*/  USHF.R.U32.HI UR5, URZ, 0x4, UR5 ;  /* 0x000000043f057899 */ /* 0x000fc80008011605 */
[----:B------:R-:W-:Y:S01]  /*1780*/  ULOP3.LUT UR36, UR5, 0x3fff, URZ, 0xc0, !UPT ;  /* 0x00003fff05247892 */ /* 0x000fe2000f8ec03f */
[----:B------:R-:W-:Y:S11]  /*1790*/  @!P0 BRA `(.L_x_391) ;  /* 0x0000000000408947 */ /* 0x000ff60003800000 */
        /* <DEDUP_REMOVED lines=16> */
.L_x_391:
[----:B------:R-:W0:Y:S01]  /*18a0*/  S2UR UR5, SR_CgaCtaId ;  /* 0x00000000000579c3 */ /* 0x000e220000008800 */
[----:B------:R-:W-:Y:S01]  /*18b0*/  LEA.HI R0, R218, R218, RZ, 0x1 ;  /* 0x000000dada007211 */ /* 0x000fe200078f08ff */
[----:B------:R-:W-:Y:S01]  /*18c0*/  UMOV UR4, 0x400 ;  /* 0x0000040000047882 */ /* 0x000fe20000000000 */
[----:B------:R-:W-:Y:S01]  /*18d0*/  R2UR UR6, R226 ;  /* 0x00000000e20672ca */ /* 0x000fe200000e0000 */
[----:B------:R-:W-:Y:S01]  /*18e0*/  BSSY B0, `(.L_x_392) ;  /* 0x000000a000007945 */ /* 0x000fe20003800000 */
[----:B------:R-:W-:-:S05]  /*18f0*/  LOP3.LUT R3, R0, 0xfffffffe, RZ, 0xc0, !PT ;  /* 0xfffffffe00037812 */ /* 0x000fca00078ec0ff */
[----:B------:R-:W-:-:S05]  /*1900*/  IMAD.IADD R0, R218, 0x1, -R3 ;  /* 0x00000001da007824 */ /* 0x000fca00078e0a03 */
[----:B------:R-:W-:Y:S01]  /*1910*/  SHF.L.U32 R0, R0, 0x1f, RZ ;  /* 0x0000001f00007819 */ /* 0x000fe200000006ff */
[----:B------:R-:W-:-:S05]  /*1920*/  IMAD.U32 R2, RZ, RZ, UR6 ;  /* 0x00000006ff027e24 */ /* 0x000fca000f8e00ff */
[----:B------:R-:W-:Y:S01]  /*1930*/  ISETP.NE.AND P0, PT, R2, 0x3, PT ;  /* 0x000000030200780c */ /* 0x000fe20003f05270 */
[----:B0-----:R-:W-:-:S06]  /*1940*/  ULEA UR4, UR5, UR4, 0x18 ;  /* 0x0000000405047291 */ /* 0x001fcc000f8ec03f */
[----:B------:R-:W-:-:S04]  /*1950*/  IMAD.U32 R5, RZ, RZ, UR4 ;  /* 0x00000004ff057e24 */ /* 0x000fc8000f8e00ff */
[----:B------:R-:W0:Y:S02]  /*1960*/  SYNCS.PHASECHK.TRANS64.TRYWAIT P1, [R5+URZ+0x38800], R0 ;  /* 0x03880000050075a7 */ /* 0x000e24000802017f */
[----:B0-----:R-:W-:Y:S05]  /*1970*/  @!P1 BRA `(.L_x_393) ;  /* 0x0000012800c89947 */ /* 0x001fea0003800000 */
.L_x_567:
[----:B------:R-:W-:Y:S05]  /*1980*/  BSYNC B0 ;  /* 0x0000000000007941 */ /* 0x000fea0003800000 */
.L_x_392:
[----:B------:R-:W-:Y:S05]  /*1990*/  @!P0 BRA `(.L_x_394) ;  /* 0x0000000000048947 */ /* 0x000fea0003800000 */
[----:B------:R-:W-:Y:S01]  /*19a0*/  BPT.TRAP 0x1 ;  /* 0x000000040000795c */ /* 0x000fe20000300000 */
.L_x_394:
[----:B0-----:R-:W-:Y:S01]  /*19b0*/  IMAD R0, R16, 0x8, R5 ;  /* 0x0000000810007824 */ /* 0x001fe200078e0205 */
[----:B------:R-:W-:-:S04]  /*19c0*/  SHF.L.U32 R3, R17, 0x1f, RZ ;  /* 0x0000001f11037819 */ /* 0x000fc800000006ff */
[----:B------:R0:W1:Y:S01]  /*19d0*/  SYNCS.PHASECHK.TRANS64.TRYWAIT P2, [R0+URZ+0x38830], R3 ;  /* 0x03883003000075a7 */ /* 0x000062000804017f */
[----:B------:R-:W-:Y:S05]  /*19e0*/  @!P0 BRA `(.L_x_395) ;  /* 0x0000000000048947 */ /* 0x000fea0003800000 */
[----:B------:R-:W-:Y:S01]  /*19f0*/  BPT.TRAP 0x1 ;  /* 0x000000040000795c */ /* 0x000fe20000300000 */
.L_x_395:
[----:B------:R-:W2:Y:S01]  /*1a00*/  S2R R2, SR_TID.X ;  /* 0x0000000000027919 */ /* 0x000ea20000002100 */
[----:B------:R-:W-:Y:S01]  /*1a10*/  IMAD.MOV.U32 R151, RZ, RZ, RZ ;  /* 0x000000ffff977224 */ /* 0x000fe200078e00ff */
[----:B--2---:R-:W-:Y:S01]  /*1a20*/  LOP3.LUT P1, RZ, R2, 0x7f, RZ, 0xc0, !PT ;  /* 0x0000007f02ff7812 */ /* 0x004fe2000782c0ff */
[----:B-1----:R-:W-:-:S12]  /*1a30*/  @P2 BRA `(.L_x_396) ;  /* 0x0000000000082947 */ /* 0x002fd80003800000 */
[----:B------:R-:W1:Y:S02]  /*1a40*/  SYNCS.PHASECHK.TRANS64.TRYWAIT P2, [R0+URZ+0x38830], R3 ;  /* 0x03883003000075a7 */ /* 0x000e64000804017f */
[----:B-1----:R-:W-:Y:S05]  /*1a50*/  @!P2 BRA `(.L_x_397) ;  /* 0x0000012800a4a947 */ /* 0x002fea0003800000 */
.L_x_396:
[----:B------:R-:W-:Y:S05]  /*1a60*/  WARPSYNC.ALL ;  /* 0x0000000000007948 */ /* 0x000fea0003800000 */
[----:B------:R-:W-:Y:S01]  /*1a70*/  R2UR UR4, R5 ;  /* 0x00000000050472ca */ /* 0x000fe200000e0000 */
[----:B------:R-:W-:Y:S01]  /*1a80*/  ULOP3.LUT UR5, UR36, 0x10000, URZ, 0xfc, !UPT ;  /* 0x0001000024057892 */ /* 0x000fe2000f8efc3f */
[----:B------:R-:W-:Y:S01]  /*1a90*/  R2UR UR6, R16 ;  /* 0x00000000100672ca */ /* 0x000fe200000e0000 */
[----:B------:R-:W-:Y:S01]  /*1aa0*/  WARPGROUP.ARRIVE ;  /* 0x00000000000079c5 */ /* 0x000fe20000000000 */
[----:B------:R-:W-:Y:S01]  /*1ab0*/  UMOV UR9, 0x40000040 ;  /* 0x4000004000097882 */ /* 0x000fe20000000000 */
[----:B------:R-:W-:Y:S01]  /*1ac0*/  UMOV UR11, 0x40000040 ;  /* 0x40000040000b7882 */ /* 0x000fe20000000000 */
[----:B------:R-:W-:Y:S01]  /*1ad0*/  UMOV UR15, UR9 ;  /* 0x00000009000f7c82 */ /* 0x000fe20008000000 */
[----:B------:R-:W-:Y:S01]  /*1ae0*/  IMAD.U32 R13, RZ, RZ, UR9 ;  /* 0x00000009ff0d7e24 */ /* 0x000fe2000f8e00ff */
[----:B------:R-:W-:Y:S01]  /*1af0*/  UMOV UR8, UR5 ;  /* 0x0000000500087c82 */ /* 0x000fe20008000000 */
[----:B------:R-:W-:Y:S01]  /*1b00*/  UMOV UR17, 0x40000040 ;  /* 0x4000004000117882 */ /* 0x000fe20000000000 */
[----:B------:R-:W-:Y:S01]  /*1b10*/  UMOV UR14, UR8 ;  /* 0x00000008000e7c82 */ /* 0x000fe20008000000 */
[----:B------:R-:W-:Y:S01]  /*1b20*/  IMAD.U32 R12, RZ, RZ, UR8 ;  /* 0x00000008ff0c7e24 */ /* 0x000fe2000f8e00ff */
[----:B------:R-:W-:Y:S01]  /*1b30*/  UMOV UR19, 0x40000040 ;  /* 0x4000004000137882 */ /* 0x000fe20000000000 */
[----:B------:R-:W-:Y:S01]  /*1b40*/  UIADD3 UR4, UR4, 0x24400, URZ ;  /* 0x0002440004047890 */ /* 0x000fe2000fffe03f */
[----:B------:R-:W-:Y:S01]  /*1b50*/  IMAD.U32 R11, RZ, RZ, UR17 ;  /* 0x00000011ff0b7e24 */ /* 0x000fe2000f8e00ff */
[----:B------:R-:W-:Y:S01]  /*1b60*/  UMOV UR13, 0x40000040 ;  /* 0x40000040000d7882 */ /* 0x000fe20000000000 */
[----:B------:R-:W-:Y:S01]  /*1b70*/  UIADD3 UR20, UR5, 0x404, URZ ;  /* 0x0000040405147890 */ /* 0x000fe2000fffe03f */
[----:B------:R-:W-:Y:S01]  /*1b80*/  VIADD R2, R223, UR60 ;  /* 0x0000003cdf027c36 */ /* 0x000fe20008000000 */
[----:B------:R-:W-:Y:S01]  /*1b90*/  USHF.R.U32.HI UR4, URZ, 0x4, UR4 ;  /* 0x000000043f047899 */ /* 0x000fe20008011604 */
[----:B01----:R-:W-:Y:S01]  /*1ba0*/  IMAD.U32 R3, RZ, RZ, UR61 ;  /* 0x0000003dff037e24 */ /* 0x003fe2000f8e00ff */
[----:B------:R-:W-:Y:S01]  /*1bb0*/  UMOV UR21, 0x40000040 ;  /* 0x4000004000157882 */ /* 0x000fe20000000000 */
[----:B------:R-:W-:Y:S01]  /*1bc0*/  UMOV UR23, 0x40000040 ;  /* 0x4000004000177882 */ /* 0x000fe20000000000 */
[----:B------:R-:W-:Y:S01]  /*1bd0*/  ULOP3.LUT UR4, UR4, 0x3fff, URZ, 0xc0, !UPT ;  /* 0x00003fff04047892 */ /* 0x000fe2000f8ec03f */
[----:B------:R-:W-:Y:S01]  /*1be0*/  IMAD R2, R3, -0x50, R2 ;  /* 0xffffffb003027824 */ /* 0x000fe200078e0202 */
[----:B------:R-:W-:Y:S01]  /*1bf0*/  UIADD3 UR24, UR5, 0x406, URZ ;  /* 0x0000040605187890 */ /* 0x000fe2000fffe03f */
[----:B------:R-:W-:Y:S01]  /*1c00*/  P2R R21, PR, RZ, 0x1 ;  /* 0x00000001ff157803 */ /* 0x000fe20000000000 */
[----:B------:R-:W-:Y:S01]  /*1c10*/  ULOP3.LUT UR7, UR4, 0x10000, URZ, 0xfc, !UPT ;  /* 0x0001000004077892 */ /* 0x000fe2000f8efc3f */
[----:B------:R-:W-:Y:S01]  /*1c20*/  @!P1 VIADD R0, R0, 0x38840 ;  /* 0x0003884000009836 */ /* 0x000fe20000000000 */
[----:B------:R-:W-:Y:S01]  /*1c30*/  UMOV UR25, 0x40000040 ;  /* 0x4000004000197882 */ /* 0x000fe20000000000 */
[----:B------:R-:W-:Y:S01]  /*1c40*/  UMOV UR27, 0x40000040 ;  /* 0x40000040001b7882 */ /* 0x000fe20000000000 */
[----:B------:R-:W-:Y:S01]  /*1c50*/  UIMAD UR4, UR6, 0xa00, UR7 ;  /* 0x00000a00060478a4 */ /* 0x000fe2000f8e0207 */
[C---:B------:R-:W-:Y:S01]  /*1c60*/  ISETP.GT.AND P6, PT, R2.reuse, RZ, PT ;  /* 0x000000ff0200720c */ /* 0x040fe20003fc4270 */
[----:B------:R-:W-:Y:S01]  /*1c70*/  IMAD.U32 R19, RZ, RZ, UR7 ;  /* 0x00000007ff137e24 */ /* 0x000fe2000f8e00ff */
[----:B------:R-:W-:Y:S01]  /*1c80*/  UIADD3 UR7, UR5, 0x2, URZ ;  /* 0x0000000205077890 */ /* 0x000fe2000fffe03f */
[C---:B------:R-:W-:Y:S01]  /*1c90*/  ISETP.GT.AND P5, PT, R2.reuse, 0x1, PT ;  /* 0x000000010200780c */ /* 0x040fe20003fa4270 */
[----:B------:R-:W-:Y:S01]  /*1ca0*/  UIADD3 UR6, UR4, 0x200, URZ ;  /* 0x0000020004067890 */ /* 0x000fe2000fffe03f */
[C---:B------:R-:W-:Y:S01]  /*1cb0*/  ISETP.GT.AND P4, PT, R2.reuse, 0x8, PT ;  /* 0x000000080200780c */ /* 0x040fe20003f84270 */
[----:B------:R-:W-:Y:S01]  /*1cc0*/  UMOV UR10, UR4 ;  /* 0x00000004000a7c82 */ /* 0x000fe20008000000 */
[----:B------:R-:W-:Y:S01]  /*1cd0*/  UIADD3 UR12, UR4, 0x2, URZ ;  /* 0x00000002040c7890 */ /* 0x000fe2000fffe03f */
[----:B------:R-:W-:Y:S01]  /*1ce0*/  HGMMA.64x16x16.F32.BF16 R56, gdesc[UR8], RZ, !UPT, gsb0 ;  /* 0x00200000083879f0 */ /* 0x000fe2000c0018ff */
[----:B------:R-:W-:Y:S01]  /*1cf0*/  UIADD3 UR10, UR4, 0x80, URZ ;  /* 0x00000080040a7890 */ /* 0x000fe2000fffe03f */
[C---:B------:R-:W-:Y:S01]  /*1d00*/  ISETP.GT.AND P3, PT, R2.reuse, 0x9, PT ;  /* 0x000000090200780c */ /* 0x040fe20003f64270 */
[----:B------:R-:W-:Y:S01]  /*1d10*/  UMOV UR8, UR14 ;  /* 0x0000000e00087c82 */ /* 0x000fe20008000000 */
[----:B------:R-:W-:Y:S01]  /*1d20*/  UMOV UR9, UR15 ;  /* 0x0000000f00097c82 */ /* 0x000fe20008000000 */
[----:B------:R-:W-:Y:S01]  /*1d30*/  UMOV UR11, 0x40000040 ;  /* 0x40000040000b7882 */ /* 0x000fe20000000000 */
[----:B------:R-:W-:Y:S01]  /*1d40*/  UMOV UR16, UR7 ;  /* 0x0000000700107c82 */ /* 0x000fe20008000000 */
[----:B------:R-:W-:Y:S01]  /*1d50*/  UMOV UR18, UR12 ;  /* 0x0000000c00127c82 */ /* 0x000fe20008000000 */
[----:B------:R-:W-:Y:S01]  /*1d60*/  UIADD3 UR7, UR5, 0x4, URZ ;  /* 0x0000000405077890 */ /* 0x000fe2000fffe03f */
[----:B------:R-:W-:Y:S01]  /*1d70*/  IMAD.U32 R10, RZ, RZ, UR16 ;  /* 0x00000010ff0a7e24 */ /* 0x000fe2000f8e00ff */
[----:B------:R-:W-:Y:S01]  /*1d80*/  UIADD3 UR12, UR4, 0x4, URZ ;  /* 0x00000004040c7890 */ /* 0x000fe2000fffe03f */
[----:B------:R-:W-:Y:S01]  /*1d90*/  ISETP.GT.AND P2, PT, R2, 0x10, PT ;  /* 0x000000100200780c */ /* 0x000fe20003f44270 */
[----:B------:R-:W-:Y:S01]  /*1da0*/  UIADD3 UR22, UR4, 0x284, URZ ;  /* 0x0000028404167890 */ /* 0x000fe2000fffe03f */
[----:B------:R-:W-:Y:S01]  /*1db0*/  @!P1 PRMT R0, RZ, 0x654, R0 ;  /* 0x00000654ff009816 */ /* 0x000fe20000000000 */
[----:B------:R-:W-:Y:S01]  /*1dc0*/  UIADD3 UR26, UR4, 0x286, URZ ;  /* 0x00000286041a7890 */ /* 0x000fe2000fffe03f */
[--C-:B------:R-:W-:Y:S01]  /*1dd0*/  IMAD.MOV.U32 R150, RZ, RZ, R151.reuse ;  /* 0x000000ffff967224 */ /* 0x100fe200078e0097 */
        /* <DEDUP_REMOVED lines=50> */
[----:B------:R-:W-:Y:S01]  /*2100*/  UMOV UR57, 0x40000040 ;  /* 0x4000004000397882 */ /* 0x000fe20000000000 */
[----:B------:R-:W-:Y:S01]  /*2110*/  UMOV UR59, 0x40000040 ;  /* 0x40000040003b7882 */ /* 0x000fe20000000000 */
[----:B------:R-:W-:Y:S01]  /*2120*/  IMAD.U32 R7, RZ, RZ, UR57 ;  /* 0x00000039ff077e24 */ /* 0x000fe2000f8e00ff */
[----:B------:R-:W-:Y:S01]  /*2130*/  UISETP.GE.AND UP0, UPT, UR60, 0x51, UPT ;  /* 0x000000513c00788c */ /* 0x000fe2000bf06270 */
        /* <DEDUP_REMOVED lines=514> */
[----:B------:R-:W-:-:S02]  /*4160*/  FMNMX.FTZ R3, R49, R4, !PT ;  /* 0x0000000431037209 */ /* 0x000fc40007810000 */
[----:B------:R-:W-:Y:S02]  /*4170*/  FSEL R53, R53, -INF , P4 ;  /* 0xff80000035357808 */ /* 0x000fe40002000000 */
[----:B------:R-:W-:Y:S02]  /*4180*/  FMNMX.FTZ R4, R52, R3, !PT ;  /* 0x0000000334047209 */ /* 0x000fe40007810000 */
[----:B------:R-:W-:Y:S02]  /*4190*/  FSEL R50, R50, -INF , P2 ;  /* 0xff80000032327808 */ /* 0x000fe40001000000 */
[----:B------:R-:W-:Y:S02]  /*41a0*/  ISETP.GT.AND P2, PT, R2, 0x21, PT ;  /* 0x000000210200780c */ /* 0x000fe40003f44270 */
[----:B------:R-:W-:Y:S02]  /*41b0*/  FMNMX.FTZ R3, R53, R4, !PT ;  /* 0x0000000435037209 */ /* 0x000fe40007810000 */
[----:B------:R-:W-:-:S02]  /*41c0*/  FSEL R51, R51, -INF , P6 ;  /* 0xff80000033337808 */ /* 0x000fc40003000000 */
[----:B------:R-:W-:Y:S02]  /*41d0*/  ISETP.GT.AND P6, PT, R2, 0x28, PT ;  /* 0x000000280200780c */ /* 0x000fe40003fc4270 */
        /* <DEDUP_REMOVED lines=29> */
[----:B------:R-:W-:Y:S01]  /*43b0*/  FSEL R36, R36, -INF , P2 ;  /* 0xff80000024247808 */ /* 0x000fe20001000000 */
[----:B------:R-:W-:Y:S01]  /*43c0*/  ULDC UR5, c[0x0][0x988] ;  /* 0x0002620000057ab9 */ /* 0x000fe20000000800 */
        /* <DEDUP_REMOVED lines=26> */
[----:B-1----:R-:W-:Y:S02]  /*4570*/  FMNMX.FTZ R15, R14, R3, !PT ;  /* 0x000000030e0f7209 */ /* 0x002fe40007810000 */
[----:B------:R-:W-:-:S03]  /*4580*/  FMNMX.FTZ R3, R58, R59, !PT ;  /* 0x0000003b3a037209 */ /* 0x000fc60007810000 */
[----:B------:R-:W1:Y:S02]  /*4590*/  SHFL.BFLY PT, R4, R15, 0x1, 0x1f ;  /* 0x0c201f000f047f89 */ /* 0x000e6400000e0000 */
[----:B-1----:R-:W-:-:S04]  /*45a0*/  FMNMX.FTZ R4, R15, R4, !PT ;  /* 0x000000040f047209 */ /* 0x002fc80007810000 */
        /* <DEDUP_REMOVED lines=36> */
[----:B-1----:R-:W-:Y:S01]  /*47f0*/  FADD.FTZ R15, R56, R57 ;  /* 0x00000039380f7221 */ /* 0x002fe20000010000 */
[----:B------:R-:W-:Y:S01]  /*4800*/  FFMA.FTZ R20, R29, UR5, -R20 ;  /* 0x000000051d147c23 */ /* 0x000fe20008010814 */
[----:B------:R-:W-:-:S02]  /*4810*/  FMNMX.FTZ R3, R47, R2, !PT ;  /* 0x000000022f037209 */ /* 0x000fc40007810000 */
[----:B------:R-:W-:Y:S01]  /*4820*/  F2FP.BF16.F32.PACK_AB R208, R57, R56 ;  /* 0x0000003839d0723e */ /* 0x000fe200000010ff */
[--C-:B------:R-:W-:Y:S01]  /*4830*/  IMAD.MOV.U32 R57, RZ, RZ, R151.reuse ;  /* 0x000000ffff397224 */ /* 0x100fe200078e0097 */
[----:B------:R-:W-:Y:S01]  /*4840*/  FMNMX.FTZ R2, R34, R3, !PT ;  /* 0x0000000322027209 */ /* 0x000fe20007810000 */
[----:B------:R-:W-:Y:S01]  /*4850*/  MUFU.EX2 R48, R48 ;  /* 0x0000003000307308 */ /* 0x000fe20000000800 */
[----:B------:R-:W-:Y:S02]  /*4860*/  IMAD.MOV.U32 R56, RZ, RZ, R151 ;  /* 0x000000ffff387224 */ /* 0x000fe400078e0097 */
[----:B------:R-:W-:-:S04]  /*4870*/  FMNMX.FTZ R3, R35, R2, !PT ;  /* 0x0000000223037209 */ /* 0x000fc80007810000 */
[----:B------:R-:W-:Y:S01]  /*4880*/  FMNMX.FTZ R2, R38, R3, !PT ;  /* 0x0000000326027209 */ /* 0x000fe20007810000 */
[----:B------:R-:W1:Y:S01]  /*4890*/  MUFU.EX2 R49, R49 ;  /* 0x0000003100317308 */ /* 0x000e620000000800 */
[----:B--2---:R-:W-:Y:S02]  /*48a0*/  F2FP.BF16.F32.PACK_AB R210, R61, R60 ;  /* 0x0000003c3dd2723e */ /* 0x004fe400000010ff */
[----:B------:R-:W-:-:S04]  /*48b0*/  FMNMX.FTZ R3, R39, R2, !PT ;  /* 0x0000000227037209 */ /* 0x000fc80007810000 */
[----:B------:R-:W-:Y:S01]  /*48c0*/  FMNMX.FTZ R2, R26, R3, !PT ;  /* 0x000000031a027209 */ /* 0x000fe20007810000 */
[----:B------:R-:W-:Y:S03]  /*48d0*/  MUFU.EX2 R52, R52 ;  /* 0x0000003400347308 */ /* 0x000fe60000000800 */
[----:B------:R-:W-:-:S04]  /*48e0*/  FMNMX.FTZ R3, R27, R2, !PT ;  /* 0x000000021b037209 */ /* 0x000fc80007810000 */
[----:B------:R-:W-:Y:S01]  /*48f0*/  FMNMX.FTZ R2, R30, R3, !PT ;  /* 0x000000031e027209 */ /* 0x000fe20007810000 */
[----:B------:R-:W2:Y:S01]  /*4900*/  MUFU.EX2 R53, R53 ;  /* 0x0000003500357308 */ /* 0x000ea20000000800 */
[----:B-1----:R-:W-:Y:S02]  /*4910*/  F2FP.BF16.F32.PACK_AB R204, R49, R48 ;  /* 0x0000003031cc723e */ /* 0x002fe400000010ff */
[----:B------:R-:W-:-:S05]  /*4920*/  FMNMX.FTZ R2, R31, R2, !PT ;  /* 0x000000021f027209 */ /* 0x000fca0007810000 */
[----:B------:R-:W1:Y:S01]  /*4930*/  SHFL.BFLY PT, R3, R2, 0x2, 0x1f ;  /* 0x0c401f0002037f89 */ /* 0x000e6200000e0000 */
[----:B------:R-:W-:Y:S08]  /*4940*/  MUFU.EX2 R40, R40 ;  /* 0x0000002800287308 */ /* 0x000ff00000000800 */
[----:B------:R-:W3:Y:S01]  /*4950*/  MUFU.EX2 R41, R41 ;  /* 0x0000002900297308 */ /* 0x000ee20000000800 */
[----:B--2---:R-:W-:-:S07]  /*4960*/  F2FP.BF16.F32.PACK_AB R206, R53, R52 ;  /* 0x0000003435ce723e */ /* 0x004fce00000010ff */
[----:B------:R-:W-:Y:S01]  /*4970*/  MUFU.EX2 R44, R44 ;  /* 0x0000002c002c7308 */ /* 0x000fe20000000800 */
[----:B-1----:R-:W-:-:S07]  /*4980*/  FMNMX.FTZ R14, R2, R3, !PT ;  /* 0x00000003020e7209 */ /* 0x002fce0007810000 */
[----:B------:R-:W-:Y:S01]  /*4990*/  MUFU.EX2 R21, R20 ;  /* 0x0000001400157308 */ /* 0x000fe20000000800 */
[----:B---3--:R-:W-:Y:S01]  /*49a0*/  F2FP.BF16.F32.PACK_AB R200, R41, R40 ;  /* 0x0000002829c8723e */ /* 0x008fe200000010ff */
[----:B------:R-:W1:Y:S06]  /*49b0*/  SHFL.BFLY PT, R3, R14, 0x1, 0x1f ;  /* 0x0c201f000e037f89 */ /* 0x000e6c00000e0000 */
[----:B------:R-:W2:Y:S08]  /*49c0*/  MUFU.EX2 R45, R45 ;  /* 0x0000002d002d7308 */ /* 0x000eb00000000800 */
[----:B------:R-:W-:Y:S08]  /*49d0*/  MUFU.EX2 R32, R32 ;  /* 0x0000002000207308 */ /* 0x000ff00000000800 */
[----:B------:R-:W3:Y:S01]  /*49e0*/  MUFU.EX2 R33, R33 ;  /* 0x0000002100217308 */ /* 0x000ee20000000800 */
[----:B--2---:R-:W-:-:S02]  /*49f0*/  F2FP.BF16.F32.PACK_AB R202, R45, R44 ;  /* 0x0000002c2dca723e */ /* 0x004fc400000010ff */
[----:B-1----:R-:W-:Y:S01]  /*4a00*/  FMNMX.FTZ R3, R14, R3, !PT ;  /* 0x000000030e037209 */ /* 0x002fe20007810000 */
[----:B------:R-:W-:Y:S01]  /*4a10*/  FADD.FTZ R14, R60, R15 ;  /* 0x0000000f3c0e7221 */ /* 0x000fe20000010000 */
[--C-:B------:R-:W-:Y:S02]  /*4a20*/  IMAD.MOV.U32 R60, RZ, RZ, R151.reuse ;  /* 0x000000ffff3c7224 */ /* 0x100fe400078e0097 */
[C---:B------:R-:W-:Y:S01]  /*4a30*/  FSETP.NEU.FTZ.AND P2, PT, R3.reuse, -INF , PT ;  /* 0xff8000000300780b */ /* 0x040fe20003f5d000 */
[----:B------:R-:W-:Y:S01]  /*4a40*/  FMUL.FTZ R2, R3, UR5 ;  /* 0x0000000503027c20 */ /* 0x000fe20008410000 */
[----:B------:R-:W-:Y:S01]  /*4a50*/  FADD.FTZ R15, R61, R14 ;  /* 0x0000000e3d0f7221 */ /* 0x000fe20000010000 */
[----:B------:R-:W-:Y:S01]  /*4a60*/  MUFU.EX2 R36, R36 ;  /* 0x0000002400247308 */ /* 0x000fe20000000800 */
[----:B------:R-:W-:Y:S02]  /*4a70*/  IMAD.MOV.U32 R61, RZ, RZ, R151 ;  /* 0x000000ffff3d7224 */ /* 0x000fe400078e0097 */
[----:B------:R-:W-:Y:S01]  /*4a80*/  FSEL R2, R2, RZ, P2 ;  /* 0x000000ff02027208 */ /* 0x000fe20001000000 */
[----:B------:R-:W-:Y:S01]  /*4a90*/  FADD.FTZ R14, R48, R15 ;  /* 0x0000000f300e7221 */ /* 0x000fe20000010000 */
[----:B------:R-:W-:Y:S01]  /*4aa0*/  PLOP3.LUT P2, PT, PT, PT, UP0, 0x80, 0x0 ;  /* 0x000000000000781c */ /* 0x000fe20003f4f008 */
[----:B------:R-:W-:Y:S01]  /*4ab0*/  IMAD.MOV.U32 R48, RZ, RZ, R151 ;  /* 0x000000ffff307224 */ /* 0x000fe200078e0097 */
[----:B---3--:R-:W-:Y:S01]  /*4ac0*/  F2FP.BF16.F32.PACK_AB R196, R33, R32 ;  /* 0x0000002021c4723e */ /* 0x008fe200000010ff */
        /* <DEDUP_REMOVED lines=8> */
[----:B------:R-:W-:Y:S01]  /*4b50*/  FFMA.FTZ R55, R55, UR5, -R2 ;  /* 0x0000000537377c23 */ /* 0x000fe20008010802 */
[----:B------:R-:W-:Y:S01]  /*4b60*/  FADD.FTZ R29, R49, R14 ;  /* 0x0000000e311d7221 */ /* 0x000fe20000010000 */
[--C-:B------:R-:W-:Y:S01]  /*4b70*/  FFMA.FTZ R42, R42, UR5, -R2.reuse ;  /* 0x000000052a2a7c23 */ /* 0x100fe20008010802 */
[--C-:B------:R-:W-:Y:S01]  /*4b80*/  FFMA.FTZ R43, R43, UR5, -R2.reuse ;  /* 0x000000052b2b7c23 */ /* 0x100fe20008010802 */
[--C-:B------:R-:W-:Y:S01]  /*4b90*/  FFMA.FTZ R46, R46, UR5, -R2.reuse ;  /* 0x000000052e2e7c23 */ /* 0x100fe20008010802 */
[----:B------:R-:W-:Y:S01]  /*4ba0*/  FADD.FTZ R20, R52, R29 ;  /* 0x0000001d34147221 */ /* 0x000fe20000010000 */
[----:B------:R-:W1:Y:S01]  /*4bb0*/  MUFU.EX2 R59, R59 ;  /* 0x0000003b003b7308 */ /* 0x000e620000000800 */
[--C-:B------:R-:W-:Y:S01]  /*4bc0*/  FFMA.FTZ R47, R47, UR5, -R2.reuse ;  /* 0x000000052f2f7c23 */ /* 0x100fe20008010802 */
[----:B------:R-:W-:Y:S01]  /*4bd0*/  FFMA.FTZ R34, R34, UR5, -R2 ;  /* 0x0000000522227c23 */ /* 0x000fe20008010802 */
[----:B------:R-:W-:Y:S01]  /*4be0*/  FADD.FTZ R29, R53, R20 ;  /* 0x00000014351d7221 */ /* 0x000fe20000010000 */
[--C-:B------:R-:W-:Y:S01]  /*4bf0*/  FFMA.FTZ R35, R35, UR5, -R2.reuse ;  /* 0x0000000523237c23 */ /* 0x100fe20008010802 */
[--C-:B------:R-:W-:Y:S01]  /*4c00*/  FFMA.FTZ R38, R38, UR5, -R2.reuse ;  /* 0x0000000526267c23 */ /* 0x100fe20008010802 */
[--C-:B------:R-:W-:Y:S01]  /*4c10*/  FFMA.FTZ R39, R39, UR5, -R2.reuse ;  /* 0x0000000527277c23 */ /* 0x100fe20008010802 */
[----:B------:R-:W-:Y:S01]  /*4c20*/  FADD.FTZ R20, R40, R29 ;  /* 0x0000001d28147221 */ /* 0x000fe20000010000 */
[----:B------:R-:W2:Y:S01]  /*4c30*/  MUFU.EX2 R62, R62 ;  /* 0x0000003e003e7308 */ /* 0x000ea20000000800 */
[--C-:B------:R-:W-:Y:S01]  /*4c40*/  FFMA.FTZ R26, R26, UR5, -R2.reuse ;  /* 0x000000051a1a7c23 */ /* 0x100fe20008010802 */
[----:B------:R-:W-:Y:S01]  /*4c50*/  FFMA.FTZ R27, R27, UR5, -R2 ;  /* 0x000000051b1b7c23 */ /* 0x000fe20008010802 */
[----:B------:R-:W-:Y:S01]  /*4c60*/  FADD.FTZ R29, R41, R20 ;  /* 0x00000014291d7221 */ /* 0x000fe20000010000 */
[--C-:B------:R-:W-:Y:S01]  /*4c70*/  FFMA.FTZ R30, R30, UR5, -R2.reuse ;  /* 0x000000051e1e7c23 */ /* 0x100fe20008010802 */
[----:B------:R-:W-:Y:S01]  /*4c80*/  FFMA.FTZ R2, R31, UR5, -R2 ;  /* 0x000000051f027c23 */ /* 0x000fe20008010802 */
[----:B------:R-:W-:-:S02]  /*4c90*/  IMAD.MOV.U32 R53, RZ, RZ, R151 ;  /* 0x000000ffff357224 */ /* 0x000fc400078e0097 */
[----:B0-----:R-:W-:Y:S01]  /*4ca0*/  FADD.FTZ R0, R44, R29 ;  /* 0x0000001d2c007221 */ /* 0x001fe20000010000 */
[----:B------:R-:W0:Y:S01]  /*4cb0*/  MUFU.EX2 R63, R63 ;  /* 0x0000003f003f7308 */ /* 0x000e220000000800 */
[----:B-1----:R-:W-:Y:S01]  /*4cc0*/  FADD.FTZ R15, R58, R59 ;  /* 0x0000003b3a0f7221 */ /* 0x002fe20000010000 */
[----:B------:R-:W-:Y:S01]  /*4cd0*/  F2FP.BF16.F32.PACK_AB R209, R59, R58 ;  /* 0x0000003a3bd1723e */ /* 0x000fe200000010ff */
[----:B------:R-:W-:Y:S01]  /*4ce0*/  FADD.FTZ R29, R45, R0 ;  /* 0x000000002d1d7221 */ /* 0x000fe20000010000 */
[--C-:B------:R-:W-:Y:S02]  /*4cf0*/  IMAD.MOV.U32 R59, RZ, RZ, R151.reuse ;  /* 0x000000ffff3b7224 */ /* 0x100fe400078e0097 */
[----:B------:R-:W-:Y:S02]  /*4d00*/  IMAD.MOV.U32 R58, RZ, RZ, R151 ;  /* 0x000000ffff3a7224 */ /* 0x000fe400078e0097 */
[----:B------:R-:W1:Y:S01]  /*4d10*/  MUFU.EX2 R50, R50 ;  /* 0x0000003200327308 */ /* 0x000e620000000800 */
[----:B--2---:R-:W-:Y:S01]  /*4d20*/  FADD.FTZ R14, R62, R15 ;  /* 0x0000000f3e0e7221 */ /* 0x004fe20000010000 */
[----:B------:R-:W-:-:S02]  /*4d30*/  IMAD.MOV.U32 R52, RZ, RZ, R151 ;  /* 0x000000ffff347224 */ /* 0x000fc400078e0097 */
[--C-:B------:R-:W-:Y:S02]  /*4d40*/  IMAD.MOV.U32 R49, RZ, RZ, R151.reuse ;  /* 0x000000ffff317224 */ /* 0x100fe400078e0097 */
[--C-:B------:R-:W-:Y:S02]  /*4d50*/  IMAD.MOV.U32 R45, RZ, RZ, R151.reuse ;  /* 0x000000ffff2d7224 */ /* 0x100fe400078e0097 */
[----:B------:R-:W2:Y:S01]  /*4d60*/  MUFU.EX2 R51, R51 ;  /* 0x0000003300337308 */ /* 0x000ea20000000800 */
[C---:B0-----:R-:W-:Y:S01]  /*4d70*/  FADD.FTZ R15, R63.reuse, R14 ;  /* 0x0000000e3f0f7221 */ /* 0x041fe20000010000 */
[----:B------:R-:W-:Y:S01]  /*4d80*/  F2FP.BF16.F32.PACK_AB R211, R63, R62 ;  /* 0x0000003e3fd3723e */ /* 0x000fe200000010ff */
[--C-:B------:R-:W-:Y:S02]  /*4d90*/  IMAD.MOV.U32 R63, RZ, RZ, R151.reuse ;  /* 0x000000ffff3f7224 */ /* 0x100fe400078e0097 */
[--C-:B------:R-:W-:Y:S02]  /*4da0*/  IMAD.MOV.U32 R62, RZ, RZ, R151.reuse ;  /* 0x000000ffff3e7224 */ /* 0x100fe400078e0097 */
[----:B------:R-:W-:Y:S01]  /*4db0*/  IMAD.MOV.U32 R44, RZ, RZ, R151 ;  /* 0x000000ffff2c7224 */ /* 0x000fe200078e0097 */
[----:B------:R-:W0:Y:S01]  /*4dc0*/  MUFU.EX2 R54, R54 ;  /* 0x0000003600367308 */ /* 0x000e220000000800 */
[----:B-1----:R-:W-:Y:S01]  /*4dd0*/  FADD.FTZ R14, R50, R15 ;  /* 0x0000000f320e7221 */ /* 0x002fe20000010000 */
[----:B------:R-:W-:-:S02]  /*4de0*/  IMAD.MOV.U32 R41, RZ, RZ, R151 ;  /* 0x000000ffff297224 */ /* 0x000fc400078e0097 */
[--C-:B------:R-:W-:Y:S02]  /*4df0*/  IMAD.MOV.U32 R40, RZ, RZ, R151.reuse ;  /* 0x000000ffff287224 */ /* 0x100fe400078e0097 */
[--C-:B------:R-:W-:Y:S02]  /*4e00*/  IMAD.MOV.U32 R31, RZ, RZ, R151.reuse ;  /* 0x000000ffff1f7224 */ /* 0x100fe400078e0097 */
        /* <DEDUP_REMOVED lines=18> */
[----:B------:R-:W-:-:S03]  /*4f30*/  IMAD.MOV.U32 R32, RZ, RZ, R151 ;  /* 0x000000ffff207224 */ /* 0x000fc600078e0097 */
[----:B------:R-:W2:Y:S01]  /*4f40*/  MUFU.EX2 R47, R47 ;  /* 0x0000002f002f7308 */ /* 0x000ea20000000800 */
[C---:B0-----:R-:W-:Y:S01]  /*4f50*/  FADD.FTZ R15, R43.reuse, R0 ;  /* 0x000000002b0f7221 */ /* 0x041fe20000010000 */
[----:B------:R-:W-:Y:S01]  /*4f60*/  F2FP.BF16.F32.PACK_AB R201, R43, R42 ;  /* 0x0000002a2bc9723e */ /* 0x000fe200000010ff */
[--C-:B------:R-:W-:Y:S02]  /*4f70*/  IMAD.MOV.U32 R43, RZ, RZ, R151.reuse ;  /* 0x000000ffff2b7224 */ /* 0x100fe400078e0097 */
[----:B------:R-:W-:-:S03]  /*4f80*/  IMAD.MOV.U32 R42, RZ, RZ, R151 ;  /* 0x000000ffff2a7224 */ /* 0x000fc600078e0097 */
        /* <DEDUP_REMOVED lines=15> */
[----:B--2---:R-:W-:-:S07]  /*5080*/  FADD.FTZ R14, R24, R29 ;  /* 0x0000001d180e7221 */ /* 0x004fce0000010000 */
[----:B------:R-:W2:Y:S01]  /*5090*/  MUFU.EX2 R38, R38 ;  /* 0x0000002600267308 */ /* 0x000ea20000000800 */
[C---:B0-----:R-:W-:Y:S01]  /*50a0*/  FADD.FTZ R15, R35.reuse, R0 ;  /* 0x00000000230f7221 */ /* 0x041fe20000010000 */
[----:B------:R-:W-:Y:S01]  /*50b0*/  F2FP.BF16.F32.PACK_AB R197, R35, R34 ;  /* 0x0000002223c5723e */ /* 0x000fe200000010ff */
[--C-:B------:R-:W-:Y:S02]  /*50c0*/  IMAD.MOV.U32 R35, RZ, RZ, R151.reuse ;  /* 0x000000ffff237224 */ /* 0x100fe400078e0097 */
[----:B------:R-:W-:-:S03]  /*50d0*/  IMAD.MOV.U32 R34, RZ, RZ, R151 ;  /* 0x000000ffff227224 */ /* 0x000fc600078e0097 */
        /* <DEDUP_REMOVED lines=8> */
[----:B0-----:R-:W-:Y:S01]  /*5160*/  FADD.FTZ R14, R28, R29 ;  /* 0x0000001d1c0e7221 */ /* 0x001fe20000010000 */
[C---:B------:R-:W-:Y:S01]  /*5170*/  F2FP.BF16.F32.PACK_AB R194, R21.reuse, R28 ;  /* 0x0000001c15c2723e */ /* 0x040fe200000010ff */
[----:B------:R-:W-:Y:S02]  /*5180*/  IMAD.MOV.U32 R28, RZ, RZ, R151 ;  /* 0x000000ffff1c7224 */ /* 0x000fe400078e0097 */
[----:B------:R-:W-:-:S03]  /*5190*/  FADD.FTZ R15, R21, R14 ;  /* 0x0000000e150f7221 */ /* 0x000fc60000010000 */
[----:B------:R-:W0:Y:S01]  /*51a0*/  MUFU.EX2 R27, R27 ;  /* 0x0000001b001b7308 */ /* 0x000e220000000800 */
[C---:B-1----:R-:W-:Y:S01]  /*51b0*/  FADD.FTZ R29, R39.reuse, R0 ;  /* 0x00000000271d7221 */ /* 0x042fe20000010000 */
[----:B------:R-:W-:Y:S01]  /*51c0*/  F2FP.BF16.F32.PACK_AB R199, R39, R38 ;  /* 0x0000002627c7723e */ /* 0x000fe200000010ff */
[--C-:B------:R-:W-:Y:S02]  /*51d0*/  IMAD.MOV.U32 R39, RZ, RZ, R151.reuse ;  /* 0x000000ffff277224 */ /* 0x100fe400078e0097 */
[----:B------:R-:W-:-:S03]  /*51e0*/  IMAD.MOV.U32 R38, RZ, RZ, R151 ;  /* 0x000000ffff267224 */ /* 0x000fc600078e0097 */
[----:B------:R-:W1:Y:S01]  /*51f0*/  MUFU.EX2 R30, R30 ;  /* 0x0000001e001e7308 */ /* 0x000e620000000800 */
[----:B--2---:R-:W-:Y:S01]  /*5200*/  FADD.FTZ R0, R26, R29 ;  /* 0x0000001d1a007221 */ /* 0x004fe20000010000 */
[----:B------:R-:W-:-:S06]  /*5210*/  IMAD.MOV.U32 R29, RZ, RZ, R151 ;  /* 0x000000ffff1d7224 */ /* 0x000fcc00078e0097 */
[----:B------:R2:W3:Y:S01]  /*5220*/  MUFU.EX2 R195, R2 ;  /* 0x0000000200c37308 */ /* 0x0004e20000000800 */
[C---:B0-----:R-:W-:Y:S01]  /*5230*/  FADD.FTZ R21, R27.reuse, R0 ;  /* 0x000000001b157221 */ /* 0x041fe20000010000 */
[----:B------:R-:W-:Y:S01]  /*5240*/  F2FP.BF16.F32.PACK_AB R193, R27, R26 ;  /* 0x0000001a1bc1723e */ /* 0x000fe200000010ff */
[----:B------:R-:W-:Y:S02]  /*5250*/  IMAD.MOV.U32 R0, RZ, RZ, 0x3f800000 ;  /* 0x3f800000ff007424 */ /* 0x000fe400078e00ff */
[--C-:B------:R-:W-:Y:S02]  /*5260*/  IMAD.MOV.U32 R27, RZ, RZ, R151.reuse ;  /* 0x000000ffff1b7224 */ /* 0x100fe400078e0097 */
[----:B------:R-:W-:Y:S02]  /*5270*/  IMAD.MOV.U32 R26, RZ, RZ, R151 ;  /* 0x000000ffff1a7224 */ /* 0x000fe400078e0097 */
[----:B-1----:R-:W-:Y:S01]  /*5280*/  FADD.FTZ R14, R30, R21 ;  /* 0x000000151e0e7221 */ /* 0x002fe20000010000 */
[----:B--2---:R-:W-:-:S03]  /*5290*/  IMAD.MOV.U32 R2, RZ, RZ, 0x3f800000 ;  /* 0x3f800000ff027424 */ /* 0x004fc600078e00ff */
[C---:B---3--:R-:W-:Y:S01]  /*52a0*/  FADD.FTZ R14, R195.reuse, R14 ;  /* 0x0000000ec30e7221 */ /* 0x048fe20000010000 */
[----:B------:R-:W-:Y:S01]  /*52b0*/  F2FP.BF16.F32.PACK_AB R195, R195, R30 ;  /* 0x0000001ec3c3723e */ /* 0x000fe200000010ff */
[----:B------:R-:W-:Y:S01]  /*52c0*/  IMAD.MOV.U32 R30, RZ, RZ, R151 ;  /* 0x000000ffff1e7224 */ /* 0x000fe200078e0097 */
[----:B------:R-:W-:Y:S06]  /*52d0*/  @!P2 BRA `(.L_x_398) ;  /* 0x0000003c0088a947 */ /* 0x000fec0003800000 */
[----:B------:R-:W-:Y:S01]  /*52e0*/  R2UR UR60, R16 ;  /* 0x00000000103c72ca */ /* 0x000fe200000e0000 */
[----:B------:R-:W-:Y:S01]  /*52f0*/  UIADD3 UR4, UR61, -0x2, URZ ;  /* 0xfffffffe3d047890 */ /* 0x000fe2000fffe03f */
[----:B------:R-:W-:Y:S01]  /*5300*/  IMAD.MOV.U32 R20, RZ, RZ, R3 ;  /* 0x000000ffff147224 */ /* 0x000fe200078e0003 */
[----:B------:R-:W-:Y:S01]  /*5310*/  CS2R R150, SRZ ;  /* 0x0000000000967805 */ /* 0x000fe2000001ff00 */
[----:B------:R-:W-:Y:S01]  /*5320*/  IMAD.MOV.U32 R21, RZ, RZ, R4 ;  /* 0x000000ffff157224 */ /* 0x000fe200078e0004 */
[----:B------:R-:W-:Y:S01]  /*5330*/  CS2R R146, SRZ ;  /* 0x0000000000927805 */ /* 0x000fe2000001ff00 */
[----:B------:R-:W-:Y:S01]  /*5340*/  IMAD.MOV.U32 R232, RZ, RZ, R17 ;  /* 0x000000ffffe87224 */ /* 0x000fe200078e0011 */
[----:B------:R-:W-:Y:S01]  /*5350*/  CS2R R142, SRZ ;  /* 0x00000000008e7805 */ /* 0x000fe2000001ff00 */
[----:B------:R-:W-:Y:S01]  /*5360*/  IMAD.U32 R233, RZ, RZ, UR4 ;  /* 0x00000004ffe97e24 */ /* 0x000fe2000f8e00ff */
[----:B------:R-:W-:Y:S01]  /*5370*/  CS2R R138, SRZ ;  /* 0x00000000008a7805 */ /* 0x000fe2000001ff00 */
[----:B------:R-:W-:Y:S01]  /*5380*/  IMAD.MOV.U32 R0, RZ, RZ, 0x3f800000 ;  /* 0x3f800000ff007424 */ /* 0x000fe200078e00ff */
        /* <DEDUP_REMOVED lines=59> */
[----:B------:R-:W-:-:S07]  /*5740*/  CS2R R24, SRZ ;  /* 0x0000000000187805 */ /* 0x000fce000001ff00 */
.L_x_407:
[----:B------:R-:W-:-:S04]  /*5750*/  UIADD3 UR4, UR60, 0x1, URZ ;  /* 0x000000013c047890 */ /* 0x000fc8000fffe03f */
[----:B------:R-:W-:-:S04]  /*5760*/  UISETP.NE.AND UP0, UPT, UR4, 0x2, UPT ;  /* 0x000000020400788c */ /* 0x000fc8000bf05270 */
[----:B------:R-:W-:Y:S02]  /*5770*/  USEL UR5, URZ, 0x1, UP0 ;  /* 0x000000013f057887 */ /* 0x000fe40008000000 */
[----:B------:R-:W-:-:S04]  /*5780*/  USEL UR4, UR4, URZ, UP0 ;  /* 0x0000003f04047287 */ /* 0x000fc80008000000 */
[----:B------:R-:W-:Y:S02]  /*5790*/  LOP3.LUT R17, R232, UR5, RZ, 0x3c, !PT ;  /* 0x00000005e8117c12 */ /* 0x000fe4000f8e3cff */
[----:B------:R-:W-:Y:S01]  /*57a0*/  IMAD.U32 R16, RZ, RZ, UR4 ;  /* 0x00000004ff107e24 */ /* 0x000fe2000f8e00ff */
[----:B------:R-:W-:Y:S06]  /*57b0*/  @!P0 BRA `(.L_x_399) ;  /* 0x0000000000048947 */ /* 0x000fec0003800000 */
[----:B------:R-:W-:Y:S01]  /*57c0*/  BPT.TRAP 0x1 ;  /* 0x000000040000795c */ /* 0x000fe20000300000 */
.L_x_399:
[----:B------:R-:W0:Y:S01]  /*57d0*/  S2UR UR6, SR_CgaCtaId ;  /* 0x00000000000679c3 */ /* 0x000e220000008800 */
[----:B------:R-:W-:Y:S01]  /*57e0*/  UMOV UR5, 0x400 ;  /* 0x0000040000057882 */ /* 0x000fe20000000000 */
[----:B------:R-:W-:Y:S01]  /*57f0*/  SHF.L.U32 R3, R17, 0x1f, RZ ;  /* 0x0000001f11037819 */ /* 0x000fe200000006ff */
[----:B0-----:R-:W-:-:S06]  /*5800*/  ULEA UR5, UR6, UR5, 0x18 ;  /* 0x0000000506057291 */ /* 0x001fcc000f8ec03f */
[----:B------:R-:W-:-:S05]  /*5810*/  IMAD.U32 R5, RZ, RZ, UR5 ;  /* 0x00000005ff057e24 */ /* 0x000fca000f8e00ff */
[----:B------:R-:W-:-:S13]  /*5820*/  R2UR UR61, R5 ;  /* 0x00000000053d72ca */ /* 0x000fda00000e0000 */
[----:B------:R-:W-:-:S09]  /*5830*/  ULEA UR61, UR4, UR61, 0x3 ;  /* 0x0000003d043d7291 */ /* 0x000fd2000f8e183f */
[----:B------:R0:W1:Y:S01]  /*5840*/  SYNCS.PHASECHK.TRANS64.TRYWAIT P2, [UR61+0x38830], R3 ;  /* 0x03883003ff0075a7 */ /* 0x000062000804017d */
[----:B------:R-:W-:Y:S05]  /*5850*/  @!P0 BRA `(.L_x_400) ;  /* 0x0000000000048947 */ /* 0x000fea0003800000 */
[----:B------:R-:W-:Y:S01]  /*5860*/  BPT.TRAP 0x1 ;  /* 0x000000040000795c */ /* 0x000fe20000300000 */
.L_x_400:
[----:B-1----:R-:W-:Y:S05]  /*5870*/  @P2 BRA `(.L_x_401) ;  /* 0x0000000000082947 */ /* 0x002fea0003800000 */
[----:B------:R-:W1:Y:S02]  /*5880*/  SYNCS.PHASECHK.TRANS64.TRYWAIT P2, [UR61+0x38830], R3 ;  /* 0x03883003ff0075a7 */ /* 0x000e64000804017d */
[----:B-1----:R-:W-:Y:S05]  /*5890*/  @!P2 BRA `(.L_x_402) ;  /* 0x000000ec0028a947 */ /* 0x002fea0003800000 */
.L_x_401:
        /* <DEDUP_REMOVED lines=645> */
.L_x_403:
[----:B------:R-:W-:Y:S02]  /*80f0*/  R2UR UR4, R5 ;  /* 0x00000000050472ca */ /* 0x000fe400000e0000 */
[----:B------:R-:W-:-:S11]  /*8100*/  SHF.L.U32 R0, R232, 0x1f, RZ ;  /* 0x0000001fe8007819 */ /* 0x000fd600000006ff */
[----:B------:R-:W-:-:S09]  /*8110*/  ULEA UR4, UR60, UR4, 0x3 ;  /* 0x000000043c047291 */ /* 0x000fd2000f8e183f */
[----:B------:R2:W3:Y:S01]  /*8120*/  SYNCS.PHASECHK.TRANS64.TRYWAIT P2, [UR4+0x38850], R0 ;  /* 0x03885000ff0075a7 */ /* 0x0004e20008040144 */
[----:B------:R-:W-:Y:S05]  /*8130*/  @!P0 BRA `(.L_x_404) ;  /* 0x0000000000048947 */ /* 0x000fea0003800000 */
[----:B------:R-:W-:Y:S01]  /*8140*/  BPT.TRAP 0x1 ;  /* 0x000000040000795c */ /* 0x000fe20000300000 */
.L_x_404:
[----:B---3--:R-:W-:Y:S05]  /*8150*/  @P2 BRA `(.L_x_405) ;  /* 0x0000000000082947 */ /* 0x008fea0003800000 */
[----:B------:R-:W3:Y:S02]  /*8160*/  SYNCS.PHASECHK.TRANS64.TRYWAIT P2, [UR4+0x38850], R0 ;  /* 0x03885000ff0075a7 */ /* 0x000ee40008040144 */
[----:B---3--:R-:W-:Y:S05]  /*8170*/  @!P2 BRA `(.L_x_406) ;  /* 0x000000c40008a947 */ /* 0x008fea0003800000 */
.L_x_405:
[----:B------:R-:W-:Y:S01]  /*8180*/  R2UR UR5, R5 ;  /* 0x00000000050572ca */ /* 0x000fe200000e0000 */
[----:B------:R-:W-:Y:S01]  /*8190*/  WARPGROUP.ARRIVE ;  /* 0x00000000000079c5 */ /* 0x000fe20000000000 */
[----:B------:R-:W-:Y:S01]  /*81a0*/  UMOV UR7, 0x40000040 ;  /* 0x4000004000077882 */ /* 0x000fe20000000000 */
[----:B0-2---:R-:W-:Y:S01]  /*81b0*/  FMNMX.FTZ R0, R184, R21, !PT ;  /* 0x00000015b8007209 */ /* 0x005fe20007810000 */
[----:B------:R-:W-:Y:S01]  /*81c0*/  ULDC UR10, c[0x0][0x988] ;  /* 0x00026200000a7ab9 */ /* 0x000fe20000000800 */
[----:B------:R-:W-:Y:S01]  /*81d0*/  VOTEU.ALL UP0, P1 ;  /* 0x00000000003f7886 */ /* 0x000fe20000800000 */
[----:B------:R-:W-:Y:S01]  /*81e0*/  IMAD.MOV.U32 R232, RZ, RZ, R17 ;  /* 0x000000ffffe87224 */ /* 0x000fe200078e0011 */
[----:B-1----:R-:W-:-:S03]  /*81f0*/  FMNMX.FTZ R3, R185, R0, !PT ;  /* 0x00000000b9037209 */ /* 0x002fc60007810000 */
[----:B------:R-:W-:Y:S01]  /*8200*/  @!UP0 UIADD3 UR61, UR61, 0x38840, URZ ;  /* 0x000388403d3d8890 */ /* 0x000fe2000fffe03f */
[----:B------:R-:W-:Y:S01]  /*8210*/  FMNMX.FTZ R0, R188, R3, !PT ;  /* 0x00000003bc007209 */ /* 0x000fe20007810000 */
[----:B------:R-:W-:Y:S02]  /*8220*/  @!UP0 UIADD3 UR4, UR4, 0x38860, URZ ;  /* 0x0003886004048890 */ /* 0x000fe4000fffe03f */
[----:B------:R-:W-:Y:S01]  /*8230*/  UIADD3 UR5, UR5, 0x400, URZ ;  /* 0x0000040005057890 */ /* 0x000fe2000fffe03f */
[----:B------:R-:W-:Y:S01]  /*8240*/  FMNMX.FTZ R3, R189, R0, !PT ;  /* 0x00000000bd037209 */ /* 0x000fe20007810000 */
[----:B------:R-:W-:Y:S02]  /*8250*/  @!UP0 UPRMT UR61, URZ, 0x654, UR61 ;  /* 0x000006543f3d8896 */ /* 0x000fe4000800003d */
[----:B------:R-:W-:Y:S01]  /*8260*/  USHF.R.U32.HI UR5, URZ, 0x4, UR5 ;  /* 0x000000043f057899 */ /* 0x000fe20008011605 */
[----:B------:R-:W-:Y:S01]  /*8270*/  FMNMX.FTZ R0, R176, R3, !PT ;  /* 0x00000003b0007209 */ /* 0x000fe20007810000 */
[----:B------:R-:W-:-:S02]  /*8280*/  @!UP0 UPRMT UR4, URZ, 0x654, UR4 ;  /* 0x000006543f048896 */ /* 0x000fc40008000004 */
[----:B------:R-:W-:Y:S01]  /*8290*/  ULOP3.LUT UR5, UR5, 0x3fff, URZ, 0xc0, !UPT ;  /* 0x00003fff05057892 */ /* 0x000fe2000f8ec03f */
[----:B------:R-:W-:-:S03]  /*82a0*/  FMNMX.FTZ R3, R177, R0, !PT ;  /* 0x00000000b1037209 */ /* 0x000fc60007810000 */
[----:B------:R-:W-:Y:S01]  /*82b0*/  ULOP3.LUT UR5, UR5, 0x2800000, URZ, 0xfc, !UPT ;  /* 0x0280000005057892 */ /* 0x000fe2000f8efc3f */
[----:B------:R-:W-:-:S03]  /*82c0*/  FMNMX.FTZ R0, R180, R3, !PT ;  /* 0x00000003b4007209 */ /* 0x000fc60007810000 */
[----:B------:R-:W-:Y:S01]  /*82d0*/  UIMAD UR60, UR60, 0xa00, UR5 ;  /* 0x00000a003c3c78a4 */ /* 0x000fe2000f8e0205 */
[----:B------:R-:W-:Y:S02]  /*82e0*/  FMNMX.FTZ R3, R181, R0, !PT ;  /* 0x00000000b5037209 */ /* 0x000fe40007810000 */
[----:B------:R-:W-:Y:S01]  /*82f0*/  UMOV UR5, UR10 ;  /* 0x0000000a00057c82 */ /* 0x000fe20008000000 */
[----:B------:R-:W-:Y:S02]  /*8300*/  R2UR UR10, R233 ;  /* 0x00000000e90a72ca */ /* 0x000fe400000e0000 */
[----:B------:R-:W-:Y:S01]  /*8310*/  FMNMX.FTZ R0, R168, R3, !PT ;  /* 0x00000003a8007209 */ /* 0x000fe20007810000 */
[----:B------:R-:W-:Y:S02]  /*8320*/  UMOV UR6, UR60 ;  /* 0x0000003c00067c82 */ /* 0x000fe40008000000 */
[----:B------:R-:W-:Y:S01]  /*8330*/  HGMMA.64x256x16.F32.BF16 R24, R208, gdesc[UR4].tnspB, R24, gsb0 ;  /* 0x43e00004d0187df0 */ /* 0x000fe20008001818 */
[----:B------:R-:W-:Y:S01]  /*8340*/  UIADD3 UR6, UR60, 0x80, URZ ;  /* 0x000000803c067890 */ /* 0x000fe2000fffe03f */
[----:B------:R-:W-:Y:S01]  /*8350*/  FMNMX.FTZ R3, R169, R0, !PT ;  /* 0x00000000a9037209 */ /* 0x000fe20007810000 */
[----:B------:R-:W-:-:S03]  /*8360*/  UMOV UR7, 0x40000040 ;  /* 0x4000004000077882 */ /* 0x000fc60000000000 */
[----:B------:R-:W-:Y:S02]  /*8370*/  FMNMX.FTZ R0, R172, R3, !PT ;  /* 0x00000003ac007209 */ /* 0x000fe40007810000 */
[----:B------:R-:W-:Y:S02]  /*8380*/  ISETP.LT.AND P2, PT, RZ, UR10, PT ;  /* 0x0000000aff007c0c */ /* 0x000fe4000bf41270 */
        /* <DEDUP_REMOVED lines=24> */
[----:B------:R-:W-:Y:S01]  /*8510*/  WARPGROUP.ARRIVE ;  /* 0x00000000000079c5 */ /* 0x000fe20000000000 */
[----:B0-----:R-:W-:-:S15]  /*8520*/  FMNMX.FTZ R200, R2, R3, !PT ;  /* 0x0000000302c87209 */ /* 0x001fde0007810000 */
[----:B------:R-:W-:-:S06]  /*8530*/  NOP ;  /* 0x0000000000007918 */ /* 0x000fcc0000000000 */
[----:B------:R-:W-:Y:S01]  /*8540*/  HGMMA.64x256x16.F32.BF16 R24, R196, gdesc[UR4].tnspB, R24, gsb0 ;  /* 0x43e00004c4187df0 */ /* 0x000fe20008001818 */
[----:B------:R-:W0:Y:S01]  /*8550*/  SHFL.BFLY PT, R3, R200, 0x1, 0x1f ;  /* 0x0c201f00c8037f89 */ /* 0x000e2200000e0000 */
[----:B------:R-:W-:Y:S01]  /*8560*/  UMOV UR6, UR60 ;  /* 0x0000003c00067c82 */ /* 0x000fe20008000000 */
[----:B------:R-:W-:Y:S01]  /*8570*/  UMOV UR7, 0x40000040 ;  /* 0x4000004000077882 */ /* 0x000fe20000000000 */
[----:B------:R-:W-:Y:S02]  /*8580*/  R2UR UR60, R16 ;  /* 0x00000000103c72ca */ /* 0x000fe400000e0000 */
        /* <DEDUP_REMOVED lines=40> */
[----:B------:R-:W-:Y:S01]  /*8810*/  FMNMX.FTZ R196, R190, R3, !PT ;  /* 0x00000003bec47209 */ /* 0x000fe20007810000 */
[--C-:B------:R-:W-:Y:S01]  /*8820*/  FFMA.FTZ R197, R184, UR5, -R0.reuse ;  /* 0x00000005b8c57c23 */ /* 0x100fe20008010800 */
[----:B------:R-:W-:Y:S01]  /*8830*/  WARPGROUP.ARRIVE ;  /* 0x00000000000079c5 */ /* 0x000fe20000000000 */
[--C-:B------:R-:W-:Y:S01]  /*8840*/  FFMA.FTZ R198, R164, UR5, -R0.reuse ;  /* 0x00000005a4c67c23 */ /* 0x100fe20008010800 */
[----:B------:R-:W-:Y:S01]  /*8850*/  FMNMX.FTZ R3, R191, R196, !PT ;  /* 0x000000c4bf037209 */ /* 0x000fe20007810000 */
[----:B------:R-:W-:Y:S02]  /*8860*/  FFMA.FTZ R196, R160, UR5, -R0 ;  /* 0x00000005a0c47c23 */ /* 0x000fe40008010800 */
[----:B------:R-:W0:Y:S01]  /*8870*/  MUFU.EX2 R197, R197 ;  /* 0x000000c500c57308 */ /* 0x000e220000000800 */
[----:B------:R-:W-:Y:S01]  /*8880*/  FMNMX.FTZ R184, R178, R3, !PT ;  /* 0x00000003b2b87209 */ /* 0x000fe20007810000 */
[----:B------:R-:W-:Y:S03]  /*8890*/  HGMMA.64x256x16.F32.BF16 R24, R192, gdesc[UR4].tnspB, R24, gsb0 ;  /* 0x43e00004c0187df0 */ /* 0x000fe60008001818 */
[----:B------:R-:W-:-:S03]  /*88a0*/  FMNMX.FTZ R3, R179, R184, !PT ;  /* 0x000000b8b3037209 */ /* 0x000fc60007810000 */
[----:B------:R-:W-:Y:S01]  /*88b0*/  MUFU.EX2 R196, R196 ;  /* 0x000000c400c47308 */ /* 0x000fe20000000800 */
[----:B------:R-:W-:-:S04]  /*88c0*/  FMNMX.FTZ R184, R182, R3, !PT ;  /* 0x00000003b6b87209 */ /* 0x000fc80007810000 */
[----:B------:R-:W-:-:S03]  /*88d0*/  FMNMX.FTZ R3, R183, R184, !PT ;  /* 0x000000b8b7037209 */ /* 0x000fc60007810000 */
[----:B------:R-:W-:Y:S01]  /*88e0*/  MUFU.EX2 R198, R198 ;  /* 0x000000c600c67308 */ /* 0x000fe20000000800 */
[----:B------:R-:W-:Y:S01]  /*88f0*/  FMNMX.FTZ R184, R170, R3, !PT ;  /* 0x00000003aab87209 */ /* 0x000fe20007810000 */
[----:B0-----:R-:W-:-:S03]  /*8900*/  FFMA.FTZ R15, R2, R15, R197 ;  /* 0x0000000f020f7223 */ /* 0x001fc600000100c5 */
[----:B------:R-:W-:Y:S01]  /*8910*/  FMNMX.FTZ R3, R171, R184, !PT ;  /* 0x000000b8ab037209 */ /* 0x000fe20007810000 */
[C---:B------:R-:W-:Y:S01]  /*8920*/  FADD.FTZ R15, R208.reuse, R15 ;  /* 0x0000000fd00f7221 */ /* 0x040fe20000010000 */
[----:B------:R-:W-:Y:S02]  /*8930*/  F2FP.BF16.F32.PACK_AB R208, R208, R197 ;  /* 0x000000c5d0d0723e */ /* 0x000fe400000010ff */
        /* <DEDUP_REMOVED lines=29> */
[----:B------:R-:W-:Y:S01]  /*8b10*/  FADD.FTZ R174, R210, R15 ;  /* 0x0000000fd2ae7221 */ /* 0x000fe20000010000 */
[--C-:B------:R-:W-:Y:S01]  /*8b20*/  FFMA.FTZ R201, R170, UR5, -R156.reuse ;  /* 0x00000005aac97c23 */ /* 0x100fe2000801089c */
[----:B------:R-:W1:Y:S01]  /*8b30*/  MUFU.EX2 R209, R209 ;  /* 0x000000d100d17308 */ /* 0x000e620000000800 */
[--C-:B------:R-:W-:Y:S01]  /*8b40*/  FFMA.FTZ R170, R171, UR5, -R156.reuse ;  /* 0x00000005abaa7c23 */ /* 0x100fe2000801089c */
[----:B0-----:R-:W-:Y:S01]  /*8b50*/  FFMA.FTZ R157, R162, UR5, -R156 ;  /* 0x00000005a29d7c23 */ /* 0x001fe2000801089c */
[----:B------:R-:W-:Y:S01]  /*8b60*/  FADD.FTZ R171, R189, R174 ;  /* 0x000000aebdab7221 */ /* 0x000fe20000010000 */
[--C-:B------:R-:W-:Y:S01]  /*8b70*/  FFMA.FTZ R175, R175, UR5, -R156.reuse ;  /* 0x00000005afaf7c23 */ /* 0x100fe2000801089c */
[--C-:B------:R-:W-:Y:S01]  /*8b80*/  FFMA.FTZ R163, R163, UR5, -R156.reuse ;  /* 0x00000005a3a37c23 */ /* 0x100fe2000801089c */
[--C-:B------:R-:W-:Y:S01]  /*8b90*/  FFMA.FTZ R167, R167, UR5, -R156.reuse ;  /* 0x00000005a7a77c23 */ /* 0x100fe2000801089c */
[----:B------:R-:W-:Y:S01]  /*8ba0*/  FADD.FTZ R174, R204, R171 ;  /* 0x000000abccae7221 */ /* 0x000fe20000010000 */
[----:B------:R-:W0:Y:S01]  /*8bb0*/  MUFU.EX2 R160, R160 ;  /* 0x000000a000a07308 */ /* 0x000e220000000800 */
[--C-:B------:R-:W-:Y:S01]  /*8bc0*/  FFMA.FTZ R154, R154, UR5, -R156.reuse ;  /* 0x000000059a9a7c23 */ /* 0x100fe2000801089c */
[--C-:B------:R-:W-:Y:S01]  /*8bd0*/  FFMA.FTZ R155, R155, UR5, -R156.reuse ;  /* 0x000000059b9b7c23 */ /* 0x100fe2000801089c */
[--C-:B------:R-:W-:Y:S01]  /*8be0*/  FFMA.FTZ R158, R158, UR5, -R156.reuse ;  /* 0x000000059e9e7c23 */ /* 0x100fe2000801089c */
[----:B------:R-:W-:Y:S01]  /*8bf0*/  FFMA.FTZ R156, R159, UR5, -R156 ;  /* 0x000000059f9c7c23 */ /* 0x000fe2000801089c */
[----:B------:R-:W-:Y:S01]  /*8c00*/  FADD.FTZ R159, R177, R174 ;  /* 0x000000aeb19f7221 */ /* 0x000fe20000010000 */
[----:B------:R-:W-:-:S02]  /*8c10*/  F2FP.BF16.F32.PACK_AB R210, R189, R210 ;  /* 0x000000d2bdd2723e */ /* 0x000fc400000010ff */
[----:B------:R-:W2:Y:S01]  /*8c20*/  MUFU.EX2 R211, R211 ;  /* 0x000000d300d37308 */ /* 0x000ea20000000800 */
[----:B-1----:R-:W-:Y:S01]  /*8c30*/  FFMA.FTZ R165, R0, R14, R209 ;  /* 0x0000000e00a57223 */ /* 0x002fe200000100d1 */
[----:B------:R-:W-:-:S06]  /*8c40*/  F2FP.BF16.F32.PACK_AB R204, R177, R204 ;  /* 0x000000ccb1cc723e */ /* 0x000fcc00000010ff */
[----:B------:R-:W1:Y:S01]  /*8c50*/  MUFU.EX2 R164, R164 ;  /* 0x000000a400a47308 */ /* 0x000e620000000800 */
[C---:B0-----:R-:W-:Y:S01]  /*8c60*/  FADD.FTZ R166, R160.reuse, R165 ;  /* 0x000000a5a0a67221 */ /* 0x041fe20000010000 */
[----:B------:R-:W-:-:S06]  /*8c70*/  F2FP.BF16.F32.PACK_AB R209, R160, R209 ;  /* 0x000000d1a0d1723e */ /* 0x000fcc00000010ff */
[----:B------:R-:W0:Y:S01]  /*8c80*/  MUFU.EX2 R205, R205 ;  /* 0x000000cd00cd7308 */ /* 0x000e220000000800 */
[----:B--2---:R-:W-:-:S07]  /*8c90*/  FADD.FTZ R165, R211, R166 ;  /* 0x000000a6d3a57221 */ /* 0x004fce0000010000 */
[----:B------:R-:W2:Y:S01]  /*8ca0*/  MUFU.EX2 R168, R168 ;  /* 0x000000a800a87308 */ /* 0x000ea20000000800 */
[C---:B-1----:R-:W-:Y:S01]  /*8cb0*/  FADD.FTZ R166, R164.reuse, R165 ;  /* 0x000000a5a4a67221 */ /* 0x042fe20000010000 */
[----:B------:R-:W-:-:S06]  /*8cc0*/  F2FP.BF16.F32.PACK_AB R211, R164, R211 ;  /* 0x000000d3a4d3723e */ /* 0x000fcc00000010ff */
[----:B------:R-:W1:Y:S08]  /*8cd0*/  MUFU.EX2 R207, R207 ;  /* 0x000000cf00cf7308 */ /* 0x000e700000000800 */
[----:B------:R-:W3:Y:S08]  /*8ce0*/  MUFU.EX2 R172, R172 ;  /* 0x000000ac00ac7308 */ /* 0x000ef00000000800 */
[----:B------:R-:W4:Y:S08]  /*8cf0*/  MUFU.EX2 R201, R201 ;  /* 0x000000c900c97308 */ /* 0x000f300000000800 */
[----:B------:R0:W-:Y:S08]  /*8d00*/  MUFU.EX2 R14, R157 ;  /* 0x0000009d000e7308 */ /* 0x0001f00000000800 */
[----:B------:R-:W5:Y:S01]  /*8d10*/  MUFU.EX2 R170, R170 ;  /* 0x000000aa00aa7308 */ /* 0x000f620000000800 */
[----:B0-----:R-:W-:Y:S01]  /*8d20*/  FADD.FTZ R157, R205, R166 ;  /* 0x000000a6cd9d7221 */ /* 0x001fe20000010000 */
[----:B------:R-:W-:Y:S01]  /*8d30*/  FADD.FTZ R166, R206, R159 ;  /* 0x0000009fcea67221 */ /* 0x000fe20000010000 */
[----:B--2---:R-:W-:-:S02]  /*8d40*/  F2FP.BF16.F32.PACK_AB R205, R168, R205 ;  /* 0x000000cda8cd723e */ /* 0x004fc400000010ff */
[----:B------:R-:W-:Y:S01]  /*8d50*/  FADD.FTZ R160, R168, R157 ;  /* 0x0000009da8a07221 */ /* 0x000fe20000010000 */
[C---:B------:R-:W-:Y:S01]  /*8d60*/  FADD.FTZ R159, R185.reuse, R166 ;  /* 0x000000a6b99f7221 */ /* 0x040fe20000010000 */
[----:B------:R-:W-:Y:S01]  /*8d70*/  F2FP.BF16.F32.PACK_AB R206, R185, R206 ;  /* 0x000000ceb9ce723e */ /* 0x000fe200000010ff */
[----:B------:R-:W0:Y:S01]  /*8d80*/  MUFU.EX2 R203, R203 ;  /* 0x000000cb00cb7308 */ /* 0x000e220000000800 */
[----:B-1----:R-:W-:Y:S01]  /*8d90*/  FADD.FTZ R157, R207, R160 ;  /* 0x000000a0cf9d7221 */ /* 0x002fe20000010000 */
[----:B------:R-:W-:Y:S01]  /*8da0*/  FADD.FTZ R166, R200, R159 ;  /* 0x0000009fc8a67221 */ /* 0x000fe20000010000 */
[C---:B---3--:R-:W-:Y:S02]  /*8db0*/  F2FP.BF16.F32.PACK_AB R207, R172.reuse, R207 ;  /* 0x000000cfaccf723e */ /* 0x048fe400000010ff */
[----:B------:R-:W-:Y:S01]  /*8dc0*/  FADD.FTZ R164, R172, R157 ;  /* 0x0000009daca47221 */ /* 0x000fe20000010000 */
[C---:B------:R-:W-:Y:S01]  /*8dd0*/  FADD.FTZ R159, R169.reuse, R166 ;  /* 0x000000a6a99f7221 */ /* 0x040fe20000010000 */
[----:B------:R-:W-:Y:S01]  /*8de0*/  F2FP.BF16.F32.PACK_AB R200, R169, R200 ;  /* 0x000000c8a9c8723e */ /* 0x000fe200000010ff */
[----:B------:R-:W1:Y:S01]  /*8df0*/  MUFU.EX2 R162, R175 ;  /* 0x000000af00a27308 */ /* 0x000e620000000800 */
[----:B----4-:R-:W-:Y:S01]  /*8e00*/  FADD.FTZ R157, R201, R164 ;  /* 0x000000a4c99d7221 */ /* 0x010fe20000010000 */
[----:B------:R-:W-:Y:S01]  /*8e10*/  FADD.FTZ R166, R202, R159 ;  /* 0x0000009fcaa67221 */ /* 0x000fe20000010000 */
[----:B-----5:R-:W-:-:S02]  /*8e20*/  F2FP.BF16.F32.PACK_AB R201, R170, R201 ;  /* 0x000000c9aac9723e */ /* 0x020fc400000010ff */
[----:B------:R-:W-:Y:S01]  /*8e30*/  FADD.FTZ R164, R170, R157 ;  /* 0x0000009daaa47221 */ /* 0x000fe20000010000 */
[C---:B------:R-:W-:Y:S01]  /*8e40*/  FADD.FTZ R159, R173.reuse, R166 ;  /* 0x000000a6ad9f7221 */ /* 0x040fe20000010000 */
[----:B------:R-:W-:Y:S01]  /*8e50*/  F2FP.BF16.F32.PACK_AB R202, R173, R202 ;  /* 0x000000caadca723e */ /* 0x000fe200000010ff */
[----:B------:R-:W2:Y:S01]  /*8e60*/  MUFU.EX2 R15, R163 ;  /* 0x000000a3000f7308 */ /* 0x000ea20000000800 */
[----:B0-----:R-:W-:-:S07]  /*8e70*/  FADD.FTZ R157, R203, R164 ;  /* 0x000000a4cb9d7221 */ /* 0x001fce0000010000 */
[----:B------:R-:W0:Y:S01]  /*8e80*/  MUFU.EX2 R199, R199 ;  /* 0x000000c700c77308 */ /* 0x000e220000000800 */
[C---:B-1----:R-:W-:Y:S01]  /*8e90*/  FADD.FTZ R157, R162.reuse, R157 ;  /* 0x0000009da29d7221 */ /* 0x042fe20000010000 */
[----:B------:R-:W-:-:S03]  /*8ea0*/  F2FP.BF16.F32.PACK_AB R203, R162, R203 ;  /* 0x000000cba2cb723e */ /* 0x000fc600000010ff */
[----:B------:R-:W-:-:S03]  /*8eb0*/  FADD.FTZ R162, R14, R157 ;  /* 0x0000009d0ea27221 */ /* 0x000fc60000010000 */
[----:B------:R-:W1:Y:S01]  /*8ec0*/  MUFU.EX2 R160, R167 ;  /* 0x000000a700a07308 */ /* 0x000e620000000800 */
[C---:B--2---:R-:W-:Y:S01]  /*8ed0*/  FADD.FTZ R162, R15.reuse, R162 ;  /* 0x000000a20fa27221 */ /* 0x044fe20000010000 */
[----:B------:R-:W-:-:S06]  /*8ee0*/  F2FP.BF16.F32.PACK_AB R197, R15, R14 ;  /* 0x0000000e0fc5723e */ /* 0x000fcc00000010ff */
[----:B------:R2:W3:Y:S01]  /*8ef0*/  MUFU.EX2 R168, R154 ;  /* 0x0000009a00a87308 */ /* 0x0004e20000000800 */
[----:B0-----:R-:W-:Y:S01]  /*8f00*/  FADD.FTZ R15, R199, R162 ;  /* 0x000000a2c70f7221 */ /* 0x001fe20000010000 */
[----:B------:R-:W-:Y:S02]  /*8f10*/  WARPGROUP.DEPBAR.LE gsb0, 0x0 ;  /* 0x00008000000079c5 */ /* 0x000fe40000010000 */
[----:B------:R-:W-:Y:S01]  /*8f20*/  @!P1 SYNCS.ARRIVE.TRANS64.RED.A1T0 RZ, [UR61], RZ ;  /* 0x000000ffffff99a7 */ /* 0x000fe2000810043d */
[----:B------:R-:W-:Y:S02]  /*8f30*/  F2FP.BF16.F32.PACK_AB R192, R152, R21 ;  /* 0x0000001598c0723e */ /* 0x000fe400000010ff */
[----:B------:R-:W-:Y:S01]  /*8f40*/  F2FP.BF16.F32.PACK_AB R194, R20, R153 ;  /* 0x0000009914c2723e */ /* 0x000fe200000010ff */
[----:B------:R0:W4:Y:S01]  /*8f50*/  MUFU.EX2 R193, R155 ;  /* 0x0000009b00c17308 */ /* 0x0001220000000800 */
[----:B--2---:R-:W-:Y:S01]  /*8f60*/  FADD.FTZ R154, R196, R159 ;  /* 0x0000009fc49a7221 */ /* 0x004fe20000010000 */
[C---:B-1----:R-:W-:Y:S01]  /*8f70*/  FADD.FTZ R15, R160.reuse, R15 ;  /* 0x0000000fa00f7221 */ /* 0x042fe20000010000 */
[C---:B------:R-:W-:Y:S01]  /*8f80*/  F2FP.BF16.F32.PACK_AB R196, R181.reuse, R196 ;  /* 0x000000c4b5c4723e */ /* 0x040fe200000010ff */
[----:B------:R-:W-:Y:S01]  /*8f90*/  @!P1 SYNCS.ARRIVE.TRANS64.RED.A1T0 RZ, [UR4], RZ ;  /* 0x000000ffffff99a7 */ /* 0x000fe20008100404 */
[----:B------:R-:W-:Y:S01]  /*8fa0*/  FADD.FTZ R157, R181, R154 ;  /* 0x0000009ab59d7221 */ /* 0x000fe20000010000 */
[----:B------:R-:W-:Y:S01]  /*8fb0*/  UIADD3 UR4, UR10, -0x1, URZ ;  /* 0xffffffff0a047890 */ /* 0x000fe2000fffe03f */
[----:B------:R-:W-:Y:S01]  /*8fc0*/  F2FP.BF16.F32.PACK_AB R199, R160, R199 ;  /* 0x000000c7a0c7723e */ /* 0x000fe200000010ff */
[----:B------:R-:W1:Y:S01]  /*8fd0*/  MUFU.EX2 R158, R158 ;  /* 0x0000009e009e7308 */ /* 0x000e620000000800 */
[----:B------:R-:W-:Y:S01]  /*8fe0*/  FADD.FTZ R154, R198, R157 ;  /* 0x0000009dc69a7221 */ /* 0x000fe20000010000 */
[----:B---3--:R-:W-:Y:S01]  /*8ff0*/  FADD.FTZ R15, R168, R15 ;  /* 0x0000000fa80f7221 */ /* 0x008fe20000010000 */
[----:B------:R-:W-:Y:S01]  /*9000*/  F2FP.BF16.F32.PACK_AB R198, R161, R198 ;  /* 0x000000c6a1c6723e */ /* 0x000fe200000010ff */
[----:B------:R-:W-:-:S02]  /*9010*/  IMAD.U32 R233, RZ, RZ, UR4 ;  /* 0x00000004ffe97e24 */ /* 0x000fc4000f8e00ff */
[----:B------:R-:W-:Y:S02]  /*9020*/  FADD.FTZ R154, R161, R154 ;  /* 0x0000009aa19a7221 */ /* 0x000fe40000010000 */
[----:B------:R-:W2:Y:S02]  /*9030*/  MUFU.EX2 R195, R156 ;  /* 0x0000009c00c37308 */ /* 0x000ea40000000800 */
[----:B0-----:R-:W-:Y:S01]  /*9040*/  FADD.FTZ R155, R21, R154 ;  /* 0x0000009a159b7221 */ /* 0x001fe20000010000 */
[C---:B----4-:R-:W-:Y:S01]  /*9050*/  FADD.FTZ R15, R193.reuse, R15 ;  /* 0x0000000fc10f7221 */ /* 0x050fe20000010000 */
[----:B------:R-:W-:Y:S02]  /*9060*/  F2FP.BF16.F32.PACK_AB R193, R193, R168 ;  /* 0x000000a8c1c1723e */ /* 0x000fe400000010ff */
[----:B------:R-:W-:-:S04]  /*9070*/  FADD.FTZ R14, R152, R155 ;  /* 0x0000009b980e7221 */ /* 0x000fc80000010000 */
[----:B------:R-:W-:Y:S01]  /*9080*/  FADD.FTZ R21, R153, R14 ;  /* 0x0000000e99157221 */ /* 0x000fe20000010000 */
[----:B-1----:R-:W-:-:S03]  /*9090*/  FADD.FTZ R14, R158, R15 ;  /* 0x0000000f9e0e7221 */ /* 0x002fc60000010000 */
[----:B------:R-:W-:Y:S01]  /*90a0*/  FADD.FTZ R15, R20, R21 ;  /* 0x00000015140f7221 */ /* 0x000fe20000010000 */
[----:B------:R-:W-:Y:S02]  /*90b0*/  IMAD.MOV.U32 R20, RZ, RZ, R3 ;  /* 0x000000ffff147224 */ /* 0x000fe400078e0003 */
[----:B------:R-:W-:Y:S02]  /*90c0*/  IMAD.MOV.U32 R21, RZ, RZ, R4 ;  /* 0x000000ffff157224 */ /* 0x000fe400078e0004 */
[C---:B--2---:R-:W-:Y:S01]  /*90d0*/  FADD.FTZ R14, R195.reuse, R14 ;  /* 0x0000000ec30e7221 */ /* 0x044fe20000010000 */
[----:B------:R-:W-:Y:S01]  /*90e0*/  F2FP.BF16.F32.PACK_AB R195, R195, R158 ;  /* 0x0000009ec3c3723e */ /* 0x000fe200000010ff */
[----:B------:R-:W-:Y:S06]  /*90f0*/  @P2 BRA `(.L_x_407) ;  /* 0xffffffc400942947 */ /* 0x000fec000383ffff */
.L_x_398:
        /* <DEDUP_REMOVED lines=131> */
.L_x_408:
[----:B------:R-:W-:Y:S01]  /*9930*/  IMAD R11, R16, 0x8, R5 ;  /* 0x00000008100b7824 */ /* 0x000fe200078e0205 */
[----:B------:R-:W-:-:S04]  /*9940*/  SHF.L.U32 R0, R17, 0x1f, RZ ;  /* 0x0000001f11007819 */ /* 0x000fc800000006ff */
[----:B------:R0:W1:Y:S01]  /*9950*/  SYNCS.PHASECHK.TRANS64.TRYWAIT P2, [R11+URZ+0x38850], R0 ;  /* 0x038850000b0075a7 */ /* 0x000062000804017f */
[----:B------:R-:W-:Y:S05]  /*9960*/  @!P0 BRA `(.L_x_409) ;  /* 0x0000000000048947 */ /* 0x000fea0003800000 */
[----:B------:R-:W-:Y:S01]  /*9970*/  BPT.TRAP 0x1 ;  /* 0x000000040000795c */ /* 0x000fe20000300000 */
.L_x_409:
[----:B-1----:R-:W-:Y:S05]  /*9980*/  @P2 BRA `(.L_x_410) ;  /* 0x0000000000082947 */ /* 0x002fea0003800000 */
[----:B------:R-:W1:Y:S02]  /*9990*/  SYNCS.PHASECHK.TRANS64.TRYWAIT P0, [R11+URZ+0x38850], R0 ;  /* 0x038850000b0075a7 */ /* 0x000e64000800017f */
[----:B-1----:R-:W-:Y:S05]  /*99a0*/  @!P0 BRA `(.L_x_411) ;  /* 0x000000ac00148947 */ /* 0x002fea0003800000 */
.L_x_410:
[----:B------:R-:W-:Y:S05]  /*99b0*/  WARPSYNC.ALL ;  /* 0x0000000000007948 */ /* 0x000fea0003800000 */
[----:B------:R-:W-:Y:S01]  /*99c0*/  VIADD R5, R5, 0x400 ;  /* 0x0000040005057836 */ /* 0x000fe20000000000 */
[----:B------:R-:W-:Y:S01]  /*99d0*/  WARPGROUP.ARRIVE ;  /* 0x00000000000079c5 */ /* 0x000fe20000000000 */
[----:B------:R-:W-:Y:S01]  /*99e0*/  IMAD.MOV.U32 R7, RZ, RZ, 0x40000040 ;  /* 0x40000040ff077424 */ /* 0x000fe200078e00ff */
[----:B01----:R-:W0:Y:S01]  /*99f0*/  SHFL.BFLY PT, R0, R15, 0x2, 0x1f ;  /* 0x0c401f000f007f89 */ /* 0x003e2200000e0000 */
[----:B------:R-:W-:Y:S01]  /*9a00*/  IMAD.MOV.U32 R9, RZ, RZ, 0x40000040 ;  /* 0x40000040ff097424 */ /* 0x000fe200078e00ff */
[----:B------:R-:W-:Y:S01]  /*9a10*/  SHF.R.U32.HI R5, RZ, 0x4, R5 ;  /* 0x00000004ff057819 */ /* 0x000fe20000011605 */
[----:B------:R-:W-:Y:S01]  /*9a20*/  @!P1 VIADD R11, R11, 0x38860 ;  /* 0x000388600b0b9836 */ /* 0x000fe20000000000 */
[----:B------:R-:W-:Y:S01]  /*9a30*/  R2UR UR7, R7 ;  /* 0x00000000070772ca */ /* 0x000fe200000e0000 */
[----:B------:R-:W-:Y:S01]  /*9a40*/  IMAD.MOV.U32 R7, RZ, RZ, 0x40000040 ;  /* 0x40000040ff077424 */ /* 0x000fe200078e00ff */
[----:B------:R-:W-:Y:S01]  /*9a50*/  LOP3.LUT R5, R5, 0x3fff, RZ, 0xc0, !PT ;  /* 0x00003fff05057812 */ /* 0x000fe200078ec0ff */
[----:B------:R-:W-:Y:S01]  /*9a60*/  IMAD.U32 R13, RZ, RZ, UR5 ;  /* 0x00000005ff0d7e24 */ /* 0x000fe2000f8e00ff */
[----:B------:R-:W-:Y:S01]  /*9a70*/  @!P1 PRMT R11, RZ, 0x654, R11 ;  /* 0x00000654ff0b9816 */ /* 0x000fe2000000000b */
[----:B------:R-:W-:Y:S01]  /*9a80*/  VIADD R218, R218, 0x1 ;  /* 0x00000001dada7836 */ /* 0x000fe20000000000 */
[----:B------:R-:W-:-:S05]  /*9a90*/  LOP3.LUT R5, R5, 0x2800000, RZ, 0xfc, !PT ;  /* 0x0280000005057812 */ /* 0x000fca00078efcff */
[C---:B------:R-:W-:Y:S02]  /*9aa0*/  IMAD R6, R16.reuse, 0xa00, R5 ;  /* 0x00000a0010067824 */ /* 0x040fe400078e0205 */
[----:B------:R-:W1:Y:S01]  /*9ab0*/  SHFL.BFLY PT, R5, R14, 0x2, 0x1f ;  /* 0x0c401f000e057f89 */ /* 0x000e6200000e0000 */
[----:B------:R-:W-:Y:S02]  /*9ac0*/  VIADD R16, R16, 0x1 ;  /* 0x0000000110107836 */ /* 0x000fe40000000000 */
[C---:B------:R-:W-:Y:S01]  /*9ad0*/  R2UR UR6, R6.reuse ;  /* 0x00000000060672ca */ /* 0x040fe200000e0000 */
[----:B------:R-:W-:Y:S02]  /*9ae0*/  VIADD R8, R6, 0x80 ;  /* 0x0000008006087836 */ /* 0x000fe40000000000 */
[----:B------:R-:W-:Y:S01]  /*9af0*/  ISETP.NE.AND P2, PT, R16, 0x2, PT ;  /* 0x000000021000780c */ /* 0x000fe20003f45270 */
[----:B0-----:R-:W-:-:S03]  /*9b00*/  FADD.FTZ R0, R0, R15 ;  /* 0x0000000f00007221 */ /* 0x001fc60000010000 */
[----:B------:R-:W-:-:S06]  /*9b10*/  SEL R16, R16, RZ, P2 ;  /* 0x000000ff10107207 */ /* 0x000fcc0001000000 */
[----:B------:R-:W-:Y:S01]  /*9b20*/  HGMMA.64x256x16.F32.BF16 R24, R208, gdesc[UR4].tnspB, R24, gsb0 ;  /* 0x43e00004d0187df0 */ /* 0x000fe20008001818 */
[----:B------:R-:W-:Y:S01]  /*9b30*/  R2UR UR6, R8 ;  /* 0x00000000080672ca */ /* 0x000fe200000e0000 */
[----:B------:R-:W-:Y:S01]  /*9b40*/  VIADD R8, R6, 0x100 ;  /* 0x0000010006087836 */ /* 0x000fe20000000000 */
[----:B------:R-:W-:Y:S01]  /*9b50*/  R2UR UR7, R9 ;  /* 0x00000000090772ca */ /* 0x000fe200000e0000 */
[----:B------:R-:W-:Y:S02]  /*9b60*/  IMAD.MOV.U32 R9, RZ, RZ, 0x40000040 ;  /* 0x40000040ff097424 */ /* 0x000fe400078e00ff */
[----:B-1----:R-:W-:Y:S02]  /*9b70*/  FADD.FTZ R2, R5, R14 ;  /* 0x0000000e05027221 */ /* 0x002fe40000010000 */
[----:B------:R-:W0:Y:S02]  /*9b80*/  SHFL.BFLY PT, R5, R0, 0x1, 0x1f ;  /* 0x0c201f0000057f89 */ /* 0x000e2400000e0000 */
[----:B0-----:R-:W-:Y:S01]  /*9b90*/  FADD.FTZ R10, R0, R5 ;  /* 0x00000005000a7221 */ /* 0x001fe20000010000 */
[----:B------:R-:W-:Y:S01]  /*9ba0*/  IMAD.MOV.U32 R5, RZ, RZ, RZ ;  /* 0x000000ffff057224 */ /* 0x000fe200078e00ff */
[----:B------:R-:W-:-:S03]  /*9bb0*/  SEL R0, RZ, 0x1, P2 ;  /* 0x00000001ff007807 */ /* 0x000fc60001000000 */
[----:B------:R-:W-:Y:S02]  /*9bc0*/  FSETP.NE.FTZ.AND P0, PT, R10, RZ, PT ;  /* 0x000000ff0a00720b */ /* 0x000fe40003f15000 */
[----:B------:R-:W-:Y:S01]  /*9bd0*/  LOP3.LUT R17, R17, R0, RZ, 0x3c, !PT ;  /* 0x0000000011117212 */ /* 0x000fe200078e3cff */
[----:B------:R-:W-:Y:S01]  /*9be0*/  IMAD.MOV.U32 R0, RZ, RZ, -0x800000 ;  /* 0xff800000ff007424 */ /* 0x000fe200078e00ff */
[----:B------:R-:W-:Y:S02]  /*9bf0*/  WARPGROUP.DEPBAR.LE gsb0, 0x0 ;  /* 0x00008000000079c5 */ /* 0x000fe40000010000 */
[----:B------:R-:W-:-:S07]  /*9c00*/  WARPGROUP.ARRIVE ;  /* 0x00000000000079c5 */ /* 0x000fce0000000000 */
[----:B------:R-:W-:Y:S01]  /*9c10*/  HGMMA.64x256x16.F32.BF16 R24, R204, gdesc[UR4].tnspB, R24, gsb0 ;  /* 0x43e00004cc187df0 */ /* 0x000fe20008001818 */
[----:B------:R-:W-:Y:S01]  /*9c20*/  R2UR UR6, R8 ;  /* 0x00000000080672ca */ /* 0x000fe200000e0000 */
[C---:B------:R-:W-:Y:S01]  /*9c30*/  VIADD R8, R6.reuse, 0x180 ;  /* 0x0000018006087836 */ /* 0x040fe20000000000 */
[----:B------:R-:W-:Y:S01]  /*9c40*/  R2UR UR7, R9 ;  /* 0x00000000090772ca */ /* 0x000fe200000e0000 */
[----:B------:R-:W-:Y:S02]  /*9c50*/  IMAD.MOV.U32 R9, RZ, RZ, 0x40000040 ;  /* 0x40000040ff097424 */ /* 0x000fe400078e00ff */
[----:B------:R-:W-:Y:S01]  /*9c60*/  VIADD R6, R6, 0x200 ;  /* 0x0000020006067836 */ /* 0x000fe20000000000 */
[----:B------:R-:W-:Y:S02]  /*9c70*/  WARPGROUP.DEPBAR.LE gsb0, 0x0 ;  /* 0x00008000000079c5 */ /* 0x000fe40000010000 */
[----:B------:R-:W-:-:S15]  /*9c80*/  WARPGROUP.ARRIVE ;  /* 0x00000000000079c5 */ /* 0x000fde0000000000 */
[----:B------:R-:W-:-:S04]  /*9c90*/  NOP ;  /* 0x0000000000007918 */ /* 0x000fc80000000000 */
[----:B------:R-:W-:Y:S01]  /*9ca0*/  HGMMA.64x256x16.F32.BF16 R24, R200, gdesc[UR4].tnspB, R24, gsb0 ;  /* 0x43e00004c8187df0 */ /* 0x000fe20008001818 */
[----:B------:R-:W-:Y:S02]  /*9cb0*/  R2UR UR6, R8 ;  /* 0x00000000080672ca */ /* 0x000fe400000e0000 */
[----:B------:R-:W-:Y:S01]  /*9cc0*/  R2UR UR7, R9 ;  /* 0x00000000090772ca */ /* 0x000fe200000e0000 */
[----:B------:R-:W0:Y:S02]  /*9cd0*/  @P0 MUFU.LG2 R8, R10 ;  /* 0x0000000a00080308 */ /* 0x000e240000000c00 */
[----:B0-----:R-:W-:Y:S01]  /*9ce0*/  @P0 FMUL.FTZ R8, R8, 0.69314718246459960938 ;  /* 0x3f31721808080820 */ /* 0x001fe20000410000 */
[----:B------:R-:W-:Y:S02]  /*9cf0*/  WARPGROUP.DEPBAR.LE gsb0, 0x0 ;  /* 0x00008000000079c5 */ /* 0x000fe40000010000 */
[----:B------:R-:W-:-:S15]  /*9d00*/  WARPGROUP.ARRIVE ;  /* 0x00000000000079c5 */ /* 0x000fde0000000000 */
[----:B------:R-:W-:-:S04]  /*9d10*/  NOP ;  /* 0x0000000000007918 */ /* 0x000fc80000000000 */
[----:B------:R-:W-:Y:S01]  /*9d20*/  HGMMA.64x256x16.F32.BF16 R24, R196, gdesc[UR4].tnspB, R24, gsb0 ;  /* 0x43e00004c4187df0 */ /* 0x000fe20008001818 */
[----:B------:R-:W-:Y:S01]  /*9d30*/  R2UR UR6, R6 ;  /* 0x00000000060672ca */ /* 0x000fe200000e0000 */
[----:B------:R-:W-:Y:S01]  /*9d40*/  IMAD.MOV.U32 R6, RZ, RZ, RZ ;  /* 0x000000ffff067224 */ /* 0x000fe200078e00ff */
[----:B------:R-:W-:Y:S02]  /*9d50*/  R2UR UR7, R7 ;  /* 0x00000000070772ca */ /* 0x000fe400000e0000 */
[----:B------:R-:W0:Y:S03]  /*9d60*/  SHFL.BFLY PT, R7, R2, 0x1, 0x1f ;  /* 0x0c201f0002077f89 */ /* 0x000e2600000e0000 */
[----:B------:R-:W-:Y:S01]  /*9d70*/  @P0 MUFU.RCP R6, R10 ;  /* 0x0000000a00060308 */ /* 0x000fe20000001000 */
[----:B0-----:R-:W-:Y:S01]  /*9d80*/  FADD.FTZ R12, R2, R7 ;  /* 0x00000007020c7221 */ /* 0x001fe20000010000 */
[----:B------:R-:W-:-:S02]  /*9d90*/  IMAD.U32 R7, RZ, RZ, UR5 ;  /* 0x00000005ff077e24 */ /* 0x000fc4000f8e00ff */
[----:B------:R-:W-:Y:S02]  /*9da0*/  IMAD.MOV.U32 R2, RZ, RZ, -0x800000 ;  /* 0xff800000ff027424 */ /* 0x000fe400078e00ff */
[----:B------:R-:W-:Y:S01]  /*9db0*/  FSETP.NE.FTZ.AND P3, PT, R12, RZ, PT ;  /* 0x000000ff0c00720b */ /* 0x000fe20003f75000 */
[----:B------:R-:W-:-:S04]  /*9dc0*/  @P0 FMUL.FTZ R7, R7, 0.69314718246459960938 ;  /* 0x3f31721807070820 */ /* 0x000fc80000410000 */
[----:B------:R-:W-:Y:S01]  /*9dd0*/  @P0 FFMA.FTZ R0, R7, R4, R8 ;  /* 0x0000000407000223 */ /* 0x000fe20000010008 */
[----:B------:R-:W-:-:S07]  /*9de0*/  PLOP3.LUT P0, PT, PT, PT, PT, 0x8, 0x0 ;  /* 0x000000000000781c */ /* 0x000fce0003f0e170 */
[----:B------:R-:W0:Y:S01]  /*9df0*/  @P3 MUFU.LG2 R9, R12 ;  /* 0x0000000c00093308 */ /* 0x000e220000000c00 */
[----:B------:R-:W-:-:S07]  /*9e00*/  @P3 FMUL.FTZ R13, R13, 0.69314718246459960938 ;  /* 0x3f3172180d0d3820 */ /* 0x000fce0000410000 */
[----:B------:R-:W1:Y:S01]  /*9e10*/  @P3 MUFU.RCP R5, R12 ;  /* 0x0000000c00053308 */ /* 0x000e620000001000 */
[----:B0-----:R-:W-:-:S04]  /*9e20*/  @P3 FMUL.FTZ R10, R9, 0.69314718246459960938 ;  /* 0x3f317218090a3820 */ /* 0x001fc80000410000 */
[----:B------:R-:W-:Y:S01]  /*9e30*/  @P3 FFMA.FTZ R2, R13, R3, R10 ;  /* 0x000000030d023223 */ /* 0x000fe2000001000a */
[----:B------:R-:W-:Y:S02]  /*9e40*/  WARPGROUP.DEPBAR.LE gsb0, 0x0 ;  /* 0x00008000000079c5 */ /* 0x000fe40000010000 */
[----:B------:R-:W-:-:S06]  /*9e50*/  WARPGROUP.ARRIVE ;  /* 0x00000000000079c5 */ /* 0x000fcc0000000000 */
[----:B------:R-:W-:Y:S03]  /*9e60*/  HGMMA.64x256x16.F32.BF16 R24, R192, gdesc[UR4].tnspB, R24, gsb0 ;  /* 0x43e00004c0187df0 */ /* 0x000fe60008001818 */
[----:B------:R-:W-:Y:S02]  /*9e70*/  WARPGROUP.DEPBAR.LE gsb0, 0x0 ;  /* 0x00008000000079c5 */ /* 0x000fe40000010000 */
[----:B------:R0:W-:Y:S01]  /*9e80*/  @!P1 SYNCS.ARRIVE.TRANS64.RED.A1T0 RZ, [R11+URZ], RZ ;  /* 0x000000ff0bff99a7 */ /* 0x0001e2000810043f */
[-C--:B-1----:R-:W-:Y:S01]  /*9e90*/  FMUL.FTZ R19, R83, R5.reuse ;  /* 0x0000000553137220 */ /* 0x082fe20000410000 */
        /* <DEDUP_REMOVED lines=126> */
[----:B0-----:R-:W-:-:S07]  /*a680*/  FMUL.FTZ R151, R151, R5 ;  /* 0x0000000597977220 */ /* 0x001fce0000410000 */
.L_x_390:
[----:B------:R-:W0:Y:S01]  /*a690*/  S2R R4, SR_CgaCtaId ;  /* 0x0000000000047919 */ /* 0x000e220000008800 */
[----:B------:R-:W-:Y:S01]  /*a6a0*/  MOV R171, 0x400 ;  /* 0x0000040000ab7802 */ /* 0x000fe20000000f00 */
[----:B------:R-:W-:Y:S01]  /*a6b0*/  BSSY B0, `(.L_x_412) ;  /* 0x00002f9000007945 */ /* 0x000fe20003800000 */
[----:B------:R-:W-:Y:S02]  /*a6c0*/  BAR.SYNC.DEFER_BLOCKING 0x5, 0x180 ;  /* 0x0146000000007b1d */ /* 0x000fe40000010000 */
[----:B0-----:R-:W-:-:S05]  /*a6d0*/  LEA R171, R4, R171, 0x18 ;  /* 0x000000ab04ab7211 */ /* 0x001fca00078ec0ff */
[----:B------:R-:W0:Y:S02]  /*a6e0*/  LDS.128 R4, [R171+0x388d0] ;  /* 0x0388d000ab047984 */ /* 0x000e240000000c00 */
[----:B0-----:R-:W-:Y:S02]  /*a6f0*/  R2UR UR6, R5 ;  /* 0x00000000050672ca */ /* 0x001fe400000e0000 */
[----:B------:R-:W-:Y:S01]  /*a700*/  R2UR UR5, R6 ;  /* 0x00000000060572ca */ /* 0x000fe200000e0000 */
[----:B------:R-:W-:Y:S06]  /*a710*/  BAR.ARV 0x4, 0x180 ;  /* 0x0106000000007b1d */ /* 0x000fec0000002000 */
[----:B------:R-:W-:Y:S08]  /*a720*/  @P0 BRA `(.L_x_413) ;  /* 0x0000002000200947 */ /* 0x000ff00003800000 */
[----:B------:R-:W0:Y:S01]  /*a730*/  S2R R6, SR_SWINHI ;  /* 0x0000000000067919 */ /* 0x000e220000002f00 */
[----:B------:R-:W-:Y:S01]  /*a740*/  F2FP.BF16.F32.PACK_AB R24, R25, R24 ;  /* 0x000000181918723e */ /* 0x000fe200000010ff */
[----:B------:R-:W-:Y:S01]  /*a750*/  ULDC.64 UR8, c[0x0][0xc00] ;  /* 0x0003000000087ab9 */ /* 0x000fe20000000a00 */
[----:B------:R-:W-:Y:S01]  /*a760*/  F2FP.BF16.F32.PACK_AB R25, R164, R26 ;  /* 0x0000001aa419723e */ /* 0x000fe200000010ff */
[----:B------:R-:W-:Y:S01]  /*a770*/  UISETP.NE.U32.AND UP0, UPT, UR8, URZ, UPT ;  /* 0x0000003f0800728c */ /* 0x000fe2000bf05070 */
[----:B------:R-:W-:Y:S01]  /*a780*/  F2FP.BF16.F32.PACK_AB R32, R33, R32 ;  /* 0x000000202120723e */ /* 0x000fe200000010ff */
[----:B------:R-:W-:Y:S01]  /*a790*/  ULDC.64 UR12, c[0x0][0x208] ;  /* 0x00008200000c7ab9 */ /* 0x000fe20000000a00 */
[----:B------:R-:W-:Y:S01]  /*a7a0*/  F2FP.BF16.F32.PACK_AB R26, R29, R28 ;  /* 0x0000001c1d1a723e */ /* 0x000fe200000010ff */
[----:B------:R-:W-:Y:S01]  /*a7b0*/  UISETP.NE.AND.EX UP0, UPT, UR9, URZ, UPT, UP0 ;  /* 0x0000003f0900728c */ /* 0x000fe2000bf05300 */
[----:B------:R-:W-:Y:S02]  /*a7c0*/  F2FP.BF16.F32.PACK_AB R27, R8, R27 ;  /* 0x0000001b081b723e */ /* 0x000fe400000010ff */
[----:B------:R-:W-:-:S02]  /*a7d0*/  F2FP.BF16.F32.PACK_AB R33, R163, R34 ;  /* 0x00000022a321723e */ /* 0x000fc400000010ff */
[----:B------:R-:W-:Y:S02]  /*a7e0*/  F2FP.BF16.F32.PACK_AB R40, R41, R40 ;  /* 0x000000282928723e */ /* 0x000fe400000010ff */
[----:B------:R-:W-:Y:S02]  /*a7f0*/  F2FP.BF16.F32.PACK_AB R34, R37, R36 ;  /* 0x000000242522723e */ /* 0x000fe400000010ff */
[----:B------:R-:W-:Y:S02]  /*a800*/  F2FP.BF16.F32.PACK_AB R35, R162, R35 ;  /* 0x00000023a223723e */ /* 0x000fe400000010ff */
[----:B------:R-:W-:Y:S02]  /*a810*/  F2FP.BF16.F32.PACK_AB R41, R161, R42 ;  /* 0x0000002aa129723e */ /* 0x000fe400000010ff */
[----:B------:R-:W-:Y:S02]  /*a820*/  F2FP.BF16.F32.PACK_AB R48, R49, R48 ;  /* 0x000000303130723e */ /* 0x000fe400000010ff */
[----:B------:R-:W-:-:S02]  /*a830*/  F2FP.BF16.F32.PACK_AB R42, R45, R44 ;  /* 0x0000002c2d2a723e */ /* 0x000fc400000010ff */
[----:B------:R-:W-:Y:S02]  /*a840*/  F2FP.BF16.F32.PACK_AB R43, R160, R43 ;  /* 0x0000002ba02b723e */ /* 0x000fe400000010ff */
[----:B------:R-:W-:Y:S02]  /*a850*/  F2FP.BF16.F32.PACK_AB R49, R159, R50 ;  /* 0x000000329f31723e */ /* 0x000fe400000010ff */
[----:B------:R-:W-:Y:S02]  /*a860*/  F2FP.BF16.F32.PACK_AB R56, R57, R56 ;  /* 0x000000383938723e */ /* 0x000fe400000010ff */
[----:B------:R-:W-:Y:S02]  /*a870*/  F2FP.BF16.F32.PACK_AB R50, R53, R52 ;  /* 0x000000343532723e */ /* 0x000fe400000010ff */
[----:B------:R-:W-:Y:S02]  /*a880*/  MOV R4, R171 ;  /* 0x000000ab00047202 */ /* 0x000fe40000000f00 */
[----:B0-----:R-:W-:-:S02]  /*a890*/  MOV R5, R6 ;  /* 0x0000000600057202 */ /* 0x001fc40000000f00 */
[----:B------:R-:W-:Y:S02]  /*a8a0*/  F2FP.BF16.F32.PACK_AB R51, R158, R51 ;  /* 0x000000339e33723e */ /* 0x000fe400000010ff */
[----:B------:R-:W-:Y:S01]  /*a8b0*/  F2FP.BF16.F32.PACK_AB R57, R157, R58 ;  /* 0x0000003a9d39723e */ /* 0x000fe200000010ff */
[----:B------:R-:W-:Y:S01]  /*a8c0*/  IMAD.WIDE R110, R225, 0x2, R4 ;  /* 0x00000002e16e7825 */ /* 0x000fe200078e0204 */
[----:B------:R-:W-:Y:S02]  /*a8d0*/  F2FP.BF16.F32.PACK_AB R64, R65, R64 ;  /* 0x000000404140723e */ /* 0x000fe400000010ff */
[----:B------:R-:W-:Y:S02]  /*a8e0*/  F2FP.BF16.F32.PACK_AB R58, R61, R60 ;  /* 0x0000003c3d3a723e */ /* 0x000fe400000010ff */
[C---:B------:R-:W-:Y:S02]  /*a8f0*/  IADD3 R173, P1, R110.reuse, 0x20, RZ ;  /* 0x000000206ead7810 */ /* 0x040fe40007f3e0ff */
[----:B------:R-:W-:-:S02]  /*a900*/  LOP3.LUT R9, R110, 0x380, RZ, 0xc0, !PT ;  /* 0x000003806e097812 */ /* 0x000fc400078ec0ff */
[C---:B------:R-:W-:Y:S01]  /*a910*/  IADD3 R175, P0, R110.reuse, 0x40, RZ ;  /* 0x000000406eaf7810 */ /* 0x040fe20007f1e0ff */
[--C-:B------:R-:W-:Y:S01]  /*a920*/  IMAD.X R11, RZ, RZ, R111.reuse, P1 ;  /* 0x000000ffff0b7224 */ /* 0x100fe200008e066f */
[C---:B------:R-:W-:Y:S02]  /*a930*/  IADD3 R177, P4, R110.reuse, 0x60, RZ ;  /* 0x000000606eb17810 */ /* 0x040fe40007f9e0ff */
        /* <DEDUP_REMOVED lines=11> */
[--C-:B------:R-:W-:Y:S01]  /*a9f0*/  IMAD.X R47, RZ, RZ, R111.reuse, P2 ;  /* 0x000000ffff2f7224 */ /* 0x100fe200010e066f */
[----:B------:R-:W-:Y:S01]  /*aa00*/  LOP3.LUT R10, R173, 0x380, RZ, 0xc0, !PT ;  /* 0x00000380ad0a7812 */ /* 0x000fe200078ec0ff */
[----:B------:R-:W-:Y:S01]  /*aa10*/  IMAD.X R55, RZ, RZ, R111, P1 ;  /* 0x000000ffff377224 */ /* 0x000fe200008e066f */
[----:B------:R-:W-:-:S02]  /*aa20*/  LOP3.LUT R12, R175, 0x380, RZ, 0xc0, !PT ;  /* 0x00000380af0c7812 */ /* 0x000fc400078ec0ff */
[C---:B------:R-:W-:Y:S02]  /*aa30*/  IADD3 R189, P0, R110.reuse, 0x8020, RZ ;  /* 0x000080206ebd7810 */ /* 0x040fe40007f1e0ff */
        /* <DEDUP_REMOVED lines=11> */
[----:B------:R-:W-:Y:S01]  /*aaf0*/  LOP3.LUT R14, R177, 0x380, RZ, 0xc0, !PT ;  /* 0x00000380b10e7812 */ /* 0x000fe200078ec0ff */
[--C-:B------:R-:W-:Y:S01]  /*ab00*/  IMAD.X R107, RZ, RZ, R111.reuse, P2 ;  /* 0x000000ffff6b7224 */ /* 0x100fe200010e066f */
[----:B------:R-:W-:Y:S01]  /*ab10*/  LOP3.LUT R110, R9, R110, RZ, 0x3c, !PT ;  /* 0x0000006e096e7212 */ /* 0x000fe200078e3cff */
[----:B------:R-:W-:Y:S01]  /*ab20*/  IMAD.X R9, RZ, RZ, R111, P1 ;  /* 0x000000ffff097224 */ /* 0x000fe200008e066f */
[----:B------:R-:W-:-:S02]  /*ab30*/  LOP3.LUT R20, R179, 0x380, RZ, 0xc0, !PT ;  /* 0x00000380b3147812 */ /* 0x000fc400078ec0ff */
[----:B------:R-:W-:Y:S02]  /*ab40*/  SHF.R.U64 R10, R10, 0x3, RZ ;  /* 0x000000030a0a7819 */ /* 0x000fe400000012ff */
[----:B------:R-:W-:Y:S02]  /*ab50*/  LOP3.LUT R30, R181, 0x380, RZ, 0xc0, !PT ;  /* 0x00000380b51e7812 */ /* 0x000fe400078ec0ff */
[----:B------:R-:W-:Y:S02]  /*ab60*/  SHF.R.U64 R12, R12, 0x3, RZ ;  /* 0x000000030c0c7819 */ /* 0x000fe400000012ff */
[----:B------:R-:W-:Y:S02]  /*ab70*/  LOP3.LUT R38, R183, 0x380, RZ, 0xc0, !PT ;  /* 0x00000380b7267812 */ /* 0x000fe400078ec0ff */
[----:B------:R-:W-:Y:S02]  /*ab80*/  SHF.R.U64 R14, R14, 0x3, RZ ;  /* 0x000000030e0e7819 */ /* 0x000fe400000012ff */
[----:B------:R-:W-:-:S02]  /*ab90*/  LOP3.LUT R46, R185, 0x380, RZ, 0xc0, !PT ;  /* 0x00000380b92e7812 */ /* 0x000fc400078ec0ff */
[----:B------:R-:W-:Y:S02]  /*aba0*/  SHF.R.U64 R20, R20, 0x3, RZ ;  /* 0x0000000314147819 */ /* 0x000fe400000012ff */
[----:B------:R-:W-:Y:S02]  /*abb0*/  LOP3.LUT R54, R187, 0x380, RZ, 0xc0, !PT ;  /* 0x00000380bb367812 */ /* 0x000fe400078ec0ff */
[----:B------:R-:W-:Y:S02]  /*abc0*/  LOP3.LUT R98, R195, 0x380, RZ, 0xc0, !PT ;  /* 0x00000380c3627812 */ /* 0x000fe400078ec0ff */
[----:B------:R-:W-:Y:S01]  /*abd0*/  MOV R110, R110 ;  /* 0x0000006e006e7202 */ /* 0x000fe20000000f00 */
[----:B------:R-:W-:Y:S01]  /*abe0*/  BAR.SYNC.DEFER_BLOCKING 0x1, 0x100 ;  /* 0x0044000000007b1d */ /* 0x000fe20000010000 */
[----:B------:R-:W-:Y:S02]  /*abf0*/  LOP3.LUT R10, R10, R173, RZ, 0x3c, !PT ;  /* 0x000000ad0a0a7212 */ /* 0x000fe400078e3cff */
[----:B------:R-:W-:-:S02]  /*ac00*/  SHF.R.U64 R30, R30, 0x3, RZ ;  /* 0x000000031e1e7819 */ /* 0x000fc400000012ff */
[----:B------:R-:W-:Y:S02]  /*ac10*/  LOP3.LUT R62, R189, 0x380, RZ, 0xc0, !PT ;  /* 0x00000380bd3e7812 */ /* 0x000fe400078ec0ff */
[----:B------:R-:W-:Y:S02]  /*ac20*/  LOP3.LUT R111, R106, 0x380, RZ, 0xc0, !PT ;  /* 0x000003806a6f7812 */ /* 0x000fe400078ec0ff */
[----:B------:R-:W-:Y:S02]  /*ac30*/  LOP3.LUT R12, R12, R175, RZ, 0x3c, !PT ;  /* 0x000000af0c0c7212 */ /* 0x000fe400078e3cff */
[----:B------:R-:W-:Y:S02]  /*ac40*/  SHF.R.U64 R38, R38, 0x3, RZ ;  /* 0x0000000326267819 */ /* 0x000fe400000012ff */
[----:B------:R-:W-:Y:S02]  /*ac50*/  LOP3.LUT R70, R191, 0x380, RZ, 0xc0, !PT ;  /* 0x00000380bf467812 */ /* 0x000fe400078ec0ff */
[----:B------:R-:W-:-:S02]  /*ac60*/  LOP3.LUT R14, R14, R177, RZ, 0x3c, !PT ;  /* 0x000000b10e0e7212 */ /* 0x000fc400078e3cff */
[----:B------:R-:W-:Y:S02]  /*ac70*/  SHF.R.U64 R46, R46, 0x3, RZ ;  /* 0x000000032e2e7819 */ /* 0x000fe400000012ff */
[----:B------:R-:W-:Y:S02]  /*ac80*/  LOP3.LUT R78, R193, 0x380, RZ, 0xc0, !PT ;  /* 0x00000380c14e7812 */ /* 0x000fe400078ec0ff */
[----:B------:R-:W-:Y:S02]  /*ac90*/  LOP3.LUT R20, R20, R179, RZ, 0x3c, !PT ;  /* 0x000000b314147212 */ /* 0x000fe400078e3cff */
[----:B------:R-:W-:Y:S01]  /*aca0*/  SHF.R.U64 R54, R54, 0x3, RZ ;  /* 0x0000000336367819 */ /* 0x000fe200000012ff */
[----:B------:R-:W-:Y:S01]  /*acb0*/  STSM.16.M88.4 [R110], R24 ;  /* 0x000000186e007844 */ /* 0x000fe20000000200 */
[----:B------:R-:W-:Y:S02]  /*acc0*/  SHF.R.U64 R98, R98, 0x3, RZ ;  /* 0x0000000362627819 */ /* 0x000fe400000012ff */
[----:B------:R-:W-:-:S02]  /*acd0*/  LOP3.LUT R30, R30, R181, RZ, 0x3c, !PT ;  /* 0x000000b51e1e7212 */ /* 0x000fc400078e3cff */
[----:B------:R-:W-:Y:S02]  /*ace0*/  SHF.R.U64 R62, R62, 0x3, RZ ;  /* 0x000000033e3e7819 */ /* 0x000fe400000012ff */
[----:B------:R-:W-:Y:S02]  /*acf0*/  LOP3.LUT R102, R6, 0x380, RZ, 0xc0, !PT ;  /* 0x0000038006667812 */ /* 0x000fe400078ec0ff */
[----:B------:R-:W-:Y:S02]  /*ad00*/  SHF.R.U64 R111, R111, 0x3, RZ ;  /* 0x000000036f6f7819 */ /* 0x000fe400000012ff */
[----:B------:R-:W-:Y:S02]  /*ad10*/  MOV R28, R10 ;  /* 0x0000000a001c7202 */ /* 0x000fe40000000f00 */
[----:B------:R-:W-:Y:S02]  /*ad20*/  LOP3.LUT R38, R38, R183, RZ, 0x3c, !PT ;  /* 0x000000b726267212 */ /* 0x000fe400078e3cff */
[----:B------:R-:W-:Y:S01]  /*ad30*/  SHF.R.U64 R70, R70, 0x3, RZ ;  /* 0x0000000346467819 */ /* 0x000fe200000012ff */
[----:B------:R-:W-:Y:S01]  /*ad40*/  STSM.16.M88.4 [R28], R32 ;  /* 0x000000201c007844 */ /* 0x000fe20000000200 */
[----:B------:R-:W-:-:S02]  /*ad50*/  MOV R12, R12 ;  /* 0x0000000c000c7202 */ /* 0x000fc40000000f00 */
[----:B------:R-:W-:Y:S02]  /*ad60*/  LOP3.LUT R46, R46, R185, RZ, 0x3c, !PT ;  /* 0x000000b92e2e7212 */ /* 0x000fe400078e3cff */
[----:B------:R-:W-:Y:S01]  /*ad70*/  SHF.R.U64 R78, R78, 0x3, RZ ;  /* 0x000000034e4e7819 */ /* 0x000fe200000012ff */
[----:B------:R-:W-:Y:S01]  /*ad80*/  STSM.16.M88.4 [R12], R40 ;  /* 0x000000280c007844 */ /* 0x000fe20000000200 */
[----:B------:R-:W-:Y:S02]  /*ad90*/  LOP3.LUT R173, R172, 0x380, RZ, 0xc0, !PT ;  /* 0x00000380acad7812 */ /* 0x000fe400078ec0ff */
[----:B------:R-:W-:Y:S02]  /*ada0*/  MOV R14, R14 ;  /* 0x0000000e000e7202 */ /* 0x000fe40000000f00 */
[----:B------:R-:W-:Y:S02]  /*adb0*/  LOP3.LUT R54, R54, R187, RZ, 0x3c, !PT ;  /* 0x000000bb36367212 */ /* 0x000fe400078e3cff */
[----:B------:R-:W-:Y:S01]  /*adc0*/  LOP3.LUT R98, R98, R195, RZ, 0x3c, !PT ;  /* 0x000000c362627212 */ /* 0x000fe200078e3cff */
[----:B------:R-:W-:Y:S01]  /*add0*/  STSM.16.M88.4 [R14], R48 ;  /* 0x000000300e007844 */ /* 0x000fe20000000200 */
[----:B------:R-:W-:-:S02]  /*ade0*/  MOV R20, R20 ;  /* 0x0000001400147202 */ /* 0x000fc40000000f00 */
[----:B------:R-:W-:Y:S02]  /*adf0*/  F2FP.BF16.F32.PACK_AB R59, R156, R59 ;  /* 0x0000003b9c3b723e */ /* 0x000fe400000010ff */
[----:B------:R-:W-:Y:S02]  /*ae00*/  F2FP.BF16.F32.PACK_AB R65, R155, R66 ;  /* 0x000000429b41723e */ /* 0x000fe400000010ff */
[----:B------:R-:W-:Y:S01]  /*ae10*/  F2FP.BF16.F32.PACK_AB R72, R73, R72 ;  /* 0x000000484948723e */ /* 0x000fe200000010ff */
[----:B------:R-:W-:Y:S01]  /*ae20*/  STSM.16.M88.4 [R20], R56 ;  /* 0x0000003814007844 */ /* 0x000fe20000000200 */
[----:B------:R-:W-:Y:S02]  /*ae30*/  LOP3.LUT R62, R62, R189, RZ, 0x3c, !PT ;  /* 0x000000bd3e3e7212 */ /* 0x000fe400078e3cff */
[----:B------:R-:W-:Y:S02]  /*ae40*/  SHF.R.U64 R29, R102, 0x3, RZ ;  /* 0x00000003661d7819 */ /* 0x000fe400000012ff */
[----:B------:R-:W-:-:S02]  /*ae50*/  LOP3.LUT R106, R111, R106, RZ, 0x3c, !PT ;  /* 0x0000006a6f6a7212 */ /* 0x000fc400078e3cff */
[----:B------:R-:W-:Y:S02]  /*ae60*/  MOV R30, R30 ;  /* 0x0000001e001e7202 */ /* 0x000fe40000000f00 */
[----:B------:R-:W-:Y:S02]  /*ae70*/  F2FP.BF16.F32.PACK_AB R66, R69, R68 ;  /* 0x000000444542723e */ /* 0x000fe400000010ff */
[----:B------:R-:W-:Y:S02]  /*ae80*/  F2FP.BF16.F32.PACK_AB R67, R154, R67 ;  /* 0x000000439a43723e */ /* 0x000fe400000010ff */
[----:B------:R-:W-:Y:S02]  /*ae90*/  F2FP.BF16.F32.PACK_AB R73, R153, R74 ;  /* 0x0000004a9949723e */ /* 0x000fe400000010ff */
[----:B------:R-:W-:Y:S01]  /*aea0*/  F2FP.BF16.F32.PACK_AB R80, R81, R80 ;  /* 0x000000505150723e */ /* 0x000fe200000010ff */
[----:B------:R-:W-:Y:S01]  /*aeb0*/  STSM.16.M88.4 [R30], R64 ;  /* 0x000000401e007844 */ /* 0x000fe20000000200 */
        /* <DEDUP_REMOVED lines=8> */
[----:B------:R-:W-:Y:S02]  /*af40*/  SHF.R.U64 R173, R173, 0x3, RZ ;  /* 0x00000003adad7819 */ /* 0x000fe400000012ff */
[----:B------:R-:W-:Y:S02]  /*af50*/  MOV R46, R46 ;  /* 0x0000002e002e7202 */ /* 0x000fe40000000f00 */
[----:B------:R-:W-:Y:S02]  /*af60*/  F2FP.BF16.F32.PACK_AB R82, R85, R84 ;  /* 0x000000545552723e */ /* 0x000fe400000010ff */
[----:B------:R-:W-:Y:S02]  /*af70*/  F2FP.BF16.F32.PACK_AB R83, R83, R86 ;  /* 0x000000565353723e */ /* 0x000fe400000010ff */
[----:B------:R-:W-:Y:S02]  /*af80*/  F2FP.BF16.F32.PACK_AB R89, R91, R90 ;  /* 0x0000005a5b59723e */ /* 0x000fe400000010ff */
[----:B------:R-:W-:Y:S01]  /*af90*/  MOV R54, R54 ;  /* 0x0000003600367202 */ /* 0x000fe20000000f00 */
[----:B------:R0:W-:Y:S01]  /*afa0*/  STSM.16.M88.4 [R46], R80 ;  /* 0x000000502e007844 */ /* 0x0001e20000000200 */
[----:B------:R-:W-:-:S02]  /*afb0*/  MOV R11, R98 ;  /* 0x00000062000b7202 */ /* 0x000fc40000000f00 */
[----:B------:R-:W-:Y:S02]  /*afc0*/  F2FP.BF16.F32.PACK_AB R90, R93, R92 ;  /* 0x0000005c5d5a723e */ /* 0x000fe400000010ff */
[----:B------:R-:W-:Y:S02]  /*afd0*/  F2FP.BF16.F32.PACK_AB R91, R95, R94 ;  /* 0x0000005e5f5b723e */ /* 0x000fe400000010ff */
[----:B------:R-:W-:Y:S02]  /*afe0*/  F2FP.BF16.F32.PACK_AB R96, R97, R96 ;  /* 0x000000606160723e */ /* 0x000fe400000010ff */
[----:B------:R-:W-:Y:S01]  /*aff0*/  LOP3.LUT R102, R29, R6, RZ, 0x3c, !PT ;  /* 0x000000061d667212 */ /* 0x000fe200078e3cff */
[----:B------:R-:W-:Y:S01]  /*b000*/  STSM.16.M88.4 [R54], R88 ;  /* 0x0000005836007844 */ /* 0x000fe20000000200 */
[----:B------:R-:W-:Y:S02]  /*b010*/  MOV R62, R62 ;  /* 0x0000003e003e7202 */ /* 0x000fe40000000f00 */
[----:B------:R-:W-:-:S02]  /*b020*/  MOV R10, R106 ;  /* 0x0000006a000a7202 */ /* 0x000fc40000000f00 */
[----:B------:R-:W-:Y:S01]  /*b030*/  F2FP.BF16.F32.PACK_AB R97, R87, R3 ;  /* 0x000000035761723e */ /* 0x000fe200000010ff */
[----:B0-----:R-:W0:Y:S01]  /*b040*/  LDC R80, c[0x0][0xbe8] ;  /* 0x0002fa00ff507b82 */ /* 0x001e220000000800 */
[----:B------:R-:W-:Y:S02]  /*b050*/  F2FP.BF16.F32.PACK_AB R98, R101, R100 ;  /* 0x000000646562723e */ /* 0x000fe400000010ff */
[----:B------:R-:W-:Y:S02]  /*b060*/  F2FP.BF16.F32.PACK_AB R99, R166, R165 ;  /* 0x000000a5a663723e */ /* 0x000fe400000010ff */
[----:B------:R-:W-:Y:S02]  /*b070*/  F2FP.BF16.F32.PACK_AB R104, R105, R104 ;  /* 0x000000686968723e */ /* 0x000fe400000010ff */
[----:B------:R-:W-:Y:S01]  /*b080*/  F2FP.BF16.F32.PACK_AB R112, R113, R112 ;  /* 0x000000707170723e */ /* 0x000fe200000010ff */
[----:B------:R-:W-:Y:S01]  /*b090*/  STSM.16.M88.4 [R62], R96 ;  /* 0x000000603e007844 */ /* 0x000fe20000000200 */
[----:B------:R-:W-:-:S02]  /*b0a0*/  MOV R70, R70 ;  /* 0x0000004600467202 */ /* 0x000fc40000000f00 */
[----:B------:R-:W-:Y:S02]  /*b0b0*/  F2FP.BF16.F32.PACK_AB R105, R168, R167 ;  /* 0x000000a7a869723e */ /* 0x000fe400000010ff */
        /* <DEDUP_REMOVED lines=12> */
[----:B------:R-:W-:-:S02]  /*b180*/  F2FP.BF16.F32.PACK_AB R122, R125, R124 ;  /* 0x0000007c7d7a723e */ /* 0x000fc400000010ff */
[----:B------:R-:W-:Y:S02]  /*b190*/  F2FP.BF16.F32.PACK_AB R123, R127, R126 ;  /* 0x0000007e7f7b723e */ /* 0x000fe400000010ff */
[----:B------:R-:W-:Y:S02]  /*b1a0*/  F2FP.BF16.F32.PACK_AB R129, R131, R130 ;  /* 0x000000828381723e */ /* 0x000fe400000010ff */
[----:B------:R-:W-:Y:S01]  /*b1b0*/  F2FP.BF16.F32.PACK_AB R136, R137, R136 ;  /* 0x000000888988723e */ /* 0x000fe200000010ff */
[----:B------:R1:W-:Y:S01]  /*b1c0*/  STSM.16.M88.4 [R11], R120 ;  /* 0x000000780b007844 */ /* 0x0003e20000000200 */
[----:B------:R-:W-:Y:S02]  /*b1d0*/  R2UR UR4, R216 ;  /* 0x00000000d80472ca */ /* 0x000fe400000e0000 */
[----:B------:R-:W-:Y:S02]  /*b1e0*/  MOV R102, R102 ;  /* 0x0000006600667202 */ /* 0x000fe40000000f00 */
[----:B------:R-:W-:-:S02]  /*b1f0*/  F2FP.BF16.F32.PACK_AB R130, R133, R132 ;  /* 0x000000848582723e */ /* 0x000fc400000010ff */
[----:B------:R-:W-:Y:S02]  /*b200*/  F2FP.BF16.F32.PACK_AB R131, R135, R134 ;  /* 0x000000868783723e */ /* 0x000fe400000010ff */
[----:B------:R-:W-:Y:S02]  /*b210*/  F2FP.BF16.F32.PACK_AB R137, R139, R138 ;  /* 0x0000008a8b89723e */ /* 0x000fe400000010ff */
[----:B------:R-:W-:Y:S01]  /*b220*/  F2FP.BF16.F32.PACK_AB R144, R145, R144 ;  /* 0x000000909190723e */ /* 0x000fe200000010ff */
[----:B------:R2:W-:Y:S01]  /*b230*/  STSM.16.M88.4 [R102], R128 ;  /* 0x0000008066007844 */ /* 0x0005e20000000200 */
[----:B------:R-:W-:Y:S01]  /*b240*/  F2FP.BF16.F32.PACK_AB R138, R141, R140 ;  /* 0x0000008c8d8a723e */ /* 0x000fe200000010ff */
[----:B------:R-:W-:Y:S01]  /*b250*/  USHF.L.U32 UR10, UR4, 0x2, URZ ;  /* 0x00000002040a7899 */ /* 0x000fe2000800063f */
[----:B------:R-:W-:Y:S02]  /*b260*/  F2FP.BF16.F32.PACK_AB R139, R143, R142 ;  /* 0x0000008e8f8b723e */ /* 0x000fe400000010ff */
[----:B------:R-:W-:-:S02]  /*b270*/  F2FP.BF16.F32.PACK_AB R145, R147, R146 ;  /* 0x000000929391723e */ /* 0x000fc400000010ff */
[----:B------:R-:W-:Y:S01]  /*b280*/  MOV R6, R8 ;  /* 0x0000000800067202 */ /* 0x000fe20000000f00 */
[----:B------:R2:W-:Y:S01]  /*b290*/  STSM.16.M88.4 [R10], R136 ;  /* 0x000000880a007844 */ /* 0x0005e20000000200 */
[----:B------:R-:W-:Y:S02]  /*b2a0*/  F2FP.BF16.F32.PACK_AB R146, R149, R148 ;  /* 0x000000949592723e */ /* 0x000fe400000010ff */
[----:B------:R-:W-:Y:S02]  /*b2b0*/  F2FP.BF16.F32.PACK_AB R147, R151, R150 ;  /* 0x000000969793723e */ /* 0x000fe400000010ff */
[----:B------:R-:W-:Y:S02]  /*b2c0*/  R2UR UR7, R219 ;  /* 0x00000000db0772ca */ /* 0x000fe400000e0000 */
[----:B------:R-:W-:Y:S01]  /*b2d0*/  PLOP3.LUT P0, PT, PT, PT, UP0, 0x80, 0x0 ;  /* 0x000000000000781c */ /* 0x000fe20003f0f008 */
[----:B------:R2:W-:Y:S01]  /*b2e0*/  STSM.16.M88.4 [R6], R144 ;  /* 0x0000009006007844 */ /* 0x0005e20000000200 */
[----:B------:R-:W-:-:S09]  /*b2f0*/  R2UR UR14, R214 ;  /* 0x00000000d60e72ca */ /* 0x000fd200000e0000 */
[----:B------:R-:W-:Y:S02]  /*b300*/  USHF.L.U64.HI UR11, UR4, 0x2, UR7 ;  /* 0x00000002040b7899 */ /* 0x000fe40008010207 */
[----:B------:R-:W-:-:S04]  /*b310*/  UIADD3 UR4, UP1, UR10, UR8, URZ ;  /* 0x000000080a047290 */ /* 0x000fc8000ff3e03f */
[----:B------:R-:W-:Y:S02]  /*b320*/  UIADD3.X UR7, UR11, UR9, URZ, UP1, !UPT ;  /* 0x000000090b077290 */ /* 0x000fe40008ffe43f */
[----:B------:R-:W-:Y:S01]  /*b330*/  IMAD.U32 R8, RZ, RZ, UR4 ;  /* 0x00000004ff087e24 */ /* 0x000fe2000f8e00ff */
[----:B------:R-:W-:-:S03]  /*b340*/  ULDC.64 UR8, c[0x0][0xc08] ;  /* 0x0003020000087ab9 */ /* 0x000fc60000000a00 */
[----:B------:R-:W-:Y:S01]  /*b350*/  IMAD.U32 R9, RZ, RZ, UR7 ;  /* 0x00000007ff097e24 */ /* 0x000fe2000f8e00ff */
[----:B------:R-:W-:Y:S06]  /*b360*/  BAR.SYNC.DEFER_BLOCKING 0x1, 0x100 ;  /* 0x0044000000007b1d */ /* 0x000fec0000010000 */
[----:B------:R-:W3:Y:S01]  /*b370*/  @P0 LDG.E R3, desc[UR12][R8.64] ;  /* 0x0000000c08030981 */ /* 0x000ee2000c1e1900 */
[----:B0-----:R-:W-:Y:S01]  /*b380*/  ISETP.NE.AND P1, PT, R80, 0x1, PT ;  /* 0x000000015000780c */ /* 0x001fe20003f25270 */
[----:B------:R-:W-:Y:S01]  /*b390*/  UISETP.NE.U32.AND UP1, UPT, UR8, URZ, UPT ;  /* 0x0000003f0800728c */ /* 0x000fe2000bf25070 */
[----:B------:R-:W-:Y:S01]  /*b3a0*/  IMAD.U32 R15, RZ, RZ, UR14 ;  /* 0x0000000eff0f7e24 */ /* 0x000fe2000f8e00ff */
[----:B------:R-:W-:Y:S01]  /*b3b0*/  ULDC UR7, c[0x0][0xa88] ;  /* 0x0002a20000077ab9 */ /* 0x000fe20000000800 */
[----:B------:R-:W-:Y:S01]  /*b3c0*/  UMOV UR4, URZ ;  /* 0x0000003f00047c82 */ /* 0x000fe20008000000 */
[----:B------:R-:W-:-:S06]  /*b3d0*/  UISETP.NE.AND.EX UP1, UPT, UR9, URZ, UPT, UP1 ;  /* 0x0000003f0900728c */ /* 0x000fcc000bf25310 */
[----:B------:R-:W-:Y:S02]  /*b3e0*/  PLOP3.LUT P2, PT, PT, PT, UP1, 0x80, 0x0 ;  /* 0x000000000000781c */ /* 0x000fe40003f4f018 */
[----:B-1----:R-:W0:Y:S03]  /*b3f0*/  @P1 LDC R11, c[0x0][0xbec] ;  /* 0x0002fb00ff0b1b82 */ /* 0x002e260000000800 */
[----:B------:R-:W-:-:S04]  /*b400*/  @UP1 UIADD3 UR8, UP2, UR10, UR8, URZ ;  /* 0x000000080a081290 */ /* 0x000fc8000ff5e03f */
[----:B------:R-:W-:Y:S01]  /*b410*/  @UP1 UIADD3.X UR9, UR11, UR9, URZ, UP2, !UPT ;  /* 0x000000090b091290 */ /* 0x000fe200097fe43f */
[----:B------:R-:W1:Y:S01]  /*b420*/  @P1 LDC R13, c[0x0][0xbf0] ;  /* 0x0002fc00ff0d1b82 */ /* 0x000e620000000800 */
[----:B------:R-:W-:-:S04]  /*b430*/  IMAD.U32 R20, RZ, RZ, UR8 ;  /* 0x00000008ff147e24 */ /* 0x000fc8000f8e00ff */
[----:B------:R-:W-:Y:S01]  /*b440*/  IMAD.U32 R21, RZ, RZ, UR9 ;  /* 0x00000009ff157e24 */ /* 0x000fe2000f8e00ff */
[----:B---3--:R-:W-:Y:S01]  /*b450*/  @P0 R2UR UR4, R3 ;  /* 0x00000000030402ca */ /* 0x008fe200000e0000 */
[----:B------:R-:W-:-:S06]  /*b460*/  IMAD.U32 R3, RZ, RZ, UR7 ;  /* 0x00000007ff037e24 */ /* 0x000fcc000f8e00ff */
[----:B------:R2:W5:Y:S01]  /*b470*/  @P2 LDG.E R3, desc[UR12][R20.64] ;  /* 0x0000000c14032981 */ /* 0x000562000c1e1900 */
[----:B01----:R-:W-:Y:S07]  /*b480*/  @P2 BRA `(.L_x_414) ;  /* 0x0000000000142947 */ /* 0x003fee0003800000 */
[----:B------:R-:W-:Y:S05]  /*b490*/  @!P0 BRA `(.L_x_414) ;  /* 0x0000000000108947 */ /* 0x000fea0003800000 */
[----:B------:R-:W-:Y:S02]  /*b4a0*/  ULDC.64 UR8, c[0x0][0x208] ;  /* 0x0000820000087ab9 */ /* 0x000fe40000000a00 */
[----:B--2---:R-:W2:Y:S04]  /*b4b0*/  LDG.E R6, desc[UR8][R8.64] ;  /* 0x0000000808067981 */ /* 0x004ea8000c1e1900 */
[----:B-----5:R-:W2:Y:S02]  /*b4c0*/  LDG.E R3, desc[UR8][R8.64+0x4] ;  /* 0x0000040808037981 */ /* 0x020ea4000c1e1900 */
[----:B--2---:R-:W-:-:S07]  /*b4d0*/  IMAD.IADD R3, R3, 0x1, -R6 ;  /* 0x0000000103037824 */ /* 0x004fce00078e0a06 */
.L_x_414:
[----:B------:R-:W-:Y:S01]  /*b4e0*/  R2UR UR18, R215 ;  /* 0x00000000d71272ca */ /* 0x000fe200000e0000 */
[----:B------:R-:W-:Y:S01]  /*b4f0*/  ULDC.64 UR12, c[0x0][0xb90] ;  /* 0x0002e400000c7ab9 */ /* 0x000fe20000000a00 */
[----:B------:R-:W-:Y:S01]  /*b500*/  R2UR UR16, R219 ;  /* 0x00000000db1072ca */ /* 0x000fe200000e0000 */
[----:B------:R-:W-:Y:S01]  /*b510*/  USHF.R.S32.HI UR11, URZ, 0x1f, UR4 ;  /* 0x0000001f3f0b7899 */ /* 0x000fe20008011404 */
[----:B------:R-:W-:Y:S01]  /*b520*/  R2UR UR15, R216 ;  /* 0x00000000d80f72ca */ /* 0x000fe200000e0000 */
[----:B--2---:R-:W-:Y:S01]  /*b530*/  IMAD R10, R15, 0x80, R224 ;  /* 0x000000800f0a7824 */ /* 0x004fe200078e02e0 */
[----:B------:R-:W-:Y:S01]  /*b540*/  UMOV UR10, UR4 ;  /* 0x00000004000a7c82 */ /* 0x000fe20008000000 */
[----:B------:R-:W-:Y:S01]  /*b550*/  IMAD R9, R217, 0x40, R18 ;  /* 0x00000040d9097824 */ /* 0x000fe200078e0212 */
[----:B------:R-:W-:Y:S01]  /*b560*/  R2UR UR17, R214 ;  /* 0x00000000d61172ca */ /* 0x000fe200000e0000 */
[----:B------:R-:W-:Y:S01]  /*b570*/  @P1 IMAD.HI.U32 R6, R10, R11, RZ ;  /* 0x0000000b0a061227 */ /* 0x000fe200078e00ff */
[----:B------:R-:W0:Y:S01]  /*b580*/  @P1 LDC R19, c[0x0][0xbf0] ;  /* 0x0002fc00ff131b82 */ /* 0x000e220000000800 */
[----:B------:R-:W-:-:S02]  /*b590*/  ULDC.64 UR20, c[0x0][0x208] ;  /* 0x0000820000147ab9 */ /* 0x000fc40000000a00 */
[----:B------:R-:W-:Y:S01]  /*b5a0*/  USHF.R.S32.HI UR14, URZ, 0x1f, UR18 ;  /* 0x0000001f3f0e7899 */ /* 0x000fe20008011412 */
[----:B------:R-:W-:Y:S01]  /*b5b0*/  IMAD.MOV.U32 R8, RZ, RZ, R10 ;  /* 0x000000ffff087224 */ /* 0x000fe200078e000a */
[----:B------:R-:W-:Y:S01]  /*b5c0*/  UIMAD.WIDE.U32 UR8, UR18, UR12, UR10 ;  /* 0x0000000c120872a5 */ /* 0x000fe2000f8e000a */
[----:B------:R-:W-:Y:S01]  /*b5d0*/  @P1 SHF.R.U32.HI R8, RZ, R13, R6 ;  /* 0x0000000dff081219 */ /* 0x000fe20000011606 */
[----:B------:R-:W-:Y:S01]  /*b5e0*/  UIMAD UR7, UR14, UR12, URZ ;  /* 0x0000000c0e0772a4 */ /* 0x000fe2000f8e023f */
[----:B------:R-:W-:Y:S01]  /*b5f0*/  IMAD.WIDE R4, R9, 0x2, R4 ;  /* 0x0000000209047825 */ /* 0x000fe200078e0204 */
[----:B------:R-:W-:Y:S01]  /*b600*/  USEL UR16, UR16, URZ, !UP0 ;  /* 0x0000003f10107287 */ /* 0x000fe2000c000000 */
[--C-:B------:R-:W-:Y:S01]  /*b610*/  SHF.R.S32.HI R6, RZ, 0x1f, R8.reuse ;  /* 0x0000001fff067819 */ /* 0x100fe20000011408 */
[----:B------:R-:W-:Y:S01]  /*b620*/  UIMAD UR7, UR18, UR13, UR7 ;  /* 0x0000000d120772a4 */ /* 0x000fe2000f8e0207 */
[----:B------:R-:W-:Y:S01]  /*b630*/  IMAD.MOV R11, RZ, RZ, -R8 ;  /* 0x000000ffff0b7224 */ /* 0x000fe200078e0a08 */
[----:B------:R-:W-:Y:S01]  /*b640*/  USEL UR15, UR15, URZ, !UP0 ;  /* 0x0000003f0f0f7287 */ /* 0x000fe2000c000000 */
[----:B------:R-:W-:Y:S01]  /*b650*/  IADD3 R33, P3, R4, 0x4000, RZ ;  /* 0x0000400004217810 */ /* 0x000fe20007f7e0ff */
[----:B------:R-:W-:Y:S01]  /*b660*/  ULDC.64 UR12, c[0x0][0xb98] ;  /* 0x0002e600000c7ab9 */ /* 0x000fe20000000a00 */
[----:B------:R-:W-:Y:S01]  /*b670*/  UIADD3 UR9, UR9, UR7, URZ ;  /* 0x0000000709097290 */ /* 0x000fe2000fffe03f */
[----:B------:R-:W-:Y:S01]  /*b680*/  IMAD R11, R80, R11, R10 ;  /* 0x0000000b500b7224 */ /* 0x000fe200078e020a */
[----:B------:R-:W-:Y:S01]  /*b690*/  UIMAD UR7, UR16, UR12, URZ ;  /* 0x0000000c100772a4 */ /* 0x000fe2000f8e023f */
[----:B------:R-:W-:Y:S01]  /*b6a0*/  IADD3 R13, P5, R4, 0x1000, RZ ;  /* 0x00001000040d7810 */ /* 0x000fe20007fbe0ff */
[----:B------:R-:W-:Y:S01]  /*b6b0*/  UIMAD.WIDE.U32 UR8, UR15, UR12, UR8 ;  /* 0x0000000c0f0872a5 */ /* 0x000fe2000f8e0008 */
[----:B------:R-:W-:Y:S01]  /*b6c0*/  LOP3.LUT R32, R33, 0x380, RZ, 0xc0, !PT ;  /* 0x0000038021207812 */ /* 0x000fe200078ec0ff */
[----:B------:R-:W-:Y:S01]  /*b6d0*/  UIMAD UR7, UR15, UR13, UR7 ;  /* 0x0000000d0f0772a4 */ /* 0x000fe2000f8e0207 */
[----:B------:R-:W-:Y:S01]  /*b6e0*/  LOP3.LUT R12, R13, 0x380, RZ, 0xc0, !PT ;  /* 0x000003800d0c7812 */ /* 0x000fe200078ec0ff */
[----:B-----5:R-:W-:Y:S01]  /*b6f0*/  IMAD R83, R3, R80, RZ ;  /* 0x0000005003537224 */ /* 0x020fe200078e02ff */
[----:B------:R-:W-:Y:S01]  /*b700*/  SHF.R.U64 R32, R32, 0x3, RZ ;  /* 0x0000000320207819 */ /* 0x000fe200000012ff */
[----:B------:R-:W-:Y:S01]  /*b710*/  ULDC.64 UR12, c[0x0][0xaa0] ;  /* 0x0002a800000c7ab9 */ /* 0x000fe20000000a00 */
[----:B------:R-:W-:Y:S01]  /*b720*/  IADD3 R8, P0, R8, UR8, RZ ;  /* 0x0000000808087c10 */ /* 0x000fe2000ff1e0ff */
[----:B------:R-:W-:Y:S01]  /*b730*/  IMAD.U32 R9, RZ, RZ, UR7 ;  /* 0x00000007ff097e24 */ /* 0x000fe2000f8e00ff */
[----:B------:R-:W-:-:S02]  /*b740*/  SHF.R.U64 R12, R12, 0x3, RZ ;  /* 0x000000030c0c7819 */ /* 0x000fc400000012ff */
[----:B------:R-:W-:Y:S01]  /*b750*/  LOP3.LUT R32, R32, R33, RZ, 0x3c, !PT ;  /* 0x0000002120207212 */ /* 0x000fe200078e3cff */
[----:B------:R-:W-:Y:S01]  /*b760*/  IMAD.X R33, RZ, RZ, R5, P3 ;  /* 0x000000ffff217224 */ /* 0x000fe200018e0605 */
[----:B------:R-:W-:Y:S01]  /*b770*/  IADD3.X R9, R6, UR9, R9, P0, !PT ;  /* 0x0000000906097c10 */ /* 0x000fe200087fe409 */
[----:B------:R-:W-:Y:S01]  /*b780*/  ULDC.64 UR8, c[0x0][0xb88] ;  /* 0x0002e20000087ab9 */ /* 0x000fe20000000a00 */
[----:B------:R-:W-:Y:S02]  /*b790*/  SHF.R.S32.HI R6, RZ, 0x1f, R11 ;  /* 0x0000001fff067819 */ /* 0x000fe4000001140b */
[C---:B------:R-:W-:Y:S01]  /*b7a0*/  IADD3 R29, P0, R4.reuse, 0x3000, RZ ;  /* 0x00003000041d7810 */ /* 0x040fe20007f1e0ff */
[----:B------:R-:W-:Y:S01]  /*b7b0*/  IMAD.WIDE.U32 R8, R11, UR8, R8 ;  /* 0x000000080b087c25 */ /* 0x000fe2000f8e0008 */
[----:B------:R-:W-:Y:S02]  /*b7c0*/  IADD3 R37, P2, R4, 0x5000, RZ ;  /* 0x0000500004257810 */ /* 0x000fe40007f5e0ff */
[----:B------:R-:W-:Y:S01]  /*b7d0*/  LOP3.LUT R28, R29, 0x380, RZ, 0xc0, !PT ;  /* 0x000003801d1c7812 */ /* 0x000fe200078ec0ff */
[----:B------:R-:W-:Y:S01]  /*b7e0*/  IMAD R6, R6, UR8, RZ ;  /* 0x0000000806067c24 */ /* 0x000fe2000f8e02ff */
[----:B------:R-:W-:-:S02]  /*b7f0*/  IADD3 R53, P3, R4, 0xa000, RZ ;  /* 0x0000a00004357810 */ /* 0x000fc40007f7e0ff */
[----:B------:R-:W-:Y:S02]  /*b800*/  IADD3 R25, P4, R4, 0x2000, RZ ;  /* 0x0000200004197810 */ /* 0x000fe40007f9e0ff */
[----:B------:R-:W-:Y:S01]  /*b810*/  LOP3.LUT R12, R12, R13, RZ, 0x3c, !PT ;  /* 0x0000000d0c0c7212 */ /* 0x000fe200078e3cff */
[----:B------:R-:W-:Y:S01]  /*b820*/  IMAD R13, R11, UR9, R6 ;  /* 0x000000090b0d7c24 */ /* 0x000fe2000f8e0206 */
[----:B------:R-:W-:Y:S01]  /*b830*/  SHF.R.U64 R28, R28, 0x3, RZ ;  /* 0x000000031c1c7819 */ /* 0x000fe200000012ff */
[----:B------:R-:W-:Y:S01]  /*b840*/  ULDC.64 UR8, c[0x0][0xb50] ;  /* 0x0002d40000087ab9 */ /* 0x000fe20000000a00 */
[----:B------:R-:W-:Y:S01]  /*b850*/  LOP3.LUT R36, R37, 0x380, RZ, 0xc0, !PT ;  /* 0x0000038025247812 */ /* 0x000fe200078ec0ff */
[----:B------:R-:W-:Y:S01]  /*b860*/  IMAD.IADD R9, R9, 0x1, R13 ;  /* 0x0000000109097824 */ /* 0x000fe200078e020d */
[----:B------:R-:W-:Y:S01]  /*b870*/  LOP3.LUT R52, R53, 0x380, RZ, 0xc0, !PT ;  /* 0x0000038035347812 */ /* 0x000fe200078ec0ff */
[----:B------:R-:W-:Y:S01]  /*b880*/  IMAD.X R13, RZ, RZ, R5, P5 ;  /* 0x000000ffff0d7224 */ /* 0x000fe200028e0605 */
[----:B------:R-:W-:-:S02]  /*b890*/  LOP3.LUT R24, R25, 0x380, RZ, 0xc0, !PT ;  /* 0x0000038019187812 */ /* 0x000fc400078ec0ff */
[----:B------:R-:W-:Y:S02]  /*b8a0*/  LEA R10, P6, R8, UR8, 0x2 ;  /* 0x00000008080a7c11 */ /* 0x000fe4000f8c10ff */
[----:B------:R-:W-:Y:S01]  /*b8b0*/  LOP3.LUT R28, R28, R29, RZ, 0x3c, !PT ;  /* 0x0000001d1c1c7212 */ /* 0x000fe200078e3cff */
[----:B------:R-:W-:Y:S01]  /*b8c0*/  IMAD.X R29, RZ, RZ, R5, P0 ;  /* 0x000000ffff1d7224 */ /* 0x000fe200000e0605 */
[----:B------:R-:W-:Y:S01]  /*b8d0*/  SHF.R.U64 R36, R36, 0x3, RZ ;  /* 0x0000000324247819 */ /* 0x000fe200000012ff */
[----:B------:R-:W-:Y:S01]  /*b8e0*/  SHFL.IDX PT, R20, R10, RZ, 0x1c1f ;  /* 0x001c1fff0a147589 */ /* 0x000fe200000e0000 */
[----:B------:R-:W-:Y:S02]  /*b8f0*/  SHF.R.U64 R52, R52, 0x3, RZ ;  /* 0x0000000334347819 */ /* 0x000fe400000012ff */
[----:B------:R-:W-:Y:S01]  /*b900*/  SHF.R.U64 R24, R24, 0x3, RZ ;  /* 0x0000000318187819 */ /* 0x000fe200000012ff */
[----:B------:R-:W-:Y:S01]  /*b910*/  SHFL.IDX PT, R54, R10, 0x1, 0x1c1f ;  /* 0x003c1f000a367f89 */ /* 0x000fe200000e0000 */
[----:B------:R-:W-:-:S02]  /*b920*/  IADD3 R49, P0, R4, 0x9000, RZ ;  /* 0x0000900004317810 */ /* 0x000fc40007f1e0ff */
[----:B------:R-:W-:Y:S01]  /*b930*/  LEA.HI.X R11, R8, UR9, R9, 0x2, P6 ;  /* 0x00000009080b7c11 */ /* 0x000fe2000b0f1409 */
[----:B------:R-:W-:Y:S01]  /*b940*/  IMAD.U32 R9, RZ, RZ, UR17 ;  /* 0x00000011ff097e24 */ /* 0x000fe2000f8e00ff */
[----:B------:R-:W-:Y:S01]  /*b950*/  LOP3.LUT R36, R36, R37, RZ, 0x3c, !PT ;  /* 0x0000002524247212 */ /* 0x000fe200078e3cff */
[--C-:B------:R-:W-:Y:S01]  /*b960*/  IMAD.X R37, RZ, RZ, R5.reuse, P2 ;  /* 0x000000ffff257224 */ /* 0x100fe200010e0605 */
[----:B------:R-:W-:Y:S01]  /*b970*/  LOP3.LUT R52, R52, R53, RZ, 0x3c, !PT ;  /* 0x0000003534347212 */ /* 0x000fe200078e3cff */
[--C-:B------:R-:W-:Y:S01]  /*b980*/  IMAD.X R53, RZ, RZ, R5.reuse, P3 ;  /* 0x000000ffff357224 */ /* 0x100fe200018e0605 */
[----:B------:R-:W-:Y:S01]  /*b990*/  LOP3.LUT R24, R24, R25, RZ, 0x3c, !PT ;  /* 0x0000001918187212 */ /* 0x000fe200078e3cff */
[--C-:B------:R-:W-:Y:S01]  /*b9a0*/  IMAD.X R25, RZ, RZ, R5.reuse, P4 ;  /* 0x000000ffff197224 */ /* 0x100fe200020e0605 */
[----:B------:R-:W-:Y:S01]  /*b9b0*/  LOP3.LUT R48, R49, 0x380, RZ, 0xc0, !PT ;  /* 0x0000038031307812 */ /* 0x000fe200078ec0ff */
[----:B------:R-:W1:Y:S01]  /*b9c0*/  SHFL.IDX PT, R21, R11, RZ, 0x1c1f ;  /* 0x001c1fff0b157589 */ /* 0x000e6200000e0000 */
[C---:B------:R-:W-:Y:S01]  /*b9d0*/  IADD3 R57, P2, R4.reuse, 0xb000, RZ ;  /* 0x0000b00004397810 */ /* 0x040fe20007f5e0ff */
[----:B------:R-:W-:Y:S01]  /*b9e0*/  IMAD R14, R9, 0x80, R222 ;  /* 0x00000080090e7824 */ /* 0x000fe200078e02de */
[C---:B------:R-:W-:Y:S01]  /*b9f0*/  IADD3 R8, P3, R4.reuse, 0xf000, RZ ;  /* 0x0000f00004087810 */ /* 0x040fe20007f7e0ff */
[----:B------:R-:W2:Y:S01]  /*ba00*/  SHFL.IDX PT, R55, R11, 0x1, 0x1c1f ;  /* 0x003c1f000b377f89 */ /* 0x000ea200000e0000 */
[----:B------:R-:W-:Y:S01]  /*ba10*/  IADD3 R41, P6, R4, 0x6000, RZ ;  /* 0x0000600004297810 */ /* 0x000fe20007fde0ff */
[----:B------:R-:W-:Y:S01]  /*ba20*/  VIADD R6, R14, 0x8 ;  /* 0x000000080e067836 */ /* 0x000fe20000000000 */
[C---:B------:R-:W-:Y:S01]  /*ba30*/  IADD3 R45, P5, R4.reuse, 0x7000, RZ ;  /* 0x00007000042d7810 */ /* 0x040fe20007fbe0ff */
[----:B------:R-:W-:Y:S01]  /*ba40*/  UIMAD UR7, UR11, UR12, URZ ;  /* 0x0000000c0b0772a4 */ /* 0x000fe2000f8e023f */
[----:B------:R-:W-:Y:S01]  /*ba50*/  IADD3 R69, P4, R4, 0x8000, RZ ;  /* 0x0000800004457810 */ /* 0x000fe20007f9e0ff */
[----:B------:R-:W-:Y:S01]  /*ba60*/  UIMAD.WIDE.U32 UR8, UR4, UR12, URZ ;  /* 0x0000000c040872a5 */ /* 0x000fe2000f8e003f */
[----:B------:R-:W-:Y:S01]  /*ba70*/  SHF.R.U64 R48, R48, 0x3, RZ ;  /* 0x0000000330307819 */ /* 0x000fe200000012ff */
[----:B------:R-:W-:Y:S01]  /*ba80*/  IMAD.X R61, RZ, RZ, R5, P3 ;  /* 0x000000ffff3d7224 */ /* 0x000fe200018e0605 */
[----:B------:R-:W-:Y:S01]  /*ba90*/  LOP3.LUT R56, R57, 0x380, RZ, 0xc0, !PT ;  /* 0x0000038039387812 */ /* 0x000fe200078ec0ff */
[----:B------:R-:W-:Y:S01]  /*baa0*/  ULDC.64 UR10, c[0x0][0xae8] ;  /* 0x0002ba00000a7ab9 */ /* 0x000fe20000000a00 */
[----:B------:R-:W-:-:S02]  /*bab0*/  LOP3.LUT R3, R8, 0x380, RZ, 0xc0, !PT ;  /* 0x0000038008037812 */ /* 0x000fc400078ec0ff */
[----:B------:R-:W-:Y:S02]  /*bac0*/  LOP3.LUT R40, R41, 0x380, RZ, 0xc0, !PT ;  /* 0x0000038029287812 */ /* 0x000fe400078ec0ff */
[----:B------:R-:W-:Y:S02]  /*bad0*/  LOP3.LUT R44, R45, 0x380, RZ, 0xc0, !PT ;  /* 0x000003802d2c7812 */ /* 0x000fe400078ec0ff */
[----:B------:R-:W-:Y:S02]  /*bae0*/  LOP3.LUT R68, R69, 0x380, RZ, 0xc0, !PT ;  /* 0x0000038045447812 */ /* 0x000fe400078ec0ff */
[----:B------:R-:W-:Y:S01]  /*baf0*/  LOP3.LUT R48, R48, R49, RZ, 0x3c, !PT ;  /* 0x0000003130307212 */ /* 0x000fe200078e3cff */
[----:B------:R-:W-:Y:S01]  /*bb00*/  IMAD.X R49, RZ, RZ, R5, P0 ;  /* 0x000000ffff317224 */ /* 0x000fe200000e0605 */
[----:B------:R-:W-:Y:S02]  /*bb10*/  SHF.R.U64 R56, R56, 0x3, RZ ;  /* 0x0000000338387819 */ /* 0x000fe400000012ff */
[----:B------:R-:W-:-:S02]  /*bb20*/  SHF.R.U64 R3, R3, 0x3, RZ ;  /* 0x0000000303037819 */ /* 0x000fc400000012ff */
[----:B------:R-:W-:Y:S02]  /*bb30*/  SHF.R.U64 R40, R40, 0x3, RZ ;  /* 0x0000000328287819 */ /* 0x000fe400000012ff */
[----:B------:R-:W-:Y:S02]  /*bb40*/  SHF.R.U64 R44, R44, 0x3, RZ ;  /* 0x000000032c2c7819 */ /* 0x000fe400000012ff */
[----:B------:R-:W-:Y:S02]  /*bb50*/  SHF.R.U64 R68, R68, 0x3, RZ ;  /* 0x0000000344447819 */ /* 0x000fe400000012ff */
[----:B------:R-:W-:Y:S02]  /*bb60*/  LOP3.LUT P0, RZ, R220, 0x3, RZ, 0xc0, !PT ;  /* 0x00000003dcff7812 */ /* 0x000fe4000780c0ff */
[----:B------:R-:W-:Y:S01]  /*bb70*/  LOP3.LUT R56, R56, R57, RZ, 0x3c, !PT ;  /* 0x0000003938387212 */ /* 0x000fe200078e3cff */
[----:B------:R-:W-:Y:S01]  /*bb80*/  IMAD.X R57, RZ, RZ, R5, P2 ;  /* 0x000000ffff397224 */ /* 0x000fe200010e0605 */
[----:B------:R-:W-:-:S02]  /*bb90*/  LOP3.LUT R60, R3, R8, RZ, 0x3c, !PT ;  /* 0x00000008033c7212 */ /* 0x000fc400078e3cff */
[----:B------:R-:W-:Y:S01]  /*bba0*/  LOP3.LUT R40, R40, R41, RZ, 0x3c, !PT ;  /* 0x0000002928287212 */ /* 0x000fe200078e3cff */
[----:B------:R-:W3:Y:S01]  /*bbb0*/  @P1 LDC R3, c[0x0][0xbec] ;  /* 0x0002fb00ff031b82 */ /* 0x000ee20000000800 */
[----:B------:R-:W-:Y:S01]  /*bbc0*/  LOP3.LUT R44, R44, R45, RZ, 0x3c, !PT ;  /* 0x0000002d2c2c7212 */ /* 0x000fe200078e3cff */
[--C-:B------:R-:W-:Y:S01]  /*bbd0*/  IMAD.X R41, RZ, RZ, R5.reuse, P6 ;  /* 0x000000ffff297224 */ /* 0x100fe200030e0605 */
[----:B------:R-:W-:Y:S01]  /*bbe0*/  LOP3.LUT R68, R68, R69, RZ, 0x3c, !PT ;  /* 0x0000004544447212 */ /* 0x000fe200078e3cff */
[--C-:B------:R-:W-:Y:S01]  /*bbf0*/  IMAD.X R45, RZ, RZ, R5.reuse, P5 ;  /* 0x000000ffff2d7224 */ /* 0x100fe200028e0605 */
[-C--:B------:R-:W-:Y:S01]  /*bc00*/  ISETP.GE.OR P2, PT, R14, R83.reuse, P0 ;  /* 0x000000530e00720c */ /* 0x080fe20000746670 */
[----:B------:R-:W-:Y:S01]  /*bc10*/  IMAD.X R69, RZ, RZ, R5, P4 ;  /* 0x000000ffff457224 */ /* 0x000fe200020e0605 */
[----:B------:R-:W-:Y:S02]  /*bc20*/  ISETP.GE.OR P0, PT, R6, R83, P0 ;  /* 0x000000530600720c */ /* 0x000fe40000706670 */
[----:B------:R-:W-:-:S02]  /*bc30*/  IADD3 R77, P6, R4, 0xc000, RZ ;  /* 0x0000c000044d7810 */ /* 0x000fc40007fde0ff */
[C---:B------:R-:W-:Y:S02]  /*bc40*/  IADD3 R73, P5, R4.reuse, 0xd000, RZ ;  /* 0x0000d00004497810 */ /* 0x040fe40007fbe0ff */
[C---:B------:R-:W-:Y:S02]  /*bc50*/  IADD3 R65, P4, R4.reuse, 0xe000, RZ ;  /* 0x0000e00004417810 */ /* 0x040fe40007f9e0ff */
[----:B------:R-:W-:Y:S02]  /*bc60*/  LOP3.LUT R9, R4, 0x380, RZ, 0xc0, !PT ;  /* 0x0000038004097812 */ /* 0x000fe400078ec0ff */
[----:B------:R-:W-:Y:S01]  /*bc70*/  LOP3.LUT R76, R77, 0x380, RZ, 0xc0, !PT ;  /* 0x000003804d4c7812 */ /* 0x000fe200078ec0ff */
[----:B-1----:R1:W-:Y:S01]  /*bc80*/  @!P2 ST.E desc[UR20][R20.64], R0 ;  /* 0x000000001400a985 */ /* 0x0023e2000c101914 */
[----:B------:R-:W-:Y:S02]  /*bc90*/  LOP3.LUT R72, R73, 0x380, RZ, 0xc0, !PT ;  /* 0x0000038049487812 */ /* 0x000fe400078ec0ff */
[----:B------:R-:W-:Y:S01]  /*bca0*/  LOP3.LUT R64, R65, 0x380, RZ, 0xc0, !PT ;  /* 0x0000038041407812 */ /* 0x000fe200078ec0ff */
[----:B------:R-:W-:Y:S01]  /*bcb0*/  UIMAD UR7, UR4, UR13, UR7 ;  /* 0x0000000d040772a4 */ /* 0x000fe2000f8e0207 */
[----:B------:R-:W-:Y:S01]  /*bcc0*/  SHF.R.U64 R9, R9, 0x3, RZ ;  /* 0x0000000309097819 */ /* 0x000fe200000012ff */
[----:B--2---:R2:W-:Y:S01]  /*bcd0*/  @!P0 ST.E desc[UR20][R54.64], R2 ;  /* 0x0000000236008985 */ /* 0x0045e2000c101914 */
[----:B------:R-:W-:-:S02]  /*bce0*/  SHF.R.U64 R76, R76, 0x3, RZ ;  /* 0x000000034c4c7819 */ /* 0x000fc400000012ff */
[----:B------:R-:W-:Y:S02]  /*bcf0*/  SHF.R.U64 R72, R72, 0x3, RZ ;  /* 0x0000000348487819 */ /* 0x000fe400000012ff */
[----:B------:R-:W-:Y:S01]  /*bd00*/  SHF.R.U64 R64, R64, 0x3, RZ ;  /* 0x0000000340407819 */ /* 0x000fe200000012ff */
[----:B-1----:R-:W-:Y:S01]  /*bd10*/  IMAD R0, R213, 0x20, R217 ;  /* 0x00000020d5007824 */ /* 0x002fe200078e02d9 */
[----:B------:R-:W-:Y:S01]  /*bd20*/  LOP3.LUT R4, R9, R4, RZ, 0x3c, !PT ;  /* 0x0000000409047212 */ /* 0x000fe200078e3cff */
[----:B------:R-:W-:Y:S01]  /*bd30*/  UIADD3 UR9, UR9, UR7, URZ ;  /* 0x0000000709097290 */ /* 0x000fe2000fffe03f */
[----:B------:R-:W-:Y:S01]  /*bd40*/  LOP3.LUT R76, R76, R77, RZ, 0x3c, !PT ;  /* 0x0000004d4c4c7212 */ /* 0x000fe200078e3cff */
[--C-:B------:R-:W-:Y:S01]  /*bd50*/  IMAD.X R77, RZ, RZ, R5.reuse, P6 ;  /* 0x000000ffff4d7224 */ /* 0x100fe200030e0605 */
[----:B------:R-:W-:Y:S01]  /*bd60*/  LOP3.LUT R72, R72, R73, RZ, 0x3c, !PT ;  /* 0x0000004948487212 */ /* 0x000fe200078e3cff */
[--C-:B------:R-:W-:Y:S01]  /*bd70*/  IMAD.X R73, RZ, RZ, R5.reuse, P5 ;  /* 0x000000ffff497224 */ /* 0x100fe200028e0605 */
[----:B------:R-:W-:Y:S01]  /*bd80*/  LOP3.LUT R64, R64, R65, RZ, 0x3c, !PT ;  /* 0x0000004140407212 */ /* 0x000fe200078e3cff */
[----:B------:R-:W-:Y:S01]  /*bd90*/  IMAD.X R65, RZ, RZ, R5, P4 ;  /* 0x000000ffff417224 */ /* 0x000fe200020e0605 */
[----:B------:R1:W5:Y:S01]  /*bda0*/  LD.E.128 R8, desc[UR20][R4.64] ;  /* 0x0000001404087980 */ /* 0x000362000c101d00 */
[----:B------:R-:W-:-:S02]  /*bdb0*/  UIMAD UR4, UR14, UR10, URZ ;  /* 0x0000000a0e0472a4 */ /* 0x000fc4000f8e023f */
[----:B------:R-:W-:Y:S01]  /*bdc0*/  UIMAD.WIDE.U32 UR8, UR18, UR10, UR8 ;  /* 0x0000000a120872a5 */ /* 0x000fe2000f8e0008 */
[----:B------:R-:W5:Y:S01]  /*bdd0*/  LD.E.128 R12, desc[UR20][R12.64] ;  /* 0x000000140c0c7980 */ /* 0x000f62000c101d00 */
[----:B------:R-:W-:-:S03]  /*bde0*/  UIMAD UR4, UR18, UR11, UR4 ;  /* 0x0000000b120472a4 */ /* 0x000fc6000f8e0204 */
[----:B------:R-:W-:Y:S01]  /*bdf0*/  ULDC.64 UR10, c[0x0][0xaf0] ;  /* 0x0002bc00000a7ab9 */ /* 0x000fe20000000a00 */
[----:B------:R-:W5:Y:S01]  /*be00*/  LD.E.128 R24, desc[UR20][R24.64] ;  /* 0x0000001418187980 */ /* 0x000f62000c101d00 */
[----:B-1----:R-:W-:-:S03]  /*be10*/  IMAD.U32 R5, RZ, RZ, UR17 ;  /* 0x00000011ff057e24 */ /* 0x002fc6000f8e00ff */
[----:B------:R-:W5:Y:S01]  /*be20*/  LD.E.128 R28, desc[UR20][R28.64] ;  /* 0x000000141c1c7980 */ /* 0x000f62000c101d00 */
[----:B------:R-:W-:Y:S01]  /*be30*/  IMAD R4, R5, 0x80, R0 ;  /* 0x0000008005047824 */ /* 0x000fe200078e0200 */
[----:B------:R-:W-:Y:S02]  /*be40*/  UIADD3 UR9, UR9, UR4, URZ ;  /* 0x0000000409097290 */ /* 0x000fe4000fffe03f */
[----:B------:R-:W5:Y:S01]  /*be50*/  LD.E.128 R32, desc[UR20][R32.64] ;  /* 0x0000001420207980 */ /* 0x000f62000c101d00 */
[----:B---3--:R-:W-:Y:S01]  /*be60*/  @P1 IMAD.HI.U32 R0, R4, R3, RZ ;  /* 0x0000000304001227 */ /* 0x008fe200078e00ff */
[----:B------:R-:W-:Y:S02]  /*be70*/  UIMAD UR4, UR16, UR10, URZ ;  /* 0x0000000a100472a4 */ /* 0x000fe4000f8e023f */
[----:B------:R-:W-:Y:S01]  /*be80*/  UIMAD.WIDE.U32 UR8, UR15, UR10, UR8 ;  /* 0x0000000a0f0872a5 */ /* 0x000fe2000f8e0008 */
[----:B------:R-:W-:Y:S01]  /*be90*/  IMAD.MOV.U32 R5, RZ, RZ, R4 ;  /* 0x000000ffff057224 */ /* 0x000fe200078e0004 */
[----:B0-----:R-:W-:Y:S01]  /*bea0*/  @P1 SHF.R.U32.HI R5, RZ, R19, R0 ;  /* 0x00000013ff051219 */ /* 0x001fe20000011600 */
[----:B------:R-:W-:Y:S01]  /*beb0*/  UIMAD UR4, UR15, UR11, UR4 ;  /* 0x0000000b0f0472a4 */ /* 0x000fe2000f8e0204 */
[----:B------:R-:W5:Y:S02]  /*bec0*/  LD.E.128 R36, desc[UR20][R36.64] ;  /* 0x0000001424247980 */ /* 0x000f64000c101d00 */
[--C-:B------:R-:W-:Y:S01]  /*bed0*/  SHF.R.S32.HI R0, RZ, 0x1f, R5.reuse ;  /* 0x0000001fff007819 */ /* 0x100fe20000011405 */
[----:B------:R-:W-:Y:S01]  /*bee0*/  UIADD3 UR4, UR9, UR4, URZ ;  /* 0x0000000409047290 */ /* 0x000fe2000fffe03f */
[----:B------:R-:W-:Y:S01]  /*bef0*/  IMAD.MOV R19, RZ, RZ, -R5 ;  /* 0x000000ffff137224 */ /* 0x000fe200078e0a05 */
[----:B------:R-:W5:Y:S01]  /*bf00*/  LD.E.128 R40, desc[UR20][R40.64] ;  /* 0x0000001428287980 */ /* 0x000f62000c101d00 */
[----:B--2---:R-:W-:-:S02]  /*bf10*/  IMAD.U32 R2, RZ, RZ, UR8 ;  /* 0x00000008ff027e24 */ /* 0x004fc4000f8e00ff */
[----:B------:R-:W-:Y:S01]  /*bf20*/  IMAD.U32 R3, RZ, RZ, UR9 ;  /* 0x00000009ff037e24 */ /* 0x000fe2000f8e00ff */
[----:B------:R-:W-:Y:S01]  /*bf30*/  ULDC.64 UR8, c[0x0][0xae0] ;  /* 0x0002b80000087ab9 */ /* 0x000fe20000000a00 */
[----:B------:R-:W-:Y:S01]  /*bf40*/  IMAD R19, R80, R19, R4 ;  /* 0x0000001350137224 */ /* 0x000fe200078e0204 */
[----:B------:R-:W5:Y:S01]  /*bf50*/  LD.E.128 R44, desc[UR20][R44.64] ;  /* 0x000000142c2c7980 */ /* 0x000f62000c101d00 */
[----:B------:R-:W-:Y:S02]  /*bf60*/  IMAD R0, R0, UR8, RZ ;  /* 0x0000000800007c24 */ /* 0x000fe4000f8e02ff */
[----:B------:R-:W-:Y:S01]  /*bf70*/  IMAD.U32 R3, RZ, RZ, UR4 ;  /* 0x00000004ff037e24 */ /* 0x000fe2000f8e00ff */
[----:B------:R-:W5:Y:S01]  /*bf80*/  LD.E.128 R68, desc[UR20][R68.64] ;  /* 0x0000001444447980 */ /* 0x000f62000c101d00 */
[C---:B------:R-:W-:Y:S01]  /*bf90*/  IMAD R21, R5.reuse, UR9, R0 ;  /* 0x0000000905157c24 */ /* 0x040fe2000f8e0200 */
[----:B------:R-:W-:Y:S02]  /*bfa0*/  SHF.R.S32.HI R0, RZ, 0x1f, R19 ;  /* 0x0000001fff007819 */ /* 0x000fe40000011413 */
[----:B------:R-:W5:Y:S01]  /*bfb0*/  LD.E.128 R48, desc[UR20][R48.64] ;  /* 0x0000001430307980 */ /* 0x000f62000c101d00 */
[----:B------:R-:W-:Y:S01]  /*bfc0*/  IMAD.WIDE.U32 R2, R5, UR8, R2 ;  /* 0x0000000805027c25 */ /* 0x000fe2000f8e0002 */
[----:B------:R-:W-:-:S02]  /*bfd0*/  ULDC.64 UR8, c[0x0][0xad8] ;  /* 0x0002b60000087ab9 */ /* 0x000fc40000000a00 */
[----:B------:R-:W5:Y:S04]  /*bfe0*/  LD.E.128 R52, desc[UR20][R52.64] ;  /* 0x0000001434347980 */ /* 0x000f68000c101d00 */
[----:B------:R-:W5:Y:S04]  /*bff0*/  LD.E.128 R56, desc[UR20][R56.64] ;  /* 0x0000001438387980 */ /* 0x000f68000c101d00 */
[----:B------:R-:W5:Y:S04]  /*c000*/  LD.E.128 R76, desc[UR20][R76.64] ;  /* 0x000000144c4c7980 */ /* 0x000f68000c101d00 */
[----:B------:R-:W5:Y:S04]  /*c010*/  LD.E.128 R72, desc[UR20][R72.64] ;  /* 0x0000001448487980 */ /* 0x000f68000c101d00 */
[----:B------:R-:W5:Y:S04]  /*c020*/  LD.E.128 R64, desc[UR20][R64.64] ;  /* 0x0000001440407980 */ /* 0x000f68000c101d00 */
[----:B------:R-:W5:Y:S01]  /*c030*/  LD.E.128 R60, desc[UR20][R60.64] ;  /* 0x000000143c3c7980 */ /* 0x000f62000c101d00 */
[----:B------:R-:W-:Y:S01]  /*c040*/  IMAD.U32 R82, RZ, RZ, UR17 ;  /* 0x00000011ff527e24 */ /* 0x000fe2000f8e00ff */
[----:B------:R-:W-:Y:S01]  /*c050*/  BSSY B1, `(.L_x_415) ;  /* 0x000002d000017945 */ /* 0x000fe20003800000 */
[----:B------:R-:W-:Y:S01]  /*c060*/  IMAD.IADD R3, R3, 0x1, R21 ;  /* 0x0000000103037824 */ /* 0x000fe200078e0215 */
[----:B------:R-:W-:Y:S01]  /*c070*/  @!PT LDS RZ, [RZ] ;  /* 0x00000000fffff984 */ /* 0x000fe20000000800 */
[----:B------:R-:W-:Y:S01]  /*c080*/  @!PT LDS RZ, [RZ] ;  /* 0x00000000fffff984 */ /* 0x000fe20000000800 */
[----:B------:R-:W-:Y:S01]  /*c090*/  @!PT LDS RZ, [RZ] ;  /* 0x00000000fffff984 */ /* 0x000fe20000000800 */
[----:B------:R-:W-:Y:S01]  /*c0a0*/  @!PT LDS RZ, [RZ] ;  /* 0x00000000fffff984 */ /* 0x000fe20000000800 */
[----:B------:R0:W-:Y:S06]  /*c0b0*/  MEMBAR.ALL.CTA ;  /* 0x0000000000007992 */ /* 0x0001ec0000008000 */
[----:B0-----:R-:W0:Y:S01]  /*c0c0*/  FENCE.VIEW.ASYNC.S ;  /* 0x00000000000073c6 */ /* 0x001e220000000000 */
[----:B------:R-:W-:-:S02]  /*c0d0*/  IMAD R4, R0, UR8, RZ ;  /* 0x0000000800047c24 */ /* 0x000fc4000f8e02ff */
[----:B------:R-:W-:Y:S02]  /*c0e0*/  IMAD R82, R82, 0x80, R217 ;  /* 0x0000008052527824 */ /* 0x000fe400078e02d9 */
[C---:B------:R-:W-:Y:S02]  /*c0f0*/  IMAD R5, R19.reuse, UR9, R4 ;  /* 0x0000000913057c24 */ /* 0x040fe4000f8e0204 */
[----:B------:R-:W-:Y:S01]  /*c100*/  IMAD.WIDE.U32 R2, R19, UR8, R2 ;  /* 0x0000000813027c25 */ /* 0x000fe2000f8e0002 */
[----:B------:R-:W-:Y:S01]  /*c110*/  ISETP.GE.AND P2, PT, R82, R83, PT ;  /* 0x000000535200720c */ /* 0x000fe20003f46270 */
[----:B------:R-:W-:Y:S02]  /*c120*/  ULDC.64 UR8, c[0x0][0xa80] ;  /* 0x0002a00000087ab9 */ /* 0x000fe40000000a00 */
[----:B------:R-:W-:Y:S01]  /*c130*/  IMAD.IADD R3, R3, 0x1, R5 ;  /* 0x0000000103037824 */ /* 0x000fe200078e0205 */
[----:B------:R-:W-:Y:S01]  /*c140*/  LEA R6, P3, R2, UR8, 0x1 ;  /* 0x0000000802067c11 */ /* 0x000fe2000f8608ff */
[----:B------:R-:W-:-:S02]  /*c150*/  VIADD R171, R171, 0x38820 ;  /* 0x00038820abab7836 */ /* 0x000fc40000000000 */
[----:B------:R-:W-:Y:S01]  /*c160*/  VIADD R0, R82, 0x20 ;  /* 0x0000002052007836 */ /* 0x000fe20000000000 */
[----:B------:R-:W-:Y:S01]  /*c170*/  LEA.HI.X R19, R2, UR9, R3, 0x1, P3 ;  /* 0x0000000902137c11 */ /* 0x000fe200098f0c03 */
[----:B0-----:R0:W1:Y:S01]  /*c180*/  SHFL.IDX PT, R85, R6, RZ, 0x181f ;  /* 0x00181fff06557589 */ /* 0x00106200000e0000 */
[----:B------:R-:W-:Y:S02]  /*c190*/  PRMT R171, RZ, 0x654, R171 ;  /* 0x00000654ffab7816 */ /* 0x000fe400000000ab */
[-C--:B------:R-:W-:Y:S01]  /*c1a0*/  ISETP.GE.AND P1, PT, R0, R83.reuse, PT ;  /* 0x000000530000720c */ /* 0x080fe20003f26270 */
[----:B------:R-:W-:Y:S01]  /*c1b0*/  VIADD R0, R82, 0x40 ;  /* 0x0000004052007836 */ /* 0x000fe20000000000 */
[----:B------:R0:W2:Y:S01]  /*c1c0*/  SHFL.IDX PT, R81, R19, RZ, 0x181f ;  /* 0x00181fff13517589 */ /* 0x0000a200000e0000 */
[----:B------:R0:W-:Y:S03]  /*c1d0*/  SYNCS.ARRIVE.TRANS64.RED.A1T0 RZ, [R171+URZ], RZ ;  /* 0x000000ffabff79a7 */ /* 0x0001e6000810043f */
        /* <DEDUP_REMOVED lines=10> */
[----:B------:R-:W-:-:S03]  /*c280*/  @!P4 LEA R4, P6, R23, R85, 0x1 ;  /* 0x000000551704c211 */ /* 0x000fc600078c08ff */
[----:B-----5:R3:W-:Y:S01]  /*c290*/  @!P5 ST.E.128 desc[UR8][R2.64], R8 ;  /* 0x000000080200d985 */ /* 0x0207e2000c101d08 */
[----:B------:R-:W-:Y:S02]  /*c2a0*/  @!P4 LEA.HI.X R5, R23, R81, R229, 0x1, P6 ;  /* 0x000000511705c211 */ /* 0x000fe400030f0ce5 */
[----:B------:R-:W-:-:S03]  /*c2b0*/  @!P3 LEA R20, P6, R22, R85, 0x1 ;  /* 0x000000551614b211 */ /* 0x000fc600078c08ff */
[----:B------:R3:W-:Y:S01]  /*c2c0*/  @!P4 ST.E.128 desc[UR8][R4.64], R32 ;  /* 0x000000200400c985 */ /* 0x0007e2000c101d08 */
[----:B------:R-:W-:Y:S02]  /*c2d0*/  @!P3 LEA.HI.X R21, R22, R81, R228, 0x1, P6 ;  /* 0x000000511615b211 */ /* 0x000fe400030f0ce4 */
[----:B------:R-:W-:-:S03]  /*c2e0*/  @!P2 LEA R80, P6, R212, R85, 0x1 ;  /* 0x00000055d450a211 */ /* 0x000fc600078c08ff */
[----:B------:R3:W-:Y:S01]  /*c2f0*/  @!P3 ST.E.128 desc[UR8][R20.64], R68 ;  /* 0x000000441400b985 */ /* 0x0007e2000c101d08 */
[----:B------:R-:W-:-:S05]  /*c300*/  @!P2 LEA.HI.X R81, R212, R81, R227, 0x1, P6 ;  /* 0x00000051d451a211 */ /* 0x000fca00030f0ce3 */
[----:B------:R3:W-:Y:S04]  /*c310*/  @!P2 ST.E.128 desc[UR8][R80.64], R76 ;  /* 0x0000004c5000a985 */ /* 0x0007e8000c101d08 */
.L_x_416:
[----:B------:R-:W-:Y:S05]  /*c320*/  BSYNC B1 ;  /* 0x0000000000017941 */ /* 0x000fea0003800000 */
.L_x_415:
        /* <DEDUP_REMOVED lines=11> */
[C---:B------:R-:W-:Y:S02]  /*c3e0*/  @!P3 LEA R4, P5, R23.reuse, R9, 0x1 ;  /* 0x000000091704b211 */ /* 0x040fe400078a08ff */
[----:B----4-:R-:W-:Y:S02]  /*c3f0*/  @!P4 LEA.HI.X R3, R18, R11, R230, 0x1, P6 ;  /* 0x0000000b1203c211 */ /* 0x010fe400030f0ce6 */
[----:B------:R-:W-:Y:S02]  /*c400*/  @!P2 LEA R8, P6, R22, R9, 0x1 ;  /* 0x000000091608a211 */ /* 0x000fe400078c08ff */
[----:B------:R-:W-:Y:S01]  /*c410*/  @!P3 LEA.HI.X R5, R23, R11, R229, 0x1, P5 ;  /* 0x0000000b1705b211 */ /* 0x000fe200028f0ce5 */
[----:B------:R0:W-:Y:S01]  /*c420*/  @!P4 ST.E.128 desc[UR8][R2.64], R12 ;  /* 0x0000000c0200c985 */ /* 0x0001e2000c101d08 */
[----:B------:R-:W-:-:S02]  /*c430*/  @!P1 LEA R10, P5, R212, R9, 0x1 ;  /* 0x00000009d40a9211 */ /* 0x000fc400078a08ff */
[-C--:B------:R-:W-:Y:S01]  /*c440*/  @!P2 LEA.HI.X R9, R22, R11.reuse, R228, 0x1, P6 ;  /* 0x0000000b1609a211 */ /* 0x080fe200030f0ce4 */
[----:B------:R0:W-:Y:S01]  /*c450*/  @!P3 ST.E.128 desc[UR8][R4.64], R36 ;  /* 0x000000240400b985 */ /* 0x0001e2000c101d08 */
[----:B------:R-:W-:-:S03]  /*c460*/  @!P1 LEA.HI.X R11, R212, R11, R227, 0x1, P5 ;  /* 0x0000000bd40b9211 */ /* 0x000fc600028f0ce3 */
[----:B------:R0:W-:Y:S04]  /*c470*/  @!P2 ST.E.128 desc[UR8][R8.64], R48 ;  /* 0x000000300800a985 */ /* 0x0001e8000c101d08 */
[----:B------:R0:W-:Y:S02]  /*c480*/  @!P1 ST.E.128 desc[UR8][R10.64], R72 ;  /* 0x000000480a009985 */ /* 0x0001e4000c101d08 */
.L_x_418:
[----:B------:R-:W-:Y:S05]  /*c490*/  BSYNC B1 ;  /* 0x0000000000017941 */ /* 0x000fea0003800000 */
.L_x_417:
[----:B0---4-:R0:W4:Y:S01]  /*c4a0*/  SHFL.IDX PT, R11, R19, 0x2, 0x181f ;  /* 0x00581f00130b7f89 */ /* 0x01112200000e0000 */
        /* <DEDUP_REMOVED lines=10> */
[CC--:B------:R-:W-:Y:S02]  /*c550*/  @!P2 LEA R4, P5, R23.reuse, R5.reuse, 0x1 ;  /* 0x000000051704a211 */ /* 0x0c0fe400078a08ff */
[----:B------:R-:W-:Y:S02]  /*c560*/  @!P1 LEA R8, P4, R22, R5, 0x1 ;  /* 0x0000000516089211 */ /* 0x000fe400078808ff */
[----:B----4-:R-:W-:Y:S02]  /*c570*/  @!P3 LEA.HI.X R3, R18, R11, R230, 0x1, P6 ;  /* 0x0000000b1203b211 */ /* 0x010fe400030f0ce6 */
[----:B------:R-:W-:Y:S02]  /*c580*/  @!P0 LEA R10, P6, R212, R5, 0x1 ;  /* 0x00000005d40a8211 */ /* 0x000fe400078c08ff */
[-C--:B------:R-:W-:Y:S01]  /*c590*/  @!P2 LEA.HI.X R5, R23, R11.reuse, R229, 0x1, P5 ;  /* 0x0000000b1705a211 */ /* 0x080fe200028f0ce5 */
[----:B------:R0:W-:Y:S01]  /*c5a0*/  @!P3 ST.E.128 desc[UR8][R2.64], R24 ;  /* 0x000000180200b985 */ /* 0x0001e2000c101d08 */
[----:B------:R-:W-:-:S02]  /*c5b0*/  @!P1 LEA.HI.X R9, R22, R11, R228, 0x1, P4 ;  /* 0x0000000b16099211 */ /* 0x000fc400020f0ce4 */
[----:B------:R-:W-:Y:S01]  /*c5c0*/  @!P0 LEA.HI.X R11, R212, R11, R227, 0x1, P6 ;  /* 0x0000000bd40b8211 */ /* 0x000fe200030f0ce3 */
[----:B------:R0:W-:Y:S04]  /*c5d0*/  @!P2 ST.E.128 desc[UR8][R4.64], R40 ;  /* 0x000000280400a985 */ /* 0x0001e8000c101d08 */
[----:B------:R0:W-:Y:S04]  /*c5e0*/  @!P1 ST.E.128 desc[UR8][R8.64], R52 ;  /* 0x0000003408009985 */ /* 0x0001e8000c101d08 */
[----:B------:R0:W-:Y:S02]  /*c5f0*/  @!P0 ST.E.128 desc[UR8][R10.64], R64 ;  /* 0x000000400a008985 */ /* 0x0001e4000c101d08 */
.L_x_420:
[----:B------:R-:W-:Y:S05]  /*c600*/  BSYNC B1 ;  /* 0x0000000000017941 */ /* 0x000fea0003800000 */
.L_x_419:
[----:B------:R-:W-:Y:S01]  /*c610*/  VIADD R0, R82, 0x60 ;  /* 0x0000006052007836 */ /* 0x000fe20000000000 */
[----:B0--3--:R-:W0:Y:S04]  /*c620*/  SHFL.IDX PT, R19, R19, 0x3, 0x181f ;  /* 0x00781f0013137f89 */ /* 0x009e2800000e0000 */
[----:B------:R-:W-:Y:S01]  /*c630*/  ISETP.GE.AND P0, PT, R0, R83, PT ;  /* 0x000000530000720c */ /* 0x000fe20003f06270 */
[----:B----4-:R3:W4:-:S12]  /*c640*/  SHFL.IDX PT, R11, R6, 0x3, 0x181f ;  /* 0x00781f00060b7f89 */ /* 0x01071800000e0000 */
[----:B---3--:R-:W-:Y:S05]  /*c650*/  @P0 BRA `(.L_x_421) ;  /* 0x0000000c00f80947 */ /* 0x008fea0003800000 */
[----:B------:R-:W-:Y:S01]  /*c660*/  ULDC UR4, c[0x0][0xac8] ;  /* 0x0002b20000047ab9 */ /* 0x000fe20000000800 */
[----:B------:R-:W-:Y:S01]  /*c670*/  ULDC.64 UR8, c[0x0][0x208] ;  /* 0x0000820000087ab9 */ /* 0x000fe20000000a00 */
[----:B------:R-:W-:Y:S02]  /*c680*/  ISETP.GE.AND P3, PT, R18, UR4, PT ;  /* 0x0000000412007c0c */ /* 0x000fe4000bf66270 */
[----:B------:R-:W-:Y:S02]  /*c690*/  ISETP.GE.AND P4, PT, R23, UR4, PT ;  /* 0x0000000417007c0c */ /* 0x000fe4000bf86270 */
[----:B------:R-:W-:-:S09]  /*c6a0*/  ISETP.GE.AND P5, PT, R22, UR4, PT ;  /* 0x0000000416007c0c */ /* 0x000fd2000bfa6270 */
[CC--:B----4-:R-:W-:Y:S02]  /*c6b0*/  @!P3 LEA R2, P0, R18.reuse, R11.reuse, 0x1 ;  /* 0x0000000b1202b211 */ /* 0x0d0fe400078008ff */
[C---:B------:R-:W-:Y:S02]  /*c6c0*/  @!P4 LEA R4, P1, R23.reuse, R11, 0x1 ;  /* 0x0000000b1704c211 */ /* 0x040fe400078208ff */
[----:B0-----:R-:W-:Y:S02]  /*c6d0*/  @!P3 LEA.HI.X R3, R18, R19, R230, 0x1, P0 ;  /* 0x000000131203b211 */ /* 0x001fe400000f0ce6 */
[----:B------:R-:W-:Y:S02]  /*c6e0*/  ISETP.GE.AND P0, PT, R212, UR4, PT ;  /* 0x00000004d4007c0c */ /* 0x000fe4000bf06270 */
[----:B------:R-:W-:Y:S01]  /*c6f0*/  @!P5 LEA R8, P2, R22, R11, 0x1 ;  /* 0x0000000b1608d211 */ /* 0x000fe200078408ff */
[----:B------:R3:W-:Y:S01]  /*c700*/  @!P3 ST.E.128 desc[UR8][R2.64], R28 ;  /* 0x0000001c0200b985 */ /* 0x0007e2000c101d08 */
[----:B------:R-:W-:-:S02]  /*c710*/  @!P4 LEA.HI.X R5, R23, R19, R229, 0x1, P1 ;  /* 0x000000131705c211 */ /* 0x000fc400008f0ce5 */
[----:B------:R-:W-:-:S03]  /*c720*/  @!P5 LEA.HI.X R9, R22, R19, R228, 0x1, P2 ;  /* 0x000000131609d211 */ /* 0x000fc600010f0ce4 */
[----:B------:R3:W-:Y:S04]  /*c730*/  @!P4 ST.E.128 desc[UR8][R4.64], R44 ;  /* 0x0000002c0400c985 */ /* 0x0007e8000c101d08 */
[----:B------:R3:W-:Y:S01]  /*c740*/  @!P5 ST.E.128 desc[UR8][R8.64], R56 ;  /* 0x000000380800d985 */ /* 0x0007e2000c101d08 */
[----:B------:R-:W-:Y:S05]  /*c750*/  @P0 BRA `(.L_x_421) ;  /* 0x0000000c00b80947 */ /* 0x000fea0003800000 */
[----:B---3--:R-:W-:Y:S01]  /*c760*/  LEA R2, P0, R212, R11, 0x1 ;  /* 0x0000000bd4027211 */ /* 0x008fe200078008ff */
[----:B------:R-:W-:-:S03]  /*c770*/  ULDC.64 UR8, c[0x0][0x208] ;  /* 0x0000820000087ab9 */ /* 0x000fc60000000a00 */
[----:B------:R-:W-:-:S05]  /*c780*/  LEA.HI.X R3, R212, R19, R227, 0x1, P0 ;  /* 0x00000013d4037211 */ /* 0x000fca00000f0ce3 */
[----:B------:R0:W-:Y:S01]  /*c790*/  ST.E.128 desc[UR8][R2.64], R60 ;  /* 0x0000003c02007985 */ /* 0x0001e2000c101d08 */
[----:B------:R-:W-:Y:S05]  /*c7a0*/  BRA `(.L_x_421) ;  /* 0x0000000c00a47947 */ /* 0x000fea0003800000 */
.L_x_413:
[----:B------:R-:W-:Y:S01]  /*c7b0*/  ULDC.64 UR8, c[0x0][0xc00] ;  /* 0x0003000000087ab9 */ /* 0x000fe20000000a00 */
[----:B------:R-:W-:Y:S01]  /*c7c0*/  R2UR UR4, R216 ;  /* 0x00000000d80472ca */ /* 0x000fe200000e0000 */
[----:B------:R-:W-:Y:S01]  /*c7d0*/  UISETP.NE.U32.AND UP0, UPT, UR8, URZ, UPT ;  /* 0x0000003f0800728c */ /* 0x000fe2000bf05070 */
[----:B------:R-:W0:Y:S01]  /*c7e0*/  LDC R13, c[0x0][0xbe8] ;  /* 0x0002fa00ff0d7b82 */ /* 0x000e220000000800 */
[----:B------:R-:W-:Y:S01]  /*c7f0*/  ULDC.64 UR10, c[0x0][0x208] ;  /* 0x00008200000a7ab9 */ /* 0x000fe20000000a00 */
[----:B------:R-:W-:Y:S01]  /*c800*/  R2UR UR7, R215 ;  /* 0x00000000d70772ca */ /* 0x000fe200000e0000 */
[----:B------:R-:W-:-:S03]  /*c810*/  UISETP.NE.AND.EX UP0, UPT, UR9, URZ, UPT, UP0 ;  /* 0x0000003f0900728c */ /* 0x000fc6000bf05300 */
[----:B------:R-:W-:-:S03]  /*c820*/  ULDC.64 UR8, c[0x0][0xc00] ;  /* 0x0003000000087ab9 */ /* 0x000fc60000000a00 */
[----:B------:R-:W-:Y:S02]  /*c830*/  PLOP3.LUT P2, PT, PT, PT, UP0, 0x80, 0x0 ;  /* 0x000000000000781c */ /* 0x000fe40003f4f008 */
[----:B------:R-:W-:-:S06]  /*c840*/  UIMAD.WIDE UR8, UR4, 0x4, UR8 ;  /* 0x00000004040878a5 */ /* 0x000fcc000f8e0208 */
[----:B------:R-:W-:Y:S02]  /*c850*/  IMAD.U32 R2, RZ, RZ, UR8 ;  /* 0x00000008ff027e24 */ /* 0x000fe4000f8e00ff */
[----:B------:R-:W-:Y:S01]  /*c860*/  IMAD.U32 R3, RZ, RZ, UR9 ;  /* 0x00000009ff037e24 */ /* 0x000fe2000f8e00ff */
[----:B------:R-:W-:-:S04]  /*c870*/  ULDC.64 UR8, c[0x0][0xc08] ;  /* 0x0003020000087ab9 */ /* 0x000fc80000000a00 */
[----:B------:R-:W2:Y:S01]  /*c880*/  @P2 LDG.E R6, desc[UR10][R2.64] ;  /* 0x0000000a02062981 */ /* 0x000ea2000c1e1900 */
[----:B------:R-:W-:Y:S01]  /*c890*/  UISETP.NE.U32.AND UP1, UPT, UR8, URZ, UPT ;  /* 0x0000003f0800728c */ /* 0x000fe2000bf25070 */
[----:B0-----:R-:W-:-:S03]  /*c8a0*/  ISETP.NE.AND P0, PT, R13, 0x1, PT ;  /* 0x000000010d00780c */ /* 0x001fc60003f05270 */
[----:B------:R-:W-:-:S06]  /*c8b0*/  UISETP.NE.AND.EX UP1, UPT, UR9, URZ, UPT, UP1 ;  /* 0x0000003f0900728c */ /* 0x000fcc000bf25310 */
[----:B------:R-:W-:-:S04]  /*c8c0*/  PLOP3.LUT P3, PT, PT, PT, UP1, 0x80, 0x0 ;  /* 0x000000000000781c */ /* 0x000fc80003f6f018 */
[----:B------:R-:W0:Y:S01]  /*c8d0*/  @P0 LDC R11, c[0x0][0xbec] ;  /* 0x0002fb00ff0b0b82 */ /* 0x000e220000000800 */
[----:B------:R-:W-:Y:S02]  /*c8e0*/  @UP1 ULDC.64 UR8, c[0x0][0xc08] ;  /* 0x0003020000081ab9 */ /* 0x000fe40000000a00 */
[----:B------:R-:W-:-:S03]  /*c8f0*/  @UP1 UIMAD.WIDE UR8, UR4, 0x4, UR8 ;  /* 0x00000004040818a5 */ /* 0x000fc6000f8e0208 */
[----:B------:R-:W-:Y:S02]  /*c900*/  ULDC UR4, c[0x0][0xa88] ;  /* 0x0002a20000047ab9 */ /* 0x000fe40000000800 */
[----:B------:R-:W-:Y:S01]  /*c910*/  IMAD.U32 R0, RZ, RZ, UR4 ;  /* 0x00000004ff007e24 */ /* 0x000fe2000f8e00ff */
[----:B------:R-:W-:Y:S01]  /*c920*/  UMOV UR4, URZ ;  /* 0x0000003f00047c82 */ /* 0x000fe20008000000 */
[----:B------:R-:W-:Y:S02]  /*c930*/  IMAD.U32 R4, RZ, RZ, UR8 ;  /* 0x00000008ff047e24 */ /* 0x000fe4000f8e00ff */
[----:B------:R-:W-:Y:S01]  /*c940*/  IMAD.U32 R5, RZ, RZ, UR9 ;  /* 0x00000009ff057e24 */ /* 0x000fe2000f8e00ff */
[----:B------:R-:W-:-:S04]  /*c950*/  ISETP.GE.AND P1, PT, R231, 0x80, PT ;  /* 0x00000080e700780c */ /* 0x000fc80003f26270 */
[----:B------:R1:W5:Y:S01]  /*c960*/  @P3 LDG.E R0, desc[UR10][R4.64] ;  /* 0x0000000a04003981 */ /* 0x000362000c1e1900 */
[----:B------:R-:W-:Y:S01]  /*c970*/  USHF.R.S32.HI UR11, URZ, 0x1f, UR7 ;  /* 0x0000001f3f0b7899 */ /* 0x000fe20008011407 */
[----:B--2---:R-:W-:-:S13]  /*c980*/  @P2 R2UR UR4, R6 ;  /* 0x00000000060422ca */ /* 0x004fda00000e0000 */
[----:B------:R-:W-:Y:S01]  /*c990*/  USHF.R.S32.HI UR10, URZ, 0x1f, UR4 ;  /* 0x0000001f3f0a7899 */ /* 0x000fe20008011404 */
[----:B01----:R-:W-:Y:S11]  /*c9a0*/  @P3 BRA `(.L_x_422) ;  /* 0x0000000000143947 */ /* 0x003ff60003800000 */
[----:B------:R-:W-:Y:S05]  /*c9b0*/  @!P2 BRA `(.L_x_422) ;  /* 0x000000000010a947 */ /* 0x000fea0003800000 */
[----:B------:R-:W-:Y:S02]  /*c9c0*/  ULDC.64 UR8, c[0x0][0x208] ;  /* 0x0000820000087ab9 */ /* 0x000fe40000000a00 */
[----:B------:R-:W2:Y:S04]  /*c9d0*/  LDG.E R5, desc[UR8][R2.64] ;  /* 0x0000000802057981 */ /* 0x000ea8000c1e1900 */
[----:B-----5:R-:W2:Y:S02]  /*c9e0*/  LDG.E R0, desc[UR8][R2.64+0x4] ;  /* 0x0000040802007981 */ /* 0x020ea4000c1e1900 */
[----:B--2---:R-:W-:-:S07]  /*c9f0*/  IMAD.IADD R0, R0, 0x1, -R5 ;  /* 0x0000000100007824 */ /* 0x004fce00078e0a05 */
.L_x_422:
[----:B------:R-:W-:Y:S01]  /*ca00*/  R2UR UR8, R216 ;  /* 0x00000000d80872ca */ /* 0x000fe200000e0000 */
[----:B------:R-:W-:Y:S01]  /*ca10*/  BSSY B1, `(.L_x_423) ;  /* 0x0000032000017945 */ /* 0x000fe20003800000 */
[----:B------:R-:W-:-:S11]  /*ca20*/  R2UR UR7, R219 ;  /* 0x00000000db0772ca */ /* 0x000fd600000e0000 */
[----:B------:R-:W-:Y:S02]  /*ca30*/  USEL UR12, UR8, URZ, !UP0 ;  /* 0x0000003f080c7287 */ /* 0x000fe4000c000000 */
[----:B------:R-:W-:Y:S01]  /*ca40*/  USEL UR13, UR7, URZ, !UP0 ;  /* 0x0000003f070d7287 */ /* 0x000fe2000c000000 */
[----:B------:R-:W-:Y:S11]  /*ca50*/  @P1 BRA `(.L_x_424) ;  /* 0x0000000000b41947 */ /* 0x000ff60003800000 */
[----:B------:R-:W0:Y:S01]  /*ca60*/  S2R R3, SR_TID.X ;  /* 0x0000000000037919 */ /* 0x000e220000002100 */
[----:B------:R-:W1:Y:S01]  /*ca70*/  LDC R9, c[0x0][0xbe8] ;  /* 0x0002fa00ff097b82 */ /* 0x000e620000000800 */
[----:B------:R-:W-:-:S13]  /*ca80*/  R2UR UR7, R214 ;  /* 0x00000000d60772ca */ /* 0x000fda00000e0000 */
[----:B------:R-:W-:-:S04]  /*ca90*/  IMAD.U32 R2, RZ, RZ, UR7 ;  /* 0x00000007ff027e24 */ /* 0x000fc8000f8e00ff */
[----:B0-----:R-:W-:Y:S02]  /*caa0*/  IMAD R2, R2, 0x80, R3 ;  /* 0x0000008002027824 */ /* 0x001fe400078e0203 */
[----:B-1---5:R-:W-:Y:S02]  /*cab0*/  IMAD R3, R0, R9, RZ ;  /* 0x0000000900037224 */ /* 0x022fe400078e02ff */
[----:B------:R-:W-:-:S05]  /*cac0*/  VIADD R4, R2, 0xffffff80 ;  /* 0xffffff8002047836 */ /* 0x000fca0000000000 */
[----:B------:R-:W-:-:S13]  /*cad0*/  ISETP.GE.AND P1, PT, R4, R3, PT ;  /* 0x000000030400720c */ /* 0x000fda0003f26270 */
[----:B------:R-:W-:Y:S05]  /*cae0*/  @P1 BRA `(.L_x_424) ;  /* 0x0000000000901947 */ /* 0x000fea0003800000 */
[----:B------:R-:W-:Y:S01]  /*caf0*/  ISETP.NE.AND P1, PT, R9, 0x1, PT ;  /* 0x000000010900780c */ /* 0x000fe20003f25270 */
[----:B------:R-:W-:Y:S01]  /*cb00*/  ULDC.64 UR14, c[0x0][0xb90] ;  /* 0x0002e400000e7ab9 */ /* 0x000fe20000000a00 */
[----:B------:R-:W-:Y:S01]  /*cb10*/  R2UR UR16, R215 ;  /* 0x00000000d71072ca */ /* 0x000fe200000e0000 */
[----:B------:R-:W-:Y:S01]  /*cb20*/  UIMAD UR7, UR11, UR14, URZ ;  /* 0x0000000e0b0772a4 */ /* 0x000fe2000f8e023f */
[----:B------:R-:W-:Y:S01]  /*cb30*/  IMAD.MOV.U32 R2, RZ, RZ, R4 ;  /* 0x000000ffff027224 */ /* 0x000fe200078e0004 */
[----:B------:R-:W-:Y:S01]  /*cb40*/  UMOV UR8, UR4 ;  /* 0x0000000400087c82 */ /* 0x000fe20008000000 */
[----:B------:R-:W-:-:S07]  /*cb50*/  UMOV UR9, UR10 ;  /* 0x0000000a00097c82 */ /* 0x000fce0008000000 */
[----:B------:R-:W0:Y:S02]  /*cb60*/  @P1 LDC R3, c[0x0][0xbec] ;  /* 0x0002fb00ff031b82 */ /* 0x000e240000000800 */
[----:B------:R-:W-:Y:S02]  /*cb70*/  UIMAD.WIDE.U32 UR8, UR16, UR14, UR8 ;  /* 0x0000000e100872a5 */ /* 0x000fe4000f8e0008 */
[----:B------:R-:W-:-:S03]  /*cb80*/  UIMAD UR7, UR16, UR15, UR7 ;  /* 0x0000000f100772a4 */ /* 0x000fc6000f8e0207 */
[----:B------:R-:W-:Y:S01]  /*cb90*/  ULDC.64 UR14, c[0x0][0xb98] ;  /* 0x0002e600000e7ab9 */ /* 0x000fe20000000a00 */
[----:B------:R-:W1:Y:S01]  /*cba0*/  @P1 LDC R6, c[0x0][0xbf0] ;  /* 0x0002fc00ff061b82 */ /* 0x000e620000000800 */
[----:B------:R-:W-:Y:S02]  /*cbb0*/  UIADD3 UR9, UR9, UR7, URZ ;  /* 0x0000000709097290 */ /* 0x000fe4000fffe03f */
[----:B------:R-:W-:Y:S02]  /*cbc0*/  UIMAD UR7, UR13, UR14, URZ ;  /* 0x0000000e0d0772a4 */ /* 0x000fe4000f8e023f */
[----:B------:R-:W-:Y:S02]  /*cbd0*/  UIMAD.WIDE.U32 UR8, UR12, UR14, UR8 ;  /* 0x0000000e0c0872a5 */ /* 0x000fe4000f8e0008 */
[----:B------:R-:W-:Y:S01]  /*cbe0*/  UIMAD UR7, UR12, UR15, UR7 ;  /* 0x0000000f0c0772a4 */ /* 0x000fe2000f8e0207 */
[----:B------:R-:W-:Y:S02]  /*cbf0*/  ULDC.64 UR16, c[0x0][0x208] ;  /* 0x0000820000107ab9 */ /* 0x000fe40000000a00 */
[----:B------:R-:W-:Y:S01]  /*cc00*/  ULDC.64 UR14, c[0x0][0xb88] ;  /* 0x0002e200000e7ab9 */ /* 0x000fe20000000a00 */
[----:B0-----:R-:W-:-:S05]  /*cc10*/  @P1 IMAD.HI.U32 R3, R4, R3, RZ ;  /* 0x0000000304031227 */ /* 0x001fca00078e00ff */
[----:B-1----:R-:W-:Y:S01]  /*cc20*/  @P1 SHF.R.U32.HI R2, RZ, R6, R3 ;  /* 0x00000006ff021219 */ /* 0x002fe20000011603 */
[----:B------:R-:W-:-:S03]  /*cc30*/  IMAD.U32 R6, RZ, RZ, UR7 ;  /* 0x00000007ff067e24 */ /* 0x000fc6000f8e00ff */
[--C-:B------:R-:W-:Y:S01]  /*cc40*/  SHF.R.S32.HI R3, RZ, 0x1f, R2.reuse ;  /* 0x0000001fff037819 */ /* 0x100fe20000011402 */
[----:B------:R-:W-:Y:S01]  /*cc50*/  IMAD.MOV R5, RZ, RZ, -R2 ;  /* 0x000000ffff057224 */ /* 0x000fe200078e0a02 */
[----:B------:R-:W-:-:S03]  /*cc60*/  IADD3 R2, P1, R2, UR8, RZ ;  /* 0x0000000802027c10 */ /* 0x000fc6000ff3e0ff */
[----:B------:R-:W-:Y:S01]  /*cc70*/  IMAD R5, R9, R5, R4 ;  /* 0x0000000509057224 */ /* 0x000fe200078e0204 */
[----:B------:R-:W-:Y:S01]  /*cc80*/  IADD3.X R3, R3, UR9, R6, P1, !PT ;  /* 0x0000000903037c10 */ /* 0x000fe20008ffe406 */
[----:B------:R-:W-:-:S03]  /*cc90*/  ULDC.64 UR8, c[0x0][0xb50] ;  /* 0x0002d40000087ab9 */ /* 0x000fc60000000a00 */
[----:B------:R-:W-:Y:S01]  /*cca0*/  SHF.R.S32.HI R4, RZ, 0x1f, R5 ;  /* 0x0000001fff047819 */ /* 0x000fe20000011405 */
[----:B------:R-:W-:-:S04]  /*ccb0*/  IMAD.WIDE.U32 R2, R5, UR14, R2 ;  /* 0x0000000e05027c25 */ /* 0x000fc8000f8e0002 */
[----:B------:R-:W-:-:S04]  /*ccc0*/  IMAD R4, R4, UR14, RZ ;  /* 0x0000000e04047c24 */ /* 0x000fc8000f8e02ff */
[----:B------:R-:W-:Y:S01]  /*ccd0*/  IMAD R9, R5, UR15, R4 ;  /* 0x0000000f05097c24 */ /* 0x000fe2000f8e0204 */
[----:B------:R-:W-:-:S03]  /*cce0*/  LEA R4, P1, R2, UR8, 0x2 ;  /* 0x0000000802047c11 */ /* 0x000fc6000f8210ff */
[----:B------:R-:W-:-:S05]  /*ccf0*/  IMAD.IADD R3, R3, 0x1, R9 ;  /* 0x0000000103037824 */ /* 0x000fca00078e0209 */
[----:B------:R-:W-:Y:S01]  /*cd00*/  LEA.HI.X R5, R2, UR9, R3, 0x2, P1 ;  /* 0x0000000902057c11 */ /* 0x000fe200088f1403 */
[----:B------:R-:W-:-:S05]  /*cd10*/  IMAD.MOV.U32 R3, RZ, RZ, -0x800000 ;  /* 0xff800000ff037424 */ /* 0x000fca00078e00ff */
[----:B------:R0:W-:Y:S02]  /*cd20*/  STG.E desc[UR16][R4.64], R3 ;  /* 0x0000000304007986 */ /* 0x0001e4000c101910 */
.L_x_424:
[----:B------:R-:W-:Y:S05]  /*cd30*/  BSYNC B1 ;  /* 0x0000000000017941 */ /* 0x000fea0003800000 */
.L_x_423:
[----:B------:R-:W-:Y:S01]  /*cd40*/  R2UR UR16, R214 ;  /* 0x00000000d61072ca */ /* 0x000fe200000e0000 */
[----:B0-----:R-:W0:Y:S01]  /*cd50*/  @P0 LDC R3, c[0x0][0xbf0] ;  /* 0x0002fc00ff030b82 */ /* 0x001e220000000800 */
[----:B------:R-:W-:Y:S01]  /*cd60*/  ULDC.64 UR14, c[0x0][0xaa0] ;  /* 0x0002a800000e7ab9 */ /* 0x000fe20000000a00 */
[----:B------:R-:W-:Y:S01]  /*cd70*/  R2UR UR17, R215 ;  /* 0x00000000d71172ca */ /* 0x000fe200000e0000 */
[----:B------:R-:W-:Y:S01]  /*cd80*/  UIMAD UR7, UR10, UR14, URZ ;  /* 0x0000000e0a0772a4 */ /* 0x000fe2000f8e023f */
[----:B------:R-:W-:Y:S01]  /*cd90*/  IMAD R2, R213, 0x20, R217 ;  /* 0x00000020d5027824 */ /* 0x000fe200078e02d9 */
[----:B------:R-:W-:Y:S01]  /*cda0*/  UIMAD.WIDE.U32 UR8, UR4, UR14, URZ ;  /* 0x0000000e040872a5 */ /* 0x000fe2000f8e003f */
[----:B------:R-:W-:Y:S01]  /*cdb0*/  BSSY B1, `(.L_x_425) ;  /* 0x0000043000017945 */ /* 0x000fe20003800000 */
[----:B------:R-:W-:-:S03]  /*cdc0*/  UIMAD UR7, UR4, UR15, UR7 ;  /* 0x0000000f040772a4 */ /* 0x000fc6000f8e0207 */
[----:B------:R-:W-:Y:S01]  /*cdd0*/  ULDC.64 UR14, c[0x0][0xae8] ;  /* 0x0002ba00000e7ab9 */ /* 0x000fe20000000a00 */
[----:B------:R-:W-:Y:S01]  /*cde0*/  UIADD3 UR9, UR9, UR7, URZ ;  /* 0x0000000709097290 */ /* 0x000fe2000fffe03f */
[----:B------:R-:W-:Y:S01]  /*cdf0*/  IMAD.U32 R5, RZ, RZ, UR16 ;  /* 0x00000010ff057e24 */ /* 0x000fe2000f8e00ff */
[----:B------:R-:W-:Y:S02]  /*ce00*/  UIMAD UR4, UR11, UR14, URZ ;  /* 0x0000000e0b0472a4 */ /* 0x000fe4000f8e023f */
[----:B------:R-:W-:Y:S01]  /*ce10*/  UIMAD.WIDE.U32 UR8, UR17, UR14, UR8 ;  /* 0x0000000e110872a5 */ /* 0x000fe2000f8e0008 */
[----:B------:R-:W-:Y:S01]  /*ce20*/  IMAD R6, R5, 0x80, R2 ;  /* 0x0000008005067824 */ /* 0x000fe200078e0202 */
[----:B------:R-:W-:Y:S01]  /*ce30*/  UIMAD UR4, UR17, UR15, UR4 ;  /* 0x0000000f110472a4 */ /* 0x000fe2000f8e0204 */
[----:B------:R-:W-:Y:S02]  /*ce40*/  ULDC.64 UR10, c[0x0][0xaf0] ;  /* 0x0002bc00000a7ab9 */ /* 0x000fe40000000a00 */
[----:B------:R-:W-:Y:S01]  /*ce50*/  @P0 IMAD.HI.U32 R2, R6, R11, RZ ;  /* 0x0000000b06020227 */ /* 0x000fe200078e00ff */
[----:B------:R-:W-:-:S02]  /*ce60*/  UIADD3 UR9, UR9, UR4, URZ ;  /* 0x0000000409097290 */ /* 0x000fc4000fffe03f */
[----:B------:R-:W-:Y:S01]  /*ce70*/  UIMAD UR4, UR13, UR10, URZ ;  /* 0x0000000a0d0472a4 */ /* 0x000fe2000f8e023f */
[----:B------:R-:W-:Y:S01]  /*ce80*/  IMAD.MOV.U32 R5, RZ, RZ, R6 ;  /* 0x000000ffff057224 */ /* 0x000fe200078e0006 */
[----:B0-----:R-:W-:Y:S01]  /*ce90*/  @P0 SHF.R.U32.HI R5, RZ, R3, R2 ;  /* 0x00000003ff050219 */ /* 0x001fe20000011602 */
[----:B------:R-:W-:Y:S02]  /*cea0*/  UIMAD.WIDE.U32 UR8, UR12, UR10, UR8 ;  /* 0x0000000a0c0872a5 */ /* 0x000fe4000f8e0008 */
[----:B------:R-:W-:Y:S01]  /*ceb0*/  UIMAD UR4, UR12, UR11, UR4 ;  /* 0x0000000b0c0472a4 */ /* 0x000fe2000f8e0204 */
[--C-:B------:R-:W-:Y:S01]  /*cec0*/  SHF.R.S32.HI R2, RZ, 0x1f, R5.reuse ;  /* 0x0000001fff027819 */ /* 0x100fe20000011405 */
[----:B------:R-:W-:Y:S01]  /*ced0*/  IMAD.MOV R9, RZ, RZ, -R5 ;  /* 0x000000ffff097224 */ /* 0x000fe200078e0a05 */
[----:B------:R-:W-:Y:S01]  /*cee0*/  ULDC.64 UR10, c[0x0][0xae0] ;  /* 0x0002b800000a7ab9 */ /* 0x000fe20000000a00 */
[----:B------:R-:W-:Y:S02]  /*cef0*/  UIADD3 UR4, UR9, UR4, URZ ;  /* 0x0000000409047290 */ /* 0x000fe4000fffe03f */
[----:B------:R-:W-:-:S02]  /*cf00*/  IMAD.U32 R3, RZ, RZ, UR9 ;  /* 0x00000009ff037e24 */ /* 0x000fc4000f8e00ff */
[----:B------:R-:W-:Y:S02]  /*cf10*/  IMAD R4, R2, UR10, RZ ;  /* 0x0000000a02047c24 */ /* 0x000fe4000f8e02ff */
[----:B------:R-:W-:Y:S02]  /*cf20*/  IMAD R9, R13, R9, R6 ;  /* 0x000000090d097224 */ /* 0x000fe400078e0206 */
[----:B------:R-:W-:Y:S01]  /*cf30*/  IMAD.U32 R2, RZ, RZ, UR8 ;  /* 0x00000008ff027e24 */ /* 0x000fe2000f8e00ff */
[----:B------:R-:W-:Y:S01]  /*cf40*/  ULDC.64 UR8, c[0x0][0xad8] ;  /* 0x0002b60000087ab9 */ /* 0x000fe20000000a00 */
[----:B------:R-:W-:Y:S02]  /*cf50*/  IMAD.U32 R3, RZ, RZ, UR4 ;  /* 0x00000004ff037e24 */ /* 0x000fe4000f8e00ff */
[C---:B------:R-:W-:Y:S01]  /*cf60*/  IMAD R11, R5.reuse, UR11, R4 ;  /* 0x0000000b050b7c24 */ /* 0x040fe2000f8e0204 */
[----:B------:R-:W-:Y:S01]  /*cf70*/  SHF.R.S32.HI R4, RZ, 0x1f, R9 ;  /* 0x0000001fff047819 */ /* 0x000fe20000011409 */
[----:B------:R-:W-:-:S04]  /*cf80*/  IMAD.WIDE.U32 R2, R5, UR10, R2 ;  /* 0x0000000a05027c25 */ /* 0x000fc8000f8e0002 */
[----:B------:R-:W-:Y:S02]  /*cf90*/  IMAD.U32 R6, RZ, RZ, UR16 ;  /* 0x00000010ff067e24 */ /* 0x000fe4000f8e00ff */
[----:B------:R-:W-:Y:S02]  /*cfa0*/  IMAD.IADD R3, R3, 0x1, R11 ;  /* 0x0000000103037824 */ /* 0x000fe400078e020b */
[----:B------:R-:W-:Y:S02]  /*cfb0*/  IMAD R4, R4, UR8, RZ ;  /* 0x0000000804047c24 */ /* 0x000fe4000f8e02ff */
[----:B------:R-:W-:Y:S02]  /*cfc0*/  IMAD R6, R6, 0x80, R217 ;  /* 0x0000008006067824 */ /* 0x000fe400078e02d9 */
[----:B-----5:R-:W-:Y:S02]  /*cfd0*/  IMAD R13, R0, R13, RZ ;  /* 0x0000000d000d7224 */ /* 0x020fe400078e02ff */
[----:B------:R-:W-:-:S02]  /*cfe0*/  IMAD R5, R9, UR9, R4 ;  /* 0x0000000909057c24 */ /* 0x000fc4000f8e0204 */
[----:B------:R-:W-:Y:S01]  /*cff0*/  IMAD.WIDE.U32 R2, R9, UR8, R2 ;  /* 0x0000000809027c25 */ /* 0x000fe2000f8e0002 */
[----:B------:R-:W-:Y:S01]  /*d000*/  ISETP.GE.AND P2, PT, R6, R13, PT ;  /* 0x0000000d0600720c */ /* 0x000fe20003f46270 */
[----:B------:R-:W-:Y:S02]  /*d010*/  ULDC.64 UR8, c[0x0][0xa80] ;  /* 0x0002a00000087ab9 */ /* 0x000fe40000000a00 */
[----:B------:R-:W-:Y:S01]  /*d020*/  IMAD.IADD R3, R3, 0x1, R5 ;  /* 0x0000000103037824 */ /* 0x000fe200078e0205 */
[----:B------:R-:W-:Y:S01]  /*d030*/  LEA R4, P3, R2, UR8, 0x1 ;  /* 0x0000000802047c11 */ /* 0x000fe2000f8608ff */
[----:B------:R-:W-:-:S03]  /*d040*/  VIADD R0, R6, 0x20 ;  /* 0x0000002006007836 */ /* 0x000fc60000000000 */
[----:B------:R-:W-:Y:S01]  /*d050*/  LEA.HI.X R5, R2, UR9, R3, 0x1, P3 ;  /* 0x0000000902057c11 */ /* 0x000fe200098f0c03 */
[----:B------:R0:W1:Y:S01]  /*d060*/  SHFL.IDX PT, R9, R4, RZ, 0x181f ;  /* 0x00181fff04097589 */ /* 0x00006200000e0000 */
[-C--:B------:R-:W-:Y:S01]  /*d070*/  ISETP.GE.AND P1, PT, R0, R13.reuse, PT ;  /* 0x0000000d0000720c */ /* 0x080fe20003f26270 */
[----:B------:R-:W-:Y:S02]  /*d080*/  VIADD R0, R6, 0x40 ;  /* 0x0000004006007836 */ /* 0x000fe40000000000 */
[----:B------:R0:W2:Y:S03]  /*d090*/  SHFL.IDX PT, R3, R5, RZ, 0x181f ;  /* 0x00181fff05037589 */ /* 0x0000a600000e0000 */
        /* <DEDUP_REMOVED lines=11> */
[----:B------:R3:W-:Y:S01]  /*d150*/  @!P5 ST.E.128 desc[UR8][R10.64], RZ ;  /* 0x000000ff0a00d985 */ /* 0x0007e2000c101d08 */
[----:B------:R-:W-:Y:S02]  /*d160*/  @!P4 LEA.HI.X R15, R23, R3, R229, 0x1, P6 ;  /* 0x00000003170fc211 */ /* 0x000fe400030f0ce5 */
[----:B------:R-:W-:-:S03]  /*d170*/  @!P3 LEA R20, P6, R22, R9, 0x1 ;  /* 0x000000091614b211 */ /* 0x000fc600078c08ff */
[----:B------:R3:W-:Y:S01]  /*d180*/  @!P4 ST.E.128 desc[UR8][R14.64], RZ ;  /* 0x000000ff0e00c985 */ /* 0x0007e2000c101d08 */
[----:B------:R-:W-:Y:S02]  /*d190*/  @!P3 LEA.HI.X R21, R22, R3, R228, 0x1, P6 ;  /* 0x000000031615b211 */ /* 0x000fe400030f0ce4 */
[----:B------:R-:W-:-:S03]  /*d1a0*/  @!P2 LEA R2, P6, R212, R9, 0x1 ;  /* 0x00000009d402a211 */ /* 0x000fc600078c08ff */
[----:B------:R3:W-:Y:S01]  /*d1b0*/  @!P3 ST.E.128 desc[UR8][R20.64], RZ ;  /* 0x000000ff1400b985 */ /* 0x0007e2000c101d08 */
[----:B------:R-:W-:-:S05]  /*d1c0*/  @!P2 LEA.HI.X R3, R212, R3, R227, 0x1, P6 ;  /* 0x00000003d403a211 */ /* 0x000fca00030f0ce3 */
[----:B------:R3:W-:Y:S04]  /*d1d0*/  @!P2 ST.E.128 desc[UR8][R2.64], RZ ;  /* 0x000000ff0200a985 */ /* 0x0007e8000c101d08 */
.L_x_426:
[----:B------:R-:W-:Y:S05]  /*d1e0*/  BSYNC B1 ;  /* 0x0000000000017941 */ /* 0x000fea0003800000 */
.L_x_425:
[----:B--23--:R2:W3:Y:S01]  /*d1f0*/  SHFL.IDX PT, R3, R5, 0x1, 0x181f ;  /* 0x00381f0005037f89 */ /* 0x00c4e200000e0000 */
[----:B------:R-:W-:Y:S03]  /*d200*/  BSSY B1, `(.L_x_427) ;  /* 0x0000015000017945 */ /* 0x000fe60003800000 */
[----:B-1----:R2:W1:Y:S01]  /*d210*/  SHFL.IDX PT, R9, R4, 0x1, 0x181f ;  /* 0x00381f0004097f89 */ /* 0x00246200000e0000 */
[----:B------:R-:W-:Y:S05]  /*d220*/  @P1 BRA `(.L_x_428) ;  /* 0x0000000000481947 */ /* 0x000fea0003800000 */
[----:B------:R-:W-:Y:S01]  /*d230*/  ULDC UR4, c[0x0][0xac8] ;  /* 0x0002b20000047ab9 */ /* 0x000fe20000000800 */
[----:B------:R-:W-:Y:S01]  /*d240*/  ULDC.64 UR8, c[0x0][0x208] ;  /* 0x0000820000087ab9 */ /* 0x000fe20000000a00 */
[----:B------:R-:W-:Y:S02]  /*d250*/  ISETP.GE.AND P4, PT, R18, UR4, PT ;  /* 0x0000000412007c0c */ /* 0x000fe4000bf86270 */
[----:B------:R-:W-:Y:S02]  /*d260*/  ISETP.GE.AND P3, PT, R23, UR4, PT ;  /* 0x0000000417007c0c */ /* 0x000fe4000bf66270 */
[----:B------:R-:W-:Y:S02]  /*d270*/  ISETP.GE.AND P2, PT, R22, UR4, PT ;  /* 0x0000000416007c0c */ /* 0x000fe4000bf46270 */
[----:B------:R-:W-:-:S07]  /*d280*/  ISETP.GE.AND P1, PT, R212, UR4, PT ;  /* 0x00000004d4007c0c */ /* 0x000fce000bf26270 */
[CC--:B-1----:R-:W-:Y:S02]  /*d290*/  @!P4 LEA R10, P6, R18.reuse, R9.reuse, 0x1 ;  /* 0x00000009120ac211 */ /* 0x0c2fe400078c08ff */
[C---:B------:R-:W-:Y:S02]  /*d2a0*/  @!P3 LEA R14, P5, R23.reuse, R9, 0x1 ;  /* 0x00000009170eb211 */ /* 0x040fe400078a08ff */
[----:B---3--:R-:W-:Y:S02]  /*d2b0*/  @!P4 LEA.HI.X R11, R18, R3, R230, 0x1, P6 ;  /* 0x00000003120bc211 */ /* 0x008fe400030f0ce6 */
[----:B------:R-:W-:Y:S02]  /*d2c0*/  @!P2 LEA R8, P6, R22, R9, 0x1 ;  /* 0x000000091608a211 */ /* 0x000fe400078c08ff */
[----:B------:R-:W-:Y:S01]  /*d2d0*/  @!P3 LEA.HI.X R15, R23, R3, R229, 0x1, P5 ;  /* 0x00000003170fb211 */ /* 0x000fe200028f0ce5 */
[----:B------:R4:W-:Y:S01]  /*d2e0*/  @!P4 ST.E.128 desc[UR8][R10.64], RZ ;  /* 0x000000ff0a00c985 */ /* 0x0009e2000c101d08 */
[----:B------:R-:W-:-:S02]  /*d2f0*/  @!P1 LEA R2, P5, R212, R9, 0x1 ;  /* 0x00000009d4029211 */ /* 0x000fc400078a08ff */
[-C--:B------:R-:W-:Y:S01]  /*d300*/  @!P2 LEA.HI.X R9, R22, R3.reuse, R228, 0x1, P6 ;  /* 0x000000031609a211 */ /* 0x080fe200030f0ce4 */
[----:B------:R4:W-:Y:S01]  /*d310*/  @!P3 ST.E.128 desc[UR8][R14.64], RZ ;  /* 0x000000ff0e00b985 */ /* 0x0009e2000c101d08 */
[----:B------:R-:W-:-:S03]  /*d320*/  @!P1 LEA.HI.X R3, R212, R3, R227, 0x1, P5 ;  /* 0x00000003d4039211 */ /* 0x000fc600028f0ce3 */
[----:B------:R4:W-:Y:S04]  /*d330*/  @!P2 ST.E.128 desc[UR8][R8.64], RZ ;  /* 0x000000ff0800a985 */ /* 0x0009e8000c101d08 */
[----:B------:R4:W-:Y:S02]  /*d340*/  @!P1 ST.E.128 desc[UR8][R2.64], RZ ;  /* 0x000000ff02009985 */ /* 0x0009e4000c101d08 */
.L_x_428:
[----:B------:R-:W-:Y:S05]  /*d350*/  BSYNC B1 ;  /* 0x0000000000017941 */ /* 0x000fea0003800000 */
.L_x_427:
[----:B---34-:R3:W4:Y:S01]  /*d360*/  SHFL.IDX PT, R3, R5, 0x2, 0x181f ;  /* 0x00581f0005037f89 */ /* 0x01872200000e0000 */
        /* <DEDUP_REMOVED lines=9> */
[-C--:B-1----:R-:W-:Y:S02]  /*d400*/  @!P3 LEA R10, P6, R18, R9.reuse, 0x1 ;  /* 0x00000009120ab211 */ /* 0x082fe400078c08ff */
[CC--:B------:R-:W-:Y:S02]  /*d410*/  @!P2 LEA R8, P5, R23.reuse, R9.reuse, 0x1 ;  /* 0x000000091708a211 */ /* 0x0c0fe400078a08ff */
[----:B------:R-:W-:Y:S02]  /*d420*/  @!P1 LEA R14, P4, R22, R9, 0x1 ;  /* 0x00000009160e9211 */ /* 0x000fe400078808ff */
[----:B----4-:R-:W-:Y:S02]  /*d430*/  @!P3 LEA.HI.X R11, R18, R3, R230, 0x1, P6 ;  /* 0x00000003120bb211 */ /* 0x010fe400030f0ce6 */
[----:B------:R-:W-:Y:S02]  /*d440*/  @!P0 LEA R2, P6, R212, R9, 0x1 ;  /* 0x00000009d4028211 */ /* 0x000fe400078c08ff */
[-C--:B------:R-:W-:Y:S01]  /*d450*/  @!P2 LEA.HI.X R9, R23, R3.reuse, R229, 0x1, P5 ;  /* 0x000000031709a211 */ /* 0x080fe200028f0ce5 */
[----:B------:R1:W-:Y:S01]  /*d460*/  @!P3 ST.E.128 desc[UR8][R10.64], RZ ;  /* 0x000000ff0a00b985 */ /* 0x0003e2000c101d08 */
[----:B------:R-:W-:-:S02]  /*d470*/  @!P1 LEA.HI.X R15, R22, R3, R228, 0x1, P4 ;  /* 0x00000003160f9211 */ /* 0x000fc400020f0ce4 */
[----:B------:R-:W-:Y:S01]  /*d480*/  @!P0 LEA.HI.X R3, R212, R3, R227, 0x1, P6 ;  /* 0x00000003d4038211 */ /* 0x000fe200030f0ce3 */
[----:B------:R1:W-:Y:S04]  /*d490*/  @!P2 ST.E.128 desc[UR8][R8.64], RZ ;  /* 0x000000ff0800a985 */ /* 0x0003e8000c101d08 */
[----:B------:R1:W-:Y:S04]  /*d4a0*/  @!P1 ST.E.128 desc[UR8][R14.64], RZ ;  /* 0x000000ff0e009985 */ /* 0x0003e8000c101d08 */
[----:B------:R1:W-:Y:S02]  /*d4b0*/  @!P0 ST.E.128 desc[UR8][R2.64], RZ ;  /* 0x000000ff02008985 */ /* 0x0003e4000c101d08 */
.L_x_430:
[----:B------:R-:W-:Y:S05]  /*d4c0*/  BSYNC B1 ;  /* 0x0000000000017941 */ /* 0x000fea0003800000 */
.L_x_429:
[----:B------:R-:W-:Y:S01]  /*d4d0*/  VIADD R0, R6, 0x60 ;  /* 0x0000006006007836 */ /* 0x000fe20000000000 */
[----:B0-23--:R-:W0:Y:S04]  /*d4e0*/  SHFL.IDX PT, R5, R5, 0x3, 0x181f ;  /* 0x00781f0005057f89 */ /* 0x00de2800000e0000 */
[----:B------:R-:W-:Y:S01]  /*d4f0*/  ISETP.GE.AND P0, PT, R0, R13, PT ;  /* 0x0000000d0000720c */ /* 0x000fe20003f06270 */
[----:B-1--4-:R1:W2:-:S12]  /*d500*/  SHFL.IDX PT, R3, R4, 0x3, 0x181f ;  /* 0x00781f0004037f89 */ /* 0x01229800000e0000 */
[----:B-1----:R-:W-:Y:S05]  /*d510*/  @P0 BRA `(.L_x_421) ;  /* 0x0000000000480947 */ /* 0x002fea0003800000 */
[----:B------:R-:W-:Y:S01]  /*d520*/  ULDC UR4, c[0x0][0xac8] ;  /* 0x0002b20000047ab9 */ /* 0x000fe20000000800 */
[----:B------:R-:W-:Y:S01]  /*d530*/  ULDC.64 UR8, c[0x0][0x208] ;  /* 0x0000820000087ab9 */ /* 0x000fe20000000a00 */
[----:B------:R-:W-:Y:S02]  /*d540*/  ISETP.GE.AND P3, PT, R18, UR4, PT ;  /* 0x0000000412007c0c */ /* 0x000fe4000bf66270 */
[----:B------:R-:W-:Y:S02]  /*d550*/  ISETP.GE.AND P2, PT, R23, UR4, PT ;  /* 0x0000000417007c0c */ /* 0x000fe4000bf46270 */
[----:B------:R-:W-:Y:S02]  /*d560*/  ISETP.GE.AND P1, PT, R22, UR4, PT ;  /* 0x0000000416007c0c */ /* 0x000fe4000bf26270 */
[----:B------:R-:W-:-:S07]  /*d570*/  ISETP.GE.AND P0, PT, R212, UR4, PT ;  /* 0x00000004d4007c0c */ /* 0x000fce000bf06270 */
[-C--:B--2---:R-:W-:Y:S02]  /*d580*/  @!P3 LEA R8, P6, R18, R3.reuse, 0x1 ;  /* 0x000000031208b211 */ /* 0x084fe400078c08ff */
[CC--:B------:R-:W-:Y:S02]  /*d590*/  @!P2 LEA R10, P5, R23.reuse, R3.reuse, 0x1 ;  /* 0x00000003170aa211 */ /* 0x0c0fe400078a08ff */
[----:B------:R-:W-:Y:S02]  /*d5a0*/  @!P1 LEA R12, P4, R22, R3, 0x1 ;  /* 0x00000003160c9211 */ /* 0x000fe400078808ff */
[----:B0-----:R-:W-:Y:S02]  /*d5b0*/  @!P3 LEA.HI.X R9, R18, R5, R230, 0x1, P6 ;  /* 0x000000051209b211 */ /* 0x001fe400030f0ce6 */
        /* <DEDUP_REMOVED lines=8> */
.L_x_421:
[----:B------:R-:W-:Y:S05]  /*d640*/  BSYNC B0 ;  /* 0x0000000000007941 */ /* 0x000fea0003800000 */
.L_x_412:
[----:B------:R-:W-:Y:S02]  /*d650*/  ULDC UR4, c[0x0][0xc3c] ;  /* 0x00030f0000047ab9 */ /* 0x000fe40000000800 */
[----:B------:R-:W-:-:S13]  /*d660*/  ISETP.GE.AND P0, PT, R7, UR4, PT ;  /* 0x0000000407007c0c */ /* 0x000fda000bf06270 */
[----:B------:R-:W-:Y:S05]  /*d670*/  @!P0 BRA `(.L_x_431) ;  /* 0xffffff3400fc8947 */ /* 0x000fea000383ffff */
[----:B------:R-:W-:Y:S05]  /*d680*/  EXIT ;  /* 0x000000000000794d */ /* 0x000fea0003800000 */
.L_x_387:
[----:B------:R-:W-:-:S08]  /*d690*/  NOP ;  /* 0x0000000000007918 */ /* 0x000fd00000000000 */
[----:B0-----:R-:W0:-:S00]  /*d6a0*/  USETMAXREG.DEALLOC.CTAPOOL 0x18 ;  /* 0x00000018000079c8 */ /* 0x001e0000080e0500 */
[----:B0-----:R-:W-:-:S06]  /*d6b0*/  LOP3.LUT R0, R0, 0x3, RZ, 0xc0, !PT ;  /* 0x0000000300007812 */ /* 0x001fcc00078ec0ff */
[----:B------:R-:W0:Y:S02]  /*d6c0*/  SHFL.IDX PT, R0, R0, RZ, 0x1f ;  /* 0x00001fff00007589 */ /* 0x000e2400000e0000 */
[----:B0-----:R-:W-:Y:S01]  /*d6d0*/  ISETP.NE.AND P0, PT, R0, RZ, PT ;  /* 0x000000ff0000720c */ /* 0x001fe20003f05270 */
[----:B------:R-:W-:-:S03]  /*d6e0*/  IMAD.MOV.U32 R0, RZ, RZ, RZ ;  /* 0x000000ffff007224 */ /* 0x000fc600078e00ff */
[----:B------:R-:W-:-:S05]  /*d6f0*/  P2R R2, PR, RZ, 0x1 ;  /* 0x00000001ff027803 */ /* 0x000fca0000000000 */
[----:B------:R0:W-:Y:S04]  /*d700*/  STL [R1+0x58], R2 ;  /* 0x0000580201007387 */ /* 0x0001e80000100800 */
[----:B------:R-:W-:Y:S05]  /*d710*/  @!P0 BRA `(.L_x_432) ;  /* 0x00000000001c8947 */ /* 0x000fea0003800000 */
[----:B------:R-:W1:Y:S08]  /*d720*/  S2UR UR5, SR_CgaCtaId ;  /* 0x00000000000579c3 */ /* 0x000e700000008800 */
[----:B------:R-:W-:Y:S06]  /*d730*/  BAR.SYNC.DEFER_BLOCKING 0x5, 0x180 ;  /* 0x0146000000007b1d */ /* 0x000fec0000010000 */
[----:B------:R-:W-:-:S02]  /*d740*/  UMOV UR4, 0x400 ;  /* 0x0000040000047882 */ /* 0x000fc40000000000 */
[----:B-1----:R-:W-:-:S09]  /*d750*/  ULEA UR4, UR5, UR4, 0x18 ;  /* 0x0000000405047291 */ /* 0x002fd2000f8ec03f */
[----:B------:R-:W1:Y:S01]  /*d760*/  LDS.128 R16, [UR4+0x388d0] ;  /* 0x0388d004ff107984 */ /* 0x000e620008000c00 */
[----:B------:R-:W-:Y:S06]  /*d770*/  BAR.ARV 0x4, 0x180 ;  /* 0x0106000000007b1d */ /* 0x000fec0000002000 */
[----:B------:R-:W-:Y:S05]  /*d780*/  BRA `(.L_x_433) ;  /* 0x0000000800047947 */ /* 0x000fea0003800000 */
.L_x_432:
[----:B0-----:R-:W0:Y:S01]  /*d790*/  S2R R2, SR_TID.X ;  /* 0x0000000000027919 */ /* 0x001e220000002100 */
[----:B------:R-:W-:Y:S01]  /*d7a0*/  ULDC UR4, c[0x0][0xc3c] ;  /* 0x00030f0000047ab9 */ /* 0x000fe20000000800 */
[----:B------:R-:W-:Y:S01]  /*d7b0*/  ULDC.64 UR6, c[0x0][0x208] ;  /* 0x0000820000067ab9 */ /* 0x000fe20000000a00 */
[----:B------:R-:W-:Y:S01]  /*d7c0*/  ULDC UR5, c[0x0][0xc38] ;  /* 0x00030e0000057ab9 */ /* 0x000fe20000000800 */
[----:B0-----:R-:W-:-:S04]  /*d7d0*/  LOP3.LUT R5, R2, 0x1f, RZ, 0xc0, !PT ;  /* 0x0000001f02057812 */ /* 0x001fc800078ec0ff */
[----:B------:R-:W-:-:S04]  /*d7e0*/  ISETP.NE.AND P0, PT, R5, 0x1f, PT ;  /* 0x0000001f0500780c */ /* 0x000fc80003f05270 */
[----:B------:R-:W-:-:S13]  /*d7f0*/  ISETP.GE.OR P1, PT, R5, UR4, !P0 ;  /* 0x0000000405007c0c */ /* 0x000fda000c726670 */
[----:B------:R-:W0:Y:S02]  /*d800*/  @!P1 LDC.64 R2, c[0x0][0xc80] ;  /* 0x00032000ff029b82 */ /* 0x000e240000000a00 */
[----:B0-----:R-:W-:-:S05]  /*d810*/  @!P1 IMAD.WIDE.U32 R2, R5, 0x4, R2 ;  /* 0x0000000405029825 */ /* 0x001fca00078e0002 */
[----:B------:R-:W2:Y:S01]  /*d820*/  @!P1 LDG.E R0, desc[UR6][R2.64] ;  /* 0x0000000602009981 */ /* 0x000ea2000c1e1900 */
[C---:B------:R-:W-:Y:S01]  /*d830*/  ISETP.NE.AND P1, PT, R5.reuse, RZ, PT ;  /* 0x000000ff0500720c */ /* 0x040fe20003f25270 */
[----:B------:R-:W0:Y:S01]  /*d840*/  S2UR UR6, SR_CTAID.X ;  /* 0x00000000000679c3 */ /* 0x000e220000002500 */
[C---:B------:R-:W-:Y:S01]  /*d850*/  ISETP.GE.U32.AND P2, PT, R5.reuse, 0x2, PT ;  /* 0x000000020500780c */ /* 0x040fe20003f46070 */
[----:B------:R-:W-:Y:S01]  /*d860*/  UMOV UR4, URZ ;  /* 0x0000003f00047c82 */ /* 0x000fe20008000000 */
[C---:B------:R-:W-:Y:S01]  /*d870*/  ISETP.GE.U32.AND P3, PT, R5.reuse, 0x4, PT ;  /* 0x000000040500780c */ /* 0x040fe20003f66070 */
[----:B------:R-:W-:Y:S01]  /*d880*/  IMAD.MOV.U32 R16, RZ, RZ, RZ ;  /* 0x000000ffff107224 */ /* 0x000fe200078e00ff */
[C---:B------:R-:W-:Y:S02]  /*d890*/  ISETP.GE.U32.AND P4, PT, R5.reuse, 0x8, PT ;  /* 0x000000080500780c */ /* 0x040fe40003f86070 */
[----:B------:R-:W-:Y:S01]  /*d8a0*/  ISETP.GE.U32.AND P5, PT, R5, 0x10, PT ;  /* 0x000000100500780c */ /* 0x000fe20003fa6070 */
[----:B--2---:R-:W1:Y:S02]  /*d8b0*/  SHFL.UP PT, R4, R0, 0x1, RZ ;  /* 0x0420000000047989 */ /* 0x004e6400000e00ff */
[----:B-1----:R-:W-:-:S05]  /*d8c0*/  SEL R7, R4, RZ, P1 ;  /* 0x000000ff04077207 */ /* 0x002fca0000800000 */
[----:B------:R-:W-:-:S05]  /*d8d0*/  IMAD.IADD R7, R0, 0x1, R7 ;  /* 0x0000000100077824 */ /* 0x000fca00078e0207 */
[----:B------:R-:W1:Y:S02]  /*d8e0*/  SHFL.UP PT, R4, R7, 0x2, RZ ;  /* 0x0440000007047989 */ /* 0x000e6400000e00ff */
        /* <DEDUP_REMOVED lines=11> */
[----:B------:R-:W1:Y:S02]  /*d9a0*/  SHFL.IDX PT, R4, R2, 0x1f, 0x1f ;  /* 0x03e01f0002047f89 */ /* 0x000e6400000e0000 */
[----:B-1----:R-:W-:-:S04]  /*d9b0*/  IMAD R4, R4, UR5, RZ ;  /* 0x0000000504047c24 */ /* 0x002fc8000f8e02ff */
[----:B------:R-:W-:Y:S01]  /*d9c0*/  IMAD.MOV.U32 R7, RZ, RZ, R4 ;  /* 0x000000ffff077224 */ /* 0x000fe200078e0004 */
[----:B0-----:R-:W-:-:S13]  /*d9d0*/  ISETP.GT.AND P6, PT, R4, UR6, PT ;  /* 0x0000000604007c0c */ /* 0x001fda000bfc4270 */
[----:B------:R-:W-:Y:S05]  /*d9e0*/  @P6 BRA `(.L_x_434) ;  /* 0x0000000000a46947 */ /* 0x000fea0003800000 */
[----:B------:R-:W0:Y:S01]  /*d9f0*/  LDC R6, c[0x0][0xc3c] ;  /* 0x00030f00ff067b82 */ /* 0x000e220000000800 */
[----:B------:R-:W-:Y:S01]  /*da00*/  IMAD.MOV.U32 R4, RZ, RZ, R7 ;  /* 0x000000ffff047224 */ /* 0x000fe200078e0007 */
[----:B------:R-:W-:Y:S01]  /*da10*/  UMOV UR4, URZ ;  /* 0x0000003f00047c82 */ /* 0x000fe20008000000 */
[----:B------:R-:W-:Y:S01]  /*da20*/  ULDC UR7, c[0x0][0xc3c] ;  /* 0x00030f0000077ab9 */ /* 0x000fe20000000800 */
[----:B------:R-:W-:-:S05]  /*da30*/  ULDC UR5, c[0x0][0xc38] ;  /* 0x00030e0000057ab9 */ /* 0x000fca0000000800 */
.L_x_438:
[----:B------:R-:W-:Y:S01]  /*da40*/  UIADD3 UR4, UR4, 0x1f, URZ ;  /* 0x0000001f04047890 */ /* 0x000fe2000fffe03f */
[----:B------:R-:W-:-:S05]  /*da50*/  IMAD.U32 R19, RZ, RZ, UR7 ;  /* 0x00000007ff137e24 */ /* 0x000fca000f8e00ff */
[----:B0-----:R-:W-:-:S13]  /*da60*/  ISETP.LE.AND P6, PT, R6, UR4, PT ;  /* 0x0000000406007c0c */ /* 0x001fda000bfc3270 */
[----:B------:R-:W-:Y:S05]  /*da70*/  @P6 BRA `(.L_x_435) ;  /* 0x0000000400246947 */ /* 0x000fea0003800000 */
[----:B------:R-:W-:Y:S01]  /*da80*/  VIADD R7, R5, UR4 ;  /* 0x0000000405077c36 */ /* 0x000fe20008000000 */
[----:B------:R-:W-:Y:S01]  /*da90*/  BSSY B0, `(.L_x_436) ;  /* 0x0000008000007945 */ /* 0x000fe20003800000 */
[----:B------:R-:W-:-:S03]  /*daa0*/  IMAD.MOV.U32 R0, RZ, RZ, RZ ;  /* 0x000000ffff007224 */ /* 0x000fc600078e00ff */
[----:B------:R-:W-:-:S13]  /*dab0*/  ISETP.GE.OR P6, PT, R7, R6, !P0 ;  /* 0x000000060700720c */ /* 0x000fda00047c6670 */
[----:B------:R-:W-:Y:S05]  /*dac0*/  @P6 BRA `(.L_x_437) ;  /* 0x0000000000106947 */ /* 0x000fea0003800000 */
[----:B------:R-:W0:Y:S01]  /*dad0*/  LDC.64 R2, c[0x0][0xc80] ;  /* 0x00032000ff027b82 */ /* 0x000e220000000a00 */
[----:B------:R-:W-:Y:S01]  /*dae0*/  ULDC.64 UR8, c[0x0][0x208] ;  /* 0x0000820000087ab9 */ /* 0x000fe20000000a00 */
[----:B0-----:R-:W-:-:S05]  /*daf0*/  IMAD.WIDE R2, R7, 0x4, R2 ;  /* 0x0000000407027825 */ /* 0x001fca00078e0202 */
[----:B------:R0:W5:Y:S02]  /*db00*/  LDG.E R0, desc[UR8][R2.64] ;  /* 0x0000000802007981 */ /* 0x000164000c1e1900 */
.L_x_437:
[----:B------:R-:W-:Y:S05]  /*db10*/  BSYNC B0 ;  /* 0x0000000000007941 */ /* 0x000fea0003800000 */
.L_x_436:
[----:B0----5:R-:W0:Y:S02]  /*db20*/  SHFL.UP PT, R2, R0, 0x1, RZ ;  /* 0x0420000000027989 */ /* 0x021e2400000e00ff */
[----:B0-----:R-:W-:-:S05]  /*db30*/  SEL R3, R2, RZ, P1 ;  /* 0x000000ff02037207 */ /* 0x001fca0000800000 */
[----:B------:R-:W-:-:S05]  /*db40*/  IMAD.IADD R3, R0, 0x1, R3 ;  /* 0x0000000100037824 */ /* 0x000fca00078e0203 */
[----:B------:R-:W0:Y:S02]  /*db50*/  SHFL.UP PT, R2, R3, 0x2, RZ ;  /* 0x0440000003027989 */ /* 0x000e2400000e00ff */
        /* <DEDUP_REMOVED lines=11> */
[----:B------:R-:W0:Y:S02]  /*dc10*/  SHFL.IDX PT, R3, R9, 0x1f, 0x1f ;  /* 0x03e01f0009037f89 */ /* 0x000e2400000e0000 */
[----:B0-----:R-:W-:-:S04]  /*dc20*/  IMAD R3, R3, UR5, RZ ;  /* 0x0000000503037c24 */ /* 0x001fc8000f8e02ff */
[----:B------:R-:W-:-:S05]  /*dc30*/  IMAD.IADD R4, R3, 0x1, R4 ;  /* 0x0000000103047824 */ /* 0x000fca00078e0204 */
[----:B------:R-:W-:-:S13]  /*dc40*/  ISETP.GT.AND P6, PT, R4, UR6, PT ;  /* 0x0000000604007c0c */ /* 0x000fda000bfc4270 */
[----:B------:R-:W-:Y:S05]  /*dc50*/  @!P6 BRA `(.L_x_438) ;  /* 0xfffffffc0078e947 */ /* 0x000fea000383ffff */
[----:B------:R-:W-:Y:S02]  /*dc60*/  IMAD.MOV.U32 R2, RZ, RZ, R9 ;  /* 0x000000ffff027224 */ /* 0x000fe400078e0009 */
[----:B------:R-:W-:-:S07]  /*dc70*/  IMAD.MOV.U32 R7, RZ, RZ, R3 ;  /* 0x000000ffff077224 */ /* 0x000fce00078e0003 */
.L_x_434:
[----:B------:R-:W-:-:S04]  /*dc80*/  IMAD.IADD R7, R4, 0x1, -R7 ;  /* 0x0000000104077824 */ /* 0x000fc800078e0a07 */
[----:B------:R-:W-:-:S05]  /*dc90*/  IMAD R3, R2, UR5, R7 ;  /* 0x0000000502037c24 */ /* 0x000fca000f8e0207 */
[----:B------:R-:W-:-:S13]  /*dca0*/  ISETP.GT.AND P0, PT, R3, UR6, PT ;  /* 0x0000000603007c0c */ /* 0x000fda000bf04270 */
[----:B------:R-:W-:-:S04]  /*dcb0*/  VOTE.ANY R6, PT, !P0 ;  /* 0x0000000000067806 */ /* 0x000fc800040e0100 */
[----:B------:R-:W0:Y:S01]  /*dcc0*/  POPC R19, R6 ;  /* 0x0000000600137309 */ /* 0x000e220000000000 */
[----:B------:R-:W-:Y:S01]  /*dcd0*/  ISETP.NE.AND P0, PT, R6, RZ, PT ;  /* 0x000000ff0600720c */ /* 0x000fe20003f05270 */
[----:B0-----:R-:W0:Y:S02]  /*dce0*/  SHFL.IDX PT, R0, R0, R19, 0x1f ;  /* 0x00001f1300007589 */ /* 0x001e2400000e0000 */
[----:B0-----:R-:W-:-:S04]  /*dcf0*/  IABS R4, R0 ;  /* 0x0000000000047213 */ /* 0x001fc80000000000 */
[----:B------:R-:W0:Y:S08]  /*dd00*/  I2F.RP R8, R4 ;  /* 0x0000000400087306 */ /* 0x000e300000209400 */
[----:B0-----:R-:W0:Y:S02]  /*dd10*/  MUFU.RCP R8, R8 ;  /* 0x0000000800087308 */ /* 0x001e240000001000 */
[----:B0-----:R-:W-:-:S06]  /*dd20*/  VIADD R3, R8, 0xffffffe ;  /* 0x0ffffffe08037836 */ /* 0x001fcc0000000000 */
[----:B------:R-:W0:Y:S02]  /*dd30*/  F2I.FTZ.U32.TRUNC.NTZ R3, R3 ;  /* 0x0000000300037305 */ /* 0x000e24000021f000 */
[----:B0-----:R-:W-:Y:S01]  /*dd40*/  IMAD.MOV R11, RZ, RZ, -R3 ;  /* 0x000000ffff0b7224 */ /* 0x001fe200078e0a03 */
[----:B------:R-:W-:Y:S06]  /*dd50*/  @!P0 BRA `(.L_x_439) ;  /* 0x0000000000088947 */ /* 0x000fec0003800000 */
[----:B------:R-:W-:-:S05]  /*dd60*/  VIADD R9, R19, 0xffffffff ;  /* 0xffffffff13097836 */ /* 0x000fca0000000000 */
[----:B------:R0:W1:Y:S02]  /*dd70*/  SHFL.IDX PT, R16, R2, R9, 0x1f ;  /* 0x00001f0902107589 */ /* 0x00006400000e0000 */
.L_x_439:
[----:B-1----:R-:W-:Y:S01]  /*dd80*/  IMAD R16, R16, UR5, R7 ;  /* 0x0000000510107c24 */ /* 0x002fe2000f8e0207 */
[----:B------:R-:W-:Y:S01]  /*dd90*/  IABS R6, R0 ;  /* 0x0000000000067213 */ /* 0x000fe20000000000 */
[----:B------:R-:W-:Y:S02]  /*dda0*/  IMAD R7, R11, R4, RZ ;  /* 0x000000040b077224 */ /* 0x000fe400078e02ff */
[----:B0-----:R-:W-:Y:S01]  /*ddb0*/  IMAD.MOV.U32 R2, RZ, RZ, RZ ;  /* 0x000000ffff027224 */ /* 0x001fe200078e00ff */
[----:B------:R-:W-:Y:S01]  /*ddc0*/  IADD3 R17, -R16, UR6, RZ ;  /* 0x0000000610117c10 */ /* 0x000fe2000fffe1ff */
[----:B------:R-:W-:Y:S02]  /*ddd0*/  IMAD.MOV R6, RZ, RZ, -R6 ;  /* 0x000000ffff067224 */ /* 0x000fe400078e0a06 */
[----:B------:R-:W-:Y:S01]  /*dde0*/  IMAD.HI.U32 R2, R3, R7, R2 ;  /* 0x0000000703027227 */ /* 0x000fe200078e0002 */
[----:B------:R-:W-:-:S03]  /*ddf0*/  IABS R3, R17 ;  /* 0x0000001100037213 */ /* 0x000fc60000000000 */
[----:B------:R-:W-:Y:S02]  /*de00*/  VIADD R19, R19, UR4 ;  /* 0x0000000413137c36 */ /* 0x000fe40008000000 */
[----:B------:R-:W-:-:S04]  /*de10*/  IMAD.HI.U32 R2, R2, R3, RZ ;  /* 0x0000000302027227 */ /* 0x000fc800078e00ff */
[----:B------:R-:W-:-:S05]  /*de20*/  IMAD R3, R2, R6, R3 ;  /* 0x0000000602037224 */ /* 0x000fca00078e0203 */
[----:B------:R-:W-:-:S13]  /*de30*/  ISETP.GT.U32.AND P1, PT, R4, R3, PT ;  /* 0x000000030400720c */ /* 0x000fda0003f24070 */
[----:B------:R-:W-:Y:S02]  /*de40*/  @!P1 IMAD.IADD R3, R3, 0x1, -R4 ;  /* 0x0000000103039824 */ /* 0x000fe400078e0a04 */
[----:B------:R-:W-:Y:S01]  /*de50*/  @!P1 VIADD R2, R2, 0x1 ;  /* 0x0000000102029836 */ /* 0x000fe20000000000 */
[----:B------:R-:W-:Y:S02]  /*de60*/  ISETP.NE.AND P1, PT, R0, RZ, PT ;  /* 0x000000ff0000720c */ /* 0x000fe40003f25270 */
[----:B------:R-:W-:Y:S02]  /*de70*/  ISETP.GE.U32.AND P0, PT, R3, R4, PT ;  /* 0x000000040300720c */ /* 0x000fe40003f06070 */
[----:B------:R-:W-:-:S04]  /*de80*/  LOP3.LUT R3, R17, R0, RZ, 0x3c, !PT ;  /* 0x0000000011037212 */ /* 0x000fc800078e3cff */
[----:B------:R-:W-:-:S07]  /*de90*/  ISETP.GE.AND P2, PT, R3, RZ, PT ;  /* 0x000000ff0300720c */ /* 0x000fce0003f46270 */
[----:B------:R-:W-:-:S06]  /*dea0*/  @P0 VIADD R2, R2, 0x1 ;  /* 0x0000000102020836 */ /* 0x000fcc0000000000 */
[----:B------:R-:W-:Y:S01]  /*deb0*/  @!P2 IMAD.MOV R2, RZ, RZ, -R2 ;  /* 0x000000ffff02a224 */ /* 0x000fe200078e0a02 */
[----:B------:R-:W-:-:S05]  /*dec0*/  @!P1 LOP3.LUT R2, RZ, R0, RZ, 0x33, !PT ;  /* 0x00000000ff029212 */ /* 0x000fca00078e33ff */
[--C-:B------:R-:W-:Y:S02]  /*ded0*/  IMAD.MOV R3, RZ, RZ, -R2.reuse ;  /* 0x000000ffff037224 */ /* 0x100fe400078e0a02 */
[----:B------:R-:W-:Y:S02]  /*dee0*/  IMAD.MOV.U32 R18, RZ, RZ, R2 ;  /* 0x000000ffff127224 */ /* 0x000fe400078e0002 */
[----:B------:R-:W-:Y:S01]  /*def0*/  IMAD R17, R0, R3, R17 ;  /* 0x0000000300117224 */ /* 0x000fe200078e0211 */
[----:B------:R-:W-:Y:S06]  /*df00*/  BRA `(.L_x_440) ;  /* 0x00000000000c7947 */ /* 0x000fec0003800000 */
.L_x_435:
[----:B------:R-:W-:Y:S02]  /*df10*/  IMAD.MOV.U32 R17, RZ, RZ, RZ ;  /* 0x000000ffff117224 */ /* 0x000fe400078e00ff */
[----:B------:R-:W-:Y:S02]  /*df20*/  IMAD.U32 R16, RZ, RZ, UR6 ;  /* 0x00000006ff107e24 */ /* 0x000fe4000f8e00ff */
[----:B------:R-:W-:-:S07]  /*df30*/  IMAD.MOV.U32 R18, RZ, RZ, RZ ;  /* 0x000000ffff127224 */ /* 0x000fce00078e00ff */
.L_x_440:
[----:B------:R-:W-:-:S13]  /*df40*/  ISETP.NE.AND P0, PT, R5, RZ, PT ;  /* 0x000000ff0500720c */ /* 0x000fda0003f05270 */
[----:B------:R-:W0:Y:S01]  /*df50*/  @!P0 S2R R3, SR_CgaCtaId ;  /* 0x0000000000038919 */ /* 0x000e220000008800 */
[----:B------:R-:W-:-:S04]  /*df60*/  @!P0 MOV R0, 0x400 ;  /* 0x0000040000008802 */ /* 0x000fc80000000f00 */
[----:B0-----:R-:W-:-:S05]  /*df70*/  @!P0 LEA R0, R3, R0, 0x18 ;  /* 0x0000000003008211 */ /* 0x001fca00078ec0ff */
[----:B------:R0:W-:Y:S01]  /*df80*/  @!P0 STS.128 [R0+0x388d0], R16 ;  /* 0x0388d01000008388 */ /* 0x0001e20000000c00 */
[----:B------:R-:W-:Y:S06]  /*df90*/  BAR.ARV 0x5, 0x180 ;  /* 0x0146000000007b1d */ /* 0x000fec0000002000 */
.L_x_433:
[----:B0-----:R-:W-:Y:S01]  /*dfa0*/  IMAD.MOV.U32 R0, RZ, RZ, 0x1 ;  /* 0x00000001ff007424 */ /* 0x001fe200078e00ff */
[----:B------:R0:W-:Y:S01]  /*dfb0*/  STL [R1+0x50], RZ ;  /* 0x000050ff01007387 */ /* 0x0001e20000100800 */
[----:B------:R-:W-:Y:S02]  /*dfc0*/  ULDC UR4, c[0x0][0xc3c] ;  /* 0x00030f0000047ab9 */ /* 0x000fe40000000800 */
[----:B-1----:R-:W-:Y:S01]  /*dfd0*/  ISETP.GE.AND P0, PT, R19, UR4, PT ;  /* 0x0000000413007c0c */ /* 0x002fe2000bf06270 */
[----:B------:R0:W-:Y:S04]  /*dfe0*/  STL [R1+0x10], R0 ;  /* 0x0000100001007387 */ /* 0x0001e80000100800 */
[----:B------:R0:W-:Y:S08]  /*dff0*/  STL [R1+0x8], RZ ;  /* 0x000008ff01007387 */ /* 0x0001f00000100800 */
[----:B0-----:R-:W-:Y:S05]  /*e000*/  @P0 BRA `(.L_x_441) ;  /* 0x0000006000280947 */ /* 0x001fea0003800000 */
[----:B------:R-:W0:Y:S01]  /*e010*/  S2R R5, SR_TID.X ;  /* 0x0000000000057919 */ /* 0x000e220000002100 */
[----:B------:R-:W1:Y:S01]  /*e020*/  S2UR UR5, SR_CgaCtaId ;  /* 0x00000000000579c3 */ /* 0x000e620000008800 */
[----:B------:R-:W-:Y:S01]  /*e030*/  UMOV UR4, 0x400 ;  /* 0x0000040000047882 */ /* 0x000fe20000000000 */
[----:B------:R-:W-:Y:S01]  /*e040*/  BSSY B8, `(.L_x_441) ;  /* 0x0000606000087945 */ /* 0x000fe20003800000 */
[----:B------:R-:W-:Y:S01]  /*e050*/  ULDC UR38, c[0x0][0xc] ;  /* 0x0000030000267ab9 */ /* 0x000fe20000000800 */
[----:B------:R-:W-:Y:S01]  /*e060*/  ULDC.64 UR36, c[0x0][0x198] ;  /* 0x0000660000247ab9 */ /* 0x000fe20000000a00 */
[----:B-1----:R-:W-:Y:S01]  /*e070*/  ULEA UR4, UR5, UR4, 0x18 ;  /* 0x0000000405047291 */ /* 0x002fe2000f8ec03f */
[C---:B0-----:R-:W-:Y:S01]  /*e080*/  IMAD.SHL.U32 R0, R5.reuse, 0x8, RZ ;  /* 0x0000000805007824 */ /* 0x041fe200078e00ff */
[----:B------:R-:W-:-:S04]  /*e090*/  LOP3.LUT R4, R5, 0x7f, RZ, 0xc0, !PT ;  /* 0x0000007f05047812 */ /* 0x000fc800078ec0ff */
[C---:B------:R-:W-:Y:S02]  /*e0a0*/  LOP3.LUT R2, R0.reuse, 0x1f8, RZ, 0xc0, !PT ;  /* 0x000001f800027812 */ /* 0x040fe400078ec0ff */
[----:B------:R-:W-:Y:S02]  /*e0b0*/  LOP3.LUT R0, R0, 0x38, RZ, 0xc0, !PT ;  /* 0x0000003800007812 */ /* 0x000fe400078ec0ff */
[----:B------:R-:W-:Y:S01]  /*e0c0*/  LOP3.LUT R3, R2, 0x38, R5, 0x78, !PT ;  /* 0x0000003802037812 */ /* 0x000fe200078e7805 */
[----:B------:R-:W-:-:S05]  /*e0d0*/  IMAD.SHL.U32 R2, R4, 0x8, RZ ;  /* 0x0000000804027824 */ /* 0x000fca00078e00ff */
[----:B------:R-:W-:Y:S01]  /*e0e0*/  LOP3.LUT R3, R3, 0x200, R2, 0xf8, !PT ;  /* 0x0000020003037812 */ /* 0x000fe200078ef802 */
[----:B------:R-:W-:Y:S01]  /*e0f0*/  IMAD.SHL.U32 R2, R5, 0x10, RZ ;  /* 0x0000001005027824 */ /* 0x000fe200078e00ff */
[----:B------:R-:W-:Y:S01]  /*e100*/  SHF.R.U32.HI R5, RZ, 0x3, R4 ;  /* 0x00000003ff057819 */ /* 0x000fe20000011604 */
[----:B------:R-:W-:-:S03]  /*e110*/  IMAD.U32 R4, RZ, RZ, UR4 ;  /* 0x00000004ff047e24 */ /* 0x000fc6000f8e00ff */
[----:B------:R-:W-:Y:S01]  /*e120*/  LOP3.LUT R2, R5, 0x70, R2, 0xf8, !PT ;  /* 0x0000007005027812 */ /* 0x000fe200078ef802 */
[----:B------:R-:W-:Y:S01]  /*e130*/  IMAD R3, R3, 0x2, R4 ;  /* 0x0000000203037824 */ /* 0x000fe200078e0204 */
[----:B------:R-:W-:Y:S01]  /*e140*/  STL [R1+0x4], R4 ;  /* 0x0000040401007387 */ /* 0x000fe20000100800 */
[----:B------:R-:W-:-:S03]  /*e150*/  IMAD.MOV.U32 R2, RZ, RZ, 0x1 ;  /* 0x00000001ff027424 */ /* 0x000fc600078e00ff */
[----:B------:R0:W-:Y:S04]  /*e160*/  STL [R1+0x24], R3 ;  /* 0x0000240301007387 */ /* 0x0001e80000100800 */
[----:B------:R-:W-:Y:S04]  /*e170*/  STL [R1+0x8], RZ ;  /* 0x000008ff01007387 */ /* 0x000fe80000100800 */
[----:B------:R1:W-:Y:S01]  /*e180*/  STL [R1+0x10], R2 ;  /* 0x0000100201007387 */ /* 0x0003e20000100800 */
[----:B0-----:R-:W-:-:S03]  /*e190*/  LOP3.LUT R3, R0, 0x40, RZ, 0xfc, !PT ;  /* 0x0000004000037812 */ /* 0x001fc600078efcff */
[----:B------:R0:W-:Y:S01]  /*e1a0*/  STL [R1+0x50], RZ ;  /* 0x000050ff01007387 */ /* 0x0001e20000100800 */
[C---:B-1----:R-:W-:Y:S02]  /*e1b0*/  LOP3.LUT R2, R0.reuse, 0x80, RZ, 0xfc, !PT ;  /* 0x0000008000027812 */ /* 0x042fe400078efcff */
[----:B------:R-:W-:-:S07]  /*e1c0*/  LOP3.LUT R0, R0, 0xc0, RZ, 0xfc, !PT ;  /* 0x000000c000007812 */ /* 0x000fce00078efcff */
.L_x_554:
[----:B-1----:R-:W1:Y:S01]  /*e1d0*/  LDC.64 R2, c[0x0][0xc88] ;  /* 0x00032200ff027b82 */ /* 0x002e620000000a00 */
[----:B------:R-:W-:Y:S01]  /*e1e0*/  ULDC.64 UR4, c[0x0][0x208] ;  /* 0x0000820000047ab9 */ /* 0x000fe20000000a00 */
[----:B-1----:R-:W-:-:S05]  /*e1f0*/  IMAD.WIDE R2, R19, 0x4, R2 ;  /* 0x0000000413027825 */ /* 0x002fca00078e0202 */
[----:B--2---:R-:W2:Y:S01]  /*e200*/  LDG.E R11, desc[UR4][R2.64] ;  /* 0x00000004020b7981 */ /* 0x004ea2000c1e1900 */
[----:B------:R-:W-:Y:S05]  /*e210*/  YIELD ;  /* 0x0000000000007946 */ /* 0x000fea0003800000 */
[----:B------:R-:W-:Y:S01]  /*e220*/  ULDC.64 UR4, c[0x0][0xa28] ;  /* 0x00028a0000047ab9 */ /* 0x000fe20000000a00 */
[----:B---3--:R-:W-:Y:S01]  /*e230*/  IMAD.MOV.U32 R0, RZ, RZ, RZ ;  /* 0x000000ffff007224 */ /* 0x008fe200078e00ff */
[----:B------:R-:W-:Y:S01]  /*e240*/  ISETP.NE.U32.AND P0, PT, RZ, UR4, PT ;  /* 0x00000004ff007c0c */ /* 0x000fe2000bf05070 */
[----:B------:R-:W-:Y:S01]  /*e250*/  ULDC.64 UR10, c[0x0][0x208] ;  /* 0x00008200000a7ab9 */ /* 0x000fe20000000a00 */
[----:B------:R-:W-:Y:S01]  /*e260*/  IMAD.MOV.U32 R6, RZ, RZ, RZ ;  /* 0x000000ffff067224 */ /* 0x000fe200078e00ff */
[----:B------:R-:W-:Y:S01]  /*e270*/  ULDC.64 UR6, c[0x0][0xa18] ;  /* 0x0002860000067ab9 */ /* 0x000fe20000000a00 */
[----:B------:R-:W-:Y:S01]  /*e280*/  ISETP.NE.AND.EX P0, PT, RZ, UR5, PT, P0 ;  /* 0x00000005ff007c0c */ /* 0x000fe2000bf05300 */
[----:B------:R-:W-:Y:S01]  /*e290*/  ULDC.64 UR8, c[0x0][0xa08] ;  /* 0x0002820000087ab9 */ /* 0x000fe20000000a00 */
[----:B--2---:R-:W-:Y:S01]  /*e2a0*/  SHF.R.S32.HI R4, RZ, 0x1f, R11 ;  /* 0x0000001fff047819 */ /* 0x004fe2000001140b */
[----:B------:R-:W-:-:S10]  /*e2b0*/  IMAD.SHL.U32 R10, R11, 0x4, RZ ;  /* 0x000000040b0a7824 */ /* 0x000fd400078e00ff */
[C---:B------:R-:W-:Y:S01]  /*e2c0*/  @P0 LEA R2, P1, R11.reuse, UR4, 0x2 ;  /* 0x000000040b020c11 */ /* 0x040fe2000f8210ff */
[----:B------:R-:W-:Y:S03]  /*e2d0*/  STL [R1+0x28], R11 ;  /* 0x0000280b01007387 */ /* 0x000fe60000100800 */
[C-C-:B------:R-:W-:Y:S01]  /*e2e0*/  @P0 LEA.HI.X R3, R11.reuse, UR5, R4.reuse, 0x2, P1 ;  /* 0x000000050b030c11 */ /* 0x140fe200088f1404 */
[----:B------:R-:W-:Y:S01]  /*e2f0*/  ULDC.64 UR4, c[0x0][0xa00] ;  /* 0x0002800000047ab9 */ /* 0x000fe20000000a00 */
[----:B------:R-:W-:Y:S01]  /*e300*/  SHF.L.U64.HI R9, R11, 0x2, R4 ;  /* 0x000000020b097819 */ /* 0x000fe20000010204 */
[----:B------:R1:W-:Y:S01]  /*e310*/  STL [R1+0x38], R4 ;  /* 0x0000380401007387 */ /* 0x0003e20000100800 */
[----:B------:R-:W-:-:S03]  /*e320*/  ISETP.NE.U32.AND P1, PT, RZ, UR4, PT ;  /* 0x00000004ff007c0c */ /* 0x000fc6000bf25070 */
[----:B-----5:R2:W5:Y:S01]  /*e330*/  @P0 LDG.E R0, desc[UR10][R2.64] ;  /* 0x0000000a02000981 */ /* 0x020562000c1e1900 */
[----:B------:R-:W-:Y:S01]  /*e340*/  ISETP.NE.AND.EX P1, PT, RZ, UR5, PT, P1 ;  /* 0x00000005ff007c0c */ /* 0x000fe2000bf25310 */
[----:B------:R-:W-:Y:S01]  /*e350*/  IMAD.MOV.U32 R8, RZ, RZ, RZ ;  /* 0x000000ffff087224 */ /* 0x000fe200078e00ff */
[----:B------:R-:W-:Y:S01]  /*e360*/  ISETP.NE.U32.AND P2, PT, RZ, UR6, PT ;  /* 0x00000006ff007c0c */ /* 0x000fe2000bf45070 */
[----:B------:R-:W-:Y:S01]  /*e370*/  STL [R1], R10 ;  /* 0x0000000a01007387 */ /* 0x000fe20000100800 */
[----:B------:R-:W-:Y:S02]  /*e380*/  ISETP.NE.U32.AND P0, PT, RZ, UR8, PT ;  /* 0x00000008ff007c0c */ /* 0x000fe4000bf05070 */
[----:B------:R-:W-:Y:S01]  /*e390*/  ISETP.NE.AND.EX P2, PT, RZ, UR7, PT, P2 ;  /* 0x00000007ff007c0c */ /* 0x000fe2000bf45320 */
[----:B------:R-:W-:Y:S01]  /*e3a0*/  STL [R1+0x1c], R9 ;  /* 0x00001c0901007387 */ /* 0x000fe20000100800 */
[----:B------:R-:W-:Y:S02]  /*e3b0*/  ISETP.NE.AND.EX P0, PT, RZ, UR9, PT, P0 ;  /* 0x00000009ff007c0c */ /* 0x000fe4000bf05300 */
[----:B--2---:R-:W-:-:S02]  /*e3c0*/  IADD3 R2, P3, R10, UR4, RZ ;  /* 0x000000040a027c10 */ /* 0x004fc4000ff7e0ff */
[----:B-1----:R-:W-:Y:S02]  /*e3d0*/  IADD3 R4, P4, R10, UR8, RZ ;  /* 0x000000080a047c10 */ /* 0x002fe4000ff9e0ff */
[C---:B------:R-:W-:Y:S01]  /*e3e0*/  IADD3.X R3, R9.reuse, UR5, RZ, P3, !PT ;  /* 0x0000000509037c10 */ /* 0x040fe20009ffe4ff */
[----:B------:R-:W-:Y:S01]  /*e3f0*/  ULDC UR4, c[0x0][0x288] ;  /* 0x0000a20000047ab9 */ /* 0x000fe20000000800 */
[----:B------:R-:W-:-:S03]  /*e400*/  IADD3.X R5, R9, UR9, RZ, P4, !PT ;  /* 0x0000000909057c10 */ /* 0x000fc6000a7fe4ff */
[----:B------:R-:W2:Y:S01]  /*e410*/  @P1 LDG.E R6, desc[UR10][R2.64] ;  /* 0x0000000a02061981 */ /* 0x000ea2000c1e1900 */
[----:B------:R-:W-:Y:S01]  /*e420*/  IMAD.U32 R12, RZ, RZ, UR4 ;  /* 0x00000004ff0c7e24 */ /* 0x000fe2000f8e00ff */
[----:B------:R-:W-:Y:S02]  /*e430*/  ULDC.64 UR4, c[0x0][0x418] ;  /* 0x0001060000047ab9 */ /* 0x000fe40000000a00 */
[----:B------:R-:W5:Y:S04]  /*e440*/  @P0 LDG.E R8, desc[UR10][R4.64] ;  /* 0x0000000a04080981 */ /* 0x000f68000c1e1900 */
[----:B--2---:R1:W-:Y:S02]  /*e450*/  STL [R1+0x34], R6 ;  /* 0x0000340601007387 */ /* 0x0043e40000100800 */
[----:B-1----:R-:W-:-:S04]  /*e460*/  @P2 IADD3 R6, P3, R10, UR6, RZ ;  /* 0x000000060a062c10 */ /* 0x002fc8000ff7e0ff */
[----:B------:R-:W-:-:S05]  /*e470*/  @P2 IADD3.X R7, R9, UR7, RZ, P3, !PT ;  /* 0x0000000709072c10 */ /* 0x000fca0009ffe4ff */
[----:B------:R1:W2:Y:S01]  /*e480*/  @P2 LDG.E R12, desc[UR10][R6.64] ;  /* 0x0000000a060c2981 */ /* 0x0002a2000c1e1900 */
[----:B------:R-:W-:-:S03]  /*e490*/  UISETP.NE.U32.AND UP0, UPT, UR4, URZ, UPT ;  /* 0x0000003f0400728c */ /* 0x000fc6000bf05070 */
[----:B------:R-:W-:Y:S01]  /*e4a0*/  ULDC UR4, c[0x0][0x424] ;  /* 0x0001090000047ab9 */ /* 0x000fe20000000800 */
[----:B------:R-:W-:-:S03]  /*e4b0*/  UISETP.NE.AND.EX UP0, UPT, UR5, URZ, UPT, UP0 ;  /* 0x0000003f0500728c */ /* 0x000fc6000bf05300 */
[----:B------:R-:W-:Y:S01]  /*e4c0*/  ULDC UR5, c[0x0][0x2f0] ;  /* 0x0000bc0000057ab9 */ /* 0x000fe20000000800 */
[----:B------:R-:W-:-:S04]  /*e4d0*/  USEL UR4, UR4, 0x1, UP0 ;  /* 0x0000000104047887 */ /* 0x000fc80008000000 */
[----:B------:R-:W-:-:S06]  /*e4e0*/  UIMAD UR4, UR4, UR5, URZ ;  /* 0x00000005040472a4 */ /* 0x000fcc000f8e023f */
[----:B-1----:R-:W-:Y:S01]  /*e4f0*/  IMAD.U32 R6, RZ, RZ, UR4 ;  /* 0x00000004ff067e24 */ /* 0x002fe2000f8e00ff */
[----:B--2---:R1:W-:Y:S01]  /*e500*/  STL [R1+0x3c], R12 ;  /* 0x00003c0c01007387 */ /* 0x0043e20000100800 */
[----:B------:R-:W-:Y:S05]  /*e510*/  @P2 BRA `(.L_x_442) ;  /* 0x0000000000182947 */ /* 0x000fea0003800000 */
[----:B------:R-:W-:Y:S05]  /*e520*/  @!P1 BRA `(.L_x_442) ;  /* 0x0000000000149947 */ /* 0x000fea0003800000 */
[----:B------:R-:W-:Y:S02]  /*e530*/  ULDC.64 UR4, c[0x0][0x208] ;  /* 0x0000820000047ab9 */ /* 0x000fe40000000a00 */
[----:B------:R-:W2:Y:S04]  /*e540*/  LDG.E R7, desc[UR4][R2.64] ;  /* 0x0000000402077981 */ /* 0x000ea8000c1e1900 */
[----:B------:R-:W2:Y:S02]  /*e550*/  LDG.E R2, desc[UR4][R2.64+0x4] ;  /* 0x0000040402027981 */ /* 0x000ea4000c1e1900 */
[----:B--2---:R-:W-:-:S05]  /*e560*/  IMAD.IADD R2, R2, 0x1, -R7 ;  /* 0x0000000102027824 */ /* 0x004fca00078e0a07 */
[----:B------:R2:W-:Y:S02]  /*e570*/  STL [R1+0x3c], R2 ;  /* 0x00003c0201007387 */ /* 0x0005e40000100800 */
.L_x_442:
[----:B--2---:R-:W-:Y:S01]  /*e580*/  IMAD.MOV.U32 R2, RZ, RZ, R11 ;  /* 0x000000ffff027224 */ /* 0x004fe200078e000b */
[----:B------:R-:W-:Y:S01]  /*e590*/  ULDC.64 UR4, c[0x0][0xa20] ;  /* 0x0002880000047ab9 */ /* 0x000fe20000000a00 */
[----:B-----5:R-:W-:Y:S01]  /*e5a0*/  IMAD.IADD R3, R8, 0x1, R0 ;  /* 0x0000000108037824 */ /* 0x020fe200078e0200 */
[----:B------:R-:W-:Y:S02]  /*e5b0*/  ISETP.NE.U32.AND P1, PT, RZ, UR4, PT ;  /* 0x00000004ff007c0c */ /* 0x000fe4000bf25070 */
[----:B------:R2:W-:Y:S02]  /*e5c0*/  STL [R1+0xc], R2 ;  /* 0x00000c0201007387 */ /* 0x0005e40000100800 */
[----:B------:R-:W-:Y:S02]  /*e5d0*/  ISETP.NE.AND.EX P1, PT, RZ, UR5, PT, P1 ;  /* 0x00000005ff007c0c */ /* 0x000fe4000bf25310 */
[----:B------:R2:W-:Y:S11]  /*e5e0*/  STL [R1+0x18], R3 ;  /* 0x0000180301007387 */ /* 0x0005f60000100800 */
[----:B--2---:R-:W-:Y:S05]  /*e5f0*/  @!P1 BRA `(.L_x_443) ;  /* 0x0000000000149947 */ /* 0x004fea0003800000 */
[----:B------:R-:W-:Y:S01]  /*e600*/  IADD3 R6, P0, R10, UR4, RZ ;  /* 0x000000040a067c10 */ /* 0x000fe2000ff1e0ff */
[----:B------:R-:W-:-:S03]  /*e610*/  ULDC.64 UR6, c[0x0][0x208] ;  /* 0x0000820000067ab9 */ /* 0x000fc60000000a00 */
[----:B------:R-:W-:-:S05]  /*e620*/  IADD3.X R7, R9, UR5, RZ, P0, !PT ;  /* 0x0000000509077c10 */ /* 0x000fca00087fe4ff */
[----:B------:R2:W5:Y:S01]  /*e630*/  LDG.E R6, desc[UR6][R6.64] ;  /* 0x0000000606067981 */ /* 0x000562000c1e1900 */
[----:B------:R-:W-:Y:S05]  /*e640*/  BRA `(.L_x_444) ;  /* 0x0000000000147947 */ /* 0x000fea0003800000 */
.L_x_443:
[----:B------:R-:W-:Y:S05]  /*e650*/  @!P0 BRA `(.L_x_444) ;  /* 0x0000000000108947 */ /* 0x000fea0003800000 */
[----:B------:R-:W-:Y:S02]  /*e660*/  ULDC.64 UR4, c[0x0][0x208] ;  /* 0x0000820000047ab9 */ /* 0x000fe40000000a00 */
[----:B------:R-:W2:Y:S04]  /*e670*/  LDG.E R6, desc[UR4][R4.64] ;  /* 0x0000000404067981 */ /* 0x000ea8000c1e1900 */
[----:B------:R-:W2:Y:S02]  /*e680*/  LDG.E R4, desc[UR4][R4.64+0x4] ;  /* 0x0000040404047981 */ /* 0x000ea4000c1e1900 */
[----:B--2---:R-:W-:-:S07]  /*e690*/  IMAD.IADD R6, R4, 0x1, -R6 ;  /* 0x0000000104067824 */ /* 0x004fce00078e0a06 */
.L_x_444:
[----:B-----5:R-:W-:Y:S01]  /*e6a0*/  IMAD.IADD R2, R6, 0x1, -R0 ;  /* 0x0000000106027824 */ /* 0x020fe200078e0a00 */
[----:B------:R-:W-:Y:S03]  /*e6b0*/  BSSY B7, `(.L_x_445) ;  /* 0x00004fa000077945 */ /* 0x000fe60003800000 */
[C---:B------:R-:W-:Y:S01]  /*e6c0*/  VIADD R0, R2.reuse, 0x4f ;  /* 0x0000004f02007836 */ /* 0x040fe20000000000 */
[----:B------:R3:W-:Y:S01]  /*e6d0*/  STL [R1+0x40], R2 ;  /* 0x0000400201007387 */ /* 0x0007e20000100800 */
[----:B------:R-:W-:Y:S02]  /*e6e0*/  ISETP.GT.AND P0, PT, R2, RZ, PT ;  /* 0x000000ff0200720c */ /* 0x000fe40003f04270 */
[----:B------:R-:W-:-:S05]  /*e6f0*/  IMAD.HI R0, R0, 0x66666667, RZ ;  /* 0x6666666700007827 */ /* 0x000fca00078e02ff */
[----:B---3--:R-:W-:-:S04]  /*e700*/  SHF.R.U32.HI R2, RZ, 0x1f, R0 ;  /* 0x0000001fff027819 */ /* 0x008fc80000011600 */
[----:B------:R-:W-:-:S05]  /*e710*/  LEA.HI.SX32 R0, R0, R2, 0x1b ;  /* 0x0000000200007211 */ /* 0x000fca00078fdaff */
[----:B------:R3:W-:Y:S01]  /*e720*/  STL [R1+0x30], R0 ;  /* 0x0000300001007387 */ /* 0x0007e20000100800 */
[----:B------:R-:W-:Y:S05]  /*e730*/  @P0 BRA `(.L_x_446) ;  /* 0x0000000000480947 */ /* 0x000fea0003800000 */
[----:B------:R-:W4:Y:S02]  /*e740*/  S2R R3, SR_TID.X ;  /* 0x0000000000037919 */ /* 0x000f240000002100 */
[----:B----4-:R-:W-:-:S04]  /*e750*/  LOP3.LUT R3, R3, 0x7f, RZ, 0xc0, !PT ;  /* 0x0000007f03037812 */ /* 0x010fc800078ec0ff */
[----:B------:R-:W-:-:S13]  /*e760*/  ISETP.NE.AND P0, PT, R3, RZ, PT ;  /* 0x000000ff0300720c */ /* 0x000fda0003f05270 */
[----:B------:R-:W-:Y:S05]  /*e770*/  @P0 BRA `(.L_x_447) ;  /* 0x0000004c00b40947 */ /* 0x000fea0003800000 */
[----:B------:R-:W4:Y:S01]  /*e780*/  S2R R3, SR_LANEID ;  /* 0x0000000000037919 */ /* 0x000f220000000000 */
[----:B------:R-:W-:Y:S01]  /*e790*/  VOTEU.ANY UR4, UPT, PT ;  /* 0x0000000000047886 */ /* 0x000fe200038e0100 */
[----:B------:R-:W5:Y:S01]  /*e7a0*/  LDC.64 R4, c[0x0][0xc60] ;  /* 0x00031800ff047b82 */ /* 0x000f620000000a00 */
[----:B---3--:R-:W4:Y:S01]  /*e7b0*/  FLO.U32 R0, UR4 ;  /* 0x0000000400007d00 */ /* 0x008f2200080e0000 */
[----:B------:R-:W-:-:S07]  /*e7c0*/  ULDC.64 UR6, c[0x0][0x208] ;  /* 0x0000820000067ab9 */ /* 0x000fce0000000a00 */
[----:B------:R-:W5:Y:S01]  /*e7d0*/  POPC R2, UR4 ;  /* 0x0000000400027d09 */ /* 0x000f620008000000 */
[----:B----4-:R-:W-:-:S13]  /*e7e0*/  ISETP.EQ.U32.AND P0, PT, R0, R3, PT ;  /* 0x000000030000720c */ /* 0x010fda0003f02070 */
[----:B-----5:R-:W3:Y:S01]  /*e7f0*/  @P0 ATOMG.E.ADD.STRONG.GPU PT, R5, desc[UR6][R4.64], R2 ;  /* 0x00000002040509a8 */ /* 0x020ee200081ee1c6 */
[----:B------:R-:W4:Y:S02]  /*e800*/  S2R R3, SR_LTMASK ;  /* 0x0000000000037919 */ /* 0x000f240000003900 */
[----:B----4-:R-:W-:-:S06]  /*e810*/  LOP3.LUT R3, R3, UR4, RZ, 0xc0, !PT ;  /* 0x0000000403037c12 */ /* 0x010fcc000f8ec0ff */
[----:B------:R-:W4:Y:S01]  /*e820*/  POPC R3, R3 ;  /* 0x0000000300037309 */ /* 0x000f220000000000 */
[----:B---3--:R-:W4:Y:S02]  /*e830*/  SHFL.IDX PT, R0, R5, R0, 0x1f ;  /* 0x00001f0005007589 */ /* 0x008f2400000e0000 */
[----:B----4-:R-:W-:Y:S01]  /*e840*/  IADD3 R16, R0, UR38, R3 ;  /* 0x0000002600107c10 */ /* 0x010fe2000fffe003 */
[----:B------:R-:W-:Y:S06]  /*e850*/  BRA `(.L_x_447) ;  /* 0x0000004c007c7947 */ /* 0x000fec0003800000 */
.L_x_446:
[----:B---3--:R-:W3:Y:S01]  /*e860*/  LDL R0, [R1+0x4] ;  /* 0x0000040001007983 */ /* 0x008ee20000100800 */
[----:B------:R-:W-:Y:S01]  /*e870*/  BSSY B6, `(.L_x_448) ;  /* 0x0000014000067945 */ /* 0x000fe20003800000 */
[----:B---3--:R-:W-:-:S05]  /*e880*/  VIADD R0, R0, 0x24400 ;  /* 0x0002440000007836 */ /* 0x008fca0000000000 */
[----:B------:R-:W-:-:S13]  /*e890*/  LOP3.LUT P0, RZ, R0, 0x3ff, RZ, 0xc0, !PT ;  /* 0x000003ff00ff7812 */ /* 0x000fda000780c0ff */
[----:B------:R-:W-:Y:S05]  /*e8a0*/  @!P0 BRA `(.L_x_449) ;  /* 0x0000000000408947 */ /* 0x000fea0003800000 */
[----:B------:R-:W-:Y:S01]  /*e8b0*/  MOV R2, 0x0 ;  /* 0x0000000000027802 */ /* 0x000fe20000000f00 */
[----:B------:R-:W-:Y:S01]  /*e8c0*/  ULDC.64 UR6, c[0x4][0xa8] ;  /* 0x01002a0000067ab9 */ /* 0x000fe20000000a00 */
[----:B------:R-:W-:Y:S01]  /*e8d0*/  ULDC.64 UR8, c[0x4][0xb0] ;  /* 0x01002c0000087ab9 */ /* 0x000fe20000000a00 */
[----:B------:R-:W-:Y:S01]  /*e8e0*/  ULDC.64 UR4, c[0x4][0x8] ;  /* 0x0100020000047ab9 */ /* 0x000fe20000000a00 */
[----:B------:R-:W-:Y:S02]  /*e8f0*/  IMAD.U32 R4, RZ, RZ, UR6 ;  /* 0x00000006ff047e24 */ /* 0x000fe4000f8e00ff */
[----:B------:R-:W3:Y:S01]  /*e900*/  LDC.64 R2, c[0x4][R2] ;  /* 0x0100000002027b82 */ /* 0x000ee20000000a00 */
[----:B------:R-:W-:Y:S02]  /*e910*/  IMAD.U32 R5, RZ, RZ, UR7 ;  /* 0x00000007ff057e24 */ /* 0x000fe4000f8e00ff */
[----:B------:R-:W-:Y:S02]  /*e920*/  IMAD.U32 R6, RZ, RZ, UR8 ;  /* 0x00000008ff067e24 */ /* 0x000fe4000f8e00ff */
[----:B--2---:R-:W-:-:S02]  /*e930*/  IMAD.U32 R7, RZ, RZ, UR9 ;  /* 0x00000009ff077e24 */ /* 0x004fc4000f8e00ff */
[----:B------:R-:W-:Y:S02]  /*e940*/  IMAD.U32 R10, RZ, RZ, UR4 ;  /* 0x00000004ff0a7e24 */ /* 0x000fe4000f8e00ff */
[----:B------:R-:W-:Y:S02]  /*e950*/  IMAD.U32 R11, RZ, RZ, UR5 ;  /* 0x00000005ff0b7e24 */ /* 0x000fe4000f8e00ff */
[----:B------:R-:W-:Y:S02]  /*e960*/  IMAD.MOV.U32 R8, RZ, RZ, 0x70 ;  /* 0x00000070ff087424 */ /* 0x000fe400078e00ff */
[----:B-1----:R-:W-:Y:S02]  /*e970*/  IMAD.MOV.U32 R12, RZ, RZ, 0x1 ;  /* 0x00000001ff0c7424 */ /* 0x002fe400078e00ff */
[----:B------:R-:W-:-:S07]  /*e980*/  IMAD.MOV.U32 R13, RZ, RZ, RZ ;  /* 0x000000ffff0d7224 */ /* 0x000fce00078e00ff */
[----:B------:R-:W-:-:S07]  /*e990*/  LEPC R20, `(.L_x_449) ;  /* 0x000000001014794e */ /* 0x000fce0000000000 */
[----:B0--3--:R-:W-:Y:S05]  /*e9a0*/  CALL.ABS.NOINC R2 ;  /* 0x0000000002007343 */ /* 0x009fea0003c00000 */
.L_x_449:
[----:B------:R-:W-:Y:S05]  /*e9b0*/  BSYNC B6 ;  /* 0x0000000000067941 */ /* 0x000fea0003800000 */
.L_x_448:
[----:B------:R-:W3:Y:S01]  /*e9c0*/  LDL R2, [R1+0x4] ;  /* 0x0000040001027983 */ /* 0x000ee20000100800 */
        /* <DEDUP_REMOVED lines=8> */
[----:B------:R3:W4:Y:S01]  /*ea50*/  LDC.64 R2, c[0x4][R0] ;  /* 0x0100000000027b82 */ /* 0x0007220000000a00 */
[----:B------:R-:W-:Y:S02]  /*ea60*/  IMAD.U32 R4, RZ, RZ, UR6 ;  /* 0x00000006ff047e24 */ /* 0x000fe4000f8e00ff */
[----:B------:R-:W-:Y:S02]  /*ea70*/  IMAD.U32 R5, RZ, RZ, UR7 ;  /* 0x00000007ff057e24 */ /* 0x000fe4000f8e00ff */
[----:B------:R-:W-:Y:S02]  /*ea80*/  IMAD.U32 R6, RZ, RZ, UR8 ;  /* 0x00000008ff067e24 */ /* 0x000fe4000f8e00ff */
[----:B--2---:R-:W-:-:S02]  /*ea90*/  IMAD.U32 R7, RZ, RZ, UR9 ;  /* 0x00000009ff077e24 */ /* 0x004fc4000f8e00ff */
[----:B------:R-:W-:Y:S02]  /*eaa0*/  IMAD.U32 R10, RZ, RZ, UR4 ;  /* 0x00000004ff0a7e24 */ /* 0x000fe4000f8e00ff */
[----:B------:R-:W-:Y:S02]  /*eab0*/  IMAD.U32 R11, RZ, RZ, UR5 ;  /* 0x00000005ff0b7e24 */ /* 0x000fe4000f8e00ff */
[----:B------:R-:W-:Y:S02]  /*eac0*/  IMAD.MOV.U32 R8, RZ, RZ, 0x70 ;  /* 0x00000070ff087424 */ /* 0x000fe400078e00ff */
[----:B-1----:R-:W-:Y:S02]  /*ead0*/  IMAD.MOV.U32 R12, RZ, RZ, 0x1 ;  /* 0x00000001ff0c7424 */ /* 0x002fe400078e00ff */
[----:B---3--:R-:W-:-:S07]  /*eae0*/  IMAD.MOV.U32 R13, RZ, RZ, RZ ;  /* 0x000000ffff0d7224 */ /* 0x008fce00078e00ff */
[----:B------:R-:W-:-:S07]  /*eaf0*/  LEPC R20, `(.L_x_452) ;  /* 0x000000001014794e */ /* 0x000fce0000000000 */
[----:B0---4-:R-:W-:Y:S05]  /*eb00*/  CALL.ABS.NOINC R2 ;  /* 0x0000000002007343 */ /* 0x011fea0003c00000 */
.L_x_452:
[----:B------:R-:W-:Y:S01]  /*eb10*/  MOV R2, 0x0 ;  /* 0x0000000000027802 */ /* 0x000fe20000000f00 */
[----:B------:R-:W-:Y:S01]  /*eb20*/  ULDC.64 UR6, c[0x4][0xa8] ;  /* 0x01002a0000067ab9 */ /* 0x000fe20000000a00 */
[----:B------:R-:W-:Y:S01]  /*eb30*/  ULDC.64 UR8, c[0x4][0xb0] ;  /* 0x01002c0000087ab9 */ /* 0x000fe20000000a00 */
[----:B------:R-:W-:Y:S01]  /*eb40*/  ULDC.64 UR4, c[0x4][0x18] ;  /* 0x0100060000047ab9 */ /* 0x000fe20000000a00 */
[----:B------:R-:W-:Y:S02]  /*eb50*/  IMAD.U32 R4, RZ, RZ, UR6 ;  /* 0x00000006ff047e24 */ /* 0x000fe4000f8e00ff */
[----:B------:R-:W0:Y:S01]  /*eb60*/  LDC.64 R2, c[0x4][R2] ;  /* 0x0100000002027b82 */ /* 0x000e220000000a00 */
        /* <DEDUP_REMOVED lines=9> */
[----:B0-----:R-:W-:Y:S05]  /*ec00*/  CALL.ABS.NOINC R2 ;  /* 0x0000000002007343 */ /* 0x001fea0003c00000 */
.L_x_451:
[----:B------:R-:W-:Y:S05]  /*ec10*/  BSYNC B6 ;  /* 0x0000000000067941 */ /* 0x000fea0003800000 */
.L_x_450:
[----:B------:R-:W3:Y:S01]  /*ec20*/  LDL.LU R2, [R1] ;  /* 0x0000000001027983 */ /* 0x000ee20000300800 */
[----:B------:R-:W-:-:S03]  /*ec30*/  ULDC.64 UR4, c[0x0][0x9f8] ;  /* 0x00027e0000047ab9 */ /* 0x000fc60000000a00 */
[----:B------:R-:W4:Y:S04]  /*ec40*/  LDL.LU R4, [R1+0x1c] ;  /* 0x00001c0001047983 */ /* 0x000f280000300800 */
[----:B--2---:R-:W2:Y:S01]  /*ec50*/  LDL R7, [R1+0xc] ;  /* 0x00000c0001077983 */ /* 0x004ea20000100800 */
[----:B------:R-:W-:Y:S01]  /*ec60*/  ISETP.NE.U32.AND P0, PT, RZ, UR4, PT ;  /* 0x00000004ff007c0c */ /* 0x000fe2000bf05070 */
[----:B------:R-:W-:Y:S02]  /*ec70*/  ULDC.64 UR6, c[0x0][0x208] ;  /* 0x0000820000067ab9 */ /* 0x000fe40000000a00 */
[----:B------:R-:W5:Y:S01]  /*ec80*/  LDL R0, [R1+0x30] ;  /* 0x0000300001007983 */ /* 0x000f620000100800 */
[----:B------:R-:W-:-:S13]  /*ec90*/  ISETP.NE.AND.EX P0, PT, RZ, UR5, PT, P0 ;  /* 0x00000005ff007c0c */ /* 0x000fda000bf05300 */
[----:B---3--:R-:W-:-:S04]  /*eca0*/  @P0 IADD3 R2, P1, R2, UR4, RZ ;  /* 0x0000000402020c10 */ /* 0x008fc8000ff3e0ff */
[----:B----4-:R-:W-:Y:S01]  /*ecb0*/  @P0 IADD3.X R3, R4, UR5, RZ, P1, !PT ;  /* 0x0000000504030c10 */ /* 0x010fe20008ffe4ff */
[----:B------:R-:W-:-:S04]  /*ecc0*/  ULDC.64 UR4, c[0x0][0xa08] ;  /* 0x0002820000047ab9 */ /* 0x000fc80000000a00 */
[----:B--2---:R2:W3:Y:S01]  /*ecd0*/  @P0 LDG.E R7, desc[UR6][R2.64] ;  /* 0x0000000602070981 */ /* 0x0044e2000c1e1900 */
[----:B-----5:R-:W-:Y:S01]  /*ece0*/  VIADD R9, R0, 0xffffffff ;  /* 0xffffffff00097836 */ /* 0x020fe20000000000 */
[----:B--2---:R-:W2:Y:S01]  /*ecf0*/  LDC.64 R2, c[0x0][0x418] ;  /* 0x00010600ff027b82 */ /* 0x004ea20000000a00 */
[----:B---3--:R-:W-:Y:S01]  /*ed00*/  SHF.R.S32.HI R8, RZ, 0x1f, R7 ;  /* 0x0000001fff087819 */ /* 0x008fe20000011407 */
[----:B------:R3:W-:Y:S04]  /*ed10*/  @P0 STL [R1+0xc], R7 ;  /* 0x00000c0701000387 */ /* 0x0007e80000100800 */
[----:B------:R3:W-:Y:S04]  /*ed20*/  STL [R1+0x2c], R9 ;  /* 0x00002c0901007387 */ /* 0x0007e80000100800 */
[----:B------:R3:W-:Y:S01]  /*ed30*/  STL [R1+0x1c], R8 ;  /* 0x00001c0801007387 */ /* 0x0007e20000100800 */
[----:B--2---:R-:W-:Y:S01]  /*ed40*/  LOP3.LUT P0, RZ, R2, UR4, RZ, 0xfc, !PT ;  /* 0x0000000402ff7c12 */ /* 0x004fe2000f80fcff */
[----:B------:R-:W-:-:S03]  /*ed50*/  UMOV UR4, 0xffffffff ;  /* 0xffffffff00047882 */ /* 0x000fc60000000000 */
[----:B------:R-:W-:-:S04]  /*ed60*/  LOP3.LUT P0, RZ, R3, UR5, RZ, 0xfc, P0 ;  /* 0x0000000503ff7c12 */ /* 0x000fc8000800fcff */
[----:B------:R-:W-:Y:S01]  /*ed70*/  SEL R0, R7, RZ, !P0 ;  /* 0x000000ff07007207 */ /* 0x000fe20004000000 */
[----:B---3--:R-:W-:Y:S08]  /*ed80*/  BRA.DIV UR4, `(.L_x_453) ;  /* 0x0000005a04307947 */ /* 0x008ff0000b800000 */
[----:B------:R-:W2:Y:S02]  /*ed90*/  S2R R4, SR_TID.X ;  /* 0x0000000000047919 */ /* 0x000ea40000002100 */
[----:B--2---:R-:W-:-:S04]  /*eda0*/  SHF.R.U32.HI R4, RZ, 0x5, R4 ;  /* 0x00000005ff047819 */ /* 0x004fc80000011604 */
[----:B------:R-:W-:-:S05]  /*edb0*/  LOP3.LUT R4, R4, 0x3, RZ, 0xc0, !PT ;  /* 0x0000000304047812 */ /* 0x000fca00078ec0ff */
[----:B------:R2:W3:Y:S02]  /*edc0*/  SHFL.IDX PT, R14, R4, RZ, 0x1f ;  /* 0x00001fff040e7589 */ /* 0x0004e400000e0000 */
.L_x_570:
[----:B------:R-:W-:Y:S01]  /*edd0*/  PLOP3.LUT P1, PT, PT, PT, PT, 0x8, 0x0 ;  /* 0x000000000000781c */ /* 0x000fe20003f2e170 */
[----:B------:R4:W-:Y:S01]  /*ede0*/  STL [R1], R0 ;  /* 0x0000000001007387 */ /* 0x0009e20000100800 */
[----:B---3--:R-:W-:Y:S02]  /*edf0*/  ISETP.NE.AND P0, PT, R14, RZ, PT ;  /* 0x000000ff0e00720c */ /* 0x008fe40003f05270 */
[----:B----4-:R-:W-:-:S05]  /*ee00*/  P2R R0, PR, RZ, 0x2 ;  /* 0x00000002ff007803 */ /* 0x010fca0000000000 */
[----:B------:R3:W-:Y:S06]  /*ee10*/  STL [R1+0x20], R0 ;  /* 0x0000200001007387 */ /* 0x0007ec0000100800 */
[----:B------:R-:W-:Y:S05]  /*ee20*/  @P0 BRA `(.L_x_454) ;  /* 0x00000004005c0947 */ /* 0x000fea0003800000 */
[----:B------:R-:W-:-:S03]  /*ee30*/  UMOV UR4, 0xffffffff ;  /* 0xffffffff00047882 */ /* 0x000fc60000000000 */
[----:B------:R-:W-:Y:S05]  /*ee40*/  BRA.DIV UR4, `(.L_x_455) ;  /* 0x0000005a04347947 */ /* 0x000fea000b800000 */
[----:B------:R-:W-:-:S13]  /*ee50*/  ELECT P6, URZ, PT ;  /* 0x00000000003f782f */ /* 0x000fda00038c0000 */
.L_x_573:
[----:B------:R-:W-:Y:S05]  /*ee60*/  @!P6 BRA `(.L_x_454) ;  /* 0x00000004004ce947 */ /* 0x000fea0003800000 */
[----:B------:R4:W-:Y:S01]  /*ee70*/  STL [R1+0x14], R9 ;  /* 0x0000140901007387 */ /* 0x0009e20000100800 */
[----:B------:R-:W-:-:S04]  /*ee80*/  ISETP.NE.U32.AND P0, PT, R2, RZ, PT ;  /* 0x000000ff0200720c */ /* 0x000fc80003f05070 */
[----:B------:R-:W-:-:S13]  /*ee90*/  ISETP.NE.AND.EX P0, PT, R3, RZ, PT, P0 ;  /* 0x000000ff0300720c */ /* 0x000fda0003f05300 */
[----:B----4-:R-:W-:Y:S05]  /*eea0*/  @!P0 BRA `(.L_x_456) ;  /* 0x0000000000548947 */ /* 0x010fea0003800000 */
[----:B------:R-:W4:Y:S01]  /*eeb0*/  LDC R6, c[0x0][0x43c] ;  /* 0x00010f00ff067b82 */ /* 0x000f220000000800 */
[----:B---3--:R-:W-:Y:S01]  /*eec0*/  IMAD.MOV.U32 R0, RZ, RZ, R9 ;  /* 0x000000ffff007224 */ /* 0x008fe200078e0009 */
[----:B------:R-:W-:Y:S01]  /*eed0*/  ULDC.64 UR4, c[0x0][0x428] ;  /* 0x00010a0000047ab9 */ /* 0x000fe20000000a00 */
[----:B------:R-:W-:Y:S01]  /*eee0*/  ULDC.64 UR6, c[0x0][0x208] ;  /* 0x0000820000067ab9 */ /* 0x000fe20000000a00 */
[----:B----4-:R-:W-:-:S13]  /*eef0*/  ISETP.NE.AND P0, PT, R6, 0x1, PT ;  /* 0x000000010600780c */ /* 0x010fda0003f05270 */
[----:B--2---:R-:W2:Y:S02]  /*ef00*/  @P0 LDC.64 R4, c[0x0][0x440] ;  /* 0x00011000ff040b82 */ /* 0x004ea40000000a00 */
[----:B--2---:R-:W-:-:S05]  /*ef10*/  @P0 IMAD.HI.U32 R4, R9, R4, RZ ;  /* 0x0000000409040227 */ /* 0x004fca00078e00ff */
        /* <DEDUP_REMOVED lines=8> */
[----:B--2---:R-:W-:-:S04]  /*efa0*/  IMAD R6, R8, UR4, RZ ;  /* 0x0000000408067c24 */ /* 0x004fc8000f8e02ff */
[----:B------:R-:W-:-:S04]  /*efb0*/  IMAD R0, R7, UR5, R6 ;  /* 0x0000000507007c24 */ /* 0x000fc8000f8e0206 */
[----:B------:R-:W-:-:S05]  /*efc0*/  IMAD.IADD R0, R5, 0x1, R0 ;  /* 0x0000000105007824 */ /* 0x000fca00078e0200 */
[----:B------:R-:W-:-:S05]  /*efd0*/  LEA.HI.X R3, R4, R3, R0, 0x2, P0 ;  /* 0x0000000304037211 */ /* 0x000fca00000f1400 */
[----:B------:R-:W2:Y:S04]  /*efe0*/  LDG.E R0, desc[UR6][R2.64] ;  /* 0x0000000602007981 */ /* 0x000ea8000c1e1900 */
[----:B--2---:R4:W-:Y:S02]  /*eff0*/  STL [R1], R0 ;  /* 0x0000000001007387 */ /* 0x0049e40000100800 */
.L_x_456:
[----:B------:R-:W5:Y:S04]  /*f000*/  LDL R7, [R1+0x4] ;  /* 0x0000040001077983 */ /* 0x000f680000100800 */
[----:B---34-:R-:W5:Y:S04]  /*f010*/  LDL R0, [R1+0x8] ;  /* 0x0000080001007983 */ /* 0x018f680000100800 */
[----:B------:R-:W3:Y:S01]  /*f020*/  LDL R2, [R1+0x10] ;  /* 0x0000100001027983 */ /* 0x000ee20000100800 */
[----:B-----5:R-:W-:Y:S01]  /*f030*/  IMAD R0, R0, 0x8, R7 ;  /* 0x0000000800007824 */ /* 0x020fe200078e0207 */
[----:B---3--:R-:W-:-:S04]  /*f040*/  SHF.L.U32 R2, R2, 0x1f, RZ ;  /* 0x0000001f02027819 */ /* 0x008fc800000006ff */
[----:B------:R-:W3:Y:S02]  /*f050*/  SYNCS.PHASECHK.TRANS64.TRYWAIT P0, [R0+URZ+0x38840], R2 ;  /* 0x03884002000075a7 */ /* 0x000ee4000800017f */
[----:B---3--:R-:W-:Y:S05]  /*f060*/  @!P0 BRA `(.L_x_457) ;  /* 0x0000005400cc8947 */ /* 0x008fea0003800000 */
.L_x_574:
[----:B------:R-:W4:Y:S02]  /*f070*/  S2R R3, SR_TID.X ;  /* 0x0000000000037919 */ /* 0x000f240000002100 */
[----:B----4-:R-:W-:-:S04]  /*f080*/  LOP3.LUT R3, R3, 0x7f, RZ, 0xc0, !PT ;  /* 0x0000007f03037812 */ /* 0x010fc800078ec0ff */
[----:B------:R-:W-:-:S13]  /*f090*/  ISETP.NE.AND P0, PT, R3, RZ, PT ;  /* 0x000000ff0300720c */ /* 0x000fda0003f05270 */
[----:B------:R-:W-:Y:S05]  /*f0a0*/  @P0 BRA `(.L_x_458) ;  /* 0x00000000001c0947 */ /* 0x000fea0003800000 */
[----:B------:R-:W4:Y:S01]  /*f0b0*/  S2R R3, SR_TID.X ;  /* 0x0000000000037919 */ /* 0x000f220000002100 */
[----:B---3--:R-:W-:-:S04]  /*f0c0*/  IMAD.MOV.U32 R2, RZ, RZ, 0xa000 ;  /* 0x0000a000ff027424 */ /* 0x008fc800078e00ff */
[----:B------:R3:W-:Y:S01]  /*f0d0*/  SYNCS.ARRIVE.TRANS64 RZ, [R0+URZ+0x38830], R2 ;  /* 0x0388300200ff79a7 */ /* 0x0007e2000800003f */
[----:B----4-:R-:W-:-:S04]  /*f0e0*/  LOP3.LUT R3, R3, 0x1f, RZ, 0xc0, !PT ;  /* 0x0000001f03037812 */ /* 0x010fc800078ec0ff */
[----:B------:R-:W-:-:S13]  /*f0f0*/  ISETP.NE.AND P0, PT, R3, RZ, PT ;  /* 0x000000ff0300720c */ /* 0x000fda0003f05270 */
[----:B---3--:R-:W-:Y:S05]  /*f100*/  @!P0 BRA `(.L_x_458) ;  /* 0x0000000000048947 */ /* 0x008fea0003800000 */
[----:B------:R-:W-:Y:S01]  /*f110*/  BPT.TRAP 0x1 ;  /* 0x000000040000795c */ /* 0x000fe20000300000 */
.L_x_458:
[----:B------:R-:W4:Y:S04]  /*f120*/  LDL R6, [R1+0x4] ;  /* 0x0000040001067983 */ /* 0x000f280000100800 */
[----:B------:R-:W4:Y:S04]  /*f130*/  LDL R5, [R1+0x8] ;  /* 0x0000080001057983 */ /* 0x000f280000100800 */
[----:B--2---:R-:W2:Y:S04]  /*f140*/  LDL R4, [R1+0x14] ;  /* 0x0000140001047983 */ /* 0x004ea80000100800 */
[----:B------:R-:W5:Y:S04]  /*f150*/  LDL R3, [R1+0x18] ;  /* 0x0000180001037983 */ /* 0x000f680000100800 */
[----:B---3--:R-:W3:Y:S01]  /*f160*/  LDL R2, [R1] ;  /* 0x0000000001027983 */ /* 0x008ee20000100800 */
[----:B------:R-:W-:Y:S01]  /*f170*/  R2UR UR9, R0 ;  /* 0x00000000000972ca */ /* 0x000fe200000e0000 */
[----:B------:R-:W-:Y:S01]  /*f180*/  UIADD3 UR4, UP0, UR36, 0x370, URZ ;  /* 0x0000037024047890 */ /* 0x000fe2000ff1e03f */
[----:B------:R-:W-:Y:S01]  /*f190*/  R2UR UR12, R18 ;  /* 0x00000000120c72ca */ /* 0x000fe200000e0000 */
[----:B------:R-:W-:Y:S01]  /*f1a0*/  UMOV UR10, URZ ;  /* 0x0000003f000a7c82 */ /* 0x000fe20008000000 */
[----:B------:R-:W-:Y:S01]  /*f1b0*/  UMOV UR6, 0x0 ;  /* 0x0000000000067882 */ /* 0x000fe20000000000 */
[----:B------:R-:W-:Y:S01]  /*f1c0*/  UMOV UR7, 0x14f00000 ;  /* 0x14f0000000077882 */ /* 0x000fe20000000000 */
[----:B------:R-:W-:Y:S01]  /*f1d0*/  UMOV UR16, 0x40 ;  /* 0x0000004000107882 */ /* 0x000fe20000000000 */
[----:B------:R-:W-:-:S06]  /*f1e0*/  PLOP3.LUT P0, PT, PT, PT, PT, 0x80, 0x0 ;  /* 0x000000000000781c */ /* 0x000fcc0003f0f070 */
[----:B------:R-:W-:Y:S01]  /*f1f0*/  UIADD3 UR9, UR9, 0x38830, URZ ;  /* 0x0003883009097890 */ /* 0x000fe2000fffe03f */
[----:B----4-:R-:W-:Y:S01]  /*f200*/  IMAD R0, R5, 0xa000, R6 ;  /* 0x0000a00005007824 */ /* 0x010fe200078e0206 */
[----:B--2---:R-:W-:-:S04]  /*f210*/  R2UR UR11, R4 ;  /* 0x00000000040b72ca */ /* 0x004fc800000e0000 */
[----:B------:R-:W-:Y:S02]  /*f220*/  R2UR UR14, R0 ;  /* 0x00000000000e72ca */ /* 0x000fe400000e0000 */
[----:B-----5:R-:W-:Y:S02]  /*f230*/  R2UR UR5, R3 ;  /* 0x00000000030572ca */ /* 0x020fe400000e0000 */
[----:B------:R-:W-:Y:S02]  /*f240*/  P2R R0, PR, RZ, 0x1 ;  /* 0x00000001ff007803 */ /* 0x000fe40000000000 */
[----:B---3--:R-:W-:-:S03]  /*f250*/  R2UR UR13, R2 ;  /* 0x00000000020d72ca */ /* 0x008fc600000e0000 */
[----:B------:R4:W-:Y:S04]  /*f260*/  STL [R1+0x20], R0 ;  /* 0x0000200001007387 */ /* 0x0009e80000100800 */
[----:B------:R-:W-:Y:S02]  /*f270*/  UIADD3 UR8, UR14, 0x24400, URZ ;  /* 0x000244000e087890 */ /* 0x000fe4000fffe03f */
[----:B------:R-:W-:Y:S02]  /*f280*/  UIMAD UR11, UR11, 0x50, UR5 ;  /* 0x000000500b0b78a4 */ /* 0x000fe4000f8e0205 */
[----:B------:R-:W-:Y:S02]  /*f290*/  UIADD3.X UR5, URZ, UR37, URZ, UP0, !UPT ;  /* 0x000000253f057290 */ /* 0x000fe400087fe43f */
[----:B------:R-:W-:-:S02]  /*f2a0*/  UIADD3 UR15, UR14, 0x26c00, URZ ;  /* 0x00026c000e0f7890 */ /* 0x000fc4000fffe03f */
[----:B------:R-:W-:Y:S02]  /*f2b0*/  UIADD3 UR17, UR14, 0x29400, URZ ;  /* 0x000294000e117890 */ /* 0x000fe4000fffe03f */
[----:B------:R-:W-:-:S03]  /*f2c0*/  UIADD3 UR18, UR14, 0x2bc00, URZ ;  /* 0x0002bc000e127890 */ /* 0x000fc6000fffe03f */
[----:B------:R2:W-:Y:S01]  /*f2d0*/  UTMALDG.4D [UR8], [UR4], desc[UR6] ;  /* 0x00000608040075b4 */ /* 0x0005e20008019000 */
[----:B------:R-:W-:Y:S01]  /*f2e0*/  UMOV UR14, 0x80 ;  /* 0x00000080000e7882 */ /* 0x000fe20000000000 */
[----:B--2---:R-:W-:Y:S01]  /*f2f0*/  UMOV UR8, UR15 ;  /* 0x0000000f00087c82 */ /* 0x004fe20008000000 */
[----:B------:R-:W-:Y:S02]  /*f300*/  UMOV UR10, UR16 ;  /* 0x00000010000a7c82 */ /* 0x000fe40008000000 */
[----:B------:R2:W-:Y:S02]  /*f310*/  UTMALDG.4D [UR8], [UR4], desc[UR6] ;  /* 0x00000608040075b4 */ /* 0x0005e40008019000 */
[----:B--2---:R-:W-:Y:S01]  /*f320*/  UMOV UR8, UR17 ;  /* 0x0000001100087c82 */ /* 0x004fe20008000000 */
[----:B------:R-:W-:Y:S01]  /*f330*/  UMOV UR10, UR14 ;  /* 0x0000000e000a7c82 */ /* 0x000fe20008000000 */
[----:B------:R-:W-:Y:S01]  /*f340*/  UMOV UR14, 0xc0 ;  /* 0x000000c0000e7882 */ /* 0x000fe20000000000 */
[----:B------:R2:W-:Y:S02]  /*f350*/  UTMALDG.4D [UR8], [UR4], desc[UR6] ;  /* 0x00000608040075b4 */ /* 0x0005e40008019000 */
[----:B--2---:R-:W-:Y:S01]  /*f360*/  UMOV UR8, UR18 ;  /* 0x0000001200087c82 */ /* 0x004fe20008000000 */
[----:B------:R-:W-:-:S02]  /*f370*/  UMOV UR10, UR14 ;  /* 0x0000000e000a7c82 */ /* 0x000fc40008000000 */
[----:B------:R4:W-:Y:S02]  /*f380*/  UTMALDG.4D [UR8], [UR4], desc[UR6] ;  /* 0x00000608040075b4 */ /* 0x0009e40008019000 */
[----:B----4-:R-:W-:Y:S01]  /*f390*/  NOP ;  /* 0x0000000000007918 */ /* 0x010fe20000000000 */
.L_x_454:
[----:B------:R-:W4:Y:S04]  /*f3a0*/  LDL R2, [R1+0x4] ;  /* 0x0000040001027983 */ /* 0x000f280000100800 */
[----:B------:R-:W3:Y:S04]  /*f3b0*/  LDL.LU R3, [R1+0x34] ;  /* 0x0000340001037983 */ /* 0x000ee80000300800 */
[----:B------:R-:W5:Y:S04]  /*f3c0*/  LDL.LU R5, [R1+0x28] ;  /* 0x0000280001057983 */ /* 0x000f680000300800 */
[----:B--2---:R-:W2:Y:S01]  /*f3d0*/  LDL.LU R4, [R1+0x38] ;  /* 0x0000380001047983 */ /* 0x004ea20000300800 */
[----:B------:R-:W-:Y:S05]  /*f3e0*/  WARPSYNC.ALL ;  /* 0x0000000000007948 */ /* 0x000fea0003800000 */
[----:B------:R-:W-:Y:S01]  /*f3f0*/  ULDC.64 UR4, c[0x0][0x298] ;  /* 0x0000a60000047ab9 */ /* 0x000fe20000000a00 */
[----:B------:R-:W-:Y:S01]  /*f400*/  ULDC.64 UR6, c[0x0][0xa00] ;  /* 0x0002800000067ab9 */ /* 0x000fe20000000a00 */
[----:B------:R-:W-:Y:S01]  /*f410*/  BSSY B6, `(.L_x_459) ;  /* 0x0000024000067945 */ /* 0x000fe20003800000 */
[----:B------:R-:W-:Y:S01]  /*f420*/  BAR.SYNC.DEFER_BLOCKING 0x8, 0x180 ;  /* 0x0206000000007b1d */ /* 0x000fe20000010000 */
[----:B------:R-:W-:-:S04]  /*f430*/  ISETP.NE.U32.AND P0, PT, RZ, UR6, PT ;  /* 0x00000006ff007c0c */ /* 0x000fc8000bf05070 */
[----:B------:R-:W-:Y:S01]  /*f440*/  ISETP.NE.AND.EX P0, PT, RZ, UR7, PT, P0 ;  /* 0x00000007ff007c0c */ /* 0x000fe2000bf05300 */
[----:B----4-:R-:W-:Y:S01]  /*f450*/  VIADD R2, R2, 0x14400 ;  /* 0x0001440002027836 */ /* 0x010fe20000000000 */
[----:B---3--:R-:W-:-:S04]  /*f460*/  SHF.R.S32.HI R0, RZ, 0x1f, R3 ;  /* 0x0000001fff007819 */ /* 0x008fc80000011403 */
[----:B------:R-:W-:Y:S02]  /*f470*/  LOP3.LUT P1, RZ, R2, 0x3ff, RZ, 0xc0, !PT ;  /* 0x000003ff02ff7812 */ /* 0x000fe4000782c0ff */
[----:B-----5:R-:W-:Y:S01]  /*f480*/  SEL R5, R5, RZ, !P0 ;  /* 0x000000ff05057207 */ /* 0x020fe20004000000 */
[----:B------:R-:W-:Y:S01]  /*f490*/  IMAD R0, R0, UR4, RZ ;  /* 0x0000000400007c24 */ /* 0x000fe2000f8e02ff */
[----:B--2---:R-:W-:-:S03]  /*f4a0*/  SEL R4, R4, RZ, !P0 ;  /* 0x000000ff04047207 */ /* 0x004fc60004000000 */
[C---:B------:R-:W-:Y:S02]  /*f4b0*/  IMAD R0, R3.reuse, UR5, R0 ;  /* 0x0000000503007c24 */ /* 0x040fe4000f8e0200 */
[----:B------:R-:W-:-:S05]  /*f4c0*/  IMAD.WIDE.U32 R2, R3, UR4, RZ ;  /* 0x0000000403027c25 */ /* 0x000fca000f8e00ff */
[----:B------:R2:W-:Y:S04]  /*f4d0*/  STL.64 [R1+0x48], R2 ;  /* 0x0000480201007387 */ /* 0x0005e80000100a00 */
[----:B------:R3:W-:Y:S04]  /*f4e0*/  STL [R1+0x28], R5 ;  /* 0x0000280501007387 */ /* 0x0007e80000100800 */
[----:B------:R3:W-:Y:S01]  /*f4f0*/  STL [R1+0x54], R4 ;  /* 0x0000540401007387 */ /* 0x0007e20000100800 */
[----:B--2---:R-:W-:Y:S01]  /*f500*/  IMAD.IADD R2, R3, 0x1, R0 ;  /* 0x0000000103027824 */ /* 0x004fe200078e0200 */
[----:B------:R-:W-:-:S05]  /*f510*/  SHF.R.S32.HI R0, RZ, 0x1f, R18 ;  /* 0x0000001fff007819 */ /* 0x000fca0000011412 */
[----:B------:R3:W-:Y:S04]  /*f520*/  STL [R1+0x38], R0 ;  /* 0x0000380001007387 */ /* 0x0007e80000100800 */
[----:B------:R3:W-:Y:S01]  /*f530*/  STL [R1+0x34], R2 ;  /* 0x0000340201007387 */ /* 0x0007e20000100800 */
[----:B------:R-:W-:Y:S05]  /*f540*/  @!P1 BRA `(.L_x_460) ;  /* 0x0000000000409947 */ /* 0x000fea0003800000 */
[----:B---3--:R-:W-:Y:S01]  /*f550*/  MOV R2, 0x0 ;  /* 0x0000000000027802 */ /* 0x008fe20000000f00 */
        /* <DEDUP_REMOVED lines=11> */
[----:B-1----:R-:W-:Y:S02]  /*f610*/  IMAD.MOV.U32 R12, RZ, RZ, 0x1 ;  /* 0x00000001ff0c7424 */ /* 0x002fe400078e00ff */
[----:B------:R-:W-:-:S07]  /*f620*/  IMAD.MOV.U32 R13, RZ, RZ, RZ ;  /* 0x000000ffff0d7224 */ /* 0x000fce00078e00ff */
[----:B------:R-:W-:-:S07]  /*f630*/  LEPC R20, `(.L_x_460) ;  /* 0x000000001014794e */ /* 0x000fce0000000000 */
[----:B0-2---:R-:W-:Y:S05]  /*f640*/  CALL.ABS.NOINC R2 ;  /* 0x0000000002007343 */ /* 0x005fea0003c00000 */
.L_x_460:
[----:B------:R-:W-:Y:S05]  /*f650*/  BSYNC B6 ;  /* 0x0000000000067941 */ /* 0x000fea0003800000 */
.L_x_459:
[----:B---3--:R-:W2:Y:S01]  /*f660*/  LDL.LU R4, [R1+0x34] ;  /* 0x0000340001047983 */ /* 0x008ea20000300800 */
[----:B------:R-:W3:Y:S01]  /*f670*/  LDC R7, c[0x0][0x448] ;  /* 0x00011200ff077b82 */ /* 0x000ee20000000800 */
[----:B------:R-:W-:Y:S01]  /*f680*/  ULDC.64 UR4, c[0x0][0x2d8] ;  /* 0x0000b60000047ab9 */ /* 0x000fe20000000a00 */
[----:B------:R-:W-:Y:S01]  /*f690*/  IMAD.SHL.U32 R17, R17, 0x80, RZ ;  /* 0x0000008011117824 */ /* 0x000fe200078e00ff */
[----:B------:R-:W2:Y:S01]  /*f6a0*/  LDL.LU.64 R2, [R1+0x48] ;  /* 0x0000480001027983 */ /* 0x000ea20000300a00 */
[----:B------:R-:W-:-:S03]  /*f6b0*/  ULDC.64 UR6, c[0x0][0x280] ;  /* 0x0000a00000067ab9 */ /* 0x000fc60000000a00 */
[----:B------:R-:W4:Y:S04]  /*f6c0*/  LDL.LU R0, [R1+0x38] ;  /* 0x0000380001007983 */ /* 0x000f280000300800 */
[----:B------:R-:W4:Y:S04]  /*f6d0*/  LDL.LU R6, [R1+0x54] ;  /* 0x0000540001067983 */ /* 0x000f280000300800 */
[----:B------:R-:W4:Y:S01]  /*f6e0*/  LDL.LU R5, [R1+0x28] ;  /* 0x0000280001057983 */ /* 0x000f220000300800 */
[----:B------:R-:W0:Y:S01]  /*f6f0*/  S2R R9, SR_TID.X ;  /* 0x0000000000097919 */ /* 0x000e220000002100 */
[----:B------:R-:W1:Y:S01]  /*f700*/  S2R R8, SR_TID.X ;  /* 0x0000000000087919 */ /* 0x000e620000002100 */
[----:B---3--:R-:W-:Y:S01]  /*f710*/  ISETP.NE.AND P0, PT, R7, 0x1, PT ;  /* 0x000000010700780c */ /* 0x008fe20003f05270 */
[----:B0-----:R-:W-:-:S02]  /*f720*/  IMAD.SHL.U32 R9, R9, 0x8, RZ ;  /* 0x0000000809097824 */ /* 0x001fc400078e00ff */
[----:B-1----:R-:W-:-:S03]  /*f730*/  IMAD.SHL.U32 R10, R8, 0x8, RZ ;  /* 0x00000008080a7824 */ /* 0x002fc600078e00ff */
[----:B------:R-:W-:-:S04]  /*f740*/  LOP3.LUT R9, R9, 0x38, RZ, 0xc0, !PT ;  /* 0x0000003809097812 */ /* 0x000fc800078ec0ff */
[C---:B------:R-:W-:Y:S02]  /*f750*/  LOP3.LUT R12, R9.reuse, 0x40, RZ, 0xfc, !PT ;  /* 0x00000040090c7812 */ /* 0x040fe400078efcff */
[C---:B------:R-:W-:Y:S02]  /*f760*/  LOP3.LUT R11, R9.reuse, 0x80, RZ, 0xfc, !PT ;  /* 0x00000080090b7812 */ /* 0x040fe400078efcff */
[----:B------:R-:W-:Y:S02]  /*f770*/  LOP3.LUT R9, R9, 0xc0, RZ, 0xfc, !PT ;  /* 0x000000c009097812 */ /* 0x000fe400078efcff */
[----:B------:R-:W-:Y:S01]  /*f780*/  LOP3.LUT R10, R10, 0x38, RZ, 0xc0, !PT ;  /* 0x000000380a0a7812 */ /* 0x000fe200078ec0ff */
[----:B--2---:R-:W-:Y:S02]  /*f790*/  IMAD.MOV.U32 R3, RZ, RZ, R4 ;  /* 0x000000ffff037224 */ /* 0x004fe400078e0004 */
[----:B------:R-:W0:Y:S01]  /*f7a0*/  S2R R4, SR_TID.X ;  /* 0x0000000000047919 */ /* 0x000e220000002100 */
[----:B----4-:R-:W-:-:S02]  /*f7b0*/  IMAD R0, R0, UR4, RZ ;  /* 0x0000000400007c24 */ /* 0x010fc4000f8e02ff */
[----:B------:R-:W-:-:S04]  /*f7c0*/  IMAD.WIDE.U32 R2, R18, UR4, R2 ;  /* 0x0000000412027c25 */ /* 0x000fc8000f8e0002 */
[----:B------:R-:W-:Y:S01]  /*f7d0*/  IMAD R0, R18, UR5, R0 ;  /* 0x0000000512007c24 */ /* 0x000fe2000f8e0200 */
[----:B------:R-:W-:-:S03]  /*f7e0*/  ULDC.64 UR4, c[0x0][0x2e0] ;  /* 0x0000b80000047ab9 */ /* 0x000fc60000000a00 */
[----:B------:R-:W-:Y:S02]  /*f7f0*/  IMAD.IADD R3, R3, 0x1, R0 ;  /* 0x0000000103037824 */ /* 0x000fe400078e0200 */
[----:B------:R-:W-:Y:S02]  /*f800*/  IMAD R0, R6, UR4, RZ ;  /* 0x0000000406007c24 */ /* 0x000fe4000f8e02ff */
[C---:B------:R-:W-:Y:S01]  /*f810*/  IMAD.WIDE.U32 R2, R5.reuse, UR4, R2 ;  /* 0x0000000405027c25 */ /* 0x040fe2000f8e0002 */
[----:B------:R-:W1:Y:S03]  /*f820*/  @P0 LDC R6, c[0x0][0x450] ;  /* 0x00011400ff060b82 */ /* 0x000e660000000800 */
[----:B------:R-:W-:Y:S01]  /*f830*/  IMAD R0, R5, UR5, R0 ;  /* 0x0000000505007c24 */ /* 0x000fe2000f8e0200 */
[----:B------:R-:W-:-:S03]  /*f840*/  ULDC.64 UR4, c[0x0][0x2d0] ;  /* 0x0000b40000047ab9 */ /* 0x000fc60000000a00 */
[----:B------:R-:W-:Y:S01]  /*f850*/  IMAD.IADD R3, R3, 0x1, R0 ;  /* 0x0000000103037824 */ /* 0x000fe200078e0200 */
[C---:B0-----:R-:W-:Y:S01]  /*f860*/  LOP3.LUT R5, R4.reuse, 0x7f, RZ, 0xc0, !PT ;  /* 0x0000007f04057812 */ /* 0x041fe200078ec0ff */
[----:B------:R-:W-:-:S03]  /*f870*/  IMAD.SHL.U32 R4, R4, 0x10, RZ ;  /* 0x0000001004047824 */ /* 0x000fc600078e00ff */
[----:B------:R-:W-:-:S04]  /*f880*/  SHF.R.U32.HI R5, RZ, 0x3, R5 ;  /* 0x00000003ff057819 */ /* 0x000fc80000011605 */
[----:B------:R-:W-:Y:S02]  /*f890*/  LOP3.LUT R4, R5, 0x70, R4, 0xf8, !PT ;  /* 0x0000007005047812 */ /* 0x000fe400078ef804 */
[----:B------:R-:W0:Y:S02]  /*f8a0*/  @P0 LDC R5, c[0x0][0x44c] ;  /* 0x00011300ff050b82 */ /* 0x000e240000000800 */
[----:B------:R-:W-:-:S05]  /*f8b0*/  LOP3.LUT R0, R4, R17, RZ, 0xfc, !PT ;  /* 0x0000001104007212 */ /* 0x000fca00078efcff */
[----:B------:R-:W-:Y:S02]  /*f8c0*/  IMAD.MOV.U32 R4, RZ, RZ, R0 ;  /* 0x000000ffff047224 */ /* 0x000fe400078e0000 */
[----:B0-----:R-:W-:-:S05]  /*f8d0*/  @P0 IMAD.HI.U32 R5, R0, R5, RZ ;  /* 0x0000000500050227 */ /* 0x001fca00078e00ff */
[----:B-1----:R-:W-:-:S05]  /*f8e0*/  @P0 SHF.R.U32.HI R4, RZ, R6, R5 ;  /* 0x00000006ff040219 */ /* 0x002fca0000011605 */
[----:B------:R-:W-:Y:S02]  /*f8f0*/  IMAD.MOV R5, RZ, RZ, -R4 ;  /* 0x000000ffff057224 */ /* 0x000fe400078e0a04 */
[----:B------:R-:W-:-:S04]  /*f900*/  IMAD.WIDE.U32 R2, R4, UR4, R2 ;  /* 0x0000000404027c25 */ /* 0x000fc8000f8e0002 */
[----:B------:R-:W-:Y:S01]  /*f910*/  IMAD R0, R7, R5, R0 ;  /* 0x0000000507007224 */ /* 0x000fe200078e0200 */
[----:B------:R-:W-:-:S05]  /*f920*/  SHF.R.S32.HI R5, RZ, 0x1f, R4 ;  /* 0x0000001fff057819 */ /* 0x000fca0000011404 */
[----:B------:R-:W-:-:S04]  /*f930*/  IMAD R5, R5, UR4, RZ ;  /* 0x0000000405057c24 */ /* 0x000fc8000f8e02ff */
[----:B------:R-:W-:Y:S01]  /*f940*/  IMAD R4, R4, UR5, R5 ;  /* 0x0000000504047c24 */ /* 0x000fe2000f8e0205 */
[----:B------:R-:W-:-:S03]  /*f950*/  ULDC.64 UR4, c[0x0][0x2c8] ;  /* 0x0000b20000047ab9 */ /* 0x000fc60000000a00 */
[----:B------:R-:W-:Y:S01]  /*f960*/  IMAD.IADD R3, R3, 0x1, R4 ;  /* 0x0000000103037824 */ /* 0x000fe200078e0204 */
[----:B------:R-:W-:Y:S01]  /*f970*/  SHF.R.S32.HI R4, RZ, 0x1f, R0 ;  /* 0x0000001fff047819 */ /* 0x000fe20000011400 */
[----:B------:R-:W-:-:S04]  /*f980*/  IMAD.WIDE.U32 R2, R0, UR4, R2 ;  /* 0x0000000400027c25 */ /* 0x000fc8000f8e0002 */
[----:B------:R-:W-:Y:S01]  /*f990*/  IMAD R4, R4, UR4, RZ ;  /* 0x0000000404047c24 */ /* 0x000fe2000f8e02ff */
[----:B------:R-:W-:Y:S02]  /*f9a0*/  ULDC UR4, c[0x0][0x2b8] ;  /* 0x0000ae0000047ab9 */ /* 0x000fe40000000800 */
[----:B------:R-:W-:Y:S01]  /*f9b0*/  ISETP.GE.AND P3, PT, R9, UR4, PT ;  /* 0x0000000409007c0c */ /* 0x000fe2000bf66270 */
[----:B------:R-:W-:Y:S01]  /*f9c0*/  IMAD R0, R0, UR5, R4 ;  /* 0x0000000500007c24 */ /* 0x000fe2000f8e0204 */
[----:B------:R0:W5:Y:S01]  /*f9d0*/  LDL R9, [R1+0x24] ;  /* 0x0000240001097983 */ /* 0x0001620000100800 */
[----:B------:R-:W-:Y:S02]  /*f9e0*/  LEA R4, P4, R2, UR6, 0x1 ;  /* 0x0000000602047c11 */ /* 0x000fe4000f8808ff */
[----:B------:R-:W-:Y:S01]  /*f9f0*/  IMAD.IADD R0, R3, 0x1, R0 ;  /* 0x0000000103007824 */ /* 0x000fe200078e0200 */
[----:B------:R-:W-:Y:S02]  /*fa00*/  ISETP.GE.AND P0, PT, R10, UR4, PT ;  /* 0x000000040a007c0c */ /* 0x000fe4000bf06270 */
[----:B------:R-:W-:-:S02]  /*fa10*/  ISETP.GE.AND P1, PT, R12, UR4, PT ;  /* 0x000000040c007c0c */ /* 0x000fc4000bf26270 */
[----:B------:R-:W-:Y:S01]  /*fa20*/  ISETP.GE.AND P2, PT, R11, UR4, PT ;  /* 0x000000040b007c0c */ /* 0x000fe2000bf46270 */
[----:B------:R-:W-:Y:S01]  /*fa30*/  UMOV UR4, 0xffffffff ;  /* 0xffffffff00047882 */ /* 0x000fe20000000000 */
[----:B------:R-:W-:Y:S02]  /*fa40*/  LEA.HI.X R0, R2, UR7, R0, 0x1, P4 ;  /* 0x0000000702007c11 */ /* 0x000fe4000a0f0c00 */
[----:B0-----:R-:W-:Y:S09]  /*fa50*/  BRA.DIV UR4, `(.L_x_461) ;  /* 0x0000004e04647947 */ /* 0x001ff2000b800000 */
[----:B------:R-:W0:Y:S02]  /*fa60*/  S2R R6, SR_TID.X ;  /* 0x0000000000067919 */ /* 0x000e240000002100 */
[----:B0-----:R-:W-:Y:S02]  /*fa70*/  LOP3.LUT R8, R6, 0x7f, RZ, 0xc0, !PT ;  /* 0x0000007f06087812 */ /* 0x001fe400078ec0ff */
[----:B------:R-:W2:Y:S01]  /*fa80*/  LDL.LU R6, [R1+0x3c] ;  /* 0x00003c0001067983 */ /* 0x000ea20000300800 */
[----:B------:R-:W-:Y:S01]  /*fa90*/  ULDC.64 UR4, c[0x0][0x208] ;  /* 0x0000820000047ab9 */ /* 0x000fe20000000a00 */
[----:B------:R-:W-:-:S05]  /*faa0*/  SHF.R.U32.HI R8, RZ, 0x3, R8 ;  /* 0x00000003ff087819 */ /* 0x000fca0000011608 */
[----:B------:R-:W-:Y:S02]  /*fab0*/  IMAD.IADD R2, R8, 0x1, R17 ;  /* 0x0000000108027824 */ /* 0x000fe400078e0211 */
[----:B------:R-:W-:Y:S02]  /*fac0*/  SHFL.IDX PT, R8, R0, 0x6, 0x181f ;  /* 0x00d81f0000087f89 */ /* 0x000fe400000e0000 */
[----:B------:R-:W-:Y:S02]  /*fad0*/  VIADD R5, R2, 0x10 ;  /* 0x0000001002057836 */ /* 0x000fe40000000000 */
[----:B--2---:R-:W-:Y:S02]  /*fae0*/  IMAD R3, R6, R7, RZ ;  /* 0x0000000706037224 */ /* 0x004fe400078e02ff */
[----:B------:R-:W0:Y:S03]  /*faf0*/  SHFL.IDX PT, R7, R4, RZ, 0x181f ;  /* 0x00181fff04077589 */ /* 0x000e2600000e0000 */
[----:B------:R-:W-:Y:S01]  /*fb00*/  ISETP.GE.AND P5, PT, R2, R3, PT ;  /* 0x000000030200720c */ /* 0x000fe20003fa6270 */
[----:B------:R-:W1:-:S12]  /*fb10*/  SHFL.IDX PT, R6, R0, RZ, 0x181f ;  /* 0x00181fff00067589 */ /* 0x000e5800000e0000 */
[----:B0-----:R-:W-:-:S05]  /*fb20*/  @!P5 LEA R7, P4, R10, R7, 0x1 ;  /* 0x000000070a07d211 */ /* 0x001fca00078808ff */
[----:B-1----:R-:W-:-:S05]  /*fb30*/  @!P5 IMAD.X R6, RZ, RZ, R6, P4 ;  /* 0x000000ffff06d224 */ /* 0x002fca00020e0606 */
[----:B------:R-:W-:-:S04]  /*fb40*/  @!P5 LOP3.LUT R7, R7, R6, RZ, 0x3c, !PT ;  /* 0x000000060707d212 */ /* 0x000fc800078e3cff */
[----:B------:R-:W-:-:S04]  /*fb50*/  @!P5 LOP3.LUT R6, R7, R6, RZ, 0x3c, !PT ;  /* 0x000000060706d212 */ /* 0x000fc800078e3cff */
[----:B------:R-:W-:-:S05]  /*fb60*/  @!P5 LOP3.LUT R7, R7, R6, RZ, 0x3c, !PT ;  /* 0x000000060707d212 */ /* 0x000fca00078e3cff */
[----:B-----5:R-:W-:Y:S04]  /*fb70*/  @!P5 LDGSTS.E.BYPASS.LTC128B.128 [R9+0x14400], desc[UR4][R6.64], !P0 ;  /* 0x144000000609dfae */ /* 0x020fe8000c101d44 */
[----:B------:R-:W-:Y:S04]  /*fb80*/  @!P5 LDGSTS.E.BYPASS.LTC128B.128 [R9+0x18400], desc[UR4][R6.64+0x80], !P1 ;  /* 0x184000800609dfae */ /* 0x000fe8000c901d44 */
[----:B------:R-:W-:Y:S04]  /*fb90*/  @!P5 LDGSTS.E.BYPASS.LTC128B.128 [R9+0x1c400], desc[UR4][R6.64+0x100], !P2 ;  /* 0x1c4001000609dfae */ /* 0x000fe8000d101d44 */
[----:B------:R0:W-:Y:S01]  /*fba0*/  @!P5 LDGSTS.E.BYPASS.LTC128B.128 [R9+0x20400], desc[UR4][R6.64+0x180], !P3 ;  /* 0x204001800609dfae */ /* 0x0001e2000d901d44 */
[----:B------:R-:W-:-:S03]  /*fbb0*/  ISETP.GE.AND P5, PT, R5, R3, PT ;  /* 0x000000030500720c */ /* 0x000fc60003fa6270 */
[----:B------:R-:W1:Y:S04]  /*fbc0*/  SHFL.IDX PT, R5, R4, 0x1, 0x181f ;  /* 0x00381f0004057f89 */ /* 0x000e6800000e0000 */
[----:B0-----:R-:W0:Y:S06]  /*fbd0*/  SHFL.IDX PT, R6, R0, 0x1, 0x181f ;  /* 0x00381f0000067f89 */ /* 0x001e2c00000e0000 */
[----:B-1----:R-:W-:-:S05]  /*fbe0*/  @!P5 LEA R5, P4, R10, R5, 0x1 ;  /* 0x000000050a05d211 */ /* 0x002fca00078808ff */
[----:B0-----:R-:W-:-:S04]  /*fbf0*/  @!P5 IMAD.X R6, RZ, RZ, R6, P4 ;  /* 0x000000ffff06d224 */ /* 0x001fc800020e0606 */
[----:B------:R-:W-:Y:S02]  /*fc00*/  @!P5 IMAD.MOV.U32 R7, RZ, RZ, R6 ;  /* 0x000000ffff07d224 */ /* 0x000fe400078e0006 */
[----:B------:R-:W-:Y:S02]  /*fc10*/  @!P5 IMAD.MOV.U32 R6, RZ, RZ, R5 ;  /* 0x000000ffff06d224 */ /* 0x000fe400078e0005 */
[----:B------:R-:W-:-:S03]  /*fc20*/  VIADD R5, R2, 0x20 ;  /* 0x0000002002057836 */ /* 0x000fc60000000000 */
[----:B------:R-:W-:Y:S04]  /*fc30*/  @!P5 LDGSTS.E.BYPASS.LTC128B.128 [R9+0x14c00], desc[UR4][R6.64], !P0 ;  /* 0x14c000000609dfae */ /* 0x000fe8000c101d44 */
        /* <DEDUP_REMOVED lines=53> */
[----:B------:R-:W2:Y:S06]  /*ff90*/  SHFL.IDX PT, R4, R4, 0x7, 0x181f ;  /* 0x00f81f0004047f89 */ /* 0x000eac00000e0000 */
[----:B-1----:R-:W-:-:S05]  /*ffa0*/  @!P5 LEA R5, P4, R10, R5, 0x1 ;  /* 0x000000050a05d211 */ /* 0x002fca00078808ff */
[----:B0-----:R-:W-:-:S04]  /*ffb0*/  @!P5 IMAD.X R6, RZ, RZ, R8, P4 ;  /* 0x000000ffff06d224 */ /* 0x001fc800020e0608 */
[----:B------:R-:W-:Y:S02]  /*ffc0*/  @!P5 IMAD.MOV.U32 R7, RZ, RZ, R6 ;  /* 0x000000ffff07d224 */ /* 0x000fe400078e0006 */
[----:B------:R-:W-:Y:S02]  /*ffd0*/  @!P5 IMAD.MOV.U32 R6, RZ, RZ, R5 ;  /* 0x000000ffff06d224 */ /* 0x000fe400078e0005 */
[----:B------:R0:W1:Y:S04]  /*ffe0*/  SHFL.IDX PT, R5, R0, 0x7, 0x181f ;  /* 0x00f81f0000057f89 */ /* 0x00006800000e0000 */
[----:B------:R0:W-:Y:S04]  /*fff0*/  @!P5 LDGSTS.E.BYPASS.LTC128B.128 [R9+0x17400], desc[UR4][R6.64], !P0 ;  /* 0x174000000609dfae */ /* 0x0001e8000c101d44 */
[----:B------:R0:W-:Y:S04]  /*10000*/  @!P5 LDGSTS.E.BYPASS.LTC128B.128 [R9+0x1b400], desc[UR4][R6.64+0x80], !P1 ;  /* 0x1b4000800609dfae */ /* 0x0001e8000c901d44 */
[----:B------:R0:W-:Y:S04]  /*10010*/  @!P5 LDGSTS.E.BYPASS.LTC128B.128 [R9+0x1f400], desc[UR4][R6.64+0x100], !P2 ;  /* 0x1f4001000609dfae */ /* 0x0001e8000d101d44 */
[----:B--2---:R0:W-:Y:S02]  /*10020*/  @!P5 LDGSTS.E.BYPASS.LTC128B.128 [R9+0x23400], desc[UR4][R6.64+0x180], !P3 ;  /* 0x234001800609dfae */ /* 0x0041e4000d901d44 */
.L_x_591:
[----:B------:R-:W-:Y:S01]  /*10030*/  VIADD R2, R2, 0x70 ;  /* 0x0000007002027836 */ /* 0x000fe20000000000 */
[----:B------:R-:W-:Y:S04]  /*10040*/  BSSY B0, `(.L_x_462) ;  /* 0x000000d000007945 */ /* 0x000fe80003800000 */
[----:B------:R-:W-:-:S13]  /*10050*/  ISETP.GE.AND P4, PT, R2, R3, PT ;  /* 0x000000030200720c */ /* 0x000fda0003f86270 */
[----:B------:R-:W-:Y:S05]  /*10060*/  @P4 BRA `(.L_x_463) ;  /* 0x0000000000284947 */ /* 0x000fea0003800000 */
[----:B------:R-:W-:Y:S01]  /*10070*/  LEA R2, P4, R10, R4, 0x1 ;  /* 0x000000040a027211 */ /* 0x000fe200078808ff */
[----:B------:R-:W-:-:S04]  /*10080*/  ULDC.64 UR4, c[0x0][0x208] ;  /* 0x0000820000047ab9 */ /* 0x000fc80000000a00 */
[----:B-1----:R-:W-:-:S05]  /*10090*/  IMAD.X R3, RZ, RZ, R5, P4 ;  /* 0x000000ffff037224 */ /* 0x002fca00020e0605 */
[----:B------:R-:W-:Y:S01]  /*100a0*/  @!PT LDS RZ, [RZ] ;  /* 0x00000000fffff984 */ /* 0x000fe20000000800 */
[----:B------:R-:W-:Y:S01]  /*100b0*/  @!PT LDS RZ, [RZ] ;  /* 0x00000000fffff984 */ /* 0x000fe20000000800 */
[----:B------:R-:W-:Y:S01]  /*100c0*/  @!PT LDS RZ, [RZ] ;  /* 0x00000000fffff984 */ /* 0x000fe20000000800 */
[----:B------:R2:W-:Y:S04]  /*100d0*/  LDGSTS.E.BYPASS.LTC128B.128 [R9+0x17c00], desc[UR4][R2.64], !P0 ;  /* 0x17c0000002097fae */ /* 0x0005e8000c101d44 */
[----:B------:R2:W-:Y:S04]  /*100e0*/  LDGSTS.E.BYPASS.LTC128B.128 [R9+0x1bc00], desc[UR4][R2.64+0x80], !P1 ;  /* 0x1bc0008002097fae */ /* 0x0005e8000c901d44 */
[----:B------:R2:W-:Y:S04]  /*100f0*/  LDGSTS.E.BYPASS.LTC128B.128 [R9+0x1fc00], desc[UR4][R2.64+0x100], !P2 ;  /* 0x1fc0010002097fae */ /* 0x0005e8000d101d44 */
[----:B------:R2:W-:Y:S02]  /*10100*/  LDGSTS.E.BYPASS.LTC128B.128 [R9+0x23c00], desc[UR4][R2.64+0x180], !P3 ;  /* 0x23c0018002097fae */ /* 0x0005e4000d901d44 */
.L_x_463:
[----:B------:R-:W-:Y:S05]  /*10110*/  BSYNC B0 ;  /* 0x0000000000007941 */ /* 0x000fea0003800000 */
.L_x_462:
[----:B0-2---:R-:W2:Y:S01]  /*10120*/  LDL R9, [R1+0x4] ;  /* 0x0000040001097983 */ /* 0x005ea20000100800 */
[----:B------:R-:W-:Y:S01]  /*10130*/  PLOP3.LUT P0, PT, PT, PT, PT, 0x80, 0x0 ;  /* 0x000000000000781c */ /* 0x000fe20003f0f070 */
[----:B------:R-:W-:Y:S01]  /*10140*/  NOP ;  /* 0x0000000000007918 */ /* 0x000fe20000000000 */
[----:B--2---:R-:W-:-:S11]  /*10150*/  VIADD R6, R9, 0x38800 ;  /* 0x0003880009067836 */ /* 0x004fd60000000000 */
.L_x_464:
[----:B------:R-:W2:Y:S01]  /*10160*/  LDL R2, [R1+0x4] ;  /* 0x0000040001027983 */ /* 0x000ea20000100800 */
[----:B------:R-:W-:Y:S02]  /*10170*/  PLOP3.LUT P1, PT, P1, P0, PT, 0xa2, 0x0 ;  /* 0x000000000000781c */ /* 0x000fe40000f21472 */
[----:B--2---:R-:W-:-:S08]  /*10180*/  @P0 R2UR P1, UR4, R2 ;  /* 0x00000000020402ca */ /* 0x004fd00000020000 */
[----:B------:R-:W-:-:S05]  /*10190*/  @P0 PLOP3.LUT P0, PT, P1, PT, PT, 0x80, 0x0 ;  /* 0x000000000000081c */ /* 0x000fca0000f0f070 */
[----:B------:R-:W-:Y:S01]  /*101a0*/  @!P1 SYNCS.ARRIVE.TRANS64.RED.A0T1 RZ, [UR4+0x38800], RZ ;  /* 0x038800ffffff99a7 */ /* 0x000fe20008200404 */
[----:B------:R-:W-:Y:S07]  /*101b0*/  @!P1 ARRIVES.LDGSTSBAR.64.TRANSCNT [UR4+0x38800] ;  /* 0x03880000ff0099b0 */ /* 0x000fee0008000a84 */
[----:B------:R-:W-:Y:S05]  /*101c0*/  @P0 BRA.U.ANY `(.L_x_464) ;  /* 0xfffffffd00e40947 */ /* 0x000fea000393ffff */
[----:B------:R-:W2:Y:S02]  /*101d0*/  LDL.LU R3, [R1+0x50] ;  /* 0x0000500001037983 */ /* 0x000ea40000300800 */
[----:B--2---:R-:W-:-:S05]  /*101e0*/  VIADD R3, R3, 0x1 ;  /* 0x0000000103037836 */ /* 0x004fca0000000000 */
[----:B------:R0:W-:Y:S01]  /*101f0*/  STL [R1+0x50], R3 ;  /* 0x0000500301007387 */ /* 0x0001e20000100800 */
[----:B------:R-:W-:-:S04]  /*10200*/  LEA.HI R0, R3, R3, RZ, 0x1 ;  /* 0x0000000303007211 */ /* 0x000fc800078f08ff */
[----:B------:R-:W-:-:S05]  /*10210*/  LOP3.LUT R0, R0, 0xfffffffe, RZ, 0xc0, !PT ;  /* 0xfffffffe00007812 */ /* 0x000fca00078ec0ff */
[----:B------:R-:W-:-:S05]  /*10220*/  IMAD.IADD R0, R3, 0x1, -R0 ;  /* 0x0000000103007824 */ /* 0x000fca00078e0a00 */
[----:B------:R-:W-:Y:S01]  /*10230*/  SHF.L.U32 R0, R0, 0x1f, RZ ;  /* 0x0000001f00007819 */ /* 0x000fe200000006ff */
[----:B------:R-:W-:Y:S01]  /*10240*/  NOP ;  /* 0x0000000000007918 */ /* 0x000fe20000000000 */
[----:B------:R0:W-:Y:S01]  /*10250*/  SYNCS.ARRIVE.TRANS64.A1T0 RZ, [R2+URZ+0x38800], RZ ;  /* 0x038800ff02ff79a7 */ /* 0x0001e2000810003f */
[----:B------:R-:W-:Y:S01]  /*10260*/  BSSY B0, `(.L_x_465) ;  /* 0x0000003000007945 */ /* 0x000fe20003800000 */
[----:B------:R-:W2:Y:S03]  /*10270*/  SYNCS.PHASECHK.TRANS64.TRYWAIT P0, [R2+URZ+0x38820], R0 ;  /* 0x03882000020075a7 */ /* 0x000ea6000800017f */
[----:B0-2---:R-:W-:Y:S05]  /*10280*/  @!P0 BRA `(.L_x_466) ;  /* 0x0000005000608947 */ /* 0x005fea0003800000 */
.L_x_592:
[----:B------:R-:W-:Y:S05]  /*10290*/  BSYNC B0 ;  /* 0x0000000000007941 */ /* 0x000fea0003800000 */
.L_x_465:
[----:B0-----:R-:W2:Y:S01]  /*102a0*/  LDL.LU R2, [R1+0x40] ;  /* 0x0000400001027983 */ /* 0x001ea20000300800 */
[----:B------:R-:W-:Y:S01]  /*102b0*/  BSSY B0, `(.L_x_467) ;  /* 0x00002bb000007945 */ /* 0x000fe20003800000 */
[----:B--2---:R-:W-:-:S13]  /*102c0*/  ISETP.GE.AND P0, PT, R2, 0x51, PT ;  /* 0x000000510200780c */ /* 0x004fda0003f06270 */
[----:B------:R-:W-:Y:S05]  /*102d0*/  @!P0 BRA `(.L_x_468) ;  /* 0x0000002800e08947 */ /* 0x000fea0003800000 */
[----:B------:R-:W2:Y:S01]  /*102e0*/  LDL R2, [R1+0x30] ;  /* 0x0000300001027983 */ /* 0x000ea20000100800 */
[----:B------:R-:W-:Y:S01]  /*102f0*/  IMAD.MOV.U32 R0, RZ, RZ, 0x1 ;  /* 0x00000001ff007424 */ /* 0x000fe200078e00ff */
[----:B------:R-:W-:Y:S01]  /*10300*/  BSSY B2, `(.L_x_469) ;  /* 0x00000ef000027945 */ /* 0x000fe20003800000 */
[----:B--2---:R-:W-:-:S05]  /*10310*/  IMAD.MOV R9, RZ, RZ, -R2 ;  /* 0x000000ffff097224 */ /* 0x004fca00078e0a02 */
[----:B------:R-:W-:-:S05]  /*10320*/  VIADDMNMX R9, R9, R0, 0xffffffff, !PT ;  /* 0xffffffff09097446 */ /* 0x000fca0007800100 */
[----:B------:R-:W-:-:S05]  /*10330*/  IMAD.IADD R0, R2, 0x1, R9 ;  /* 0x0000000102007824 */ /* 0x000fca00078e0209 */
[----:B------:R-:W-:-:S04]  /*10340*/  LOP3.LUT R0, R0, 0x1, RZ, 0xc0, !PT ;  /* 0x0000000100007812 */ /* 0x000fc800078ec0ff */
[----:B------:R-:W-:Y:S01]  /*10350*/  ISETP.NE.U32.AND P0, PT, R0, 0x1, PT ;  /* 0x000000010000780c */ /* 0x000fe20003f05070 */
[----:B------:R-:W-:-:S12]  /*10360*/  VIADD R0, R2, 0xfffffffe ;  /* 0xfffffffe02007836 */ /* 0x000fd80000000000 */
[----:B------:R-:W-:Y:S05]  /*10370*/  @P0 BRA `(.L_x_470) ;  /* 0x0000000c009c0947 */ /* 0x000fea0003800000 */
[----:B------:R-:W2:Y:S04]  /*10380*/  LDL R4, [R1+0x20] ;  /* 0x0000200001047983 */ /* 0x000ea80000100800 */
[----:B------:R-:W3:Y:S04]  /*10390*/  LDL R3, [R1+0x8] ;  /* 0x0000080001037983 */ /* 0x000ee80000100800 */
[----:B------:R-:W4:Y:S01]  /*103a0*/  LDL R2, [R1+0x10] ;  /* 0x0000100001027983 */ /* 0x000f220000100800 */
[----:B------:R-:W-:Y:S01]  /*103b0*/  BSSY B1, `(.L_x_471) ;  /* 0x00000df000017945 */ /* 0x000fe20003800000 */
[----:B--2---:R-:W-:Y:S01]  /*103c0*/  ISETP.NE.AND P1, PT, R4, RZ, PT ;  /* 0x000000ff0400720c */ /* 0x004fe20003f25270 */
[----:B---3--:R-:W-:-:S05]  /*103d0*/  VIADD R8, R3, 0x1 ;  /* 0x0000000103087836 */ /* 0x008fca0000000000 */
[----:B------:R-:W-:-:S04]  /*103e0*/  ISETP.NE.AND P0, PT, R8, 0x2, PT ;  /* 0x000000020800780c */ /* 0x000fc80003f05270 */
[----:B------:R-:W-:Y:S02]  /*103f0*/  SEL R10, RZ, 0x1, P0 ;  /* 0x00000001ff0a7807 */ /* 0x000fe40000000000 */
[----:B------:R-:W-:Y:S02]  /*10400*/  SEL R8, R8, RZ, P0 ;  /* 0x000000ff08087207 */ /* 0x000fe40000000000 */
[----:B----4-:R-:W-:Y:S01]  /*10410*/  LOP3.LUT R10, R2, R10, RZ, 0x3c, !PT ;  /* 0x0000000a020a7212 */ /* 0x010fe200078e3cff */
[----:B------:R-:W-:Y:S06]  /*10420*/  @!P1 BRA `(.L_x_472) ;  /* 0x0000000c005c9947 */ /* 0x000fec0003800000 */
[----:B-1----:R0:W5:Y:S01]  /*10430*/  LDL R5, [R1] ;  /* 0x0000000001057983 */ /* 0x0021620000100800 */
[----:B------:R-:W-:Y:S02]  /*10440*/  ULDC.64 UR4, c[0x0][0x418] ;  /* 0x0001060000047ab9 */ /* 0x000fe40000000a00 */
[----:B------:R-:W-:-:S04]  /*10450*/  ISETP.NE.U32.AND P0, PT, RZ, UR4, PT ;  /* 0x00000004ff007c0c */ /* 0x000fc8000bf05070 */
[----:B------:R-:W-:-:S13]  /*10460*/  ISETP.NE.AND.EX P0, PT, RZ, UR5, PT, P0 ;  /* 0x00000005ff007c0c */ /* 0x000fda000bf05300 */
[----:B0-----:R-:W-:Y:S05]  /*10470*/  @!P0 BRA `(.L_x_473) ;  /* 0x0000000000508947 */ /* 0x001fea0003800000 */
[----:B------:R-:W2:Y:S01]  /*10480*/  LDL R11, [R1+0x1c] ;  /* 0x00001c00010b7983 */ /* 0x000ea20000100800 */
[----:B-----5:R-:W0:Y:S01]  /*10490*/  LDC R5, c[0x0][0x43c] ;  /* 0x00010f00ff057b82 */ /* 0x020e220000000800 */
[----:B------:R-:W-:Y:S02]  /*104a0*/  ULDC.64 UR6, c[0x0][0x428] ;  /* 0x00010a0000067ab9 */ /* 0x000fe40000000a00 */
[----:B------:R-:W3:Y:S01]  /*104b0*/  LDL R7, [R1+0xc] ;  /* 0x00000c0001077983 */ /* 0x000ee20000100800 */
        /* <DEDUP_REMOVED lines=8> */
[----:B------:R-:W-:Y:S01]  /*10540*/  SHF.R.S32.HI R3, RZ, 0x1f, R2 ;  /* 0x0000001fff037819 */ /* 0x000fe20000011402 */
[----:B--2---:R-:W-:-:S04]  /*10550*/  IMAD R4, R11, UR6, RZ ;  /* 0x000000060b047c24 */ /* 0x004fc8000f8e02ff */
[C---:B---3--:R-:W-:Y:S02]  /*10560*/  IMAD R4, R7.reuse, UR7, R4 ;  /* 0x0000000707047c24 */ /* 0x048fe4000f8e0204 */
[----:B------:R-:W-:-:S04]  /*10570*/  IMAD.WIDE.U32 R2, R7, UR6, R2 ;  /* 0x0000000607027c25 */ /* 0x000fc8000f8e0002 */
[----:B------:R-:W-:Y:S01]  /*10580*/  IMAD.IADD R3, R4, 0x1, R3 ;  /* 0x0000000104037824 */ /* 0x000fe200078e0203 */
[----:B------:R-:W-:-:S04]  /*10590*/  LEA R4, P0, R2, UR4, 0x2 ;  /* 0x0000000402047c11 */ /* 0x000fc8000f8010ff */
[----:B------:R-:W-:-:S06]  /*105a0*/  LEA.HI.X R5, R2, UR5, R3, 0x2, P0 ;  /* 0x0000000502057c11 */ /* 0x000fcc00080f1403 */
[----:B------:R0:W5:Y:S03]  /*105b0*/  LDG.E R5, desc[UR8][R4.64] ;  /* 0x0000000804057981 */ /* 0x000166000c1e1900 */
.L_x_473:
[----:B------:R-:W2:Y:S01]  /*105c0*/  LDL R2, [R1+0x4] ;  /* 0x0000040001027983 */ /* 0x000ea20000100800 */
[----:B------:R-:W-:Y:S01]  /*105d0*/  BSSY B3, `(.L_x_474) ;  /* 0x0000005000037945 */ /* 0x000fe20003800000 */
[----:B--2---:R-:W-:Y:S01]  /*105e0*/  IMAD R3, R8, 0x8, R2 ;  /* 0x0000000808037824 */ /* 0x004fe200078e0202 */
[----:B------:R-:W-:-:S04]  /*105f0*/  SHF.L.U32 R2, R10, 0x1f, RZ ;  /* 0x0000001f0a027819 */ /* 0x000fc800000006ff */
[----:B------:R-:W1:Y:S02]  /*10600*/  SYNCS.PHASECHK.TRANS64.TRYWAIT P0, [R3+URZ+0x38840], R2 ;  /* 0x03884002030075a7 */ /* 0x000e64000800017f */
[----:B-1----:R-:W-:Y:S05]  /*10610*/  @!P0 BRA `(.L_x_475) ;  /* 0x0000004c00948947 */ /* 0x002fea0003800000 */
.L_x_593:
[----:B------:R-:W-:Y:S05]  /*10620*/  BSYNC B3 ;  /* 0x0000000000037941 */ /* 0x000fea0003800000 */
.L_x_474:
[----:B0-----:R-:W0:Y:S01]  /*10630*/  S2R R4, SR_TID.X ;  /* 0x0000000000047919 */ /* 0x001e220000002100 */
[----:B------:R-:W-:Y:S01]  /*10640*/  BSSY B3, `(.L_x_476) ;  /* 0x000000b000037945 */ /* 0x000fe20003800000 */
[----:B0-----:R-:W-:-:S04]  /*10650*/  LOP3.LUT R4, R4, 0x7f, RZ, 0xc0, !PT ;  /* 0x0000007f04047812 */ /* 0x001fc800078ec0ff */
[----:B------:R-:W-:-:S13]  /*10660*/  ISETP.NE.AND P1, PT, R4, RZ, PT ;  /* 0x000000ff0400720c */ /* 0x000fda0003f25270 */
[----:B------:R-:W-:Y:S05]  /*10670*/  @P1 BRA `(.L_x_477) ;  /* 0x00000000001c1947 */ /* 0x000fea0003800000 */
[----:B------:R-:W0:Y:S01]  /*10680*/  S2R R4, SR_TID.X ;  /* 0x0000000000047919 */ /* 0x000e220000002100 */
[----:B-1----:R-:W-:-:S04]  /*10690*/  IMAD.MOV.U32 R2, RZ, RZ, 0xa000 ;  /* 0x0000a000ff027424 */ /* 0x002fc800078e00ff */
[----:B------:R2:W-:Y:S01]  /*106a0*/  SYNCS.ARRIVE.TRANS64 RZ, [R3+URZ+0x38830], R2 ;  /* 0x0388300203ff79a7 */ /* 0x0005e2000800003f */
[----:B0-----:R-:W-:-:S04]  /*106b0*/  LOP3.LUT R4, R4, 0x1f, RZ, 0xc0, !PT ;  /* 0x0000001f04047812 */ /* 0x001fc800078ec0ff */
[----:B------:R-:W-:-:S13]  /*106c0*/  ISETP.NE.AND P0, PT, R4, RZ, PT ;  /* 0x000000ff0400720c */ /* 0x000fda0003f05270 */
[----:B--2---:R-:W-:Y:S05]  /*106d0*/  @!P0 BRA `(.L_x_477) ;  /* 0x0000000000048947 */ /* 0x004fea0003800000 */
[----:B------:R-:W-:Y:S01]  /*106e0*/  BPT.TRAP 0x1 ;  /* 0x000000040000795c */ /* 0x000fe20000300000 */
.L_x_477:
[----:B------:R-:W-:Y:S05]  /*106f0*/  BSYNC B3 ;  /* 0x0000000000037941 */ /* 0x000fea0003800000 */
.L_x_476:
[----:B------:R-:W2:Y:S04]  /*10700*/  LDL R4, [R1+0x4] ;  /* 0x0000040001047983 */ /* 0x000ea80000100800 */
[----:B-1----:R-:W3:Y:S01]  /*10710*/  LDL R2, [R1+0x18] ;  /* 0x0000180001027983 */ /* 0x002ee20000100800 */
        /* <DEDUP_REMOVED lines=8> */
[----:B--2---:R-:W-:-:S02]  /*107a0*/  IMAD R4, R8, 0xa000, R4 ;  /* 0x0000a00008047824 */ /* 0x004fc400078e0204 */
[----:B---3--:R-:W-:Y:S02]  /*107b0*/  IMAD R2, R0, 0x50, R2 ;  /* 0x0000005000027824 */ /* 0x008fe400078e0202 */
[----:B------:R-:W-:-:S08]  /*107c0*/  VIADD R7, R4, 0x24400 ;  /* 0x0002440004077836 */ /* 0x000fd00000000000 */
.L_x_478:
        /* <DEDUP_REMOVED lines=16> */
.L_x_479:
        /* <DEDUP_REMOVED lines=16> */
.L_x_480:
        /* <DEDUP_REMOVED lines=16> */
.L_x_481:
        /* <DEDUP_REMOVED lines=10> */
[----:B------:R-:W2:Y:S04]  /*10b70*/  LDL.LU R12, [R1+0x10] ;  /* 0x00001000010c7983 */ /* 0x000ea80000300800 */
[----:B------:R-:W3:Y:S01]  /*10b80*/  LDL R7, [R1+0x8] ;  /* 0x0000080001077983 */ /* 0x000ee20000100800 */
[----:B------:R-:W-:Y:S01]  /*10b90*/  BSSY B3, `(.L_x_482) ;  /* 0x0000005000037945 */ /* 0x000fe20003800000 */
[----:B--2---:R-:W-:Y:S01]  /*10ba0*/  SHF.L.U32 R2, R12, 0x1f, RZ ;  /* 0x0000001f0c027819 */ /* 0x004fe200000006ff */
[----:B---3--:R-:W-:-:S04]  /*10bb0*/  IMAD R3, R7, 0x8, R6 ;  /* 0x0000000807037824 */ /* 0x008fc800078e0206 */
[----:B------:R-:W0:Y:S02]  /*10bc0*/  SYNCS.PHASECHK.TRANS64.TRYWAIT P0, [R3+URZ+0x60], R2 ;  /* 0x00006002030075a7 */ /* 0x000e24000800017f */
[----:B0-----:R-:W-:Y:S05]  /*10bd0*/  @!P0 BRA `(.L_x_483) ;  /* 0x0000004800388947 */ /* 0x001fea0003800000 */
.L_x_594:
[----:B------:R-:W-:Y:S05]  /*10be0*/  BSYNC B3 ;  /* 0x0000000000037941 */ /* 0x000fea0003800000 */
.L_x_482:
[----:B------:R-:W-:Y:S01]  /*10bf0*/  BSSY B3, `(.L_x_484) ;  /* 0x000000e000037945 */ /* 0x000fe20003800000 */
[----:B------:R-:W-:Y:S02]  /*10c00*/  IMAD.MOV.U32 R12, RZ, RZ, 0x0 ;  /* 0x00000000ff0c7424 */ /* 0x000fe400078e00ff */
[----:B------:R-:W-:Y:S01]  /*10c10*/  IMAD.MOV.U32 R13, RZ, RZ, 0x14f00000 ;  /* 0x14f00000ff0d7424 */ /* 0x000fe200078e00ff */
[----:B------:R-:W-:Y:S06]  /*10c20*/  @P1 BRA `(.L_x_485) ;  /* 0x0000000000281947 */ /* 0x000fec0003800000 */
[----:B0-----:R-:W2:Y:S04]  /*10c30*/  LDL R3, [R1+0x4] ;  /* 0x0000040001037983 */ /* 0x001ea80000100800 */
[----:B------:R-:W2:Y:S01]  /*10c40*/  LDL R7, [R1+0x8] ;  /* 0x0000080001077983 */ /* 0x000ea20000100800 */
[----:B------:R-:W0:Y:S02]  /*10c50*/  S2R R4, SR_TID.X ;  /* 0x0000000000047919 */ /* 0x000e240000002100 */
[----:B0-----:R-:W-:-:S04]  /*10c60*/  LOP3.LUT R4, R4, 0x1f, RZ, 0xc0, !PT ;  /* 0x0000001f04047812 */ /* 0x001fc800078ec0ff */
[----:B------:R-:W-:Y:S01]  /*10c70*/  ISETP.NE.AND P0, PT, R4, RZ, PT ;  /* 0x000000ff0400720c */ /* 0x000fe20003f05270 */
[----:B--2---:R-:W-:Y:S02]  /*10c80*/  IMAD R2, R7, 0x8, R3 ;  /* 0x0000000807027824 */ /* 0x004fe400078e0203 */
[----:B------:R-:W-:-:S04]  /*10c90*/  IMAD.MOV.U32 R3, RZ, RZ, 0xa000 ;  /* 0x0000a000ff037424 */ /* 0x000fc800078e00ff */
[----:B------:R1:W-:Y:S06]  /*10ca0*/  SYNCS.ARRIVE.TRANS64 RZ, [R2+URZ+0x38850], R3 ;  /* 0x0388500302ff79a7 */ /* 0x0003ec000800003f */
[----:B------:R-:W-:Y:S05]  /*10cb0*/  @!P0 BRA `(.L_x_485) ;  /* 0x0000000000048947 */ /* 0x000fea0003800000 */
[----:B------:R-:W-:Y:S01]  /*10cc0*/  BPT.TRAP 0x1 ;  /* 0x000000040000795c */ /* 0x000fe20000300000 */
.L_x_485:
[----:B------:R-:W-:Y:S05]  /*10cd0*/  BSYNC B3 ;  /* 0x0000000000037941 */ /* 0x000fea0003800000 */
.L_x_484:
[----:B01----:R-:W2:Y:S01]  /*10ce0*/  LDL.LU R2, [R1+0x8] ;  /* 0x0000080001027983 */ /* 0x003ea20000300800 */
[----:B------:R-:W-:-:S03]  /*10cf0*/  R2UR UR10, R11 ;  /* 0x000000000b0a72ca */ /* 0x000fc600000e0000 */
[----:B------:R-:W3:Y:S04]  /*10d00*/  LDL R7, [R1+0x18] ;  /* 0x0000180001077983 */ /* 0x000ee80000100800 */
[----:B------:R-:W3:Y:S04]  /*10d10*/  LDL.LU R4, [R1+0x14] ;  /* 0x0000140001047983 */ /* 0x000ee80000300800 */
[----:B------:R-:W2:Y:S01]  /*10d20*/  LDL R11, [R1+0x4] ;  /* 0x00000400010b7983 */ /* 0x000ea20000100800 */
[----:B------:R-:W-:Y:S01]  /*10d30*/  R2UR UR6, R12 ;  /* 0x000000000c0672ca */ /* 0x000fe200000e0000 */
[----:B------:R-:W-:Y:S01]  /*10d40*/  UIADD3 UR4, UP0, UR36, 0x470, URZ ;  /* 0x0000047024047890 */ /* 0x000fe2000ff1e03f */
[----:B------:R-:W-:-:S02]  /*10d50*/  R2UR UR7, R13 ;  /* 0x000000000d0772ca */ /* 0x000fc400000e0000 */
[----:B------:R-:W-:Y:S01]  /*10d60*/  PLOP3.LUT P0, PT, PT, PT, PT, 0x80, 0x0 ;  /* 0x000000000000781c */ /* 0x000fe20003f0f070 */
[----:B------:R-:W-:Y:S01]  /*10d70*/  UIADD3.X UR5, URZ, UR37, URZ, UP0, !UPT ;  /* 0x000000253f057290 */ /* 0x000fe200087fe43f */
[----:B---3--:R-:W-:Y:S02]  /*10d80*/  IMAD R4, R4, 0x50, R7 ;  /* 0x0000005004047824 */ /* 0x008fe400078e0207 */
[C-C-:B--2---:R-:W-:Y:S02]  /*10d90*/  IMAD R3, R2.reuse, 0x8, R11.reuse ;  /* 0x0000000802037824 */ /* 0x144fe400078e020b */
[----:B------:R-:W-:Y:S02]  /*10da0*/  IMAD R2, R2, 0xa000, R11 ;  /* 0x0000a00002027824 */ /* 0x000fe400078e020b */
[----:B------:R-:W-:Y:S02]  /*10db0*/  VIADD R3, R3, 0x38850 ;  /* 0x0003885003037836 */ /* 0x000fe40000000000 */
[----:B------:R-:W-:-:S07]  /*10dc0*/  VIADD R7, R2, 0x400 ;  /* 0x0000040002077836 */ /* 0x000fce0000000000 */
.L_x_486:
[----:B------:R-:W2:Y:S01]  /*10dd0*/  LDL R11, [R1] ;  /* 0x00000000010b7983 */ /* 0x000ea20000100800 */
[----:B------:R-:W-:-:S13]  /*10de0*/  @P0 ELECT P1, URZ, PT ;  /* 0x00000000003f082f */ /* 0x000fda0003820000 */
[----:B------:R-:W-:Y:S02]  /*10df0*/  @P1 R2UR UR12, R18 ;  /* 0x00000000120c12ca */ /* 0x000fe400000e0000 */
[----:B------:R-:W-:Y:S02]  /*10e00*/  @P1 R2UR UR11, R4 ;  /* 0x00000000040b12ca */ /* 0x000fe400000e0000 */
[----:B------:R-:W-:Y:S02]  /*10e10*/  @P1 R2UR UR9, R3 ;  /* 0x00000000030912ca */ /* 0x000fe400000e0000 */
[----:B------:R-:W-:Y:S02]  /*10e20*/  @P1 R2UR UR8, R7 ;  /* 0x00000000070812ca */ /* 0x000fe400000e0000 */
[----:B------:R-:W-:Y:S02]  /*10e30*/  @P1 PLOP3.LUT P0, PT, P1, PT, PT, 0x8, 0x0 ;  /* 0x000000000000181c */ /* 0x000fe40000f0e170 */
[----:B--2---:R-:W-:-:S02]  /*10e40*/  @P1 R2UR UR13, R11 ;  /* 0x000000000b0d12ca */ /* 0x004fc400000e0000 */
[----:B------:R-:W-:-:S11]  /*10e50*/  PLOP3.LUT P1, PT, PT, PT, PT, 0x8, 0x0 ;  /* 0x000000000000781c */ /* 0x000fd60003f2e170 */
[----:B------:R0:W-:Y:S02]  /*10e60*/  UTMALDG.4D [UR8], [UR4], desc[UR6] ;  /* 0x00000608040075b4 */ /* 0x0001e40008019000 */
[----:B0-----:R-:W-:Y:S05]  /*10e70*/  @P0 BRA.U.ANY `(.L_x_486) ;  /* 0xfffffffd00d40947 */ /* 0x001fea000393ffff */
[----:B------:R-:W-:Y:S01]  /*10e80*/  R2UR UR10, R17 ;  /* 0x00000000110a72ca */ /* 0x000fe200000e0000 */
[----:B------:R-:W-:Y:S01]  /*10e90*/  VIADD R7, R2, 0x2c00 ;  /* 0x00002c0002077836 */ /* 0x000fe20000000000 */
[----:B------:R-:W-:Y:S02]  /*10ea0*/  R2UR UR6, R12 ;  /* 0x000000000c0672ca */ /* 0x000fe400000e0000 */
[----:B------:R-:W-:Y:S02]  /*10eb0*/  R2UR UR7, R13 ;  /* 0x000000000d0772ca */ /* 0x000fe400000e0000 */
[----:B------:R-:W-:-:S13]  /*10ec0*/  PLOP3.LUT P0, PT, PT, PT, PT, 0x80, 0x0 ;  /* 0x000000000000781c */ /* 0x000fda0003f0f070 */
.L_x_487:
        /* <DEDUP_REMOVED lines=16> */
.L_x_488:
        /* <DEDUP_REMOVED lines=16> */
.L_x_489:
        /* <DEDUP_REMOVED lines=11> */
[----:B------:R0:W-:Y:S04]  /*11180*/  STL [R1], R5 ;  /* 0x0000000501007387 */ /* 0x0001e80000100800 */
[----:B------:R0:W-:Y:S02]  /*11190*/  STL [R1+0x14], R0 ;  /* 0x0000140001007387 */ /* 0x0001e40000100800 */
.L_x_472:
[----:B------:R-:W-:Y:S05]  /*111a0*/  BSYNC B1 ;  /* 0x0000000000017941 */ /* 0x000fea0003800000 */
.L_x_471:
[----:B0-----:R-:W2:Y:S04]  /*111b0*/  LDL.LU R0, [R1+0x30] ;  /* 0x0000300001007983 */ /* 0x001ea80000300800 */
[----:B------:R0:W-:Y:S04]  /*111c0*/  STL [R1+0x8], R8 ;  /* 0x0000080801007387 */ /* 0x0001e80000100800 */
[----:B------:R0:W-:Y:S02]  /*111d0*/  STL [R1+0x10], R10 ;  /* 0x0000100a01007387 */ /* 0x0001e40000100800 */
[----:B0-2---:R-:W-:-:S07]  /*111e0*/  VIADD R0, R0, 0xfffffffd ;  /* 0xfffffffd00007836 */ /* 0x005fce0000000000 */
.L_x_470:
[----:B------:R-:W-:Y:S05]  /*111f0*/  BSYNC B2 ;  /* 0x0000000000027941 */ /* 0x000fea0003800000 */
.L_x_469:
[----:B------:R-:W2:Y:S01]  /*11200*/  LDL.LU R2, [R1+0x2c] ;  /* 0x00002c0001027983 */ /* 0x000ea20000300800 */
[----:B------:R-:W-:-:S05]  /*11210*/  IMAD.MOV R9, RZ, RZ, -R9 ;  /* 0x000000ffff097224 */ /* 0x000fca00078e0a09 */
[----:B--2---:R-:W-:-:S13]  /*11220*/  ISETP.NE.AND P0, PT, R2, R9, PT ;  /* 0x000000090200720c */ /* 0x004fda0003f05270 */
[----:B------:R-:W-:Y:S05]  /*11230*/  @!P0 BRA `(.L_x_468) ;  /* 0x0000001c00088947 */ /* 0x000fea0003800000 */
[----:B------:R0:W5:Y:S02]  /*11240*/  LDL R8, [R1] ;  /* 0x0000000001087983 */ /* 0x0001640000100800 */
.L_x_528:
[----:B--2---:R-:W2:Y:S04]  /*11250*/  LDL R4, [R1+0x20] ;  /* 0x0000200001047983 */ /* 0x004ea80000100800 */
[----:B---3--:R-:W3:Y:S04]  /*11260*/  LDL R3, [R1+0x8] ;  /* 0x0000080001037983 */ /* 0x008ee80000100800 */
[----:B------:R-:W4:Y:S01]  /*11270*/  LDL R2, [R1+0x10] ;  /* 0x0000100001027983 */ /* 0x000f220000100800 */
[----:B------:R-:W-:Y:S05]  /*11280*/  YIELD ;  /* 0x0000000000007946 */ /* 0x000fea0003800000 */
[----:B------:R-:W-:Y:S01]  /*11290*/  BSSY B1, `(.L_x_490) ;  /* 0x00000db000017945 */ /* 0x000fe20003800000 */
[----:B--2---:R-:W-:Y:S01]  /*112a0*/  ISETP.NE.AND P1, PT, R4, RZ, PT ;  /* 0x000000ff0400720c */ /* 0x004fe20003f25270 */
[----:B---3--:R-:W-:-:S05]  /*112b0*/  VIADD R4, R3, 0x1 ;  /* 0x0000000103047836 */ /* 0x008fca0000000000 */
[----:B------:R-:W-:-:S04]  /*112c0*/  ISETP.NE.AND P0, PT, R4, 0x2, PT ;  /* 0x000000020400780c */ /* 0x000fc80003f05270 */
[----:B-1----:R-:W-:Y:S02]  /*112d0*/  SEL R5, RZ, 0x1, P0 ;  /* 0x00000001ff057807 */ /* 0x002fe40000000000 */
[----:B------:R-:W-:Y:S02]  /*112e0*/  SEL R4, R4, RZ, P0 ;  /* 0x000000ff04047207 */ /* 0x000fe40000000000 */
[----:B----4-:R-:W-:Y:S01]  /*112f0*/  LOP3.LUT R5, R2, R5, RZ, 0x3c, !PT ;  /* 0x0000000502057212 */ /* 0x010fe200078e3cff */
[----:B------:R-:W-:Y:S06]  /*11300*/  @!P1 BRA `(.L_x_491) ;  /* 0x0000000c004c9947 */ /* 0x000fec0003800000 */
[----:B------:R-:W-:Y:S01]  /*11310*/  ULDC.64 UR4, c[0x0][0x418] ;  /* 0x0001060000047ab9 */ /* 0x000fe20000000a00 */
[----:B------:R-:W-:Y:S01]  /*11320*/  IMAD.MOV.U32 R7, RZ, RZ, R0 ;  /* 0x000000ffff077224 */ /* 0x000fe200078e0000 */
[----:B------:R-:W-:-:S04]  /*11330*/  ISETP.NE.U32.AND P0, PT, RZ, UR4, PT ;  /* 0x00000004ff007c0c */ /* 0x000fc8000bf05070 */
[----:B------:R-:W-:-:S13]  /*11340*/  ISETP.NE.AND.EX P0, PT, RZ, UR5, PT, P0 ;  /* 0x00000005ff007c0c */ /* 0x000fda000bf05300 */
[----:B------:R-:W-:Y:S05]  /*11350*/  @!P0 BRA `(.L_x_492) ;  /* 0x0000000000508947 */ /* 0x000fea0003800000 */
[----:B------:R-:W2:Y:S01]  /*11360*/  LDL R10, [R1+0x1c] ;  /* 0x00001c00010a7983 */ /* 0x000ea20000100800 */
[----:B-----5:R-:W1:Y:S01]  /*11370*/  LDC R8, c[0x0][0x43c] ;  /* 0x00010f00ff087b82 */ /* 0x020e620000000800 */
[----:B------:R-:W-:Y:S02]  /*11380*/  ULDC.64 UR6, c[0x0][0x428] ;  /* 0x00010a0000067ab9 */ /* 0x000fe40000000a00 */
[----:B------:R-:W3:Y:S01]  /*11390*/  LDL R9, [R1+0xc] ;  /* 0x00000c0001097983 */ /* 0x000ee20000100800 */
[----:B------:R-:W-:Y:S01]  /*113a0*/  ULDC.64 UR8, c[0x0][0x208] ;  /* 0x0000820000087ab9 */ /* 0x000fe20000000a00 */
[----:B-1----:R-:W-:-:S13]  /*113b0*/  ISETP.NE.AND P0, PT, R8, 0x1, PT ;  /* 0x000000010800780c */ /* 0x002fda0003f05270 */
[----:B------:R-:W1:Y:S02]  /*113c0*/  @P0 LDC.64 R2, c[0x0][0x440] ;  /* 0x00011000ff020b82 */ /* 0x000e640000000a00 */
[----:B-1----:R-:W-:-:S04]  /*113d0*/  @P0 IMAD.HI.U32 R7, R0, R2, RZ ;  /* 0x0000000200070227 */ /* 0x002fc800078e00ff */
[----:B------:R-:W-:Y:S01]  /*113e0*/  IMAD.MOV.U32 R2, RZ, RZ, R0 ;  /* 0x000000ffff027224 */ /* 0x000fe200078e0000 */
[----:B------:R-:W-:-:S04]  /*113f0*/  @P0 SHF.R.U32.HI R2, RZ, R3, R7 ;  /* 0x00000003ff020219 */ /* 0x000fc80000011607 */
[--C-:B------:R-:W-:Y:S01]  /*11400*/  SHF.R.S32.HI R3, RZ, 0x1f, R2.reuse ;  /* 0x0000001fff037819 */ /* 0x100fe20000011402 */
[----:B------:R-:W-:-:S04]  /*11410*/  IMAD.MOV R7, RZ, RZ, -R2 ;  /* 0x000000ffff077224 */ /* 0x000fc800078e0a02 */
[----:B------:R-:W-:Y:S02]  /*11420*/  IMAD R7, R8, R7, R0 ;  /* 0x0000000708077224 */ /* 0x000fe400078e0200 */
[----:B--2---:R-:W-:-:S04]  /*11430*/  IMAD R8, R10, UR6, RZ ;  /* 0x000000060a087c24 */ /* 0x004fc8000f8e02ff */
[C---:B---3--:R-:W-:Y:S02]  /*11440*/  IMAD R8, R9.reuse, UR7, R8 ;  /* 0x0000000709087c24 */ /* 0x048fe4000f8e0208 */
[----:B------:R-:W-:-:S04]  /*11450*/  IMAD.WIDE.U32 R2, R9, UR6, R2 ;  /* 0x0000000609027c25 */ /* 0x000fc8000f8e0002 */
[----:B------:R-:W-:Y:S01]  /*11460*/  IMAD.IADD R3, R8, 0x1, R3 ;  /* 0x0000000108037824 */ /* 0x000fe200078e0203 */
[----:B------:R-:W-:-:S04]  /*11470*/  LEA R8, P0, R2, UR4, 0x2 ;  /* 0x0000000402087c11 */ /* 0x000fc8000f8010ff */
[----:B------:R-:W-:-:S05]  /*11480*/  LEA.HI.X R9, R2, UR5, R3, 0x2, P0 ;  /* 0x0000000502097c11 */ /* 0x000fca00080f1403 */
[----:B------:R1:W5:Y:S04]  /*11490*/  LDG.E R8, desc[UR8][R8.64] ;  /* 0x0000000808087981 */ /* 0x000368000c1e1900 */
.L_x_492:
[----:B------:R-:W2:Y:S01]  /*114a0*/  LDL R2, [R1+0x4] ;  /* 0x0000040001027983 */ /* 0x000ea20000100800 */
[----:B------:R-:W-:Y:S01]  /*114b0*/  BSSY B2, `(.L_x_493) ;  /* 0x0000005000027945 */ /* 0x000fe20003800000 */
[----:B--2---:R-:W-:Y:S01]  /*114c0*/  IMAD R3, R4, 0x8, R2 ;  /* 0x0000000804037824 */ /* 0x004fe200078e0202 */
[----:B------:R-:W-:-:S04]  /*114d0*/  SHF.L.U32 R2, R5, 0x1f, RZ ;  /* 0x0000001f05027819 */ /* 0x000fc800000006ff */
[----:B------:R-:W2:Y:S02]  /*114e0*/  SYNCS.PHASECHK.TRANS64.TRYWAIT P0, [R3+URZ+0x38840], R2 ;  /* 0x03884002030075a7 */ /* 0x000ea4000800017f */
[----:B--2---:R-:W-:Y:S05]  /*114f0*/  @!P0 BRA `(.L_x_494) ;  /* 0x0000004000048947 */ /* 0x004fea0003800000 */
.L_x_595:
[----:B------:R-:W-:Y:S05]  /*11500*/  BSYNC B2 ;  /* 0x0000000000027941 */ /* 0x000fea0003800000 */
.L_x_493:
        /* <DEDUP_REMOVED lines=12> */
.L_x_496:
[----:B------:R-:W-:Y:S05]  /*115d0*/  BSYNC B2 ;  /* 0x0000000000027941 */ /* 0x000fea0003800000 */
.L_x_495:
[----:B------:R-:W3:Y:S04]  /*115e0*/  LDL R9, [R1+0x4] ;  /* 0x0000040001097983 */ /* 0x000ee80000100800 */
[----:B--2---:R-:W2:Y:S01]  /*115f0*/  LDL R2, [R1+0x18] ;  /* 0x0000180001027983 */ /* 0x004ea20000100800 */
        /* <DEDUP_REMOVED lines=8> */
[----:B---3--:R-:W-:-:S02]  /*11680*/  IMAD R9, R4, 0xa000, R9 ;  /* 0x0000a00004097824 */ /* 0x008fc400078e0209 */
[----:B--2---:R-:W-:Y:S02]  /*11690*/  IMAD R2, R7, 0x50, R2 ;  /* 0x0000005007027824 */ /* 0x004fe400078e0202 */
[----:B------:R-:W-:-:S08]  /*116a0*/  VIADD R10, R9, 0x24400 ;  /* 0x00024400090a7836 */ /* 0x000fd00000000000 */
.L_x_497:
        /* <DEDUP_REMOVED lines=9> */
[----:B-1----:R-:W-:Y:S05]  /*11740*/  @P0 BRA.U.ANY `(.L_x_497) ;  /* 0xfffffffd00d80947 */ /* 0x002fea000393ffff */
[----:B------:R-:W-:Y:S01]  /*11750*/  IMAD.MOV.U32 R17, RZ, RZ, 0x40 ;  /* 0x00000040ff117424 */ /* 0x000fe200078e00ff */
[----:B------:R-:W-:Y:S01]  /*11760*/  PLOP3.LUT P0, PT, PT, PT, PT, 0x80, 0x0 ;  /* 0x000000000000781c */ /* 0x000fe20003f0f070 */
[----:B------:R-:W-:Y:S01]  /*11770*/  VIADD R10, R9, 0x26c00 ;  /* 0x00026c00090a7836 */ /* 0x000fe20000000000 */
[----:B------:R-:W-:Y:S01]  /*11780*/  UMOV UR6, 0x0 ;  /* 0x0000000000067882 */ /* 0x000fe20000000000 */
[----:B------:R-:W-:Y:S01]  /*11790*/  UMOV UR7, 0x14f00000 ;  /* 0x14f0000000077882 */ /* 0x000fe20000000000 */
[----:B------:R-:W-:-:S15]  /*117a0*/  R2UR UR10, R17 ;  /* 0x00000000110a72ca */ /* 0x000fde00000e0000 */
.L_x_498:
        /* <DEDUP_REMOVED lines=16> */
.L_x_499:
        /* <DEDUP_REMOVED lines=16> */
.L_x_500:
        /* <DEDUP_REMOVED lines=10> */
[----:B------:R-:W2:Y:S04]  /*11a50*/  LDL.LU R12, [R1+0x10] ;  /* 0x00001000010c7983 */ /* 0x000ea80000300800 */
[----:B------:R-:W3:Y:S01]  /*11a60*/  LDL R10, [R1+0x8] ;  /* 0x00000800010a7983 */ /* 0x000ee20000100800 */
[----:B------:R-:W-:Y:S01]  /*11a70*/  BSSY B2, `(.L_x_501) ;  /* 0x0000005000027945 */ /* 0x000fe20003800000 */
[----:B--2---:R-:W-:Y:S01]  /*11a80*/  SHF.L.U32 R3, R12, 0x1f, RZ ;  /* 0x0000001f0c037819 */ /* 0x004fe200000006ff */
[----:B---3--:R-:W-:-:S04]  /*11a90*/  IMAD R2, R10, 0x8, R6 ;  /* 0x000000080a027824 */ /* 0x008fc800078e0206 */
[----:B------:R-:W1:Y:S02]  /*11aa0*/  SYNCS.PHASECHK.TRANS64.TRYWAIT P0, [R2+URZ+0x60], R3 ;  /* 0x00006003020075a7 */ /* 0x000e64000800017f */
[----:B-1----:R-:W-:Y:S05]  /*11ab0*/  @!P0 BRA `(.L_x_502) ;  /* 0x0000003800a88947 */ /* 0x002fea0003800000 */
.L_x_596:
[----:B------:R-:W-:Y:S05]  /*11ac0*/  BSYNC B2 ;  /* 0x0000000000027941 */ /* 0x000fea0003800000 */
.L_x_501:
[----:B------:R-:W-:Y:S01]  /*11ad0*/  BSSY B2, `(.L_x_503) ;  /* 0x000000b000027945 */ /* 0x000fe20003800000 */
[----:B------:R-:W-:Y:S02]  /*11ae0*/  IMAD.MOV.U32 R12, RZ, RZ, 0x0 ;  /* 0x00000000ff0c7424 */ /* 0x000fe400078e00ff */
[----:B------:R-:W-:Y:S01]  /*11af0*/  IMAD.MOV.U32 R13, RZ, RZ, 0x14f00000 ;  /* 0x14f00000ff0d7424 */ /* 0x000fe200078e00ff */
[----:B------:R-:W-:Y:S06]  /*11b00*/  @P1 BRA `(.L_x_504) ;  /* 0x00000000001c1947 */ /* 0x000fec0003800000 */
[----:B------:R-:W2:Y:S01]  /*11b10*/  S2R R9, SR_TID.X ;  /* 0x0000000000097919 */ /* 0x000ea20000002100 */
[----:B-1----:R-:W-:-:S04]  /*11b20*/  IMAD.MOV.U32 R3, RZ, RZ, 0xa000 ;  /* 0x0000a000ff037424 */ /* 0x002fc800078e00ff */
[----:B------:R3:W-:Y:S01]  /*11b30*/  SYNCS.ARRIVE.TRANS64 RZ, [R2+URZ+0x50], R3 ;  /* 0x0000500302ff79a7 */ /* 0x0007e2000800003f */
[----:B--2---:R-:W-:-:S04]  /*11b40*/  LOP3.LUT R9, R9, 0x1f, RZ, 0xc0, !PT ;  /* 0x0000001f09097812 */ /* 0x004fc800078ec0ff */
[----:B------:R-:W-:-:S13]  /*11b50*/  ISETP.NE.AND P0, PT, R9, RZ, PT ;  /* 0x000000ff0900720c */ /* 0x000fda0003f05270 */
[----:B---3--:R-:W-:Y:S05]  /*11b60*/  @!P0 BRA `(.L_x_504) ;  /* 0x0000000000048947 */ /* 0x008fea0003800000 */
[----:B------:R-:W-:Y:S01]  /*11b70*/  BPT.TRAP 0x1 ;  /* 0x000000040000795c */ /* 0x000fe20000300000 */
.L_x_504:
[----:B------:R-:W-:Y:S05]  /*11b80*/  BSYNC B2 ;  /* 0x0000000000027941 */ /* 0x000fea0003800000 */
.L_x_503:
[----:B-1----:R-:W2:Y:S01]  /*11b90*/  LDL.LU R3, [R1+0x8] ;  /* 0x0000080001037983 */ /* 0x002ea20000300800 */
[----:B------:R-:W-:-:S03]  /*11ba0*/  R2UR UR10, R11 ;  /* 0x000000000b0a72ca */ /* 0x000fc600000e0000 */
[----:B------:R-:W3:Y:S04]  /*11bb0*/  LDL R10, [R1+0x18] ;  /* 0x00001800010a7983 */ /* 0x000ee80000100800 */
[----:B------:R-:W3:Y:S04]  /*11bc0*/  LDL.LU R9, [R1+0x14] ;  /* 0x0000140001097983 */ /* 0x000ee80000300800 */
[----:B------:R-:W2:Y:S01]  /*11bd0*/  LDL R11, [R1+0x4] ;  /* 0x00000400010b7983 */ /* 0x000ea20000100800 */
[----:B------:R-:W-:Y:S01]  /*11be0*/  R2UR UR6, R12 ;  /* 0x000000000c0672ca */ /* 0x000fe200000e0000 */
[----:B------:R-:W-:Y:S01]  /*11bf0*/  UIADD3 UR4, UP0, UR36, 0x470, URZ ;  /* 0x0000047024047890 */ /* 0x000fe2000ff1e03f */
[----:B------:R-:W-:Y:S01]  /*11c00*/  R2UR UR7, R13 ;  /* 0x000000000d0772ca */ /* 0x000fe200000e0000 */
[----:B------:R-:W-:Y:S01]  /*11c10*/  VIADD R2, R2, 0x50 ;  /* 0x0000005002027836 */ /* 0x000fe20000000000 */
[----:B------:R-:W-:Y:S01]  /*11c20*/  PLOP3.LUT P0, PT, PT, PT, PT, 0x80, 0x0 ;  /* 0x000000000000781c */ /* 0x000fe20003f0f070 */
[----:B------:R-:W-:Y:S01]  /*11c30*/  UIADD3.X UR5, URZ, UR37, URZ, UP0, !UPT ;  /* 0x000000253f057290 */ /* 0x000fe200087fe43f */
[----:B---3--:R-:W-:-:S02]  /*11c40*/  IMAD R9, R9, 0x50, R10 ;  /* 0x0000005009097824 */ /* 0x008fc400078e020a */
[----:B--2---:R-:W-:-:S04]  /*11c50*/  IMAD R3, R3, 0xa000, R11 ;  /* 0x0000a00003037824 */ /* 0x004fc800078e020b */
[----:B------:R-:W-:-:S07]  /*11c60*/  VIADD R10, R3, 0x400 ;  /* 0x00000400030a7836 */ /* 0x000fce0000000000 */
.L_x_505:
        /* <DEDUP_REMOVED lines=10> */
[----:B-1----:R-:W-:Y:S05]  /*11d10*/  @P0 BRA.U.ANY `(.L_x_505) ;  /* 0xfffffffd00d40947 */ /* 0x002fea000393ffff */
[----:B------:R-:W-:Y:S01]  /*11d20*/  R2UR UR10, R17 ;  /* 0x00000000110a72ca */ /* 0x000fe200000e0000 */
[----:B------:R-:W-:Y:S01]  /*11d30*/  VIADD R10, R3, 0x2c00 ;  /* 0x00002c00030a7836 */ /* 0x000fe20000000000 */
[----:B------:R-:W-:Y:S02]  /*11d40*/  R2UR UR6, R12 ;  /* 0x000000000c0672ca */ /* 0x000fe400000e0000 */
[----:B------:R-:W-:Y:S02]  /*11d50*/  R2UR UR7, R13 ;  /* 0x000000000d0772ca */ /* 0x000fe400000e0000 */
[----:B------:R-:W-:-:S13]  /*11d60*/  PLOP3.LUT P0, PT, PT, PT, PT, 0x80, 0x0 ;  /* 0x000000000000781c */ /* 0x000fda0003f0f070 */
.L_x_506:
        /* <DEDUP_REMOVED lines=16> */
.L_x_507:
        /* <DEDUP_REMOVED lines=16> */
.L_x_508:
        /* <DEDUP_REMOVED lines=11> */
[----:B------:R1:W-:Y:S04]  /*12020*/  STL [R1+0x14], R7 ;  /* 0x0000140701007387 */ /* 0x0003e80000100800 */
[----:B------:R1:W-:Y:S02]  /*12030*/  STL [R1], R8 ;  /* 0x0000000801007387 */ /* 0x0003e40000100800 */
.L_x_491:
[----:B------:R-:W-:Y:S05]  /*12040*/  BSYNC B1 ;  /* 0x0000000000017941 */ /* 0x000fea0003800000 */
.L_x_490:
        /* <DEDUP_REMOVED lines=8> */
[----:B------:R2:W-:Y:S04]  /*120d0*/  STL [R1+0x10], R10 ;  /* 0x0000100a01007387 */ /* 0x0005e80000100800 */
[----:B------:R2:W-:Y:S01]  /*120e0*/  STL [R1+0x8], R11 ;  /* 0x0000080b01007387 */ /* 0x0005e20000100800 */
[----:B------:R-:W-:Y:S05]  /*120f0*/  @!P1 BRA `(.L_x_510) ;  /* 0x0000000c00489947 */ /* 0x000fea0003800000 */
[----:B------:R-:W-:Y:S01]  /*12100*/  ULDC.64 UR4, c[0x0][0x418] ;  /* 0x0001060000047ab9 */ /* 0x000fe20000000a00 */
[----:B-1----:R-:W-:Y:S01]  /*12110*/  VIADD R7, R0, 0xffffffff ;  /* 0xffffffff00077836 */ /* 0x002fe20000000000 */
[----:B------:R-:W-:-:S04]  /*12120*/  ISETP.NE.U32.AND P0, PT, RZ, UR4, PT ;  /* 0x00000004ff007c0c */ /* 0x000fc8000bf05070 */
[----:B------:R-:W-:-:S13]  /*12130*/  ISETP.NE.AND.EX P0, PT, RZ, UR5, PT, P0 ;  /* 0x00000005ff007c0c */ /* 0x000fda000bf05300 */
[----:B------:R-:W-:Y:S05]  /*12140*/  @!P0 BRA `(.L_x_511) ;  /* 0x0000000000508947 */ /* 0x000fea0003800000 */
[----:B------:R-:W3:Y:S01]  /*12150*/  LDL R13, [R1+0x1c] ;  /* 0x00001c00010d7983 */ /* 0x000ee20000100800 */
[----:B------:R-:W1:Y:S01]  /*12160*/  LDC R9, c[0x0][0x43c] ;  /* 0x00010f00ff097b82 */ /* 0x000e620000000800 */
[----:B------:R-:W-:Y:S02]  /*12170*/  ULDC.64 UR6, c[0x0][0x428] ;  /* 0x00010a0000067ab9 */ /* 0x000fe40000000a00 */
[----:B------:R-:W4:Y:S01]  /*12180*/  LDL R12, [R1+0xc] ;  /* 0x00000c00010c7983 */ /* 0x000f220000100800 */
[----:B------:R-:W-:Y:S01]  /*12190*/  ULDC.64 UR8, c[0x0][0x208] ;  /* 0x0000820000087ab9 */ /* 0x000fe20000000a00 */
[----:B-1----:R-:W-:-:S13]  /*121a0*/  ISETP.NE.AND P0, PT, R9, 0x1, PT ;  /* 0x000000010900780c */ /* 0x002fda0003f05270 */
[----:B------:R-:W1:Y:S02]  /*121b0*/  @P0 LDC.64 R2, c[0x0][0x440] ;  /* 0x00011000ff020b82 */ /* 0x000e640000000a00 */
[----:B-1---5:R-:W-:-:S04]  /*121c0*/  @P0 IMAD.HI.U32 R8, R7, R2, RZ ;  /* 0x0000000207080227 */ /* 0x022fc800078e00ff */
[----:B------:R-:W-:Y:S01]  /*121d0*/  IMAD.MOV.U32 R2, RZ, RZ, R7 ;  /* 0x000000ffff027224 */ /* 0x000fe200078e0007 */
[----:B------:R-:W-:-:S05]  /*121e0*/  @P0 SHF.R.U32.HI R2, RZ, R3, R8 ;  /* 0x00000003ff020219 */ /* 0x000fca0000011608 */
[----:B------:R-:W-:-:S04]  /*121f0*/  IMAD.MOV R3, RZ, RZ, -R2 ;  /* 0x000000ffff037224 */ /* 0x000fc800078e0a02 */
[----:B------:R-:W-:Y:S01]  /*12200*/  IMAD R7, R9, R3, R7 ;  /* 0x0000000309077224 */ /* 0x000fe200078e0207 */
[----:B------:R-:W-:Y:S01]  /*12210*/  SHF.R.S32.HI R3, RZ, 0x1f, R2 ;  /* 0x0000001fff037819 */ /* 0x000fe20000011402 */
[----:B---3--:R-:W-:-:S04]  /*12220*/  IMAD R8, R13, UR6, RZ ;  /* 0x000000060d087c24 */ /* 0x008fc8000f8e02ff */
[C---:B----4-:R-:W-:Y:S02]  /*12230*/  IMAD R8, R12.reuse, UR7, R8 ;  /* 0x000000070c087c24 */ /* 0x050fe4000f8e0208 */
[----:B------:R-:W-:-:S04]  /*12240*/  IMAD.WIDE.U32 R2, R12, UR6, R2 ;  /* 0x000000060c027c25 */ /* 0x000fc8000f8e0002 */
[----:B------:R-:W-:Y:S01]  /*12250*/  IMAD.IADD R3, R8, 0x1, R3 ;  /* 0x0000000108037824 */ /* 0x000fe200078e0203 */
[----:B------:R-:W-:-:S04]  /*12260*/  LEA R8, P0, R2, UR4, 0x2 ;  /* 0x0000000402087c11 */ /* 0x000fc8000f8010ff */
[----:B------:R-:W-:-:S05]  /*12270*/  LEA.HI.X R9, R2, UR5, R3, 0x2, P0 ;  /* 0x0000000502097c11 */ /* 0x000fca00080f1403 */
[----:B------:R1:W5:Y:S04]  /*12280*/  LDG.E R8, desc[UR8][R8.64] ;  /* 0x0000000808087981 */ /* 0x000368000c1e1900 */
.L_x_511:
[----:B------:R-:W3:Y:S01]  /*12290*/  LDL R2, [R1+0x4] ;  /* 0x0000040001027983 */ /* 0x000ee20000100800 */
[----:B------:R-:W-:Y:S01]  /*122a0*/  SHF.L.U32 R3, R10, 0x1f, RZ ;  /* 0x0000001f0a037819 */ /* 0x000fe200000006ff */
[----:B------:R-:W-:Y:S01]  /*122b0*/  BSSY B2, `(.L_x_512) ;  /* 0x0000004000027945 */ /* 0x000fe20003800000 */
[----:B---3--:R-:W-:-:S04]  /*122c0*/  IMAD R2, R11, 0x8, R2 ;  /* 0x000000080b027824 */ /* 0x008fc800078e0202 */
[----:B------:R-:W3:Y:S02]  /*122d0*/  SYNCS.PHASECHK.TRANS64.TRYWAIT P0, [R2+URZ+0x38840], R3 ;  /* 0x03884003020075a7 */ /* 0x000ee4000800017f */
[----:B---3--:R-:W-:Y:S05]  /*122e0*/  @!P0 BRA `(.L_x_513) ;  /* 0x0000003000b08947 */ /* 0x008fea0003800000 */
.L_x_597:
[----:B------:R-:W-:Y:S05]  /*122f0*/  BSYNC B2 ;  /* 0x0000000000027941 */ /* 0x000fea0003800000 */
.L_x_512:
[----:B-1----:R-:W1:Y:S01]  /*12300*/  S2R R9, SR_TID.X ;  /* 0x0000000000097919 */ /* 0x002e620000002100 */
[----:B------:R-:W-:Y:S01]  /*12310*/  BSSY B2, `(.L_x_514) ;  /* 0x000000b000027945 */ /* 0x000fe20003800000 */
[----:B-1----:R-:W-:-:S04]  /*12320*/  LOP3.LUT R9, R9, 0x7f, RZ, 0xc0, !PT ;  /* 0x0000007f09097812 */ /* 0x002fc800078ec0ff */
[----:B------:R-:W-:-:S13]  /*12330*/  ISETP.NE.AND P1, PT, R9, RZ, PT ;  /* 0x000000ff0900720c */ /* 0x000fda0003f25270 */
[----:B------:R-:W-:Y:S05]  /*12340*/  @P1 BRA `(.L_x_515) ;  /* 0x00000000001c1947 */ /* 0x000fea0003800000 */
[----:B------:R-:W1:Y:S01]  /*12350*/  S2R R9, SR_TID.X ;  /* 0x0000000000097919 */ /* 0x000e620000002100 */
[----:B---3--:R-:W-:-:S04]  /*12360*/  IMAD.MOV.U32 R3, RZ, RZ, 0xa000 ;  /* 0x0000a000ff037424 */ /* 0x008fc800078e00ff */
[----:B------:R4:W-:Y:S01]  /*12370*/  SYNCS.ARRIVE.TRANS64 RZ, [R2+URZ+0x38830], R3 ;  /* 0x0388300302ff79a7 */ /* 0x0009e2000800003f */
[----:B-1----:R-:W-:-:S04]  /*12380*/  LOP3.LUT R9, R9, 0x1f, RZ, 0xc0, !PT ;  /* 0x0000001f09097812 */ /* 0x002fc800078ec0ff */
[----:B------:R-:W-:-:S13]  /*12390*/  ISETP.NE.AND P0, PT, R9, RZ, PT ;  /* 0x000000ff0900720c */ /* 0x000fda0003f05270 */
[----:B----4-:R-:W-:Y:S05]  /*123a0*/  @!P0 BRA `(.L_x_515) ;  /* 0x0000000000048947 */ /* 0x010fea0003800000 */
[----:B------:R-:W-:Y:S01]  /*123b0*/  BPT.TRAP 0x1 ;  /* 0x000000040000795c */ /* 0x000fe20000300000 */
.L_x_515:
[----:B------:R-:W-:Y:S05]  /*123c0*/  BSYNC B2 ;  /* 0x0000000000027941 */ /* 0x000fea0003800000 */
.L_x_514:
[----:B------:R-:W4:Y:S04]  /*123d0*/  LDL R9, [R1+0x8] ;  /* 0x0000080001097983 */ /* 0x000f280000100800 */
[----:B--2---:R-:W2:Y:S04]  /*123e0*/  LDL R10, [R1+0x4] ;  /* 0x00000400010a7983 */ /* 0x004ea80000100800 */
[----:B---3--:R-:W3:Y:S01]  /*123f0*/  LDL R2, [R1+0x18] ;  /* 0x0000180001027983 */ /* 0x008ee20000100800 */
[----:B------:R-:W-:-:S05]  /*12400*/  IMAD.MOV.U32 R12, RZ, RZ, RZ ;  /* 0x000000ffff0c7224 */ /* 0x000fca00078e00ff */
[----:B------:R-:W-:Y:S01]  /*12410*/  R2UR UR10, R12 ;  /* 0x000000000c0a72ca */ /* 0x000fe200000e0000 */
[----:B------:R-:W-:Y:S01]  /*12420*/  UIADD3 UR4, UP0, UR36, 0x370, URZ ;  /* 0x0000037024047890 */ /* 0x000fe2000ff1e03f */
[----:B------:R-:W-:Y:S01]  /*12430*/  PLOP3.LUT P0, PT, PT, PT, PT, 0x80, 0x0 ;  /* 0x000000000000781c */ /* 0x000fe20003f0f070 */
[----:B------:R-:W-:Y:S01]  /*12440*/  UMOV UR6, 0x0 ;  /* 0x0000000000067882 */ /* 0x000fe20000000000 */
[----:B------:R-:W-:Y:S01]  /*12450*/  UMOV UR7, 0x14f00000 ;  /* 0x14f0000000077882 */ /* 0x000fe20000000000 */
[----:B------:R-:W-:Y:S01]  /*12460*/  UIADD3.X UR5, URZ, UR37, URZ, UP0, !UPT ;  /* 0x000000253f057290 */ /* 0x000fe200087fe43f */
[C---:B----4-:R-:W-:Y:S02]  /*12470*/  IMAD R3, R9.reuse, 0x8, R6 ;  /* 0x0000000809037824 */ /* 0x050fe400078e0206 */
[----:B--2---:R-:W-:Y:S02]  /*12480*/  IMAD R9, R9, 0xa000, R10 ;  /* 0x0000a00009097824 */ /* 0x004fe400078e020a */
[----:B------:R-:W-:-:S02]  /*12490*/  VIADD R3, R3, 0x30 ;  /* 0x0000003003037836 */ /* 0x000fc40000000000 */
[----:B---3--:R-:W-:Y:S02]  /*124a0*/  IMAD R2, R7, 0x50, R2 ;  /* 0x0000005007027824 */ /* 0x008fe400078e0202 */
[----:B------:R-:W-:-:S07]  /*124b0*/  VIADD R10, R9, 0x24400 ;  /* 0x00024400090a7836 */ /* 0x000fce0000000000 */
.L_x_516:
        /* <DEDUP_REMOVED lines=16> */
.L_x_517:
        /* <DEDUP_REMOVED lines=16> */
.L_x_518:
        /* <DEDUP_REMOVED lines=16> */
.L_x_519:
        /* <DEDUP_REMOVED lines=10> */
[----:B------:R-:W-:Y:S01]  /*12860*/  SHF.L.U32 R5, R5, 0x1f, RZ ;  /* 0x0000001f05057819 */ /* 0x000fe200000006ff */
[----:B------:R-:W-:Y:S01]  /*12870*/  IMAD R2, R4, 0x8, R6 ;  /* 0x0000000804027824 */ /* 0x000fe200078e0206 */
[----:B------:R-:W-:Y:S03]  /*12880*/  BSSY B2, `(.L_x_520) ;  /* 0x0000003000027945 */ /* 0x000fe60003800000 */
[----:B------:R-:W1:Y:S02]  /*12890*/  SYNCS.PHASECHK.TRANS64.TRYWAIT P0, [R2+URZ+0x60], R5 ;  /* 0x00006005020075a7 */ /* 0x000e64000800017f */
[----:B-1----:R-:W-:Y:S05]  /*128a0*/  @!P0 BRA `(.L_x_521) ;  /* 0x0000002c00548947 */ /* 0x002fea0003800000 */
.L_x_598:
[----:B------:R-:W-:Y:S05]  /*128b0*/  BSYNC B2 ;  /* 0x0000000000027941 */ /* 0x000fea0003800000 */
.L_x_520:
[----:B------:R-:W-:Y:S01]  /*128c0*/  BSSY B2, `(.L_x_522) ;  /* 0x000000b000027945 */ /* 0x000fe20003800000 */
[----:B------:R-:W-:Y:S02]  /*128d0*/  IMAD.MOV.U32 R10, RZ, RZ, 0x0 ;  /* 0x00000000ff0a7424 */ /* 0x000fe400078e00ff */
[----:B------:R-:W-:Y:S01]  /*128e0*/  IMAD.MOV.U32 R11, RZ, RZ, 0x14f00000 ;  /* 0x14f00000ff0b7424 */ /* 0x000fe200078e00ff */
[----:B------:R-:W-:Y:S06]  /*128f0*/  @P1 BRA `(.L_x_523) ;  /* 0x00000000001c1947 */ /* 0x000fec0003800000 */
[----:B------:R-:W2:Y:S02]  /*12900*/  S2R R3, SR_TID.X ;  /* 0x0000000000037919 */ /* 0x000ea40000002100 */
[----:B--2---:R-:W-:Y:S01]  /*12910*/  LOP3.LUT R9, R3, 0x1f, RZ, 0xc0, !PT ;  /* 0x0000001f03097812 */ /* 0x004fe200078ec0ff */
[----:B------:R-:W-:-:S03]  /*12920*/  IMAD.MOV.U32 R3, RZ, RZ, 0xa000 ;  /* 0x0000a000ff037424 */ /* 0x000fc600078e00ff */
[----:B------:R-:W-:Y:S01]  /*12930*/  ISETP.NE.AND P0, PT, R9, RZ, PT ;  /* 0x000000ff0900720c */ /* 0x000fe20003f05270 */
[----:B------:R2:W-:-:S12]  /*12940*/  SYNCS.ARRIVE.TRANS64 RZ, [R2+URZ+0x50], R3 ;  /* 0x0000500302ff79a7 */ /* 0x0005d8000800003f */
[----:B--2---:R-:W-:Y:S05]  /*12950*/  @!P0 BRA `(.L_x_523) ;  /* 0x0000000000048947 */ /* 0x004fea0003800000 */
[----:B------:R-:W-:Y:S01]  /*12960*/  BPT.TRAP 0x1 ;  /* 0x000000040000795c */ /* 0x000fe20000300000 */
.L_x_523:
[----:B------:R-:W-:Y:S05]  /*12970*/  BSYNC B2 ;  /* 0x0000000000027941 */ /* 0x000fea0003800000 */
.L_x_522:
[----:B------:R-:W2:Y:S04]  /*12980*/  LDL R9, [R1+0x4] ;  /* 0x0000040001097983 */ /* 0x000ea80000100800 */
[----:B-1----:R-:W3:Y:S04]  /*12990*/  LDL R5, [R1+0x18] ;  /* 0x0000180001057983 */ /* 0x002ee80000100800 */
[----:B------:R-:W3:Y:S01]  /*129a0*/  LDL.LU R3, [R1+0x14] ;  /* 0x0000140001037983 */ /* 0x000ee20000300800 */
[----:B------:R-:W-:Y:S01]  /*129b0*/  R2UR UR10, R12 ;  /* 0x000000000c0a72ca */ /* 0x000fe200000e0000 */
[----:B------:R-:W-:Y:S01]  /*129c0*/  UIADD3 UR4, UP0, UR36, 0x470, URZ ;  /* 0x0000047024047890 */ /* 0x000fe2000ff1e03f */
[----:B------:R-:W-:Y:S01]  /*129d0*/  R2UR UR6, R10 ;  /* 0x000000000a0672ca */ /* 0x000fe200000e0000 */
[----:B------:R-:W-:Y:S01]  /*129e0*/  VIADD R2, R2, 0x50 ;  /* 0x0000005002027836 */ /* 0x000fe20000000000 */
[----:B------:R-:W-:Y:S01]  /*129f0*/  R2UR UR7, R11 ;  /* 0x000000000b0772ca */ /* 0x000fe200000e0000 */
[----:B------:R-:W-:Y:S01]  /*12a00*/  UIADD3.X UR5, URZ, UR37, URZ, UP0, !UPT ;  /* 0x000000253f057290 */ /* 0x000fe200087fe43f */
[----:B------:R-:W-:Y:S01]  /*12a10*/  PLOP3.LUT P0, PT, PT, PT, PT, 0x80, 0x0 ;  /* 0x000000000000781c */ /* 0x000fe20003f0f070 */
[----:B--2---:R-:W-:-:S02]  /*12a20*/  IMAD R4, R4, 0xa000, R9 ;  /* 0x0000a00004047824 */ /* 0x004fc400078e0209 */
[----:B---3--:R-:W-:Y:S02]  /*12a30*/  IMAD R3, R3, 0x50, R5 ;  /* 0x0000005003037824 */ /* 0x008fe400078e0205 */
[----:B------:R-:W-:-:S08]  /*12a40*/  VIADD R5, R4, 0x400 ;  /* 0x0000040004057836 */ /* 0x000fd00000000000 */
.L_x_524:
        /* <DEDUP_REMOVED lines=16> */
.L_x_525:
        /* <DEDUP_REMOVED lines=16> */
.L_x_526:
        /* <DEDUP_REMOVED lines=16> */
.L_x_527:
        /* <DEDUP_REMOVED lines=13> */
.L_x_510:
[----:B------:R-:W-:Y:S05]  /*12e20*/  BSYNC B1 ;  /* 0x0000000000017941 */ /* 0x000fea0003800000 */
.L_x_509:
[C---:B------:R-:W-:Y:S01]  /*12e30*/  ISETP.GT.AND P0, PT, R0.reuse, 0x1, PT ;  /* 0x000000010000780c */ /* 0x040fe20003f04270 */
[----:B------:R-:W-:-:S12]  /*12e40*/  VIADD R0, R0, 0xfffffffe ;  /* 0xfffffffe00007836 */ /* 0x000fd80000000000 */
[----:B------:R-:W-:Y:S05]  /*12e50*/  @P0 BRA `(.L_x_528) ;  /* 0xffffffe000fc0947 */ /* 0x000fea000383ffff */
.L_x_468:
[----:B------:R-:W-:Y:S05]  /*12e60*/  BSYNC B0 ;  /* 0x0000000000007941 */ /* 0x000fea0003800000 */
.L_x_467:
[----:B------:R-:W4:Y:S01]  /*12e70*/  S2R R2, SR_TID.X ;  /* 0x0000000000027919 */ /* 0x000f220000002100 */
[----:B------:R-:W-:Y:S01]  /*12e80*/  BSSY B0, `(.L_x_529) ;  /* 0x0000011000007945 */ /* 0x000fe20003800000 */
[----:B----4-:R-:W-:-:S04]  /*12e90*/  LOP3.LUT R3, R2, 0x7f, RZ, 0xc0, !PT ;  /* 0x0000007f02037812 */ /* 0x010fc800078ec0ff */
[----:B------:R-:W-:-:S13]  /*12ea0*/  ISETP.NE.AND P0, PT, R3, RZ, PT ;  /* 0x000000ff0300720c */ /* 0x000fda0003f05270 */
[----:B------:R-:W-:Y:S05]  /*12eb0*/  @P0 BRA `(.L_x_530) ;  /* 0x0000000000340947 */ /* 0x000fea0003800000 */
[----:B------:R-:W4:Y:S01]  /*12ec0*/  S2R R2, SR_LANEID ;  /* 0x0000000000027919 */ /* 0x000f220000000000 */
[----:B------:R-:W-:Y:S01]  /*12ed0*/  VOTEU.ANY UR4, UPT, PT ;  /* 0x0000000000047886 */ /* 0x000fe200038e0100 */
[----:B-1----:R-:W1:Y:S01]  /*12ee0*/  LDC.64 R4, c[0x0][0xc60] ;  /* 0x00031800ff047b82 */ /* 0x002e620000000a00 */
[----:B------:R-:W4:Y:S01]  /*12ef0*/  FLO.U32 R0, UR4 ;  /* 0x0000000400007d00 */ /* 0x000f2200080e0000 */
[----:B------:R-:W-:Y:S01]  /*12f00*/  ULDC.64 UR6, c[0x0][0x208] ;  /* 0x0000820000067ab9 */ /* 0x000fe20000000a00 */
[----:B----4-:R-:W-:-:S06]  /*12f10*/  ISETP.EQ.U32.AND P0, PT, R0, R2, PT ;  /* 0x000000020000720c */ /* 0x010fcc0003f02070 */
[----:B------:R-:W1:Y:S07]  /*12f20*/  POPC R2, UR4 ;  /* 0x0000000400027d09 */ /* 0x000e6e0008000000 */
[----:B-1----:R-:W4:Y:S04]  /*12f30*/  @P0 ATOMG.E.ADD.STRONG.GPU PT, R2, desc[UR6][R4.64], R2 ;  /* 0x00000002040209a8 */ /* 0x002f2800081ee1c6 */
[----:B----4-:R1:W4:Y:S02]  /*12f40*/  SHFL.IDX PT, R2, R2, R0, 0x1f ;  /* 0x00001f0002027589 */ /* 0x01032400000e0000 */
[----:B-1----:R-:W1:Y:S02]  /*12f50*/  S2R R0, SR_LTMASK ;  /* 0x0000000000007919 */ /* 0x002e640000003900 */
[----:B-1----:R-:W-:-:S06]  /*12f60*/  LOP3.LUT R0, R0, UR4, RZ, 0xc0, !PT ;  /* 0x0000000400007c12 */ /* 0x002fcc000f8ec0ff */
[----:B------:R-:W4:Y:S02]  /*12f70*/  POPC R0, R0 ;  /* 0x0000000000007309 */ /* 0x000f240000000000 */
[----:B----4-:R-:W-:-:S07]  /*12f80*/  IADD3 R16, R2, UR38, R0 ;  /* 0x0000002602107c10 */ /* 0x010fce000fffe000 */
.L_x_530:
[----:B------:R-:W-:Y:S05]  /*12f90*/  BSYNC B0 ;  /* 0x0000000000007941 */ /* 0x000fea0003800000 */
.L_x_529:
[----:B------:R-:W4:Y:S01]  /*12fa0*/  LDL.LU R0, [R1+0x20] ;  /* 0x0000200001007983 */ /* 0x000f220000300800 */
[----:B------:R-:W-:Y:S01]  /*12fb0*/  BSSY B0, `(.L_x_531) ;  /* 0x0000060000007945 */ /* 0x000fe20003800000 */
[----:B----4-:R-:W-:-:S13]  /*12fc0*/  ISETP.NE.AND P0, PT, R0, RZ, PT ;  /* 0x000000ff0000720c */ /* 0x010fda0003f05270 */
[----:B------:R-:W-:Y:S05]  /*12fd0*/  @!P0 BRA `(.L_x_532) ;  /* 0x0000000400748947 */ /* 0x000fea0003800000 */
[----:B------:R-:W4:Y:S04]  /*12fe0*/  LDL R4, [R1+0x4] ;  /* 0x0000040001047983 */ /* 0x000f280000100800 */
[----:B------:R-:W4:Y:S04]  /*12ff0*/  LDL R2, [R1+0x8] ;  /* 0x0000080001027983 */ /* 0x000f280000100800 */
[----:B------:R-:W2:Y:S01]  /*13000*/  LDL R0, [R1+0x10] ;  /* 0x0000100001007983 */ /* 0x000ea20000100800 */
[----:B------:R-:W-:Y:S01]  /*13010*/  BSSY B1, `(.L_x_533) ;  /* 0x0000006000017945 */ /* 0x000fe20003800000 */
[----:B------:R-:W-:Y:S01]  /*13020*/  ISETP.NE.AND P1, PT, R3, RZ, PT ;  /* 0x000000ff0300720c */ /* 0x000fe20003f25270 */
[----:B----4-:R-:W-:Y:S01]  /*13030*/  IMAD R2, R2, 0x8, R4 ;  /* 0x0000000802027824 */ /* 0x010fe200078e0204 */
[----:B--2---:R-:W-:-:S04]  /*13040*/  SHF.L.U32 R0, R0, 0x1f, RZ ;  /* 0x0000001f00007819 */ /* 0x004fc800000006ff */
[----:B------:R-:W2:Y:S02]  /*13050*/  SYNCS.PHASECHK.TRANS64.TRYWAIT P0, [R2+URZ+0x38860], R0 ;  /* 0x03886000020075a7 */ /* 0x000ea4000800017f */
[----:B--2---:R-:W-:Y:S05]  /*13060*/  @!P0 BRA `(.L_x_534) ;  /* 0x0000002400788947 */ /* 0x004fea0003800000 */
.L_x_599:
[----:B------:R-:W-:Y:S05]  /*13070*/  BSYNC B1 ;  /* 0x0000000000017941 */ /* 0x000fea0003800000 */
.L_x_533:
[----:B------:R-:W-:Y:S04]  /*13080*/  BSSY B1, `(.L_x_535) ;  /* 0x0000009000017945 */ /* 0x000fe80003800000 */
[----:B------:R-:W-:Y:S05]  /*13090*/  @P1 BRA `(.L_x_536) ;  /* 0x00000000001c1947 */ /* 0x000fea0003800000 */
[----:B------:R-:W4:Y:S01]  /*130a0*/  S2R R3, SR_TID.X ;  /* 0x0000000000037919 */ /* 0x000f220000002100 */
[----:B--2---:R-:W-:-:S04]  /*130b0*/  IMAD.MOV.U32 R0, RZ, RZ, 0xa000 ;  /* 0x0000a000ff007424 */ /* 0x004fc800078e00ff */
[----:B------:R2:W-:Y:S01]  /*130c0*/  SYNCS.ARRIVE.TRANS64 RZ, [R2+URZ+0x38850], R0 ;  /* 0x0388500002ff79a7 */ /* 0x0005e2000800003f */
[----:B----4-:R-:W-:-:S04]  /*130d0*/  LOP3.LUT R3, R3, 0x1f, RZ, 0xc0, !PT ;  /* 0x0000001f03037812 */ /* 0x010fc800078ec0ff */
[----:B------:R-:W-:-:S13]  /*130e0*/  ISETP.NE.AND P0, PT, R3, RZ, PT ;  /* 0x000000ff0300720c */ /* 0x000fda0003f05270 */
[----:B--2---:R-:W-:Y:S05]  /*130f0*/  @!P0 BRA `(.L_x_536) ;  /* 0x0000000000048947 */ /* 0x004fea0003800000 */
[----:B------:R-:W-:Y:S01]  /*13100*/  BPT.TRAP 0x1 ;  /* 0x000000040000795c */ /* 0x000fe20000300000 */
.L_x_536:
[----:B------:R-:W-:Y:S05]  /*13110*/  BSYNC B1 ;  /* 0x0000000000017941 */ /* 0x000fea0003800000 */
.L_x_535:
[----:B-1----:R-:W4:Y:S04]  /*13120*/  LDL R5, [R1+0x4] ;  /* 0x0000040001057983 */ /* 0x002f280000100800 */
[----:B--2---:R-:W4:Y:S04]  /*13130*/  LDL R0, [R1+0x8] ;  /* 0x0000080001007983 */ /* 0x004f280000100800 */
[----:B------:R-:W2:Y:S04]  /*13140*/  LDL.LU R4, [R1+0x18] ;  /* 0x0000180001047983 */ /* 0x000ea80000300800 */
[----:B------:R-:W2:Y:S01]  /*13150*/  LDL R3, [R1+0x14] ;  /* 0x0000140001037983 */ /* 0x000ea20000100800 */
[----:B------:R-:W-:Y:S01]  /*13160*/  UIADD3 UR4, UP0, UR36, 0x470, URZ ;  /* 0x0000047024047890 */ /* 0x000fe2000ff1e03f */
[----:B------:R-:W-:Y:S01]  /*13170*/  PLOP3.LUT P0, PT, PT, PT, PT, 0x80, 0x0 ;  /* 0x000000000000781c */ /* 0x000fe20003f0f070 */
[----:B------:R-:W-:Y:S01]  /*13180*/  VIADD R2, R2, 0x38850 ;  /* 0x0003885002027836 */ /* 0x000fe20000000000 */
[----:B------:R-:W-:Y:S01]  /*13190*/  UMOV UR6, 0x0 ;  /* 0x0000000000067882 */ /* 0x000fe20000000000 */
[----:B------:R-:W-:Y:S01]  /*131a0*/  UIADD3.X UR5, URZ, UR37, URZ, UP0, !UPT ;  /* 0x000000253f057290 */ /* 0x000fe200087fe43f */
[----:B------:R-:W-:Y:S01]  /*131b0*/  UMOV UR7, 0x14f00000 ;  /* 0x14f0000000077882 */ /* 0x000fe20000000000 */
[----:B------:R-:W-:Y:S01]  /*131c0*/  UMOV UR10, URZ ;  /* 0x0000003f000a7c82 */ /* 0x000fe20008000000 */
[----:B----4-:R-:W-:-:S02]  /*131d0*/  IMAD R0, R0, 0xa000, R5 ;  /* 0x0000a00000007824 */ /* 0x010fc400078e0205 */
[----:B--2---:R-:W-:Y:S02]  /*131e0*/  IMAD R3, R3, 0x50, R4 ;  /* 0x0000005003037824 */ /* 0x004fe400078e0204 */
[----:B------:R-:W-:-:S07]  /*131f0*/  VIADD R4, R0, 0x400 ;  /* 0x0000040000047836 */ /* 0x000fce0000000000 */
.L_x_537:
        /* <DEDUP_REMOVED lines=11> */
[----:B------:R-:W-:Y:S01]  /*132b0*/  PLOP3.LUT P0, PT, PT, PT, PT, 0x80, 0x0 ;  /* 0x000000000000781c */ /* 0x000fe20003f0f070 */
[----:B------:R-:W-:Y:S01]  /*132c0*/  VIADD R4, R0, 0x2c00 ;  /* 0x00002c0000047836 */ /* 0x000fe20000000000 */
[----:B------:R-:W-:Y:S01]  /*132d0*/  UMOV UR6, 0x0 ;  /* 0x0000000000067882 */ /* 0x000fe20000000000 */
[----:B------:R-:W-:Y:S01]  /*132e0*/  UMOV UR7, 0x14f00000 ;  /* 0x14f0000000077882 */ /* 0x000fe20000000000 */
[----:B------:R-:W-:-:S09]  /*132f0*/  UMOV UR10, 0x40 ;  /* 0x00000040000a7882 */ /* 0x000fd20000000000 */
.L_x_538:
        /* <DEDUP_REMOVED lines=16> */
.L_x_539:
        /* <DEDUP_REMOVED lines=16> */
.L_x_540:
        /* <DEDUP_REMOVED lines=10> */
[----:B----4-:R-:W-:Y:S05]  /*135a0*/  @P0 BRA.U.ANY `(.L_x_540) ;  /* 0xfffffffd00d40947 */ /* 0x010fea000393ffff */
.L_x_532:
[----:B------:R-:W-:Y:S05]  /*135b0*/  BSYNC B0 ;  /* 0x0000000000007941 */ /* 0x000fea0003800000 */
.L_x_531:
[----:B-1----:R-:W4:Y:S04]  /*135c0*/  LDL.LU R5, [R1+0x8] ;  /* 0x0000080001057983 */ /* 0x002f280000300800 */
[----:B------:R-:W2:Y:S01]  /*135d0*/  LDL.LU R4, [R1+0x10] ;  /* 0x0000100001047983 */ /* 0x000ea20000300800 */
[----:B----4-:R-:W-:-:S05]  /*135e0*/  VIADD R0, R5, 0x1 ;  /* 0x0000000105007836 */ /* 0x010fca0000000000 */
[----:B------:R-:W-:-:S04]  /*135f0*/  ISETP.NE.AND P0, PT, R0, 0x2, PT ;  /* 0x000000020000780c */ /* 0x000fc80003f05270 */
[----:B------:R-:W-:Y:S02]  /*13600*/  SEL R2, RZ, 0x1, P0 ;  /* 0x00000001ff027807 */ /* 0x000fe40000000000 */
[----:B------:R-:W-:Y:S02]  /*13610*/  SEL R0, R0, RZ, P0 ;  /* 0x000000ff00007207 */ /* 0x000fe40000000000 */
[----:B--2---:R-:W-:-:S03]  /*13620*/  LOP3.LUT R4, R4, R2, RZ, 0x3c, !PT ;  /* 0x0000000204047212 */ /* 0x004fc600078e3cff */
[----:B------:R1:W-:Y:S04]  /*13630*/  STL [R1+0x8], R0 ;  /* 0x0000080001007387 */ /* 0x0003e80000100800 */
[----:B------:R1:W-:Y:S02]  /*13640*/  STL [R1+0x10], R4 ;  /* 0x0000100401007387 */ /* 0x0003e40000100800 */
.L_x_447:
[----:B------:R-:W-:Y:S05]  /*13650*/  BSYNC B7 ;  /* 0x0000000000077941 */ /* 0x000fea0003800000 */
.L_x_445:
[----:B-1-3--:R-:W3:Y:S02]  /*13660*/  LDL R0, [R1+0x58] ;  /* 0x0000580001007983 */ /* 0x00aee40000100800 */
[----:B---3--:R-:W-:-:S13]  /*13670*/  ISETP.NE.AND P0, PT, R0, RZ, PT ;  /* 0x000000ff0000720c */ /* 0x008fda0003f05270 */
[----:B------:R-:W-:Y:S05]  /*13680*/  @!P0 BRA `(.L_x_541) ;  /* 0x0000000000288947 */ /* 0x000fea0003800000 */
[----:B------:R-:W-:Y:S05]  /*13690*/  WARPSYNC.ALL ;  /* 0x0000000000007948 */ /* 0x000fea0003800000 */
[----:B------:R-:W1:Y:S08]  /*136a0*/  S2UR UR5, SR_CgaCtaId ;  /* 0x00000000000579c3 */ /* 0x000e700000008800 */
[----:B------:R-:W-:Y:S06]  /*136b0*/  BAR.SYNC.DEFER_BLOCKING 0x5, 0x180 ;  /* 0x0146000000007b1d */ /* 0x000fec0000010000 */
[----:B------:R-:W-:-:S02]  /*136c0*/  UMOV UR4, 0x400 ;  /* 0x0000040000047882 */ /* 0x000fc40000000000 */
[----:B-1----:R-:W-:-:S06]  /*136d0*/  ULEA UR4, UR5, UR4, 0x18 ;  /* 0x0000000405047291 */ /* 0x002fcc000f8ec03f */
[----:B------:R-:W-:-:S05]  /*136e0*/  IMAD.U32 R0, RZ, RZ, UR4 ;  /* 0x00000004ff007e24 */ /* 0x000fca000f8e00ff */
[----:B------:R3:W4:Y:S04]  /*136f0*/  LDS.128 R16, [R0+0x388d0] ;  /* 0x0388d00000107984 */ /* 0x0007280000000c00 */
[----:B------:R3:W-:Y:S01]  /*13700*/  STL [R1+0x4], R0 ;  /* 0x0000040001007387 */ /* 0x0007e20000100800 */
[----:B------:R-:W-:Y:S06]  /*13710*/  BAR.ARV 0x4, 0x180 ;  /* 0x0106000000007b1d */ /* 0x000fec0000002000 */
[----:B------:R-:W-:Y:S05]  /*13720*/  BRA `(.L_x_542) ;  /* 0x0000000800507947 */ /* 0x000fea0003800000 */
.L_x_541:
[----:B------:R-:W2:Y:S01]  /*13730*/  S2R R0, SR_TID.X ;  /* 0x0000000000007919 */ /* 0x000ea20000002100 */
[----:B------:R-:W-:Y:S01]  /*13740*/  UMOV UR4, 0xffffffff ;  /* 0xffffffff00047882 */ /* 0x000fe20000000000 */
[----:B--2---:R-:W-:-:S04]  /*13750*/  LOP3.LUT R7, R0, 0x1f, RZ, 0xc0, !PT ;  /* 0x0000001f00077812 */ /* 0x004fc800078ec0ff */
[----:B------:R-:W-:Y:S01]  /*13760*/  ISETP.NE.AND P0, PT, R7, 0x1f, PT ;  /* 0x0000001f0700780c */ /* 0x000fe20003f05270 */
[----:B------:R-:W-:-:S12]  /*13770*/  BRA.DIV UR4, `(.L_x_543) ;  /* 0x0000001e04c87947 */ /* 0x000fd8000b800000 */
[----:B------:R-:W-:Y:S01]  /*13780*/  IMAD.IADD R0, R19, 0x1, R7 ;  /* 0x0000000113007824 */ /* 0x000fe200078e0207 */
[----:B------:R-:W-:Y:S01]  /*13790*/  ULDC UR4, c[0x0][0xc3c] ;  /* 0x00030f0000047ab9 */ /* 0x000fe20000000800 */
[----:B------:R-:W-:-:S03]  /*137a0*/  ULDC.64 UR6, c[0x0][0x208] ;  /* 0x0000820000067ab9 */ /* 0x000fc60000000a00 */
[----:B------:R-:W-:-:S13]  /*137b0*/  ISETP.GE.OR P1, PT, R0, UR4, !P0 ;  /* 0x0000000400007c0c */ /* 0x000fda000c726670 */
[----:B------:R-:W1:Y:S02]  /*137c0*/  @!P1 LDC.64 R2, c[0x0][0xc80] ;  /* 0x00032000ff029b82 */ /* 0x000e640000000a00 */
[----:B-1----:R-:W-:-:S06]  /*137d0*/  @!P1 IMAD.WIDE R2, R0, 0x4, R2 ;  /* 0x0000000400029825 */ /* 0x002fcc00078e0202 */
[----:B------:R1:W2:Y:S01]  /*137e0*/  @!P1 LDG.E R3, desc[UR6][R2.64] ;  /* 0x0000000602039981 */ /* 0x0002a2000c1e1900 */
[C---:B------:R-:W-:Y:S02]  /*137f0*/  ISETP.GE.U32.AND P2, PT, R7.reuse, 0x2, PT ;  /* 0x000000020700780c */ /* 0x040fe40003f46070 */
[C---:B------:R-:W-:Y:S01]  /*13800*/  ISETP.GE.U32.AND P3, PT, R7.reuse, 0x4, PT ;  /* 0x000000040700780c */ /* 0x040fe20003f66070 */
[----:B------:R-:W-:Y:S01]  /*13810*/  SHFL.IDX PT, R0, R16, RZ, 0x1f ;  /* 0x00001fff10007589 */ /* 0x000fe200000e0000 */
[C---:B------:R-:W-:Y:S02]  /*13820*/  ISETP.GE.U32.AND P4, PT, R7.reuse, 0x8, PT ;  /* 0x000000080700780c */ /* 0x040fe40003f86070 */
[C---:B------:R-:W-:Y:S01]  /*13830*/  ISETP.GE.U32.AND P5, PT, R7.reuse, 0x10, PT ;  /* 0x000000100700780c */ /* 0x040fe20003fa6070 */
[----:B------:R-:W-:Y:S01]  /*13840*/  SHFL.IDX PT, R4, R16, 0x1, 0x1f ;  /* 0x00201f0010047f89 */ /* 0x000fe200000e0000 */
[----:B-1----:R-:W-:Y:S02]  /*13850*/  IMAD.MOV.U32 R2, RZ, RZ, RZ ;  /* 0x000000ffff027224 */ /* 0x002fe400078e00ff */
[----:B--2---:R-:W-:Y:S01]  /*13860*/  @!P1 IMAD.MOV.U32 R2, RZ, RZ, R3 ;  /* 0x000000ffff029224 */ /* 0x004fe200078e0003 */
[----:B------:R-:W-:-:S04]  /*13870*/  ISETP.NE.AND P1, PT, R7, RZ, PT ;  /* 0x000000ff0700720c */ /* 0x000fc80003f25270 */
        /* <DEDUP_REMOVED lines=15> */
[----:B------:R1:W2:Y:S02]  /*13970*/  SHFL.IDX PT, R6, R3, 0x1f, 0x1f ;  /* 0x03e01f0003067f89 */ /* 0x0002a400000e0000 */
.L_x_609:
[----:B------:R-:W-:Y:S02]  /*13980*/  ULDC UR4, c[0x0][0xc38] ;  /* 0x00030e0000047ab9 */ /* 0x000fe40000000800 */
[----:B------:R-:W-:-:S04]  /*13990*/  IMAD.U32 R16, RZ, RZ, UR4 ;  /* 0x00000004ff107e24 */ /* 0x000fc8000f8e00ff */
[----:B--2---:R-:W-:-:S04]  /*139a0*/  IMAD R6, R6, R16, RZ ;  /* 0x0000001006067224 */ /* 0x004fc800078e02ff */
[----:B------:R-:W-:-:S05]  /*139b0*/  IMAD.IADD R4, R4, 0x1, R6 ;  /* 0x0000000104047824 */ /* 0x000fca00078e0206 */
[----:B------:R-:W-:-:S13]  /*139c0*/  ISETP.GT.AND P6, PT, R4, R0, PT ;  /* 0x000000000400720c */ /* 0x000fda0003fc4270 */
[----:B------:R-:W-:Y:S05]  /*139d0*/  @P6 BRA `(.L_x_544) ;  /* 0x0000000000a06947 */ /* 0x000fea0003800000 */
.L_x_549:
[----:B------:R-:W2:Y:S01]  /*139e0*/  LDC R2, c[0x0][0xc3c] ;  /* 0x00030f00ff027b82 */ /* 0x000ea20000000800 */
[----:B------:R-:W-:-:S05]  /*139f0*/  VIADD R19, R19, 0x1f ;  /* 0x0000001f13137836 */ /* 0x000fca0000000000 */
[----:B--2---:R-:W-:-:S13]  /*13a00*/  ISETP.GE.AND P6, PT, R19, R2, PT ;  /* 0x000000021300720c */ /* 0x004fda0003fc6270 */
[----:B------:R-:W-:Y:S05]  /*13a10*/  @P6 BRA `(.L_x_545) ;  /* 0x0000000400486947 */ /* 0x000fea0003800000 */
[----:B-1----:R-:W1:Y:S01]  /*13a20*/  S2R R3, SR_TID.X ;  /* 0x0000000000037919 */ /* 0x002e620000002100 */
[----:B------:R-:W-:Y:S01]  /*13a30*/  BSSY B0, `(.L_x_546) ;  /* 0x000000a000007945 */ /* 0x000fe20003800000 */
[----:B-1----:R-:W-:-:S05]  /*13a40*/  LOP3.LUT R3, R3, 0x1f, RZ, 0xc0, !PT ;  /* 0x0000001f03037812 */ /* 0x002fca00078ec0ff */
[----:B------:R-:W-:-:S05]  /*13a50*/  IMAD.IADD R5, R19, 0x1, R3 ;  /* 0x0000000113057824 */ /* 0x000fca00078e0203 */
[----:B------:R-:W-:Y:S01]  /*13a60*/  ISETP.GE.OR P6, PT, R5, R2, !P0 ;  /* 0x000000020500720c */ /* 0x000fe200047c6670 */
[----:B------:R-:W-:-:S12]  /*13a70*/  IMAD.MOV.U32 R2, RZ, RZ, RZ ;  /* 0x000000ffff027224 */ /* 0x000fd800078e00ff */
[----:B------:R-:W-:Y:S05]  /*13a80*/  @P6 BRA `(.L_x_547) ;  /* 0x0000000000106947 */ /* 0x000fea0003800000 */
[----:B------:R-:W1:Y:S01]  /*13a90*/  LDC.64 R2, c[0x0][0xc80] ;  /* 0x00032000ff027b82 */ /* 0x000e620000000a00 */
[----:B------:R-:W-:Y:S01]  /*13aa0*/  ULDC.64 UR4, c[0x0][0x208] ;  /* 0x0000820000047ab9 */ /* 0x000fe20000000a00 */
[----:B-1----:R-:W-:-:S06]  /*13ab0*/  IMAD.WIDE R2, R5, 0x4, R2 ;  /* 0x0000000405027825 */ /* 0x002fcc00078e0202 */
[----:B------:R1:W5:Y:S02]  /*13ac0*/  LDG.E R2, desc[UR4][R2.64] ;  /* 0x0000000402027981 */ /* 0x000364000c1e1900 */
.L_x_547:
[----:B------:R-:W-:Y:S05]  /*13ad0*/  BSYNC B0 ;  /* 0x0000000000007941 */ /* 0x000fea0003800000 */
.L_x_546:
[----:B------:R-:W-:-:S03]  /*13ae0*/  UMOV UR4, 0xffffffff ;  /* 0xffffffff00047882 */ /* 0x000fc60000000000 */
[----:B------:R-:W-:Y:S05]  /*13af0*/  BRA.DIV UR4, `(.L_x_548) ;  /* 0x0000002204287947 */ /* 0x000fea000b800000 */
[----:B-1---5:R-:W1:Y:S02]  /*13b00*/  SHFL.UP PT, R3, R2, 0x1, RZ ;  /* 0x0420000002037989 */ /* 0x022e6400000e00ff */
        /* <DEDUP_REMOVED lines=15> */
.L_x_617:
[----:B------:R-:W-:Y:S02]  /*13c00*/  ULDC UR4, c[0x0][0xc38] ;  /* 0x00030e0000047ab9 */ /* 0x000fe40000000800 */
[----:B------:R-:W-:-:S04]  /*13c10*/  IMAD.U32 R16, RZ, RZ, UR4 ;  /* 0x00000004ff107e24 */ /* 0x000fc8000f8e00ff */
[----:B--2---:R-:W-:-:S04]  /*13c20*/  IMAD R6, R6, R16, RZ ;  /* 0x0000001006067224 */ /* 0x004fc800078e02ff */
[----:B------:R-:W-:-:S05]  /*13c30*/  IMAD.IADD R4, R6, 0x1, R4 ;  /* 0x0000000106047824 */ /* 0x000fca00078e0204 */
[----:B------:R-:W-:-:S13]  /*13c40*/  ISETP.GT.AND P6, PT, R4, R0, PT ;  /* 0x000000000400720c */ /* 0x000fda0003fc4270 */
[----:B------:R-:W-:Y:S05]  /*13c50*/  @!P6 BRA `(.L_x_549) ;  /* 0xfffffffc0060e947 */ /* 0x000fea000383ffff */
.L_x_544:
[----:B------:R-:W-:Y:S01]  /*13c60*/  IMAD.IADD R6, R4, 0x1, -R6 ;  /* 0x0000000104067824 */ /* 0x000fe200078e0a06 */
[----:B------:R-:W-:-:S03]  /*13c70*/  UMOV UR4, 0xffffffff ;  /* 0xffffffff00047882 */ /* 0x000fc60000000000 */
[----:B------:R-:W-:-:S05]  /*13c80*/  IMAD R4, R3, R16, R6 ;  /* 0x0000001003047224 */ /* 0x000fca00078e0206 */
[----:B------:R-:W-:Y:S01]  /*13c90*/  ISETP.GT.AND P6, PT, R4, R0, PT ;  /* 0x000000000400720c */ /* 0x000fe20003fc4270 */
[----:B------:R-:W-:-:S12]  /*13ca0*/  BRA.DIV UR4, `(.L_x_550) ;  /* 0x0000002204947947 */ /* 0x000fd8000b800000 */
[----:B------:R-:W-:-:S04]  /*13cb0*/  VOTE.ANY R5, PT, !P6 ;  /* 0x0000000000057806 */ /* 0x000fc800070e0100 */
[----:B------:R-:W2:Y:S02]  /*13cc0*/  POPC R4, R5 ;  /* 0x0000000500047309 */ /* 0x000ea40000000000 */
[----:B--2---:R2:W3:Y:S02]  /*13cd0*/  SHFL.IDX PT, R17, R2, R4, 0x1f ;  /* 0x00001f0402117589 */ /* 0x0044e400000e0000 */
.L_x_621:
[----:B------:R-:W-:Y:S01]  /*13ce0*/  ISETP.NE.AND P0, PT, R5, RZ, PT ;  /* 0x000000ff0500720c */ /* 0x000fe20003f05270 */
[----:B--2---:R-:W-:-:S12]  /*13cf0*/  IMAD.MOV.U32 R2, RZ, RZ, RZ ;  /* 0x000000ffff027224 */ /* 0x004fd800078e00ff */
[----:B------:R-:W-:Y:S05]  /*13d00*/  @!P0 BRA `(.L_x_551) ;  /* 0x0000000000108947 */ /* 0x000fea0003800000 */
[----:B------:R-:W-:Y:S01]  /*13d10*/  UMOV UR4, 0xffffffff ;  /* 0xffffffff00047882 */ /* 0x000fe20000000000 */
[----:B------:R-:W-:Y:S02]  /*13d20*/  VIADD R12, R4, 0xffffffff ;  /* 0xffffffff040c7836 */ /* 0x000fe40000000000 */
[----:B------:R-:W-:Y:S05]  /*13d30*/  BRA.DIV UR4, `(.L_x_552) ;  /* 0x0000002204b87947 */ /* 0x000fea000b800000 */
[----:B------:R2:W4:Y:S02]  /*13d40*/  SHFL.IDX PT, R2, R3, R12, 0x1f ;  /* 0x00001f0c03027589 */ /* 0x00052400000e0000 */
.L_x_551:
[----:B---3--:R-:W-:Y:S01]  /*13d50*/  IABS R5, R17 ;  /* 0x0000001100057213 */ /* 0x008fe20000000000 */
[----:B----4-:R-:W-:Y:S02]  /*13d60*/  IMAD R16, R2, R16, R6 ;  /* 0x0000001002107224 */ /* 0x010fe400078e0206 */
[----:B------:R-:W-:Y:S01]  /*13d70*/  IMAD.IADD R19, R4, 0x1, R19 ;  /* 0x0000000104137824 */ /* 0x000fe200078e0213 */
[----:B------:R-:W3:Y:S01]  /*13d80*/  I2F.RP R2, R5 ;  /* 0x0000000500027306 */ /* 0x000ee20000209400 */
[----:B------:R-:W-:-:S07]  /*13d90*/  IMAD.IADD R0, R0, 0x1, -R16 ;  /* 0x0000000100007824 */ /* 0x000fce00078e0a10 */
[----:B---3--:R-:W3:Y:S02]  /*13da0*/  MUFU.RCP R2, R2 ;  /* 0x0000000200027308 */ /* 0x008ee40000001000 */
[----:B---3--:R-:W-:-:S06]  /*13db0*/  VIADD R2, R2, 0xffffffe ;  /* 0x0ffffffe02027836 */ /* 0x008fcc0000000000 */
[----:B-12---:R-:W1:Y:S02]  /*13dc0*/  F2I.FTZ.U32.TRUNC.NTZ R3, R2 ;  /* 0x0000000200037305 */ /* 0x006e64000021f000 */
[----:B-1----:R-:W-:-:S04]  /*13dd0*/  IMAD.MOV R2, RZ, RZ, -R3 ;  /* 0x000000ffff027224 */ /* 0x002fc800078e0a03 */
[----:B------:R-:W-:Y:S02]  /*13de0*/  IMAD R6, R2, R5, RZ ;  /* 0x0000000502067224 */ /* 0x000fe400078e02ff */
[----:B------:R-:W-:-:S04]  /*13df0*/  IMAD.MOV.U32 R2, RZ, RZ, RZ ;  /* 0x000000ffff027224 */ /* 0x000fc800078e00ff */
[----:B------:R-:W-:Y:S01]  /*13e00*/  IMAD.HI.U32 R2, R3, R6, R2 ;  /* 0x0000000603027227 */ /* 0x000fe200078e0002 */
[----:B------:R-:W-:Y:S02]  /*13e10*/  IABS R6, R17 ;  /* 0x0000001100067213 */ /* 0x000fe40000000000 */
[----:B------:R-:W-:-:S03]  /*13e20*/  IABS R3, R0 ;  /* 0x0000000000037213 */ /* 0x000fc60000000000 */
[----:B------:R-:W-:Y:S02]  /*13e30*/  IMAD.MOV R6, RZ, RZ, -R6 ;  /* 0x000000ffff067224 */ /* 0x000fe400078e0a06 */
        /* <DEDUP_REMOVED lines=16> */
.L_x_545:
[----:B------:R-:W-:Y:S01]  /*13f40*/  UMOV UR4, URZ ;  /* 0x0000003f00047c82 */ /* 0x000fe20008000000 */
[----:B------:R-:W-:Y:S01]  /*13f50*/  UMOV UR5, URZ ;  /* 0x0000003f00057c82 */ /* 0x000fe20008000000 */
[----:B------:R-:W-:Y:S01]  /*13f60*/  ULDC UR6, c[0x0][0xc3c] ;  /* 0x00030f0000067ab9 */ /* 0x000fe20000000800 */
[----:B------:R-:W-:Y:S02]  /*13f70*/  IMAD.MOV.U32 R16, RZ, RZ, R0 ;  /* 0x000000ffff107224 */ /* 0x000fe400078e0000 */
[----:B------:R-:W-:Y:S02]  /*13f80*/  IMAD.U32 R17, RZ, RZ, UR4 ;  /* 0x00000004ff117e24 */ /* 0x000fe4000f8e00ff */
[----:B------:R-:W-:Y:S02]  /*13f90*/  IMAD.U32 R18, RZ, RZ, UR5 ;  /* 0x00000005ff127e24 */ /* 0x000fe4000f8e00ff */
[----:B------:R-:W-:-:S07]  /*13fa0*/  IMAD.U32 R19, RZ, RZ, UR6 ;  /* 0x00000006ff137e24 */ /* 0x000fce000f8e00ff */
.L_x_553:
[----:B-1----:R1:W2:Y:S01]  /*13fb0*/  LDL R3, [R1+0x4] ;  /* 0x0000040001037983 */ /* 0x0022a20000100800 */
[----:B------:R-:W3:Y:S01]  /*13fc0*/  S2R R0, SR_TID.X ;  /* 0x0000000000007919 */ /* 0x000ee20000002100 */
[----:B------:R-:W-:Y:S05]  /*13fd0*/  WARPSYNC.ALL ;  /* 0x0000000000007948 */ /* 0x000fea0003800000 */
[----:B---3--:R-:W-:Y:S01]  /*13fe0*/  LOP3.LUT R0, R0, 0x1f, RZ, 0xc0, !PT ;  /* 0x0000001f00007812 */ /* 0x008fe200078ec0ff */
[----:B------:R-:W-:Y:S03]  /*13ff0*/  BAR.SYNC.DEFER_BLOCKING 0x4, 0x180 ;  /* 0x0106000000007b1d */ /* 0x000fe60000010000 */
[----:B------:R-:W-:-:S13]  /*14000*/  ISETP.NE.AND P0, PT, R0, RZ, PT ;  /* 0x000000ff0000720c */ /* 0x000fda0003f05270 */
[----:B------:R-:W2:Y:S01]  /*14010*/  @!P0 S2R R0, SR_CgaCtaId ;  /* 0x0000000000008919 */ /* 0x000ea20000008800 */
[----:B------:R-:W-:-:S04]  /*14020*/  @!P0 MOV R2, 0x400 ;  /* 0x0000040000028802 */ /* 0x000fc80000000f00 */
[----:B--2---:R-:W-:-:S05]  /*14030*/  @!P0 LEA R3, R0, R2, 0x18 ;  /* 0x0000000200038211 */ /* 0x004fca00078ec0ff */
[----:B------:R1:W-:Y:S04]  /*14040*/  @!P0 STS.128 [R3+0x388d0], R16 ;  /* 0x0388d01003008388 */ /* 0x0003e80000000c00 */
[----:B------:R1:W-:Y:S01]  /*14050*/  @!P0 STL [R1+0x4], R3 ;  /* 0x0000040301008387 */ /* 0x0003e20000100800 */
[----:B------:R-:W-:Y:S06]  /*14060*/  BAR.ARV 0x5, 0x180 ;  /* 0x0146000000007b1d */ /* 0x000fec0000002000 */
.L_x_542:
[----:B------:R-:W-:Y:S02]  /*14070*/  ULDC UR4, c[0x0][0xc3c] ;  /* 0x00030f0000047ab9 */ /* 0x000fe40000000800 */
[----:B----4-:R-:W-:-:S13]  /*14080*/  ISETP.GE.AND P0, PT, R19, UR4, PT ;  /* 0x0000000413007c0c */ /* 0x010fda000bf06270 */
[----:B------:R-:W-:Y:S05]  /*14090*/  @!P0 BRA `(.L_x_554) ;  /* 0xffffffa0004c8947 */ /* 0x000fea000383ffff */
[----:B------:R-:W-:Y:S05]  /*140a0*/  BSYNC B8 ;  /* 0x0000000000087941 */ /* 0x000fea0003800000 */
.L_x_441:
[----:B---3--:R-:W3:Y:S01]  /*140b0*/  LDL.LU R0, [R1+0x50] ;  /* 0x0000500001007983 */ /* 0x008ee20000300800 */
[----:B------:R-:W-:Y:S01]  /*140c0*/  BSSY B0, `(.L_x_555) ;  /* 0x000000b000007945 */ /* 0x000fe20003800000 */
[----:B------:R-:W4:Y:S01]  /*140d0*/  S2R R5, SR_CgaCtaId ;  /* 0x0000000000057919 */ /* 0x000f220000008800 */
[----:B---3--:R-:W-:-:S05]  /*140e0*/  VIADD R0, R0, 0x1 ;  /* 0x0000000100007836 */ /* 0x008fca0000000000 */
[----:B------:R-:W-:-:S04]  /*140f0*/  LEA.HI R2, R0, R0, RZ, 0x1 ;  /* 0x0000000000027211 */ /* 0x000fc800078f08ff */
[----:B-1----:R-:W-:-:S05]  /*14100*/  LOP3.LUT R3, R2, 0xfffffffe, RZ, 0xc0, !PT ;  /* 0xfffffffe02037812 */ /* 0x002fca00078ec0ff */
[----:B------:R-:W-:Y:S01]  /*14110*/  IMAD.IADD R3, R0, 0x1, -R3 ;  /* 0x0000000100037824 */ /* 0x000fe200078e0a03 */
[----:B------:R-:W-:-:S04]  /*14120*/  MOV R0, 0x400 ;  /* 0x0000040000007802 */ /* 0x000fc80000000f00 */
[----:B----4-:R-:W-:Y:S02]  /*14130*/  LEA R0, R5, R0, 0x18 ;  /* 0x0000000005007211 */ /* 0x010fe400078ec0ff */
[----:B------:R-:W-:-:S04]  /*14140*/  SHF.L.U32 R3, R3, 0x1f, RZ ;  /* 0x0000001f03037819 */ /* 0x000fc800000006ff */
[----:B------:R-:W1:Y:S02]  /*14150*/  SYNCS.PHASECHK.TRANS64.TRYWAIT P0, [R0+URZ+0x38820], R3 ;  /* 0x03882003000075a7 */ /* 0x000e64000800017f */
[----:B-1----:R-:W-:Y:S05]  /*14160*/  @!P0 BRA `(.L_x_556) ;  /* 0x0000001c00d48947 */ /* 0x002fea0003800000 */
.L_x_624:
[----:B------:R-:W-:Y:S05]  /*14170*/  BSYNC B0 ;  /* 0x0000000000007941 */ /* 0x000fea0003800000 */
.L_x_555:
[----:B------:R-:W-:-:S03]  /*14180*/  UMOV UR4, 0xffffffff ;  /* 0xffffffff00047882 */ /* 0x000fc60000000000 */
[----:B------:R-:W-:Y:S05]  /*14190*/  BRA.DIV UR4, `(.L_x_557) ;  /* 0x0000001e04dc7947 */ /* 0x000fea000b800000 */
[----:B------:R-:W3:Y:S02]  /*141a0*/  S2R R2, SR_TID.X ;  /* 0x0000000000027919 */ /* 0x000ee40000002100 */
[----:B---3--:R-:W-:-:S04]  /*141b0*/  SHF.R.U32.HI R2, RZ, 0x5, R2 ;  /* 0x00000005ff027819 */ /* 0x008fc80000011602 */
[----:B------:R-:W-:-:S05]  /*141c0*/  LOP3.LUT R2, R2, 0x3, RZ, 0xc0, !PT ;  /* 0x0000000302027812 */ /* 0x000fca00078ec0ff */
[----:B------:R3:W4:Y:S02]  /*141d0*/  SHFL.IDX PT, R14, R2, RZ, 0x1f ;  /* 0x00001fff020e7589 */ /* 0x00072400000e0000 */
.L_x_627:
[----:B----4-:R-:W-:Y:S01]  /*141e0*/  ISETP.NE.AND P0, PT, R14, RZ, PT ;  /* 0x000000ff0e00720c */ /* 0x010fe20003f05270 */
[----:B------:R-:W-:-:S12]  /*141f0*/  BSSY B0, `(.L_x_558) ;  /* 0x0000029000007945 */ /* 0x000fd80003800000 */
[----:B------:R-:W-:Y:S05]  /*14200*/  @P0 BRA `(.L_x_559) ;  /* 0x00000000009c0947 */ /* 0x000fea0003800000 */
[----:B------:R-:W-:-:S03]  /*14210*/  UMOV UR4, 0xffffffff ;  /* 0xffffffff00047882 */ /* 0x000fc60000000000 */
[----:B------:R-:W-:Y:S05]  /*14220*/  BRA.DIV UR4, `(.L_x_560) ;  /* 0x0000001e04ec7947 */ /* 0x000fea000b800000 */
[----:B------:R-:W-:-:S13]  /*14230*/  ELECT P6, URZ, PT ;  /* 0x00000000003f782f */ /* 0x000fda00038c0000 */
.L_x_630:
[----:B------:R-:W-:Y:S05]  /*14240*/  @!P6 BRA `(.L_x_559) ;  /* 0x00000000008ce947 */ /* 0x000fea0003800000 */
[----:B---3--:R-:W3:Y:S02]  /*14250*/  LDL R2, [R1+0x5c] ;  /* 0x00005c0001027983 */ /* 0x008ee40000100800 */
[----:B---3--:R-:W-:-:S13]  /*14260*/  R2UR UR4, R2 ;  /* 0x00000000020472ca */ /* 0x008fda00000e0000 */
[----:B------:R-:W-:-:S06]  /*14270*/  ULOP3.LUT UR4, UR4, 0x2, URZ, 0xfc, !UPT ;  /* 0x0000000204047892 */ /* 0x000fcc000f8efc3f */
[----:B------:R-:W-:-:S05]  /*14280*/  IMAD.U32 R2, RZ, RZ, UR4 ;  /* 0x00000004ff027e24 */ /* 0x000fca000f8e00ff */
[----:B------:R-:W-:-:S13]  /*14290*/  ISETP.NE.AND P2, PT, R2, 0x3, PT ;  /* 0x000000030200780c */ /* 0x000fda0003f45270 */
[----:B------:R-:W-:Y:S05]  /*142a0*/  @!P2 BRA `(.L_x_561) ;  /* 0x000000000004a947 */ /* 0x000fea0003800000 */
[----:B------:R-:W-:Y:S01]  /*142b0*/  BPT.TRAP 0x1 ;  /* 0x000000040000795c */ /* 0x000fe20000300000 */
.L_x_561:
[----:B-1----:R-:W3:Y:S04]  /*142c0*/  LDL R3, [R1+0x8] ;  /* 0x0000080001037983 */ /* 0x002ee80000100800 */
[----:B--2---:R-:W2:Y:S01]  /*142d0*/  LDL.LU R7, [R1+0x10] ;  /* 0x0000100001077983 */ /* 0x004ea20000300800 */
[----:B------:R-:W-:-:S04]  /*142e0*/  VIADD R2, R0, 0x38840 ;  /* 0x0003884000027836 */ /* 0x000fc80000000000 */
[C---:B---3--:R-:W-:Y:S02]  /*142f0*/  IMAD R6, R3.reuse, 0x8, R2 ;  /* 0x0000000803067824 */ /* 0x048fe400078e0202 */
[----:B------:R-:W-:Y:S01]  /*14300*/  VIADD R3, R3, 0x1 ;  /* 0x0000000103037836 */ /* 0x000fe20000000000 */
[----:B--2---:R-:W-:-:S04]  /*14310*/  SHF.L.U32 R5, R7, 0x1f, RZ ;  /* 0x0000001f07057819 */ /* 0x004fc800000006ff */
[C---:B------:R-:W-:Y:S01]  /*14320*/  ISETP.NE.AND P1, PT, R3.reuse, 0x2, PT ;  /* 0x000000020300780c */ /* 0x040fe20003f25270 */
[----:B------:R-:W1:Y:S03]  /*14330*/  SYNCS.PHASECHK.TRANS64.TRYWAIT P0, [R6+URZ], R5 ;  /* 0x00000005060075a7 */ /* 0x000e66000800017f */
[----:B------:R-:W-:Y:S02]  /*14340*/  SEL R4, RZ, 0x1, P1 ;  /* 0x00000001ff047807 */ /* 0x000fe40000800000 */
[----:B------:R-:W-:Y:S02]  /*14350*/  SEL R3, R3, RZ, P1 ;  /* 0x000000ff03037207 */ /* 0x000fe40000800000 */
[----:B------:R-:W-:-:S03]  /*14360*/  LOP3.LUT R4, R7, R4, RZ, 0x3c, !PT ;  /* 0x0000000407047212 */ /* 0x000fc600078e3cff */
[----:B------:R-:W-:Y:S01]  /*14370*/  IMAD R7, R3, 0x8, R2 ;  /* 0x0000000803077824 */ /* 0x000fe200078e0202 */
[----:B------:R-:W-:Y:S01]  /*14380*/  SHF.L.U32 R2, R4, 0x1f, RZ ;  /* 0x0000001f04027819 */ /* 0x000fe200000006ff */
[----:B-1----:R-:W-:Y:S06]  /*14390*/  @!P0 BRA `(.L_x_562) ;  /* 0x0000001c00b08947 */ /* 0x002fec0003800000 */
.L_x_631:
[----:B------:R-:W2:Y:S02]  /*143a0*/  SYNCS.PHASECHK.TRANS64.TRYWAIT P0, [R7+URZ], R2 ;  /* 0x00000002070075a7 */ /* 0x000ea4000800017f */
[----:B--2---:R-:W-:Y:S05]  /*143b0*/  @!P0 BRA `(.L_x_563) ;  /* 0x0000001c00bc8947 */ /* 0x004fea0003800000 */
.L_x_632:
[----:B------:R-:W-:Y:S05]  /*143c0*/  @!P2 BRA `(.L_x_564) ;  /* 0x000000000004a947 */ /* 0x000fea0003800000 */
[----:B------:R-:W-:Y:S01]  /*143d0*/  BPT.TRAP 0x1 ;  /* 0x000000040000795c */ /* 0x000fe20000300000 */
.L_x_564:
[----:B------:R-:W3:Y:S01]  /*143e0*/  LDL.LU R4, [R1+0x8] ;  /* 0x0000080001047983 */ /* 0x000ee20000300800 */
[----:B------:R-:W-:-:S04]  /*143f0*/  VIADD R0, R0, 0x38860 ;  /* 0x0003886000007836 */ /* 0x000fc80000000000 */
[----:B---3--:R-:W-:-:S04]  /*14400*/  IMAD R4, R4, 0x8, R0 ;  /* 0x0000000804047824 */ /* 0x008fc800078e0200 */
[----:B------:R-:W3:Y:S02]  /*14410*/  SYNCS.PHASECHK.TRANS64.TRYWAIT P0, [R4+URZ], R5 ;  /* 0x00000005040075a7 */ /* 0x000ee4000800017f */
[----:B---3--:R-:W-:Y:S05]  /*14420*/  @!P0 BRA `(.L_x_565) ;  /* 0x0000001c00b48947 */ /* 0x008fea0003800000 */
.L_x_633:
[----:B------:R-:W-:-:S07]  /*14430*/  IMAD R3, R3, 0x8, R0 ;  /* 0x0000000803037824 */ /* 0x000fce00078e0200 */
.L_x_566:
[----:B----4-:R4:W0:Y:S02]  /*14440*/  SYNCS.PHASECHK.TRANS64.TRYWAIT P0, [R3+URZ], R2 ;  /* 0x00000002030075a7 */ /* 0x010824000800017f */
[----:B0-----:R-:W-:Y:S05]  /*14450*/  @!P0 NANOSLEEP.SYNCS 0x989680 ;  /* 0x009896800000895d */ /* 0x001fea0003900000 */
[----:B------:R-:W0:Y:S02]  /*14460*/  @!P0 SYNCS.PHASECHK.TRANS64 P0, [R3+URZ], R2 ;  /* 0x00000002030085a7 */ /* 0x000e24000800007f */
[----:B0-----:R-:W-:Y:S05]  /*14470*/  @!P0 BRA `(.L_x_566) ;  /* 0xfffffffc00f08947 */ /* 0x001fea000383ffff */
.L_x_559:
[----:B------:R-:W-:Y:S05]  /*14480*/  BSYNC B0 ;  /* 0x0000000000007941 */ /* 0x000fea0003800000 */
.L_x_558:
[----:B------:R-:W-:Y:S05]  /*14490*/  EXIT ;  /* 0x000000000000794d */ /* 0x000fea0003800000 */
.L_x_393:
[----:B0-----:R0:W1:Y:S02]  /*144a0*/  SYNCS.PHASECHK.TRANS64.TRYWAIT P1, [R5+URZ+0x38800], R0 ;  /* 0x03880000050075a7 */ /* 0x001064000802017f */
[----:B-1----:R-:W-:Y:S05]  /*144b0*/  @!P1 NANOSLEEP.SYNCS 0x989680 ;  /* 0x009896800000995d */ /* 0x002fea0003900000 */
[----:B------:R-:W1:Y:S02]  /*144c0*/  @!P1 SYNCS.PHASECHK.TRANS64 P1, [R5+URZ+0x38800], R0 ;  /* 0x03880000050095a7 */ /* 0x000e64000802007f */
[----:B-1----:R-:W-:Y:S05]  /*144d0*/  @!P1 BRA `(.L_x_393) ;  /* 0xfffffffc00f09947 */ /* 0x002fea000383ffff */
[----:B------:R-:W-:Y:S05]  /*144e0*/  BRA `(.L_x_567) ;  /* 0xfffffed400247947 */ /* 0x000fea000383ffff */
.L_x_397:
[----:B-1----:R1:W2:Y:S02]  /*144f0*/  SYNCS.PHASECHK.TRANS64.TRYWAIT P2, [R0+URZ+0x38830], R3 ;  /* 0x03883003000075a7 */ /* 0x0022a4000804017f */
[----:B--2---:R-:W-:Y:S05]  /*14500*/  @!P2 NANOSLEEP.SYNCS 0x989680 ;  /* 0x009896800000a95d */ /* 0x004fea0003900000 */
[----:B------:R-:W2:Y:S02]  /*14510*/  @!P2 SYNCS.PHASECHK.TRANS64 P2, [R0+URZ+0x38830], R3 ;  /* 0x038830030000a5a7 */ /* 0x000ea4000804007f */
[----:B--2---:R-:W-:Y:S05]  /*14520*/  @!P2 BRA `(.L_x_397) ;  /* 0xfffffffc00f0a947 */ /* 0x004fea000383ffff */
[----:B------:R-:W-:Y:S05]  /*14530*/  BRA `(.L_x_396) ;  /* 0xfffffed400487947 */ /* 0x000fea000383ffff */
.L_x_402:
[----:B-1----:R-:W-:-:S04]  /*14540*/  IMAD.U32 R4, RZ, RZ, UR61 ;  /* 0x0000003dff047e24 */ /* 0x002fc8000f8e00ff */
[----:B------:R1:W2:Y:S03]  /*14550*/  SYNCS.PHASECHK.TRANS64.TRYWAIT P2, [R4+URZ+0x38830], R3 ;  /* 0x03883003040075a7 */ /* 0x0002a6000804017f */
[----:B--2---:R-:W-:Y:S05]  /*14560*/  @!P2 NANOSLEEP.SYNCS 0x989680 ;  /* 0x009896800000a95d */ /* 0x004fea0003900000 */
[----:B------:R-:W2:Y:S02]  /*14570*/  @!P2 SYNCS.PHASECHK.TRANS64 P2, [R4+URZ+0x38830], R3 ;  /* 0x038830030400a5a7 */ /* 0x000ea4000804007f */
[----:B--2---:R-:W-:Y:S05]  /*14580*/  @!P2 BRA `(.L_x_402) ;  /* 0xfffffffc00eca947 */ /* 0x004fea000383ffff */
[----:B------:R-:W-:Y:S05]  /*14590*/  BRA `(.L_x_401) ;  /* 0xffffff1000c07947 */ /* 0x000fea000383ffff */
.L_x_406:
[----:B01----:R-:W-:-:S04]  /*145a0*/  IMAD.U32 R3, RZ, RZ, UR4 ;  /* 0x00000004ff037e24 */ /* 0x003fc8000f8e00ff */
[----:B------:R0:W1:Y:S03]  /*145b0*/  SYNCS.PHASECHK.TRANS64.TRYWAIT P2, [R3+URZ+0x38850], R0 ;  /* 0x03885000030075a7 */ /* 0x000066000804017f */
[----:B-1----:R-:W-:Y:S05]  /*145c0*/  @!P2 NANOSLEEP.SYNCS 0x989680 ;  /* 0x009896800000a95d */ /* 0x002fea0003900000 */
[----:B------:R-:W1:Y:S02]  /*145d0*/  @!P2 SYNCS.PHASECHK.TRANS64 P2, [R3+URZ+0x38850], R0 ;  /* 0x038850000300a5a7 */ /* 0x000e64000804007f */
[----:B-1----:R-:W-:Y:S05]  /*145e0*/  @!P2 BRA `(.L_x_406) ;  /* 0xfffffffc00eca947 */ /* 0x002fea000383ffff */
[----:B------:R-:W-:Y:S05]  /*145f0*/  BRA `(.L_x_405) ;  /* 0xffffff3800e07947 */ /* 0x000fea000383ffff */
.L_x_411:
[----:B-1----:R1:W2:Y:S02]  /*14600*/  SYNCS.PHASECHK.TRANS64.TRYWAIT P0, [R11+URZ+0x38850], R0 ;  /* 0x038850000b0075a7 */ /* 0x0022a4000800017f */
[----:B--2---:R-:W-:Y:S05]  /*14610*/  @!P0 NANOSLEEP.SYNCS 0x989680 ;  /* 0x009896800000895d */ /* 0x004fea0003900000 */
[----:B------:R-:W2:Y:S02]  /*14620*/  @!P0 SYNCS.PHASECHK.TRANS64 P0, [R11+URZ+0x38850], R0 ;  /* 0x038850000b0085a7 */ /* 0x000ea4000800007f */
[----:B--2---:R-:W-:Y:S05]  /*14630*/  @!P0 BRA `(.L_x_411) ;  /* 0xfffffffc00f08947 */ /* 0x004fea000383ffff */
[----:B------:R-:W-:Y:S05]  /*14640*/  BRA `(.L_x_410) ;  /* 0xffffff5000d87947 */ /* 0x000fea000383ffff */
.L_x_453:
[----:B------:R-:W2:Y:S01]  /*14650*/  S2R R4, SR_TID.X ;  /* 0x0000000000047919 */ /* 0x000ea20000002100 */
[----:B------:R-:W-:Y:S01]  /*14660*/  BSSY B0, `(.L_x_568) ;  /* 0x000000a000007945 */ /* 0x000fe20003800000 */
[----:B-1----:R-:W-:Y:S02]  /*14670*/  IMAD.MOV.U32 R12, RZ, RZ, RZ ;  /* 0x000000ffff0c7224 */ /* 0x002fe400078e00ff */
[----:B------:R-:W-:Y:S02]  /*14680*/  IMAD.MOV.U32 R11, RZ, RZ, 0x1f ;  /* 0x0000001fff0b7424 */ /* 0x000fe400078e00ff */
[----:B------:R-:W-:Y:S01]  /*14690*/  IMAD.MOV.U32 R15, RZ, RZ, -0x1 ;  /* 0xffffffffff0f7424 */ /* 0x000fe200078e00ff */
[----:B--2---:R-:W-:-:S04]  /*146a0*/  SHF.R.U32.HI R4, RZ, 0x5, R4 ;  /* 0x00000005ff047819 */ /* 0x004fc80000011604 */
[----:B------:R-:W-:-:S05]  /*146b0*/  LOP3.LUT R4, R4, 0x3, RZ, 0xc0, !PT ;  /* 0x0000000304047812 */ /* 0x000fca00078ec0ff */
[----:B------:R-:W-:-:S07]  /*146c0*/  IMAD.MOV.U32 R13, RZ, RZ, R4 ;  /* 0x000000ffff0d7224 */ /* 0x000fce00078e0004 */
[----:B0-----:R-:W-:Y:S05]  /*146d0*/  WARPSYNC.COLLECTIVE R15, `(.L_x_569) ;  /* 0x000000000f087348 */ /* 0x001fea0003c00000 */
[----:B------:R1:W2:Y:S02]  /*146e0*/  SHFL.IDX P6, R14, R13, R12, R11 ;  /* 0x0000000c0d0e7389 */ /* 0x0002a400000c000b */
[----:B012---:R-:W-:Y:S01]  /*146f0*/  ENDCOLLECTIVE ;  /* 0x000000000000791b */ /* 0x007fe20003800000 */
.L_x_569:
[----:B------:R-:W-:Y:S05]  /*14700*/  BSYNC B0 ;  /* 0x0000000000007941 */ /* 0x000fea0003800000 */
.L_x_568:
[----:B------:R-:W-:Y:S05]  /*14710*/  BRA `(.L_x_570) ;  /* 0xffffffa400ac7947 */ /* 0x000fea000383ffff */
.L_x_455:
[----:B------:R-:W-:Y:S01]  /*14720*/  BSSY B0, `(.L_x_571) ;  /* 0x0000006000007945 */ /* 0x000fe20003800000 */
[----:B------:R-:W-:-:S07]  /*14730*/  IMAD.MOV.U32 R15, RZ, RZ, -0x1 ;  /* 0xffffffffff0f7424 */ /* 0x000fce00078e00ff */
[----:B0123--:R-:W-:Y:S05]  /*14740*/  WARPSYNC.COLLECTIVE R15, `(.L_x_572) ;  /* 0x000000000f0c7348 */ /* 0x00ffea0003c00000 */
[----:B------:R-:W-:Y:S02]  /*14750*/  ELECT P6, UR62, PT ;  /* 0x00000000003e782f */ /* 0x000fe400038c0000 */
[----:B------:R-:W-:Y:S01]  /*14760*/  MOV R14, UR62 ;  /* 0x0000003e000e7c02 */ /* 0x000fe20008000f00 */
[----:B0123--:R-:W-:Y:S10]  /*14770*/  ENDCOLLECTIVE ;  /* 0x000000000000791b */ /* 0x00fff40003800000 */
.L_x_572:
[----:B------:R-:W-:Y:S05]  /*14780*/  BSYNC B0 ;  /* 0x0000000000007941 */ /* 0x000fea0003800000 */
.L_x_571:
[----:B------:R-:W-:Y:S05]  /*14790*/  BRA `(.L_x_573) ;  /* 0xffffffa400b07947 */ /* 0x000fea000383ffff */
.L_x_457:
[----:B---3--:R3:W4:Y:S02]  /*147a0*/  SYNCS.PHASECHK.TRANS64.TRYWAIT P0, [R0+URZ+0x38840], R2 ;  /* 0x03884002000075a7 */ /* 0x008724000800017f */
[----:B----4-:R-:W-:Y:S05]  /*147b0*/  @!P0 NANOSLEEP.SYNCS 0x989680 ;  /* 0x009896800000895d */ /* 0x010fea0003900000 */
[----:B------:R-:W4:Y:S02]  /*147c0*/  @!P0 SYNCS.PHASECHK.TRANS64 P0, [R0+URZ+0x38840], R2 ;  /* 0x03884002000085a7 */ /* 0x000f24000800007f */
[----:B----4-:R-:W-:Y:S05]  /*147d0*/  @!P0 BRA `(.L_x_457) ;  /* 0xfffffffc00f08947 */ /* 0x010fea000383ffff */
[----:B------:R-:W-:Y:S05]  /*147e0*/  BRA `(.L_x_574) ;  /* 0xffffffa800207947 */ /* 0x000fea000383ffff */
.L_x_461:
[----:B------:R-:W2:Y:S01]  /*147f0*/  LDL.LU R11, [R1+0x3c] ;  /* 0x00003c00010b7983 */ /* 0x000ea20000300800 */
[----:B------:R-:W-:Y:S01]  /*14800*/  IMAD.MOV.U32 R13, RZ, RZ, R0 ;  /* 0x000000ffff0d7224 */ /* 0x000fe200078e0000 */
[----:B------:R-:W-:Y:S01]  /*14810*/  LOP3.LUT R8, R8, 0x7f, RZ, 0xc0, !PT ;  /* 0x0000007f08087812 */ /* 0x000fe200078ec0ff */
[----:B------:R-:W-:Y:S02]  /*14820*/  IMAD.MOV.U32 R12, RZ, RZ, RZ ;  /* 0x000000ffff0c7224 */ /* 0x000fe400078e00ff */
[----:B------:R-:W-:Y:S01]  /*14830*/  IMAD.MOV.U32 R15, RZ, RZ, -0x1 ;  /* 0xffffffffff0f7424 */ /* 0x000fe200078e00ff */
[----:B------:R-:W-:-:S05]  /*14840*/  SHF.R.U32.HI R5, RZ, 0x3, R8 ;  /* 0x00000003ff057819 */ /* 0x000fca0000011608 */
[----:B------:R-:W-:-:S04]  /*14850*/  IMAD.IADD R2, R5, 0x1, R17 ;  /* 0x0000000105027824 */ /* 0x000fc800078e0211 */
[----:B------:R-:W-:Y:S02]  /*14860*/  VIADD R5, R2, 0x10 ;  /* 0x0000001002057836 */ /* 0x000fe40000000000 */
[----:B--2---:R-:W-:Y:S02]  /*14870*/  IMAD R3, R11, R7, RZ ;  /* 0x000000070b037224 */ /* 0x004fe400078e02ff */
[----:B------:R-:W-:-:S03]  /*14880*/  IMAD.MOV.U32 R11, RZ, RZ, 0x181f ;  /* 0x0000181fff0b7424 */ /* 0x000fc600078e00ff */
[----:B------:R-:W-:-:S13]  /*14890*/  ISETP.GE.AND P5, PT, R2, R3, PT ;  /* 0x000000030200720c */ /* 0x000fda0003fa6270 */
[----:B-----5:R-:W-:Y:S05]  /*148a0*/  WARPSYNC.COLLECTIVE R15, `(.L_x_575) ;  /* 0x000000000f087348 */ /* 0x020fea0003c00000 */
[----:B------:R0:W1:Y:S02]  /*148b0*/  SHFL.IDX P6, R14, R13, R12, R11 ;  /* 0x0000000c0d0e7389 */ /* 0x00006400000c000b */
[----:B01---5:R-:W-:Y:S01]  /*148c0*/  ENDCOLLECTIVE ;  /* 0x000000000000791b */ /* 0x023fe20003800000 */
.L_x_575:
[----:B------:R-:W-:Y:S02]  /*148d0*/  IMAD.MOV.U32 R13, RZ, RZ, R4 ;  /* 0x000000ffff0d7224 */ /* 0x000fe400078e0004 */
[----:B------:R-:W-:-:S07]  /*148e0*/  IMAD.MOV.U32 R6, RZ, RZ, R14 ;  /* 0x000000ffff067224 */ /* 0x000fce00078e000e */
[----:B------:R-:W-:Y:S05]  /*148f0*/  WARPSYNC.COLLECTIVE R15, `(.L_x_576) ;  /* 0x000000000f087348 */ /* 0x000fea0003c00000 */
[----:B------:R0:W1:Y:S02]  /*14900*/  SHFL.IDX P6, R14, R13, R12, R11 ;  /* 0x0000000c0d0e7389 */ /* 0x00006400000c000b */
[----:B01----:R-:W-:Y:S01]  /*14910*/  ENDCOLLECTIVE ;  /* 0x000000000000791b */ /* 0x003fe20003800000 */
.L_x_576:
        /* <DEDUP_REMOVED lines=20> */
.L_x_577:
[----:B------:R-:W-:Y:S02]  /*14a60*/  IMAD.MOV.U32 R13, RZ, RZ, R4 ;  /* 0x000000ffff0d7224 */ /* 0x000fe400078e0004 */
[----:B------:R-:W-:-:S07]  /*14a70*/  IMAD.MOV.U32 R6, RZ, RZ, R14 ;  /* 0x000000ffff067224 */ /* 0x000fce00078e000e */
[----:B------:R-:W-:Y:S05]  /*14a80*/  WARPSYNC.COLLECTIVE R15, `(.L_x_578) ;  /* 0x000000000f087348 */ /* 0x000fea0003c00000 */
[----:B------:R0:W1:Y:S02]  /*14a90*/  SHFL.IDX P6, R14, R13, R12, R11 ;  /* 0x0000000c0d0e7389 */ /* 0x00006400000c000b */
[----:B01----:R-:W-:Y:S01]  /*14aa0*/  ENDCOLLECTIVE ;  /* 0x000000000000791b */ /* 0x003fe20003800000 */
.L_x_578:
[----:B------:R-:W-:Y:S01]  /*14ab0*/  ULDC.64 UR4, c[0x0][0x208] ;  /* 0x0000820000047ab9 */ /* 0x000fe20000000a00 */
[----:B------:R-:W-:Y:S02]  /*14ac0*/  IMAD.MOV.U32 R13, RZ, RZ, R0 ;  /* 0x000000ffff0d7224 */ /* 0x000fe400078e0000 */
[----:B------:R-:W-:Y:S02]  /*14ad0*/  IMAD.MOV.U32 R12, RZ, RZ, 0x2 ;  /* 0x00000002ff0c7424 */ /* 0x000fe400078e00ff */
[----:B------:R-:W-:-:S05]  /*14ae0*/  IMAD.MOV.U32 R5, RZ, RZ, R14 ;  /* 0x000000ffff057224 */ /* 0x000fca00078e000e */
[----:B------:R-:W-:-:S05]  /*14af0*/  @!P5 LEA R5, P4, R10, R5, 0x1 ;  /* 0x000000050a05d211 */ /* 0x000fca00078808ff */
[----:B------:R-:W-:-:S04]  /*14b00*/  @!P5 IMAD.X R6, RZ, RZ, R6, P4 ;  /* 0x000000ffff06d224 */ /* 0x000fc800020e0606 */
[----:B------:R-:W-:Y:S02]  /*14b10*/  @!P5 IMAD.MOV.U32 R7, RZ, RZ, R6 ;  /* 0x000000ffff07d224 */ /* 0x000fe400078e0006 */
        /* <DEDUP_REMOVED lines=13> */
.L_x_579:
[----:B------:R-:W-:Y:S02]  /*14bf0*/  IMAD.MOV.U32 R13, RZ, RZ, R4 ;  /* 0x000000ffff0d7224 */ /* 0x000fe400078e0004 */
[----:B------:R-:W-:-:S07]  /*14c00*/  IMAD.MOV.U32 R6, RZ, RZ, R14 ;  /* 0x000000ffff067224 */ /* 0x000fce00078e000e */
[----:B------:R-:W-:Y:S05]  /*14c10*/  WARPSYNC.COLLECTIVE R15, `(.L_x_580) ;  /* 0x000000000f087348 */ /* 0x000fea0003c00000 */
[----:B------:R0:W1:Y:S02]  /*14c20*/  SHFL.IDX P6, R14, R13, R12, R11 ;  /* 0x0000000c0d0e7389 */ /* 0x00006400000c000b */
[----:B01----:R-:W-:Y:S01]  /*14c30*/  ENDCOLLECTIVE ;  /* 0x000000000000791b */ /* 0x003fe20003800000 */
.L_x_580:
        /* <DEDUP_REMOVED lines=20> */
.L_x_581:
[----:B------:R-:W-:Y:S02]  /*14d80*/  IMAD.MOV.U32 R13, RZ, RZ, R4 ;  /* 0x000000ffff0d7224 */ /* 0x000fe400078e0004 */
[----:B------:R-:W-:-:S07]  /*14d90*/  IMAD.MOV.U32 R6, RZ, RZ, R14 ;  /* 0x000000ffff067224 */ /* 0x000fce00078e000e */
[----:B------:R-:W-:Y:S05]  /*14da0*/  WARPSYNC.COLLECTIVE R15, `(.L_x_582) ;  /* 0x000000000f087348 */ /* 0x000fea0003c00000 */
[----:B------:R0:W1:Y:S02]  /*14db0*/  SHFL.IDX P6, R14, R13, R12, R11 ;  /* 0x0000000c0d0e7389 */ /* 0x00006400000c000b */
[----:B01----:R-:W-:Y:S01]  /*14dc0*/  ENDCOLLECTIVE ;  /* 0x000000000000791b */ /* 0x003fe20003800000 */
.L_x_582:
        /* <DEDUP_REMOVED lines=20> */
.L_x_583:
[----:B------:R-:W-:Y:S02]  /*14f10*/  IMAD.MOV.U32 R13, RZ, RZ, R4 ;  /* 0x000000ffff0d7224 */ /* 0x000fe400078e0004 */
[----:B------:R-:W-:-:S07]  /*14f20*/  IMAD.MOV.U32 R6, RZ, RZ, R14 ;  /* 0x000000ffff067224 */ /* 0x000fce00078e000e */
[----:B------:R-:W-:Y:S05]  /*14f30*/  WARPSYNC.COLLECTIVE R15, `(.L_x_584) ;  /* 0x000000000f087348 */ /* 0x000fea0003c00000 */
[----:B------:R0:W1:Y:S02]  /*14f40*/  SHFL.IDX P6, R14, R13, R12, R11 ;  /* 0x0000000c0d0e7389 */ /* 0x00006400000c000b */
[----:B01----:R-:W-:Y:S01]  /*14f50*/  ENDCOLLECTIVE ;  /* 0x000000000000791b */ /* 0x003fe20003800000 */
.L_x_584:
        /* <DEDUP_REMOVED lines=20> */
.L_x_585:
[----:B------:R-:W-:Y:S02]  /*150a0*/  IMAD.MOV.U32 R13, RZ, RZ, R4 ;  /* 0x000000ffff0d7224 */ /* 0x000fe400078e0004 */
[----:B------:R-:W-:-:S07]  /*150b0*/  IMAD.MOV.U32 R6, RZ, RZ, R14 ;  /* 0x000000ffff067224 */ /* 0x000fce00078e000e */
[----:B------:R-:W-:Y:S05]  /*150c0*/  WARPSYNC.COLLECTIVE R15, `(.L_x_586) ;  /* 0x000000000f087348 */ /* 0x000fea0003c00000 */
[----:B------:R0:W1:Y:S02]  /*150d0*/  SHFL.IDX P6, R14, R13, R12, R11 ;  /* 0x0000000c0d0e7389 */ /* 0x00006400000c000b */
[----:B01----:R-:W-:Y:S01]  /*150e0*/  ENDCOLLECTIVE ;  /* 0x000000000000791b */ /* 0x003fe20003800000 */
.L_x_586:
[----:B------:R-:W-:Y:S01]  /*150f0*/  ULDC.64 UR4, c[0x0][0x208] ;  /* 0x0000820000047ab9 */ /* 0x000fe20000000a00 */
[----:B------:R-:W-:Y:S02]  /*15100*/  IMAD.MOV.U32 R13, RZ, RZ, R0 ;  /* 0x000000ffff0d7224 */ /* 0x000fe400078e0000 */
[----:B------:R-:W-:Y:S02]  /*15110*/  IMAD.MOV.U32 R12, RZ, RZ, 0x6 ;  /* 0x00000006ff0c7424 */ /* 0x000fe400078e00ff */
[----:B------:R-:W-:-:S05]  /*15120*/  IMAD.MOV.U32 R5, RZ, RZ, R14 ;  /* 0x000000ffff057224 */ /* 0x000fca00078e000e */
[----:B------:R-:W-:-:S05]  /*15130*/  @!P5 LEA R5, P4, R10, R5, 0x1 ;  /* 0x000000050a05d211 */ /* 0x000fca00078808ff */
[----:B------:R-:W-:-:S04]  /*15140*/  @!P5 IMAD.X R6, RZ, RZ, R6, P4 ;  /* 0x000000ffff06d224 */ /* 0x000fc800020e0606 */
[----:B------:R-:W-:Y:S02]  /*15150*/  @!P5 IMAD.MOV.U32 R7, RZ, RZ, R6 ;  /* 0x000000ffff07d224 */ /* 0x000fe400078e0006 */
        /* <DEDUP_REMOVED lines=11> */
.L_x_587:
[----:B------:R-:W-:-:S05]  /*15210*/  VIADD R6, R2, 0x60 ;  /* 0x0000006002067836 */ /* 0x000fca0000000000 */
[----:B------:R-:W-:Y:S01]  /*15220*/  ISETP.GE.AND P5, PT, R6, R3, PT ;  /* 0x000000030600720c */ /* 0x000fe20003fa6270 */
[----:B------:R-:W-:Y:S02]  /*15230*/  IMAD.MOV.U32 R13, RZ, RZ, R4 ;  /* 0x000000ffff0d7224 */ /* 0x000fe400078e0004 */
[----:B------:R-:W-:-:S10]  /*15240*/  IMAD.MOV.U32 R8, RZ, RZ, R14 ;  /* 0x000000ffff087224 */ /* 0x000fd400078e000e */
[----:B------:R-:W-:Y:S05]  /*15250*/  WARPSYNC.COLLECTIVE R15, `(.L_x_588) ;  /* 0x000000000f087348 */ /* 0x000fea0003c00000 */
[----:B------:R0:W1:Y:S02]  /*15260*/  SHFL.IDX P6, R14, R13, R12, R11 ;  /* 0x0000000c0d0e7389 */ /* 0x00006400000c000b */
[----:B01----:R-:W-:Y:S01]  /*15270*/  ENDCOLLECTIVE ;  /* 0x000000000000791b */ /* 0x003fe20003800000 */
.L_x_588:
        /* <DEDUP_REMOVED lines=18> */
.L_x_589:
[----:B------:R-:W-:Y:S02]  /*153a0*/  IMAD.MOV.U32 R13, RZ, RZ, R4 ;  /* 0x000000ffff0d7224 */ /* 0x000fe400078e0004 */
[----:B------:R-:W-:-:S07]  /*153b0*/  IMAD.MOV.U32 R5, RZ, RZ, R14 ;  /* 0x000000ffff057224 */ /* 0x000fce00078e000e */
[----:B------:R-:W-:Y:S05]  /*153c0*/  WARPSYNC.COLLECTIVE R15, `(.L_x_590) ;  /* 0x000000000f087348 */ /* 0x000fea0003c00000 */
[----:B------:R0:W1:Y:S02]  /*153d0*/  SHFL.IDX P6, R14, R13, R12, R11 ;  /* 0x0000000c0d0e7389 */ /* 0x00006400000c000b */
[----:B01----:R-:W-:Y:S01]  /*153e0*/  ENDCOLLECTIVE ;  /* 0x000000000000791b */ /* 0x003fe20003800000 */
.L_x_590:
[----:B------:R-:W-:Y:S01]  /*153f0*/  IMAD.MOV.U32 R4, RZ, RZ, R14 ;  /* 0x000000ffff047224 */ /* 0x000fe200078e000e */
[----:B------:R-:W-:Y:S06]  /*15400*/  BRA `(.L_x_591) ;  /* 0xffffffac00087947 */ /* 0x000fec000383ffff */
.L_x_466:
[----:B0-----:R-:W2:Y:S02]  /*15410*/  LDL R2, [R1+0x4] ;  /* 0x0000040001027983 */ /* 0x001ea40000100800 */
[----:B--2---:R0:W2:Y:S02]  /*15420*/  SYNCS.PHASECHK.TRANS64.TRYWAIT P0, [R2+URZ+0x38820], R0 ;  /* 0x03882000020075a7 */ /* 0x0040a4000800017f */
[----:B--2---:R-:W-:Y:S05]  /*15430*/  @!P0 NANOSLEEP.SYNCS 0x989680 ;  /* 0x009896800000895d */ /* 0x004fea0003900000 */
[----:B------:R-:W2:Y:S02]  /*15440*/  @!P0 SYNCS.PHASECHK.TRANS64 P0, [R2+URZ+0x38820], R0 ;  /* 0x03882000020085a7 */ /* 0x000ea4000800007f */
[----:B--2---:R-:W-:Y:S05]  /*15450*/  @!P0 BRA `(.L_x_466) ;  /* 0xfffffffc00ec8947 */ /* 0x004fea000383ffff */
[----:B------:R-:W-:Y:S05]  /*15460*/  BRA `(.L_x_592) ;  /* 0xffffffac00887947 */ /* 0x000fea000383ffff */
.L_x_475:
[----:B-1----:R1:W2:Y:S02]  /*15470*/  SYNCS.PHASECHK.TRANS64.TRYWAIT P0, [R3+URZ+0x38840], R2 ;  /* 0x03884002030075a7 */ /* 0x0022a4000800017f */
[----:B--2---:R-:W-:Y:S05]  /*15480*/  @!P0 NANOSLEEP.SYNCS 0x989680 ;  /* 0x009896800000895d */ /* 0x004fea0003900000 */
[----:B------:R-:W2:Y:S02]  /*15490*/  @!P0 SYNCS.PHASECHK.TRANS64 P0, [R3+URZ+0x38840], R2 ;  /* 0x03884002030085a7 */ /* 0x000ea4000800007f */
[----:B--2---:R-:W-:Y:S05]  /*154a0*/  @!P0 BRA `(.L_x_475) ;  /* 0xfffffffc00f08947 */ /* 0x004fea000383ffff */
[----:B------:R-:W-:Y:S05]  /*154b0*/  BRA `(.L_x_593) ;  /* 0xffffffb000587947 */ /* 0x000fea000383ffff */
.L_x_483:
[----:B0-----:R0:W1:Y:S02]  /*154c0*/  SYNCS.PHASECHK.TRANS64.TRYWAIT P0, [R3+URZ+0x60], R2 ;  /* 0x00006002030075a7 */ /* 0x001064000800017f */
[----:B-1----:R-:W-:Y:S05]  /*154d0*/  @!P0 NANOSLEEP.SYNCS 0x989680 ;  /* 0x009896800000895d */ /* 0x002fea0003900000 */
[----:B------:R-:W1:Y:S02]  /*154e0*/  @!P0 SYNCS.PHASECHK.TRANS64 P0, [R3+URZ+0x60], R2 ;  /* 0x00006002030085a7 */ /* 0x000e64000800007f */
[----:B-1----:R-:W-:Y:S05]  /*154f0*/  @!P0 BRA `(.L_x_483) ;  /* 0xfffffffc00f08947 */ /* 0x002fea000383ffff */
[----:B------:R-:W-:Y:S05]  /*15500*/  BRA `(.L_x_594) ;  /* 0xffffffb400b47947 */ /* 0x000fea000383ffff */
.L_x_494:
[----:B--2---:R2:W3:Y:S02]  /*15510*/  SYNCS.PHASECHK.TRANS64.TRYWAIT P0, [R3+URZ+0x38840], R2 ;  /* 0x03884002030075a7 */ /* 0x0044e4000800017f */
[----:B---3--:R-:W-:Y:S05]  /*15520*/  @!P0 NANOSLEEP.SYNCS 0x989680 ;  /* 0x009896800000895d */ /* 0x008fea0003900000 */
[----:B------:R-:W3:Y:S02]  /*15530*/  @!P0 SYNCS.PHASECHK.TRANS64 P0, [R3+URZ+0x38840], R2 ;  /* 0x03884002030085a7 */ /* 0x000ee4000800007f */
[----:B---3--:R-:W-:Y:S05]  /*15540*/  @!P0 BRA `(.L_x_494) ;  /* 0xfffffffc00f08947 */ /* 0x008fea000383ffff */
[----:B------:R-:W-:Y:S05]  /*15550*/  BRA `(.L_x_595) ;  /* 0xffffffbc00e87947 */ /* 0x000fea000383ffff */
.L_x_502:
[----:B-1----:R1:W2:Y:S02]  /*15560*/  SYNCS.PHASECHK.TRANS64.TRYWAIT P0, [R2+URZ+0x60], R3 ;  /* 0x00006003020075a7 */ /* 0x0022a4000800017f */
[----:B--2---:R-:W-:Y:S05]  /*15570*/  @!P0 NANOSLEEP.SYNCS 0x989680 ;  /* 0x009896800000895d */ /* 0x004fea0003900000 */
[----:B------:R-:W2:Y:S02]  /*15580*/  @!P0 SYNCS.PHASECHK.TRANS64 P0, [R2+URZ+0x60], R3 ;  /* 0x00006003020085a7 */ /* 0x000ea4000800007f */
[----:B--2---:R-:W-:Y:S05]  /*15590*/  @!P0 BRA `(.L_x_502) ;  /* 0xfffffffc00f08947 */ /* 0x004fea000383ffff */
[----:B------:R-:W-:Y:S05]  /*155a0*/  BRA `(.L_x_596) ;  /* 0xffffffc400447947 */ /* 0x000fea000383ffff */
.L_x_513:
[----:B---3--:R3:W4:Y:S02]  /*155b0*/  SYNCS.PHASECHK.TRANS64.TRYWAIT P0, [R2+URZ+0x38840], R3 ;  /* 0x03884003020075a7 */ /* 0x008724000800017f */
[----:B----4-:R-:W-:Y:S05]  /*155c0*/  @!P0 NANOSLEEP.SYNCS 0x989680 ;  /* 0x009896800000895d */ /* 0x010fea0003900000 */
[----:B------:R-:W4:Y:S02]  /*155d0*/  @!P0 SYNCS.PHASECHK.TRANS64 P0, [R2+URZ+0x38840], R3 ;  /* 0x03884003020085a7 */ /* 0x000f24000800007f */
[----:B----4-:R-:W-:Y:S05]  /*155e0*/  @!P0 BRA `(.L_x_513) ;  /* 0xfffffffc00f08947 */ /* 0x010fea000383ffff */
[----:B------:R-:W-:Y:S05]  /*155f0*/  BRA `(.L_x_597) ;  /* 0xffffffcc003c7947 */ /* 0x000fea000383ffff */
.L_x_521:
[----:B-1----:R1:W2:Y:S02]  /*15600*/  SYNCS.PHASECHK.TRANS64.TRYWAIT P0, [R2+URZ+0x60], R5 ;  /* 0x00006005020075a7 */ /* 0x0022a4000800017f */
[----:B--2---:R-:W-:Y:S05]  /*15610*/  @!P0 NANOSLEEP.SYNCS 0x989680 ;  /* 0x009896800000895d */ /* 0x004fea0003900000 */
[----:B------:R-:W2:Y:S02]  /*15620*/  @!P0 SYNCS.PHASECHK.TRANS64 P0, [R2+URZ+0x60], R5 ;  /* 0x00006005020085a7 */ /* 0x000ea4000800007f */
[----:B--2---:R-:W-:Y:S05]  /*15630*/  @!P0 BRA `(.L_x_521) ;  /* 0xfffffffc00f08947 */ /* 0x004fea000383ffff */
[----:B------:R-:W-:Y:S05]  /*15640*/  BRA `(.L_x_598) ;  /* 0xffffffd000987947 */ /* 0x000fea000383ffff */
.L_x_534:
[----:B--2---:R2:W4:Y:S02]  /*15650*/  SYNCS.PHASECHK.TRANS64.TRYWAIT P0, [R2+URZ+0x38860], R0 ;  /* 0x03886000020075a7 */ /* 0x004524000800017f */
[----:B----4-:R-:W-:Y:S05]  /*15660*/  @!P0 NANOSLEEP.SYNCS 0x989680 ;  /* 0x009896800000895d */ /* 0x010fea0003900000 */
[----:B------:R-:W4:Y:S02]  /*15670*/  @!P0 SYNCS.PHASECHK.TRANS64 P0, [R2+URZ+0x38860], R0 ;  /* 0x03886000020085a7 */ /* 0x000f24000800007f */
[----:B----4-:R-:W-:Y:S05]  /*15680*/  @!P0 BRA `(.L_x_534) ;  /* 0xfffffffc00f08947 */ /* 0x010fea000383ffff */
[----:B------:R-:W-:Y:S05]  /*15690*/  BRA `(.L_x_599) ;  /* 0xffffffd800747947 */ /* 0x000fea000383ffff */
.L_x_543:
[----:B------:R-:W-:Y:S01]  /*156a0*/  BSSY B0, `(.L_x_600) ;  /* 0x0000008000007945 */ /* 0x000fe20003800000 */
[----:B------:R-:W-:Y:S02]  /*156b0*/  IMAD.MOV.U32 R13, RZ, RZ, R16 ;  /* 0x000000ffff0d7224 */ /* 0x000fe400078e0010 */
[----:B------:R-:W-:Y:S02]  /*156c0*/  IMAD.MOV.U32 R12, RZ, RZ, RZ ;  /* 0x000000ffff0c7224 */ /* 0x000fe400078e00ff */
[----:B------:R-:W-:Y:S02]  /*156d0*/  IMAD.MOV.U32 R11, RZ, RZ, 0x1f ;  /* 0x0000001fff0b7424 */ /* 0x000fe400078e00ff */
[----:B------:R-:W-:-:S07]  /*156e0*/  IMAD.MOV.U32 R15, RZ, RZ, -0x1 ;  /* 0xffffffffff0f7424 */ /* 0x000fce00078e00ff */
[----:B0----5:R-:W-:Y:S05]  /*156f0*/  WARPSYNC.COLLECTIVE R15, `(.L_x_601) ;  /* 0x000000000f087348 */ /* 0x021fea0003c00000 */
[----:B------:R1:W2:Y:S02]  /*15700*/  SHFL.IDX P6, R14, R13, R12, R11 ;  /* 0x0000000c0d0e7389 */ /* 0x0002a400000c000b */
[----:B012--5:R-:W-:Y:S01]  /*15710*/  ENDCOLLECTIVE ;  /* 0x000000000000791b */ /* 0x027fe20003800000 */
.L_x_601:
[----:B------:R-:W-:Y:S05]  /*15720*/  BSYNC B0 ;  /* 0x0000000000007941 */ /* 0x000fea0003800000 */
.L_x_600:
[----:B------:R-:W-:Y:S02]  /*15730*/  IMAD.MOV.U32 R13, RZ, RZ, R16 ;  /* 0x000000ffff0d7224 */ /* 0x000fe400078e0010 */
[----:B------:R-:W-:Y:S02]  /*15740*/  IMAD.MOV.U32 R12, RZ, RZ, 0x1 ;  /* 0x00000001ff0c7424 */ /* 0x000fe400078e00ff */
[----:B------:R-:W-:Y:S02]  /*15750*/  IMAD.MOV.U32 R11, RZ, RZ, 0x1f ;  /* 0x0000001fff0b7424 */ /* 0x000fe400078e00ff */
[----:B------:R-:W-:Y:S02]  /*15760*/  IMAD.MOV.U32 R15, RZ, RZ, -0x1 ;  /* 0xffffffffff0f7424 */ /* 0x000fe400078e00ff */
[----:B------:R-:W-:Y:S02]  /*15770*/  IMAD.IADD R5, R19, 0x1, R7 ;  /* 0x0000000113057824 */ /* 0x000fe400078e0207 */
[----:B------:R-:W-:-:S07]  /*15780*/  IMAD.MOV.U32 R0, RZ, RZ, R14 ;  /* 0x000000ffff007224 */ /* 0x000fce00078e000e */
[----:B------:R-:W-:Y:S05]  /*15790*/  WARPSYNC.COLLECTIVE R15, `(.L_x_602) ;  /* 0x000000000f087348 */ /* 0x000fea0003c00000 */
[----:B------:R0:W1:Y:S02]  /*157a0*/  SHFL.IDX P6, R14, R13, R12, R11 ;  /* 0x0000000c0d0e7389 */ /* 0x00006400000c000b */
[----:B01----:R-:W-:Y:S01]  /*157b0*/  ENDCOLLECTIVE ;  /* 0x000000000000791b */ /* 0x003fe20003800000 */
.L_x_602:
[----:B------:R-:W-:Y:S01]  /*157c0*/  ULDC UR4, c[0x0][0xc3c] ;  /* 0x00030f0000047ab9 */ /* 0x000fe20000000800 */
[----:B------:R-:W-:Y:S01]  /*157d0*/  ULDC.64 UR6, c[0x0][0x208] ;  /* 0x0000820000067ab9 */ /* 0x000fe20000000a00 */
[----:B------:R-:W-:-:S13]  /*157e0*/  ISETP.GE.OR P1, PT, R5, UR4, !P0 ;  /* 0x0000000405007c0c */ /* 0x000fda000c726670 */
[----:B------:R-:W0:Y:S01]  /*157f0*/  @!P1 LDC.64 R2, c[0x0][0xc80] ;  /* 0x00032000ff029b82 */ /* 0x000e220000000a00 */
[----:B------:R-:W-:Y:S02]  /*15800*/  IMAD.MOV.U32 R11, RZ, RZ, RZ ;  /* 0x000000ffff0b7224 */ /* 0x000fe400078e00ff */
[----:B------:R-:W-:Y:S02]  /*15810*/  IMAD.MOV.U32 R4, RZ, RZ, R14 ;  /* 0x000000ffff047224 */ /* 0x000fe400078e000e */
[----:B0-----:R-:W-:-:S06]  /*15820*/  @!P1 IMAD.WIDE R2, R5, 0x4, R2 ;  /* 0x0000000405029825 */ /* 0x001fcc00078e0202 */
[----:B------:R0:W2:Y:S01]  /*15830*/  @!P1 LDG.E R3, desc[UR6][R2.64] ;  /* 0x0000000602039981 */ /* 0x0000a2000c1e1900 */
[C---:B------:R-:W-:Y:S02]  /*15840*/  ISETP.GE.U32.AND P2, PT, R7.reuse, 0x2, PT ;  /* 0x000000020700780c */ /* 0x040fe40003f46070 */
[C---:B------:R-:W-:Y:S02]  /*15850*/  ISETP.GE.U32.AND P3, PT, R7.reuse, 0x4, PT ;  /* 0x000000040700780c */ /* 0x040fe40003f66070 */
[C---:B------:R-:W-:Y:S02]  /*15860*/  ISETP.GE.U32.AND P4, PT, R7.reuse, 0x8, PT ;  /* 0x000000080700780c */ /* 0x040fe40003f86070 */
[C---:B------:R-:W-:Y:S01]  /*15870*/  ISETP.GE.U32.AND P5, PT, R7.reuse, 0x10, PT ;  /* 0x000000100700780c */ /* 0x040fe20003fa6070 */
[----:B0-----:R-:W-:Y:S02]  /*15880*/  IMAD.MOV.U32 R2, RZ, RZ, RZ ;  /* 0x000000ffff027224 */ /* 0x001fe400078e00ff */
[----:B--2---:R-:W-:Y:S01]  /*15890*/  @!P1 IMAD.MOV.U32 R2, RZ, RZ, R3 ;  /* 0x000000ffff029224 */ /* 0x004fe200078e0003 */
[----:B------:R-:W-:-:S03]  /*158a0*/  ISETP.NE.AND P1, PT, R7, RZ, PT ;  /* 0x000000ff0700720c */ /* 0x000fc60003f25270 */
[----:B------:R-:W-:-:S10]  /*158b0*/  IMAD.MOV.U32 R13, RZ, RZ, R2 ;  /* 0x000000ffff0d7224 */ /* 0x000fd400078e0002 */
[----:B------:R-:W-:Y:S05]  /*158c0*/  WARPSYNC.COLLECTIVE R15, `(.L_x_603) ;  /* 0x000000000f087348 */ /* 0x000fea0003c00000 */
[----:B------:R0:W1:Y:S02]  /*158d0*/  SHFL.UP P6, R14, R13, R12, R11 ;  /* 0x0400000c0d0e7389 */ /* 0x00006400000c000b */
[----:B01----:R-:W-:Y:S01]  /*158e0*/  ENDCOLLECTIVE ;  /* 0x000000000000791b */ /* 0x003fe20003800000 */
.L_x_603:
[----:B------:R-:W-:Y:S02]  /*158f0*/  IMAD.MOV.U32 R12, RZ, RZ, 0x2 ;  /* 0x00000002ff0c7424 */ /* 0x000fe400078e00ff */
[----:B------:R-:W-:-:S05]  /*15900*/  IMAD.MOV.U32 R3, RZ, RZ, R14 ;  /* 0x000000ffff037224 */ /* 0x000fca00078e000e */
[----:B------:R-:W-:-:S05]  /*15910*/  SEL R3, R3, RZ, P1 ;  /* 0x000000ff03037207 */ /* 0x000fca0000800000 */
[----:B------:R-:W-:-:S04]  /*15920*/  IMAD.IADD R3, R2, 0x1, R3 ;  /* 0x0000000102037824 */ /* 0x000fc800078e0203 */
[----:B------:R-:W-:-:S07]  /*15930*/  IMAD.MOV.U32 R13, RZ, RZ, R3 ;  /* 0x000000ffff0d7224 */ /* 0x000fce00078e0003 */
[----:B------:R-:W-:Y:S05]  /*15940*/  WARPSYNC.COLLECTIVE R15, `(.L_x_604) ;  /* 0x000000000f087348 */ /* 0x000fea0003c00000 */
[----:B------:R0:W1:Y:S02]  /*15950*/  SHFL.UP P6, R14, R13, R12, R11 ;  /* 0x0400000c0d0e7389 */ /* 0x00006400000c000b */
[----:B01----:R-:W-:Y:S01]  /*15960*/  ENDCOLLECTIVE ;  /* 0x000000000000791b */ /* 0x003fe20003800000 */
.L_x_604:
        /* <DEDUP_REMOVED lines=8> */
.L_x_605:
        /* <DEDUP_REMOVED lines=8> */
.L_x_606:
        /* <DEDUP_REMOVED lines=8> */
.L_x_607:
[----:B------:R-:W-:Y:S02]  /*15af0*/  IMAD.MOV.U32 R12, RZ, RZ, 0x1f ;  /* 0x0000001fff0c7424 */ /* 0x000fe400078e00ff */
[----:B------:R-:W-:Y:S02]  /*15b00*/  IMAD.MOV.U32 R11, RZ, RZ, 0x1f ;  /* 0x0000001fff0b7424 */ /* 0x000fe400078e00ff */
[----:B------:R-:W-:-:S05]  /*15b10*/  IMAD.MOV.U32 R5, RZ, RZ, R14 ;  /* 0x000000ffff057224 */ /* 0x000fca00078e000e */
[----:B------:R-:W-:-:S05]  /*15b20*/  SEL R5, R5, RZ, P5 ;  /* 0x000000ff05057207 */ /* 0x000fca0002800000 */
[----:B------:R-:W-:-:S04]  /*15b30*/  IMAD.IADD R3, R3, 0x1, R5 ;  /* 0x0000000103037824 */ /* 0x000fc800078e0205 */
[----:B------:R-:W-:-:S07]  /*15b40*/  IMAD.MOV.U32 R13, RZ, RZ, R3 ;  /* 0x000000ffff0d7224 */ /* 0x000fce00078e0003 */
[----:B------:R-:W-:Y:S05]  /*15b50*/  WARPSYNC.COLLECTIVE R15, `(.L_x_608) ;  /* 0x000000000f087348 */ /* 0x000fea0003c00000 */
[----:B------:R0:W1:Y:S02]  /*15b60*/  SHFL.IDX P6, R14, R13, R12, R11 ;  /* 0x0000000c0d0e7389 */ /* 0x00006400000c000b */
[----:B01----:R-:W-:Y:S01]  /*15b70*/  ENDCOLLECTIVE ;  /* 0x000000000000791b */ /* 0x003fe20003800000 */
.L_x_608:
[----:B------:R-:W-:Y:S01]  /*15b80*/  IMAD.MOV.U32 R6, RZ, RZ, R14 ;  /* 0x000000ffff067224 */ /* 0x000fe200078e000e */
[----:B------:R-:W-:Y:S06]  /*15b90*/  BRA `(.L_x_609) ;  /* 0xffffffdc00787947 */ /* 0x000fec000383ffff */
.L_x_548:
[----:B------:R-:W-:Y:S01]  /*15ba0*/  BSSY B0, `(.L_x_610) ;  /* 0x0000008000007945 */ /* 0x000fe20003800000 */
[----:B-----5:R-:W-:Y:S02]  /*15bb0*/  IMAD.MOV.U32 R13, RZ, RZ, R2 ;  /* 0x000000ffff0d7224 */ /* 0x020fe400078e0002 */
[----:B------:R-:W-:Y:S02]  /*15bc0*/  IMAD.MOV.U32 R12, RZ, RZ, 0x1 ;  /* 0x00000001ff0c7424 */ /* 0x000fe400078e00ff */
[----:B------:R-:W-:Y:S02]  /*15bd0*/  IMAD.MOV.U32 R11, RZ, RZ, RZ ;  /* 0x000000ffff0b7224 */ /* 0x000fe400078e00ff */
[----:B------:R-:W-:-:S07]  /*15be0*/  IMAD.MOV.U32 R15, RZ, RZ, -0x1 ;  /* 0xffffffffff0f7424 */ /* 0x000fce00078e00ff */
[----:B01----:R-:W-:Y:S05]  /*15bf0*/  WARPSYNC.COLLECTIVE R15, `(.L_x_611) ;  /* 0x000000000f087348 */ /* 0x003fea0003c00000 */
[----:B------:R2:W3:Y:S02]  /*15c00*/  SHFL.UP P6, R14, R13, R12, R11 ;  /* 0x0400000c0d0e7389 */ /* 0x0004e400000c000b */
[----:B0123--:R-:W-:Y:S01]  /*15c10*/  ENDCOLLECTIVE ;  /* 0x000000000000791b */ /* 0x00ffe20003800000 */
.L_x_611:
[----:B------:R-:W-:Y:S05]  /*15c20*/  BSYNC B0 ;  /* 0x0000000000007941 */ /* 0x000fea0003800000 */
.L_x_610:
[----:B------:R-:W-:Y:S02]  /*15c30*/  IMAD.MOV.U32 R3, RZ, RZ, R14 ;  /* 0x000000ffff037224 */ /* 0x000fe400078e000e */
[----:B------:R-:W-:Y:S02]  /*15c40*/  IMAD.MOV.U32 R12, RZ, RZ, 0x2 ;  /* 0x00000002ff0c7424 */ /* 0x000fe400078e00ff */
[----:B------:R-:W-:Y:S01]  /*15c50*/  IMAD.MOV.U32 R11, RZ, RZ, RZ ;  /* 0x000000ffff0b7224 */ /* 0x000fe200078e00ff */
[----:B------:R-:W-:Y:S01]  /*15c60*/  SEL R3, R3, RZ, P1 ;  /* 0x000000ff03037207 */ /* 0x000fe20000800000 */
[----:B------:R-:W-:-:S04]  /*15c70*/  IMAD.MOV.U32 R15, RZ, RZ, -0x1 ;  /* 0xffffffffff0f7424 */ /* 0x000fc800078e00ff */
[----:B------:R-:W-:-:S04]  /*15c80*/  IMAD.IADD R3, R2, 0x1, R3 ;  /* 0x0000000102037824 */ /* 0x000fc800078e0203 */
[----:B------:R-:W-:-:S07]  /*15c90*/  IMAD.MOV.U32 R13, RZ, RZ, R3 ;  /* 0x000000ffff0d7224 */ /* 0x000fce00078e0003 */
[----:B------:R-:W-:Y:S05]  /*15ca0*/  WARPSYNC.COLLECTIVE R15, `(.L_x_612) ;  /* 0x000000000f087348 */ /* 0x000fea0003c00000 */
[----:B------:R0:W1:Y:S02]  /*15cb0*/  SHFL.UP P6, R14, R13, R12, R11 ;  /* 0x0400000c0d0e7389 */ /* 0x00006400000c000b */
[----:B01----:R-:W-:Y:S01]  /*15cc0*/  ENDCOLLECTIVE ;  /* 0x000000000000791b */ /* 0x003fe20003800000 */
.L_x_612:
        /* <DEDUP_REMOVED lines=8> */
.L_x_613:
        /* <DEDUP_REMOVED lines=8> */
.L_x_614:
        /* <DEDUP_REMOVED lines=8> */
.L_x_615:
        /* <DEDUP_REMOVED lines=9> */
.L_x_616:
[----:B------:R-:W-:Y:S01]  /*15ee0*/  IMAD.MOV.U32 R6, RZ, RZ, R14 ;  /* 0x000000ffff067224 */ /* 0x000fe200078e000e */
[----:B------:R-:W-:Y:S06]  /*15ef0*/  BRA `(.L_x_617) ;  /* 0xffffffdc00407947 */ /* 0x000fec000383ffff */
.L_x_550:
[----:B------:R-:W-:Y:S01]  /*15f00*/  BSSY B0, `(.L_x_618) ;  /* 0x0000006000007945 */ /* 0x000fe20003800000 */
[----:B------:R-:W-:Y:S01]  /*15f10*/  PLOP3.LUT P6, PT, P6, PT, PT, 0x8, 0x0 ;  /* 0x000000000000781c */ /* 0x000fe200037ce170 */
[----:B------:R-:W-:-:S12]  /*15f20*/  IMAD.MOV.U32 R15, RZ, RZ, -0x1 ;  /* 0xffffffffff0f7424 */ /* 0x000fd800078e00ff */
[----:B01---5:R-:W-:Y:S05]  /*15f30*/  WARPSYNC.COLLECTIVE R15, `(.L_x_619) ;  /* 0x000000000f087348 */ /* 0x023fea0003c00000 */
[----:B------:R-:W-:Y:S01]  /*15f40*/  VOTE.ANY R14, PT, P6 ;  /* 0x00000000000e7806 */ /* 0x000fe200030e0100 */
[----:B01---5:R-:W-:Y:S06]  /*15f50*/  ENDCOLLECTIVE ;  /* 0x000000000000791b */ /* 0x023fec0003800000 */
.L_x_619:
[----:B------:R-:W-:Y:S05]  /*15f60*/  BSYNC B0 ;  /* 0x0000000000007941 */ /* 0x000fea0003800000 */
.L_x_618:
[----:B------:R-:W-:Y:S02]  /*15f70*/  IMAD.MOV.U32 R5, RZ, RZ, R14 ;  /* 0x000000ffff057224 */ /* 0x000fe400078e000e */
[----:B------:R-:W-:Y:S02]  /*15f80*/  IMAD.MOV.U32 R13, RZ, RZ, R2 ;  /* 0x000000ffff0d7224 */ /* 0x000fe400078e0002 */
[----:B------:R-:W0:Y:S01]  /*15f90*/  POPC R4, R5 ;  /* 0x0000000500047309 */ /* 0x000e220000000000 */
[----:B------:R-:W-:Y:S02]  /*15fa0*/  IMAD.MOV.U32 R11, RZ, RZ, 0x1f ;  /* 0x0000001fff0b7424 */ /* 0x000fe400078e00ff */
[----:B------:R-:W-:Y:S02]  /*15fb0*/  IMAD.MOV.U32 R15, RZ, RZ, -0x1 ;  /* 0xffffffffff0f7424 */ /* 0x000fe400078e00ff */
[----:B0-----:R-:W-:-:S07]  /*15fc0*/  IMAD.MOV.U32 R12, RZ, RZ, R4 ;  /* 0x000000ffff0c7224 */ /* 0x001fce00078e0004 */
[----:B------:R-:W-:Y:S05]  /*15fd0*/  WARPSYNC.COLLECTIVE R15, `(.L_x_620) ;  /* 0x000000000f087348 */ /* 0x000fea0003c00000 */
[----:B------:R0:W1:Y:S02]  /*15fe0*/  SHFL.IDX P6, R14, R13, R12, R11 ;  /* 0x0000000c0d0e7389 */ /* 0x00006400000c000b */
[----:B01----:R-:W-:Y:S01]  /*15ff0*/  ENDCOLLECTIVE ;  /* 0x000000000000791b */ /* 0x003fe20003800000 */
.L_x_620:
[----:B------:R-:W-:Y:S01]  /*16000*/  IMAD.MOV.U32 R17, RZ, RZ, R14 ;  /* 0x000000ffff117224 */ /* 0x000fe200078e000e */
[----:B------:R-:W-:Y:S06]  /*16010*/  BRA `(.L_x_621) ;  /* 0xffffffdc00307947 */ /* 0x000fec000383ffff */
.L_x_552:
[----:B------:R-:W-:Y:S01]  /*16020*/  BSSY B0, `(.L_x_622) ;  /* 0x0000007000007945 */ /* 0x000fe20003800000 */
[----:B------:R-:W-:Y:S02]  /*16030*/  IMAD.MOV.U32 R13, RZ, RZ, R3 ;  /* 0x000000ffff0d7224 */ /* 0x000fe400078e0003 */
[----:B------:R-:W-:Y:S02]  /*16040*/  IMAD.MOV.U32 R11, RZ, RZ, 0x1f ;  /* 0x0000001fff0b7424 */ /* 0x000fe400078e00ff */
[----:B------:R-:W-:-:S07]  /*16050*/  IMAD.MOV.U32 R15, RZ, RZ, -0x1 ;  /* 0xffffffffff0f7424 */ /* 0x000fce00078e00ff */
[----:B01-3-5:R-:W-:Y:S05]  /*16060*/  WARPSYNC.COLLECTIVE R15, `(.L_x_623) ;  /* 0x000000000f087348 */ /* 0x02bfea0003c00000 */
[----:B------:R2:W4:Y:S02]  /*16070*/  SHFL.IDX P6, R14, R13, R12, R11 ;  /* 0x0000000c0d0e7389 */ /* 0x00052400000c000b */
[----:B012345:R-:W-:Y:S01]  /*16080*/  ENDCOLLECTIVE ;  /* 0x000000000000791b */ /* 0x03ffe20003800000 */
.L_x_623:
[----:B------:R-:W-:Y:S05]  /*16090*/  BSYNC B0 ;  /* 0x0000000000007941 */ /* 0x000fea0003800000 */
.L_x_622:
[----:B------:R-:W-:Y:S01]  /*160a0*/  IMAD.MOV.U32 R2, RZ, RZ, R14 ;  /* 0x000000ffff027224 */ /* 0x000fe200078e000e */
[----:B------:R-:W-:Y:S06]  /*160b0*/  BRA `(.L_x_551) ;  /* 0xffffffdc00247947 */ /* 0x000fec000383ffff */
.L_x_556:
[----:B-1----:R1:W3:Y:S02]  /*160c0*/  SYNCS.PHASECHK.TRANS64.TRYWAIT P0, [R0+URZ+0x38820], R3 ;  /* 0x03882003000075a7 */ /* 0x0022e4000800017f */
[----:B---3--:R-:W-:Y:S05]  /*160d0*/  @!P0 NANOSLEEP.SYNCS 0x989680 ;  /* 0x009896800000895d */ /* 0x008fea0003900000 */
[----:B------:R-:W3:Y:S02]  /*160e0*/  @!P0 SYNCS.PHASECHK.TRANS64 P0, [R0+URZ+0x38820], R3 ;  /* 0x03882003000085a7 */ /* 0x000ee4000800007f */
[----:B---3--:R-:W-:Y:S05]  /*160f0*/  @!P0 BRA `(.L_x_556) ;  /* 0xfffffffc00f08947 */ /* 0x008fea000383ffff */
[----:B------:R-:W-:Y:S05]  /*16100*/  BRA `(.L_x_624) ;  /* 0xffffffe000187947 */ /* 0x000fea000383ffff */
.L_x_557:
[----:B------:R-:W3:Y:S01]  /*16110*/  S2R R2, SR_TID.X ;  /* 0x0000000000027919 */ /* 0x000ee20000002100 */
[----:B------:R-:W-:Y:S01]  /*16120*/  BSSY B0, `(.L_x_625) ;  /* 0x000000a000007945 */ /* 0x000fe20003800000 */
[----:B------:R-:W-:Y:S02]  /*16130*/  IMAD.MOV.U32 R12, RZ, RZ, RZ ;  /* 0x000000ffff0c7224 */ /* 0x000fe400078e00ff */
[----:B------:R-:W-:Y:S02]  /*16140*/  IMAD.MOV.U32 R11, RZ, RZ, 0x1f ;  /* 0x0000001fff0b7424 */ /* 0x000fe400078e00ff */
[----:B------:R-:W-:Y:S01]  /*16150*/  IMAD.MOV.U32 R15, RZ, RZ, -0x1 ;  /* 0xffffffffff0f7424 */ /* 0x000fe200078e00ff */
[----:B---3--:R-:W-:-:S04]  /*16160*/  SHF.R.U32.HI R2, RZ, 0x5, R2 ;  /* 0x00000005ff027819 */ /* 0x008fc80000011602 */
[----:B------:R-:W-:-:S05]  /*16170*/  LOP3.LUT R2, R2, 0x3, RZ, 0xc0, !PT ;  /* 0x0000000302027812 */ /* 0x000fca00078ec0ff */
[----:B------:R-:W-:-:S07]  /*16180*/  IMAD.MOV.U32 R13, RZ, RZ, R2 ;  /* 0x000000ffff0d7224 */ /* 0x000fce00078e0002 */
[----:B012--5:R-:W-:Y:S05]  /*16190*/  WARPSYNC.COLLECTIVE R15, `(.L_x_626) ;  /* 0x000000000f087348 */ /* 0x027fea0003c00000 */
[----:B------:R3:W4:Y:S02]  /*161a0*/  SHFL.IDX P6, R14, R13, R12, R11 ;  /* 0x0000000c0d0e7389 */ /* 0x00072400000c000b */
[----:B012345:R-:W-:Y:S01]  /*161b0*/  ENDCOLLECTIVE ;  /* 0x000000000000791b */ /* 0x03ffe20003800000 */
.L_x_626:
[----:B------:R-:W-:Y:S05]  /*161c0*/  BSYNC B0 ;  /* 0x0000000000007941 */ /* 0x000fea0003800000 */
.L_x_625:
[----:B------:R-:W-:Y:S05]  /*161d0*/  BRA `(.L_x_627) ;  /* 0xffffffe000007947 */ /* 0x000fea000383ffff */
.L_x_560:
[----:B------:R-:W-:Y:S01]  /*161e0*/  BSSY B1, `(.L_x_628) ;  /* 0x0000006000017945 */ /* 0x000fe20003800000 */
[----:B------:R-:W-:-:S07]  /*161f0*/  IMAD.MOV.U32 R15, RZ, RZ, -0x1 ;  /* 0xffffffffff0f7424 */ /* 0x000fce00078e00ff */
[----:B0123-5:R-:W-:Y:S05]  /*16200*/  WARPSYNC.COLLECTIVE R15, `(.L_x_629) ;  /* 0x000000000f0c7348 */ /* 0x02ffea0003c00000 */
[----:B------:R-:W-:Y:S02]  /*16210*/  ELECT P6, UR62, PT ;  /* 0x00000000003e782f */ /* 0x000fe400038c0000 */
[----:B------:R-:W-:Y:S01]  /*16220*/  MOV R14, UR62 ;  /* 0x0000003e000e7c02 */ /* 0x000fe20008000f00 */
[----:B0123-5:R-:W-:Y:S10]  /*16230*/  ENDCOLLECTIVE ;  /* 0x000000000000791b */ /* 0x02fff40003800000 */
.L_x_629:
[----:B------:R-:W-:Y:S05]  /*16240*/  BSYNC B1 ;  /* 0x0000000000017941 */ /* 0x000fea0003800000 */
.L_x_628:
[----:B------:R-:W-:Y:S05]  /*16250*/  BRA `(.L_x_630) ;  /* 0xffffffdc00f87947 */ /* 0x000fea000383ffff */
.L_x_562:
[----:B-1----:R1:W2:Y:S02]  /*16260*/  SYNCS.PHASECHK.TRANS64.TRYWAIT P0, [R6+URZ], R5 ;  /* 0x00000005060075a7 */ /* 0x0022a4000800017f */
[----:B--2---:R-:W-:Y:S05]  /*16270*/  @!P0 NANOSLEEP.SYNCS 0x989680 ;  /* 0x009896800000895d */ /* 0x004fea0003900000 */
[----:B------:R-:W2:Y:S02]  /*16280*/  @!P0 SYNCS.PHASECHK.TRANS64 P0, [R6+URZ], R5 ;  /* 0x00000005060085a7 */ /* 0x000ea4000800007f */
[----:B--2---:R-:W-:Y:S05]  /*16290*/  @!P0 BRA `(.L_x_562) ;  /* 0xfffffffc00f08947 */ /* 0x004fea000383ffff */
[----:B------:R-:W-:Y:S05]  /*162a0*/  BRA `(.L_x_631) ;  /* 0xffffffe0003c7947 */ /* 0x000fea000383ffff */
.L_x_563:
[----:B--2---:R2:W3:Y:S02]  /*162b0*/  SYNCS.PHASECHK.TRANS64.TRYWAIT P0, [R7+URZ], R2 ;  /* 0x00000002070075a7 */ /* 0x0044e4000800017f */
[----:B---3--:R-:W-:Y:S05]  /*162c0*/  @!P0 NANOSLEEP.SYNCS 0x989680 ;  /* 0x009896800000895d */ /* 0x008fea0003900000 */
[----:B------:R-:W3:Y:S02]  /*162d0*/  @!P0 SYNCS.PHASECHK.TRANS64 P0, [R7+URZ], R2 ;  /* 0x00000002070085a7 */ /* 0x000ee4000800007f */
[----:B---3--:R-:W-:Y:S05]  /*162e0*/  @!P0 BRA `(.L_x_563) ;  /* 0xfffffffc00f08947 */ /* 0x008fea000383ffff */
[----:B------:R-:W-:Y:S05]  /*162f0*/  BRA `(.L_x_632) ;  /* 0xffffffe000307947 */ /* 0x000fea000383ffff */
.L_x_565:
[----:B---3--:R3:W4:Y:S02]  /*16300*/  SYNCS.PHASECHK.TRANS64.TRYWAIT P0, [R4+URZ], R5 ;  /* 0x00000005040075a7 */ /* 0x008724000800017f */
[----:B----4-:R-:W-:Y:S05]  /*16310*/  @!P0 NANOSLEEP.SYNCS 0x989680 ;  /* 0x009896800000895d */ /* 0x010fea0003900000 */
[----:B------:R-:W4:Y:S02]  /*16320*/  @!P0 SYNCS.PHASECHK.TRANS64 P0, [R4+URZ], R5 ;  /* 0x00000005040085a7 */ /* 0x000f24000800007f */
[----:B----4-:R-:W-:Y:S05]  /*16330*/  @!P0 BRA `(.L_x_565) ;  /* 0xfffffffc00f08947 */ /* 0x010fea000383ffff */
[----:B------:R-:W-:Y:S05]  /*16340*/  BRA `(.L_x_633) ;  /* 0xffffffe000387947 */ /* 0x000fea000383ffff */
.L_x_634:
        /* <DEDUP_REMOVED lines=11> */
.L_x_3426:


//--------------------- .text._ZN7cutlass13device_kernelIN5flash11enable_sm90INS1_16FlashAttnFwdSm90INS1_25CollectiveMainloopFwdSm90ILi2EN4cute5tupleIJNS5_1CILi1EEES8_S8_EEENS6_IJNS7_ILi128EEENS7_ILi80EEENS7_ILi256EEEEEELi256ENS_10bfloat16_tEfNS_4arch4Sm90ELb0ELb0ELb0ELb1ELb0ELb1ELb0ELb1ELb1ELb1ELb0ELb0EEENS1_21CollectiveEpilogueFwdINS6_IJSA_SC_SB_EEES9_SE_SG_Li256ELb1ELb1ELb0ELb0EEENS1_36VarlenDynamicPersistentTileSchedulerILi128ELi80ELi256ELi128ELb0ELb1ELb1ELb0ELb1ELb1EEEEEEEEEvNT_6ParamsE --------------------------
	.section	.text._ZN7cutlass13device_kernelIN5flash11enable_sm90INS1_16FlashAttnFwdSm90INS1_25CollectiveMainloopFwdSm90ILi2EN4cute5tupleIJNS5_1CILi1EEES8_S8_EEENS6_IJNS7_ILi128EEENS7_ILi80EEENS7_ILi256EEEEEELi256ENS_10bfloat16_tEfNS_4arch4Sm90ELb0ELb0ELb0ELb1ELb0ELb1ELb0ELb1ELb1ELb1ELb0ELb0EEENS1_21CollectiveEpilogueFwdINS6_IJSA_SC_SB_EEES9_SE_SG_Li256ELb1ELb1ELb0ELb0EEENS1_36VarlenDynamicPersistentTileSchedulerILi128ELi80ELi256ELi128ELb0ELb1ELb1ELb0ELb1ELb1EEEEEEEEEvNT_6ParamsE,"ax",@progbits
	.align	128
.text._ZN7cutlass13device_kernelIN5flash11enable_sm90INS1_16FlashAttnFwdSm90INS1_25CollectiveMainloopFwdSm90ILi2EN4cute5tupleIJNS5_1CILi1EEES8_S8_EEENS6_IJNS7_ILi128EEENS7_ILi80EEENS7_ILi256EEEEEELi256ENS_10bfloat16_tEfNS_4arch4Sm90ELb0ELb0ELb0ELb1ELb0ELb1ELb0ELb1ELb1ELb1ELb0ELb0EEENS1_21CollectiveEpilogueFwdINS6_IJSA_SC_SB_EEES9_SE_SG_Li256ELb1ELb1ELb0ELb0EEENS1_36VarlenDynamicPersistentTileSchedulerILi128ELi80ELi256ELi128ELb0ELb1ELb1ELb0ELb1ELb1EEEEEEEEEvNT_6ParamsE:
        .type           _ZN7cutlass13device_kernelIN5flash11enable_sm90INS1_16FlashAttnFwdSm90INS1_25CollectiveMainloopFwdSm90ILi2EN4cute5tupleIJNS5_1CILi1EEES8_S8_EEENS6_IJNS7_ILi128EEENS7_ILi80EEENS7_ILi256EEEEEELi256ENS_10bfloat16_tEfNS_4arch4Sm90ELb0ELb0ELb0ELb1ELb0ELb1ELb0ELb1ELb1ELb1ELb0ELb0EEENS1_21CollectiveEpilogueFwdINS6_IJSA_SC_SB_EEES9_SE_SG_Li256ELb1ELb1ELb0ELb0EEENS1_36VarlenDynamicPersistentTileSchedulerILi128ELi80ELi256ELi128ELb0ELb1ELb1ELb0ELb1ELb1EEEEEEEEEvNT_6ParamsE,@function
        .size           _ZN7cutlass13device_kernelIN5flash11enable_sm90INS1_16FlashAttnFwdSm90INS1_25CollectiveMainloopFwdSm90ILi2EN4cute5tupleIJNS5_1CILi1EEES8_S8_EEENS6_IJNS7_ILi128EEENS7_ILi80EEENS7_ILi256EEEEEELi256ENS_10bfloat16_tEfNS_4arch4Sm90ELb0ELb0ELb0ELb1ELb0ELb1ELb0ELb1ELb1ELb1ELb0ELb0EEENS1_21CollectiveEpilogueFwdINS6_IJSA_SC_SB_EEES9_SE_SG_Li256ELb1ELb1ELb0ELb0EEENS1_36VarlenDynamicPersistentTileSchedulerILi128ELi80ELi256ELi128ELb0ELb1ELb1ELb0ELb1ELb1EEEEEEEEEvNT_6ParamsE,(.L_x_3427 - _ZN7cutlass13device_kernelIN5flash11enable_sm90INS1_16FlashAttnFwdSm90INS1_25CollectiveMainloopFwdSm90ILi2EN4cute5tupleIJNS5_1CILi1EEES8_S8_EEENS6_IJNS7_ILi128EEENS7_ILi80EEENS7_ILi256EEEEEELi256ENS_10bfloat16_tEfNS_4arch4Sm90ELb0ELb0ELb0ELb1ELb0ELb1ELb0ELb1ELb1ELb1ELb0ELb0EEENS1_21CollectiveEpilogueFwdINS6_IJSA_SC_SB_EEES9_SE_SG_Li256ELb1ELb1ELb0ELb0EEENS1_36VarlenDynamicPersistentTileSchedulerILi128ELi80ELi256ELi128ELb0ELb1ELb1ELb0ELb1ELb1EEEEEEEEEvNT_6ParamsE)
        .other          _ZN7cutlass13device_kernelIN5flash11enable_sm90INS1_16FlashAttnFwdSm90INS1_25CollectiveMainloopFwdSm90ILi2EN4cute5tupleIJNS5_1CILi1EEES8_S8_EEENS6_IJNS7_ILi128EEENS7_ILi80EEENS7_ILi256EEEEEELi256ENS_10bfloat16_tEfNS_4arch4Sm90ELb0ELb0ELb0ELb1ELb0ELb1ELb0ELb1ELb1ELb1ELb0ELb0EEENS1_21CollectiveEpilogueFwdINS6_IJSA_SC_SB_EEES9_SE_SG_Li256ELb1ELb1ELb0ELb0EEENS1_36VarlenDynamicPersistentTileSchedulerILi128ELi80ELi256ELi128ELb0ELb1ELb1ELb0ELb1ELb1EEEEEEEEEvNT_6ParamsE,@"STO_CUDA_ENTRY STV_DEFAULT"
_ZN7cutlass13device_kernelIN5flash11enable_sm90INS1_16FlashAttnFwdSm90INS1_25CollectiveMainloopFwdSm90ILi2EN4cute5tupleIJNS5_1CILi1EEES8_S8_EEENS6_IJNS7_ILi128EEENS7_ILi80EEENS7_ILi256EEEEEELi256ENS_10bfloat16_tEfNS_4arch4Sm90ELb0ELb0ELb0ELb1ELb0ELb1ELb0ELb1ELb1ELb1ELb0ELb0EEENS1_21CollectiveEpilogueFwdINS6_IJSA_SC_SB_EEES9_SE_SG_Li256ELb1ELb1ELb0ELb0EEENS1_36VarlenDynamicPersistentTileSchedulerILi128ELi80ELi256ELi128ELb0ELb1ELb1ELb0ELb1ELb1EEEEEEEEEvNT_6ParamsE:
[----:B------:R-:W0:Y:S02]  /*0000*/  LDC R1, c[0x0][0x28] ;  /* 0x00000a00ff017b82 */ /* 0x000e240000000800 */
[----:B0-----:R-:W-:Y:S01]  /*0010*/  VIADD R1, R1, 0xffffff70 ;  /* 0xffffff7001017836 */ /* 0x001fe20000000000 */
[----:B------:R-:W0:Y:S01]  /*0020*/  S2R R0, SR_TID.X ;  /* 0x0000000000007919 */ /* 0x000e220000002100 */
[----:B------:R-:W-:Y:S01]  /*0030*/  ELECT P0, URZ, PT ;  /* 0x00000000003f782f */ /* 0x000fe20003800000 */
[----:B------:R-:W-:Y:S01]  /*0040*/  BSSY B0, `(.L_x_635) ;  /* 0x0000013000007945 */ /* 0x000fe20003800000 */
[----:B0-----:R-:W-:-:S05]  /*0050*/  SHF.R.U32.HI R2, RZ, 0x5, R0 ;  /* 0x00000005ff027819 */ /* 0x001fca0000011600 */
[----:B------:R-:W0:Y:S02]  /*0060*/  SHFL.IDX PT, R3, R2, RZ, 0x1f ;  /* 0x00001fff02037589 */ /* 0x000e2400000e0000 */
[----:B0-----:R-:W-:-:S13]  /*0070*/  ISETP.EQ.AND P0, PT, R3, RZ, P0 ;  /* 0x000000ff0300720c */ /* 0x001fda0000702270 */
[----:B------:R-:W-:Y:S05]  /*0080*/  @!P0 BRA `(.L_x_636) ;  /* 0x0000000000388947 */ /* 0x000fea0003800000 */
[----:B------:R-:W-:Y:S02]  /*0090*/  ULDC.64 UR4, c[0x0][0x198] ;  /* 0x0000660000047ab9 */ /* 0x000fe40000000a00 */
[----:B------:R-:W-:Y:S02]  /*00a0*/  UIADD3 UR6, UP0, UR4, 0x370, URZ ;  /* 0x0000037004067890 */ /* 0x000fe4000ff1e03f */
[----:B------:R-:W-:Y:S02]  /*00b0*/  UIADD3 UR8, UP1, UR4, 0x470, URZ ;  /* 0x0000047004087890 */ /* 0x000fe4000ff3e03f */
[----:B------:R-:W-:Y:S02]  /*00c0*/  UIADD3 UR10, UP2, UR4, 0x570, URZ ;  /* 0x00000570040a7890 */ /* 0x000fe4000ff5e03f */
[----:B------:R-:W-:Y:S02]  /*00d0*/  UIADD3 UR4, UP3, UR4, 0x670, URZ ;  /* 0x0000067004047890 */ /* 0x000fe4000ff7e03f */
[----:B------:R-:W-:-:S02]  /*00e0*/  UIADD3.X UR7, URZ, UR5, URZ, UP0, !UPT ;  /* 0x000000053f077290 */ /* 0x000fc400087fe43f */
[----:B------:R-:W-:Y:S02]  /*00f0*/  UIADD3.X UR9, URZ, UR5, URZ, UP1, !UPT ;  /* 0x000000053f097290 */ /* 0x000fe40008ffe43f */
[----:B------:R-:W-:Y:S02]  /*0100*/  UIADD3.X UR11, URZ, UR5, URZ, UP2, !UPT ;  /* 0x000000053f0b7290 */ /* 0x000fe400097fe43f */
[----:B------:R-:W-:-:S03]  /*0110*/  UIADD3.X UR5, URZ, UR5, URZ, UP3, !UPT ;  /* 0x000000053f057290 */ /* 0x000fc60009ffe43f */
[----:B------:R0:W-:Y:S02]  /*0120*/  UTMACCTL.PF [UR6] ;  /* 0x00000000060079b9 */ /* 0x0001e40008040000 */
[----:B------:R0:W-:Y:S02]  /*0130*/  UTMACCTL.PF [UR8] ;  /* 0x00000000080079b9 */ /* 0x0001e40008040000 */
[----:B------:R0:W-:Y:S02]  /*0140*/  UTMACCTL.PF [UR10] ;  /* 0x000000000a0079b9 */ /* 0x0001e40008040000 */
[----:B------:R0:W-:Y:S02]  /*0150*/  UTMACCTL.PF [UR4] ;  /* 0x00000000040079b9 */ /* 0x0001e40008040000 */
[----:B0-----:R-:W-:Y:S01]  /*0160*/  NOP ;  /* 0x0000000000007918 */ /* 0x001fe20000000000 */
.L_x_636:
[----:B------:R-:W-:Y:S05]  /*0170*/  BSYNC B0 ;  /* 0x0000000000007941 */ /* 0x000fea0003800000 */
.L_x_635:
[----:B------:R-:W-:Y:S01]  /*0180*/  VOTEU.ANY UP0, P0 ;  /* 0x00000000003f7886 */ /* 0x000fe20000000100 */
[----:B------:R-:W0:Y:S01]  /*0190*/  SHFL.IDX PT, R3, R2, RZ, 0x1f ;  /* 0x00001fff02037589 */ /* 0x000e2200000e0000 */
[----:B------:R-:W-:Y:S01]  /*01a0*/  UMOV UR4, 0x80 ;  /* 0x0000008000047882 */ /* 0x000fe20000000000 */
[----:B------:R-:W-:Y:S01]  /*01b0*/  UMOV UR7, 0x100 ;  /* 0x0000010000077882 */ /* 0x000fe20000000000 */
[----:B------:R-:W-:Y:S01]  /*01c0*/  VOTEU.ANY UP1, P0 ;  /* 0x00000000003f7886 */ /* 0x000fe20000020100 */
[----:B------:R-:W1:Y:S01]  /*01d0*/  @UP0 S2UR UR8, SR_CgaCtaId ;  /* 0x00000000000809c3 */ /* 0x000e620000008800 */
[----:B------:R-:W-:Y:S01]  /*01e0*/  @UP0 UMOV UR6, 0x400 ;  /* 0x0000040000060882 */ /* 0x000fe20000000000 */
[----:B------:R-:W-:-:S04]  /*01f0*/  @UP0 UIADD3 UR4, -UR4, 0x100000, URZ ;  /* 0x0010000004040890 */ /* 0x000fc8000fffe13f */
[----:B------:R-:W-:Y:S02]  /*0200*/  @UP0 USHF.L.U32 UR5, UR4, 0xb, URZ ;  /* 0x0000000b04050899 */ /* 0x000fe4000800063f */
[----:B------:R-:W-:Y:S01]  /*0210*/  @UP0 USHF.L.U32 UR4, UR4, 0x1, URZ ;  /* 0x0000000104040899 */ /* 0x000fe2000800063f */
[----:B0-----:R-:W-:Y:S02]  /*0220*/  ISETP.NE.AND P1, PT, R3, RZ, PT ;  /* 0x000000ff0300720c */ /* 0x001fe40003f25270 */
[----:B------:R-:W-:Y:S01]  /*0230*/  SHF.R.U32.HI R3, RZ, 0x7, R0 ;  /* 0x00000007ff037819 */ /* 0x000fe20000011600 */
[----:B-1----:R-:W-:Y:S02]  /*0240*/  @UP0 ULEA UR8, UR8, UR6, 0x18 ;  /* 0x0000000608080291 */ /* 0x002fe4000f8ec03f */
[----:B------:R-:W-:-:S04]  /*0250*/  @UP0 UIADD3 UR6, -UR7, 0x100000, URZ ;  /* 0x0010000007060890 */ /* 0x000fc8000fffe13f */
[----:B------:R-:W-:Y:S02]  /*0260*/  @UP0 USHF.L.U32 UR7, UR6, 0xb, URZ ;  /* 0x0000000b06070899 */ /* 0x000fe4000800063f */
[----:B------:R-:W-:Y:S01]  /*0270*/  @UP0 USHF.L.U32 UR6, UR6, 0x1, URZ ;  /* 0x0000000106060899 */ /* 0x000fe2000800063f */
[----:B------:R-:W-:Y:S01]  /*0280*/  VOTEU.ANY UP0, P0 ;  /* 0x00000000003f7886 */ /* 0x000fe20000000100 */
[----:B------:R-:W0:Y:S04]  /*0290*/  SHFL.IDX PT, R3, R3, RZ, 0x1f ;  /* 0x00001fff03037589 */ /* 0x000e2800000e0000 */
[----:B------:R-:W1:Y:S02]  /*02a0*/  FENCE.VIEW.ASYNC.S ;  /* 0x00000000000073c6 */ /* 0x000e640000000000 */
[----:B-1----:R1:W2:Y:S04]  /*02b0*/  @UP0 SYNCS.EXCH.64 URZ, [UR8+0x38800], UR4 ;  /* 0x03880004083f05b2 */ /* 0x0022a80008000100 */
[----:B------:R1:W3:Y:S01]  /*02c0*/  @UP1 SYNCS.EXCH.64 URZ, [UR8+0x38820], UR6 ;  /* 0x03882006083f15b2 */ /* 0x0002e20008000100 */
[----:B------:R-:W-:Y:S05]  /*02d0*/  @P1 BRA `(.L_x_637) ;  /* 0x0000000000481947 */ /* 0x000fea0003800000 */
[----:B-1----:R-:W1:Y:S01]  /*02e0*/  S2UR UR5, SR_CgaCtaId ;  /* 0x00000000000579c3 */ /* 0x002e620000008800 */
[----:B------:R-:W-:Y:S01]  /*02f0*/  UMOV UR4, 0x400 ;  /* 0x0000040000047882 */ /* 0x000fe20000000000 */
[----:B------:R-:W-:Y:S01]  /*0300*/  UMOV UR6, 0x1 ;  /* 0x0000000100067882 */ /* 0x000fe20000000000 */
[----:B------:R-:W-:Y:S01]  /*0310*/  UMOV UR7, 0x2 ;  /* 0x0000000200077882 */ /* 0x000fe20000000000 */
[----:B------:R-:W-:Y:S01]  /*0320*/  ELECT P0, URZ, PT ;  /* 0x00000000003f782f */ /* 0x000fe20003800000 */
[----:B-1----:R-:W-:Y:S02]  /*0330*/  ULEA UR8, UR5, UR4, 0x18 ;  /* 0x0000000405087291 */ /* 0x002fe4000f8ec03f */
[----:B------:R-:W-:-:S04]  /*0340*/  UIADD3 UR4, -UR6, 0x100000, URZ ;  /* 0x0010000006047890 */ /* 0x000fc8000fffe13f */
[----:B------:R-:W-:Y:S02]  /*0350*/  USHF.L.U32 UR5, UR4, 0xb, URZ ;  /* 0x0000000b04057899 */ /* 0x000fe4000800063f */
[----:B------:R-:W-:Y:S02]  /*0360*/  USHF.L.U32 UR4, UR4, 0x1, URZ ;  /* 0x0000000104047899 */ /* 0x000fe4000800063f */
[----:B------:R-:W-:-:S04]  /*0370*/  UIADD3 UR6, -UR7, 0x100000, URZ ;  /* 0x0010000007067890 */ /* 0x000fc8000fffe13f */
[----:B------:R-:W-:Y:S02]  /*0380*/  USHF.L.U32 UR7, UR6, 0xb, URZ ;  /* 0x0000000b06077899 */ /* 0x000fe4000800063f */
[----:B------:R-:W-:Y:S01]  /*0390*/  USHF.L.U32 UR6, UR6, 0x1, URZ ;  /* 0x0000000106067899 */ /* 0x000fe2000800063f */
[----:B------:R-:W1:Y:S03]  /*03a0*/  FENCE.VIEW.ASYNC.S ;  /* 0x00000000000073c6 */ /* 0x000e660000000000 */
[----:B-1----:R4:W1:Y:S08]  /*03b0*/  SYNCS.EXCH.64 URZ, [UR8+0x38830], UR4 ;  /* 0x03883004083f75b2 */ /* 0x0028700008000100 */
[----:B------:R4:W0:Y:S01]  /*03c0*/  SYNCS.EXCH.64 URZ, [UR8+0x38840], UR6 ;  /* 0x03884006083f75b2 */ /* 0x0008220008000100 */
[----:B------:R4:W0:Y:S01]  /*03d0*/  SYNCS.EXCH.64 URZ, [UR8+0x38838], UR4 ;  /* 0x03883804083f75b2 */ /* 0x0008220008000100 */
[----:B------:R4:W0:Y:S02]  /*03e0*/  SYNCS.EXCH.64 URZ, [UR8+0x38848], UR6 ;  /* 0x03884806083f75b2 */ /* 0x0008240008000100 */
[----:B----4-:R-:W-:Y:S01]  /*03f0*/  NOP ;  /* 0x0000000000007918 */ /* 0x010fe20000000000 */
.L_x_637:
[----:B------:R-:W4:Y:S01]  /*0400*/  SHFL.IDX PT, R4, R2, RZ, 0x1f ;  /* 0x00001fff02047589 */ /* 0x000f2200000e0000 */
[----:B------:R-:W-:Y:S01]  /*0410*/  NOP ;  /* 0x0000000000007918 */ /* 0x000fe20000000000 */
[----:B----4-:R-:W-:-:S13]  /*0420*/  ISETP.NE.AND P0, PT, R4, RZ, PT ;  /* 0x000000ff0400720c */ /* 0x010fda0003f05270 */
        /* <DEDUP_REMOVED lines=19> */
.L_x_638:
[----:B------:R-:W4:Y:S01]  /*0560*/  SHFL.IDX PT, R4, R2, RZ, 0x1f ;  /* 0x00001fff02047589 */ /* 0x000f2200000e0000 */
[----:B------:R-:W-:Y:S01]  /*0570*/  NOP ;  /* 0x0000000000007918 */ /* 0x000fe20000000000 */
[----:B----4-:R-:W-:-:S13]  /*0580*/  ISETP.NE.AND P0, PT, R4, RZ, PT ;  /* 0x000000ff0400720c */ /* 0x010fda0003f05270 */
[----:B------:R-:W-:Y:S05]  /*0590*/  @P0 BRA `(.L_x_639) ;  /* 0x0000000000380947 */ /* 0x000fea0003800000 */
[----:B-1----:R-:W1:Y:S01]  /*05a0*/  S2UR UR5, SR_CgaCtaId ;  /* 0x00000000000579c3 */ /* 0x002e620000008800 */
[----:B------:R-:W-:Y:S01]  /*05b0*/  UMOV UR4, 0x400 ;  /* 0x0000040000047882 */ /* 0x000fe20000000000 */
[----:B------:R-:W-:Y:S01]  /*05c0*/  UMOV UR7, 0x1 ;  /* 0x0000000100077882 */ /* 0x000fe20000000000 */
[----:B------:R-:W-:Y:S01]  /*05d0*/  ELECT P0, URZ, PT ;  /* 0x00000000003f782f */ /* 0x000fe20003800000 */
[----:B-1----:R-:W-:Y:S02]  /*05e0*/  ULEA UR6, UR5, UR4, 0x18 ;  /* 0x0000000405067291 */ /* 0x002fe4000f8ec03f */
[----:B------:R-:W-:-:S04]  /*05f0*/  UIADD3 UR4, -UR7, 0x100000, URZ ;  /* 0x0010000007047890 */ /* 0x000fc8000fffe13f */
[----:B------:R-:W-:Y:S02]  /*0600*/  USHF.L.U32 UR5, UR4, 0xb, URZ ;  /* 0x0000000b04057899 */ /* 0x000fe4000800063f */
[----:B------:R-:W-:Y:S01]  /*0610*/  USHF.L.U32 UR4, UR4, 0x1, URZ ;  /* 0x0000000104047899 */ /* 0x000fe2000800063f */
[----:B------:R-:W1:Y:S11]  /*0620*/  FENCE.VIEW.ASYNC.S ;  /* 0x00000000000073c6 */ /* 0x000e760000000000 */
[----:B-1----:R4:W1:Y:S01]  /*0630*/  SYNCS.EXCH.64 URZ, [UR6+0x38870], UR4 ;  /* 0x03887004063f75b2 */ /* 0x0028620008000100 */
[----:B------:R4:W0:Y:S01]  /*0640*/  SYNCS.EXCH.64 URZ, [UR6+0x38880], UR4 ;  /* 0x03888004063f75b2 */ /* 0x0008220008000100 */
[----:B------:R4:W0:Y:S01]  /*0650*/  SYNCS.EXCH.64 URZ, [UR6+0x38878], UR4 ;  /* 0x03887804063f75b2 */ /* 0x0008220008000100 */
[----:B------:R4:W0:Y:S02]  /*0660*/  SYNCS.EXCH.64 URZ, [UR6+0x38888], UR4 ;  /* 0x03888804063f75b2 */ /* 0x0008240008000100 */
[----:B----4-:R-:W-:Y:S01]  /*0670*/  NOP ;  /* 0x0000000000007918 */ /* 0x010fe20000000000 */
.L_x_639:
        /* <DEDUP_REMOVED lines=22> */
.L_x_640:
        /* <DEDUP_REMOVED lines=22> */
.L_x_641:
[----:B0-----:R-:W-:Y:S01]  /*0940*/  ISETP.NE.AND P0, PT, R3, RZ, PT ;  /* 0x000000ff0300720c */ /* 0x001fe20003f05270 */
[----:B------:R-:W-:Y:S01]  /*0950*/  IMAD.MOV.U32 R3, RZ, RZ, 0x1 ;  /* 0x00000001ff037424 */ /* 0x000fe200078e00ff */
[----:B------:R-:W-:Y:S01]  /*0960*/  NOP ;  /* 0x0000000000007918 */ /* 0x000fe20000000000 */
[----:B------:R-:W-:Y:S03]  /*0970*/  BSSY B9, `(.L_x_642) ;  /* 0x00027b5000097945 */ /* 0x000fe60003800000 */
[----:B------:R-:W-:-:S05]  /*0980*/  SEL R3, R3, 0x2, !P0 ;  /* 0x0000000203037807 */ /* 0x000fca0004000000 */
[----:B------:R0:W-:Y:S01]  /*0990*/  STL [R1+0x68], R3 ;  /* 0x0000680301007387 */ /* 0x0001e20000100800 */
[----:B-123--:R-:W-:Y:S06]  /*09a0*/  BAR.SYNC.DEFER_BLOCKING 0x0 ;  /* 0x0000000000007b1d */ /* 0x00efec0000010000 */
[----:B------:R-:W-:Y:S05]  /*09b0*/  @!P0 BRA `(.L_x_643) ;  /* 0x000001f0006c8947 */ /* 0x000fea0003800000 */
.L_x_644:
        /* <DEDUP_REMOVED lines=8> */
[----:B-1----:R-:W-:-:S06]  /*0a40*/  ULEA UR4, UR5, UR4, 0x18 ;  /* 0x0000000405047291 */ /* 0x002fcc000f8ec03f */
[----:B------:R-:W-:Y:S01]  /*0a50*/  IMAD.U32 R18, RZ, RZ, UR4 ;  /* 0x00000004ff127e24 */ /* 0x000fe2000f8e00ff */
[----:B------:R-:W-:-:S04]  /*0a60*/  ULDC UR4, c[0x0][0xc3c] ;  /* 0x00030f0000047ab9 */ /* 0x000fc80000000800 */
[----:B------:R-:W1:Y:S01]  /*0a70*/  LDS.128 R120, [R18+0x388d0] ;  /* 0x0388d00012787984 */ /* 0x000e620000000c00 */
[----:B------:R-:W-:Y:S06]  /*0a80*/  BAR.ARV 0x4, 0x180 ;  /* 0x0106000000007b1d */ /* 0x000fec0000002000 */
[----:B-1----:R-:W-:-:S13]  /*0a90*/  ISETP.GE.AND P0, PT, R123, UR4, PT ;  /* 0x000000047b007c0c */ /* 0x002fda000bf06270 */
[----:B------:R-:W-:Y:S05]  /*0aa0*/  @P0 BRA `(.L_x_645) ;  /* 0x0000027800840947 */ /* 0x000fea0003800000 */
[----:B------:R-:W-:Y:S02]  /*0ab0*/  VIADD R11, R0, 0xffffff80 ;  /* 0xffffff80000b7836 */ /* 0x000fe40000000000 */
[----:B------:R-:W-:-:S03]  /*0ac0*/  IMAD.MOV.U32 R10, RZ, RZ, -0x2 ;  /* 0xfffffffeff0a7424 */ /* 0x000fc600078e00ff */
[----:B------:R-:W-:-:S04]  /*0ad0*/  SHF.R.S32.HI R0, RZ, 0x1f, R11 ;  /* 0x0000001fff007819 */ /* 0x000fc8000001140b */
[CC--:B0-----:R-:W-:Y:S02]  /*0ae0*/  LEA.HI R3, R0.reuse, R11.reuse, RZ, 0x4 ;  /* 0x0000000b00037211 */ /* 0x0c1fe400078f20ff */
[CC--:B------:R-:W-:Y:S02]  /*0af0*/  LEA.HI R2, R0.reuse, R11.reuse, RZ, 0x7 ;  /* 0x0000000b00027211 */ /* 0x0c0fe400078f38ff */
[----:B------:R-:W-:Y:S02]  /*0b00*/  LEA.HI R4, R0, R11, RZ, 0x5 ;  /* 0x0000000b00047211 */ /* 0x000fe400078f28ff */
[----:B------:R-:W-:Y:S02]  /*0b10*/  SHF.R.S32.HI R6, RZ, 0x4, R3 ;  /* 0x00000004ff067819 */ /* 0x000fe40000011403 */
[----:B------:R-:W-:Y:S01]  /*0b20*/  LOP3.LUT R7, R2, 0xffffff80, RZ, 0xc0, !PT ;  /* 0xffffff8002077812 */ /* 0x000fe200078ec0ff */
[----:B------:R-:W-:Y:S01]  /*0b30*/  IMAD.SHL.U32 R5, R4, 0x20, RZ ;  /* 0x0000002004057824 */ /* 0x000fe200078e00ff */
[----:B------:R-:W-:-:S02]  /*0b40*/  LOP3.LUT R4, R3, 0x3fffff0, RZ, 0xc0, !PT ;  /* 0x03fffff003047812 */ /* 0x000fc400078ec0ff */
[----:B------:R-:W-:Y:S01]  /*0b50*/  LEA.HI R3, R3, R6, RZ, 0x1 ;  /* 0x0000000603037211 */ /* 0x000fe200078f08ff */
[----:B------:R-:W-:Y:S01]  /*0b60*/  IMAD.IADD R13, R11, 0x1, -R7 ;  /* 0x000000010b0d7824 */ /* 0x000fe200078e0a07 */
[----:B------:R-:W-:Y:S01]  /*0b70*/  LOP3.LUT R5, R5, 0xfffffc00, RZ, 0xc0, !PT ;  /* 0xfffffc0005057812 */ /* 0x000fe200078ec0ff */
[----:B------:R-:W-:Y:S01]  /*0b80*/  IMAD.IADD R4, R11, 0x1, -R4 ;  /* 0x000000010b047824 */ /* 0x000fe200078e0a04 */
[----:B------:R-:W-:Y:S02]  /*0b90*/  LOP3.LUT R3, R3, 0x1ffffffe, RZ, 0xc0, !PT ;  /* 0x1ffffffe03037812 */ /* 0x000fe400078ec0ff */
[----:B------:R-:W-:Y:S01]  /*0ba0*/  SHF.R.S32.HI R7, RZ, 0x1f, R13 ;  /* 0x0000001fff077819 */ /* 0x000fe2000001140d */
[----:B------:R-:W-:Y:S01]  /*0bb0*/  IMAD R4, R4, 0x40, R5 ;  /* 0x0000004004047824 */ /* 0x000fe200078e0205 */
[----:B------:R-:W-:Y:S01]  /*0bc0*/  LEA.HI R8, R0, R11, RZ, 0x2 ;  /* 0x0000000b00087211 */ /* 0x000fe200078f10ff */
[----:B------:R-:W-:Y:S01]  /*0bd0*/  IMAD.IADD R3, R6, 0x1, -R3 ;  /* 0x0000000106037824 */ /* 0x000fe200078e0a03 */
[----:B------:R-:W-:-:S02]  /*0be0*/  LEA.HI R5, R7, R13, RZ, 0x2 ;  /* 0x0000000d07057211 */ /* 0x000fc400078f10ff */
[----:B------:R-:W-:Y:S01]  /*0bf0*/  SHF.R.S32.HI R12, RZ, 0x7, R2 ;  /* 0x00000007ff0c7819 */ /* 0x000fe20000011402 */
[----:B------:R-:W-:Y:S01]  /*0c00*/  IMAD R9, R3, 0x8, R4 ;  /* 0x0000000803097824 */ /* 0x000fe200078e0204 */
[--C-:B------:R-:W-:Y:S02]  /*0c10*/  SHF.R.S32.HI R3, RZ, 0x2, R5.reuse ;  /* 0x00000002ff037819 */ /* 0x100fe40000011405 */
[----:B------:R-:W-:Y:S02]  /*0c20*/  SHF.R.S32.HI R4, RZ, 0x1f, R5 ;  /* 0x0000001fff047819 */ /* 0x000fe40000011405 */
[----:B------:R-:W-:Y:S01]  /*0c30*/  LOP3.LUT R8, R8, 0xfffffffc, RZ, 0xc0, !PT ;  /* 0xfffffffc08087812 */ /* 0x000fe200078ec0ff */
[----:B------:R0:W-:Y:S01]  /*0c40*/  STL [R1+0x8c], R9 ;  /* 0x00008c0901007387 */ /* 0x0001e20000100800 */
[----:B------:R-:W-:Y:S02]  /*0c50*/  LEA.HI R4, R4, R3, RZ, 0x3 ;  /* 0x0000000304047211 */ /* 0x000fe400078f18ff */
[----:B------:R-:W-:Y:S01]  /*0c60*/  LEA.HI R7, R7, R13, RZ, 0x5 ;  /* 0x0000000d07077211 */ /* 0x000fe200078f28ff */
[----:B------:R-:W-:Y:S01]  /*0c70*/  IMAD.IADD R8, R11, 0x1, -R8 ;  /* 0x000000010b087824 */ /* 0x000fe200078e0a08 */
[----:B------:R-:W-:-:S02]  /*0c80*/  LOP3.LUT R4, R4, 0xfffffff8, RZ, 0xc0, !PT ;  /* 0xfffffff804047812 */ /* 0x000fc400078ec0ff */
[----:B------:R-:W-:Y:S02]  /*0c90*/  LEA.HI R2, R2, R12, RZ, 0x1 ;  /* 0x0000000c02027211 */ /* 0x000fe400078f08ff */
[----:B------:R-:W-:Y:S01]  /*0ca0*/  SHF.R.S32.HI R7, RZ, 0x5, R7 ;  /* 0x00000005ff077819 */ /* 0x000fe20000011407 */
[----:B------:R-:W-:Y:S01]  /*0cb0*/  IMAD.IADD R4, R3, 0x1, -R4 ;  /* 0x0000000103047824 */ /* 0x000fe200078e0a04 */
[----:B0-----:R-:W-:Y:S02]  /*0cc0*/  LOP3.LUT R9, R5, 0x7ffffffc, RZ, 0xc0, !PT ;  /* 0x7ffffffc05097812 */ /* 0x001fe400078ec0ff */
[----:B------:R-:W-:Y:S01]  /*0cd0*/  LOP3.LUT R2, R2, 0x3fffffe, RZ, 0xc0, !PT ;  /* 0x03fffffe02027812 */ /* 0x000fe200078ec0ff */
[----:B------:R-:W-:Y:S01]  /*0ce0*/  IMAD R7, R7, 0x10, R4 ;  /* 0x0000001007077824 */ /* 0x000fe200078e0204 */
[----:B------:R-:W-:Y:S01]  /*0cf0*/  LEA.HI R6, R8, R8, RZ, 0x1 ;  /* 0x0000000808067211 */ /* 0x000fe200078f08ff */
[----:B------:R-:W-:Y:S01]  /*0d00*/  IMAD.IADD R9, R13, 0x1, -R9 ;  /* 0x000000010d097824 */ /* 0x000fe200078e0a09 */
[-C--:B------:R-:W-:Y:S01]  /*0d10*/  LEA.HI R3, R0, R11.reuse, RZ, 0x6 ;  /* 0x0000000b00037211 */ /* 0x080fe200078f30ff */
[----:B------:R-:W-:Y:S01]  /*0d20*/  IMAD.IADD R2, R12, 0x1, -R2 ;  /* 0x000000010c027824 */ /* 0x000fe200078e0a02 */
[----:B------:R-:W-:Y:S01]  /*0d30*/  LOP3.LUT R5, R6, 0x1ffffffe, RZ, 0xc0, !PT ;  /* 0x1ffffffe06057812 */ /* 0x000fe200078ec0ff */
[----:B------:R-:W-:Y:S01]  /*0d40*/  IMAD R6, R9, R10, 0x50 ;  /* 0x0000005009067424 */ /* 0x000fe200078e020a */
[----:B------:R-:W-:Y:S01]  /*0d50*/  LEA.HI R0, R0, R11, RZ, 0x3 ;  /* 0x0000000b00007211 */ /* 0x000fe200078f18ff */
[----:B------:R-:W-:-:S02]  /*0d60*/  IMAD R10, R2, 0x40, R7 ;  /* 0x00000040020a7824 */ /* 0x000fc400078e0207 */
[----:B------:R-:W-:Y:S01]  /*0d70*/  IMAD.IADD R5, R8, 0x1, -R5 ;  /* 0x0000000108057824 */ /* 0x000fe200078e0a05 */
[----:B------:R0:W-:Y:S01]  /*0d80*/  STL [R1+0x84], R6 ;  /* 0x0000840601007387 */ /* 0x0001e20000100800 */
[----:B------:R-:W-:Y:S01]  /*0d90*/  LOP3.LUT R235, R0, 0xfffffff8, RZ, 0xc0, !PT ;  /* 0xfffffff800eb7812 */ /* 0x000fe200078ec0ff */
[----:B------:R-:W-:Y:S01]  /*0da0*/  IMAD.SHL.U32 R3, R3, 0x8, RZ ;  /* 0x0000000803037824 */ /* 0x000fe200078e00ff */
[----:B------:R-:W-:Y:S01]  /*0db0*/  SHF.R.S32.HI R212, RZ, 0x3, R0 ;  /* 0x00000003ffd47819 */ /* 0x000fe20000011400 */
[----:B------:R-:W-:Y:S02]  /*0dc0*/  STL [R1+0x80], R10 ;  /* 0x0000800a01007387 */ /* 0x000fe40000100800 */
[----:B------:R-:W-:Y:S01]  /*0dd0*/  IMAD.IADD R235, R11, 0x1, -R235 ;  /* 0x000000010beb7824 */ /* 0x000fe200078e0aeb */
[----:B------:R-:W-:Y:S01]  /*0de0*/  LOP3.LUT R230, R3, 0xfffffe00, RZ, 0xc0, !PT ;  /* 0xfffffe0003e67812 */ /* 0x000fe200078ec0ff */
[----:B------:R-:W2:Y:S01]  /*0df0*/  LDL.LU R15, [R1+0x68] ;  /* 0x00006800010f7983 */ /* 0x000ea20000300800 */
[----:B------:R-:W-:-:S02]  /*0e00*/  VIADD R9, R212, 0x20 ;  /* 0x00000020d4097836 */ /* 0x000fc40000000000 */
[----:B------:R-:W-:Y:S02]  /*0e10*/  IMAD.SHL.U32 R22, R235, 0x4, RZ ;  /* 0x00000004eb167824 */ /* 0x000fe400078e00ff */
[C---:B------:R-:W-:Y:S01]  /*0e20*/  VIADD R8, R212.reuse, 0x40 ;  /* 0x00000040d4087836 */ /* 0x040fe20000000000 */
[----:B------:R-:W-:Y:S01]  /*0e30*/  SHF.R.S32.HI R0, RZ, 0x1f, R9 ;  /* 0x0000001fff007819 */ /* 0x000fe20000011409 */
[----:B------:R-:W-:Y:S02]  /*0e40*/  VIADD R7, R212, 0x60 ;  /* 0x00000060d4077836 */ /* 0x000fe40000000000 */
[----:B------:R-:W-:Y:S01]  /*0e50*/  VIADD R214, R22, 0x40 ;  /* 0x0000004016d67836 */ /* 0x000fe20000000000 */
[----:B------:R-:W-:Y:S01]  /*0e60*/  LEA.HI R0, R0, R9, RZ, 0x3 ;  /* 0x0000000900007211 */ /* 0x000fe200078f18ff */
[----:B------:R-:W-:Y:S01]  /*0e70*/  IMAD.SHL.U32 R4, R7, 0x40, RZ ;  /* 0x0000004007047824 */ /* 0x000fe200078e00ff */
[----:B------:R-:W-:Y:S01]  /*0e80*/  SHF.R.S32.HI R2, RZ, 0x1f, R8 ;  /* 0x0000001fff027819 */ /* 0x000fe20000011408 */
[----:B------:R-:W-:Y:S01]  /*0e90*/  IMAD.IADD R213, R22, 0x1, R214 ;  /* 0x0000000116d57824 */ /* 0x000fe200078e02d6 */
[----:B0-----:R-:W-:Y:S01]  /*0ea0*/  SHF.R.S32.HI R6, RZ, 0x1f, R7 ;  /* 0x0000001fff067819 */ /* 0x001fe20000011407 */
[----:B------:R-:W-:Y:S01]  /*0eb0*/  IMAD.SHL.U32 R0, R0, 0x40, RZ ;  /* 0x0000004000007824 */ /* 0x000fe200078e00ff */
[----:B------:R-:W-:Y:S01]  /*0ec0*/  LEA.HI R2, R2, R8, RZ, 0x3 ;  /* 0x0000000802027211 */ /* 0x000fe200078f18ff */
[----:B------:R-:W-:Y:S01]  /*0ed0*/  IMAD.SHL.U32 R225, R9, 0x40, RZ ;  /* 0x0000004009e17824 */ /* 0x000fe200078e00ff */
[----:B------:R-:W-:Y:S01]  /*0ee0*/  LOP3.LUT R14, R4, 0x1c0, RZ, 0xc0, !PT ;  /* 0x000001c0040e7812 */ /* 0x000fe200078ec0ff */
[----:B------:R-:W-:Y:S01]  /*0ef0*/  IMAD.SHL.U32 R19, R212, 0x40, RZ ;  /* 0x00000040d4137824 */ /* 0x000fe200078e00ff */
[----:B------:R-:W-:Y:S01]  /*0f00*/  LEA.HI R6, R6, R7, RZ, 0x3 ;  /* 0x0000000706067211 */ /* 0x000fe200078f18ff */
[----:B------:R-:W-:Y:S01]  /*0f10*/  IMAD.SHL.U32 R226, R8, 0x40, RZ ;  /* 0x0000004008e27824 */ /* 0x000fe200078e00ff */
[----:B------:R-:W-:Y:S01]  /*0f20*/  SHF.R.S32.HI R4, RZ, 0x1f, R213 ;  /* 0x0000001fff047819 */ /* 0x000fe200000114d5 */
[----:B------:R-:W-:Y:S01]  /*0f30*/  IMAD.SHL.U32 R2, R2, 0x40, RZ ;  /* 0x0000004002027824 */ /* 0x000fe200078e00ff */
[----:B------:R-:W-:Y:S01]  /*0f40*/  LOP3.LUT R228, R0, 0xfffffe00, RZ, 0xc0, !PT ;  /* 0xfffffe0000e47812 */ /* 0x000fe200078ec0ff */
[----:B------:R-:W-:Y:S01]  /*0f50*/  IMAD.SHL.U32 R6, R6, 0x40, RZ ;  /* 0x0000004006067824 */ /* 0x000fe200078e00ff */
[----:B------:R-:W-:-:S02]  /*0f60*/  LEA.HI R0, R4, R213, RZ, 0x6 ;  /* 0x000000d504007211 */ /* 0x000fc400078f30ff */
[----:B------:R-:W-:Y:S02]  /*0f70*/  LOP3.LUT R225, R225, 0x1c0, RZ, 0xc0, !PT ;  /* 0x000001c0e1e17812 */ /* 0x000fe400078ec0ff */
[----:B------:R-:W-:Y:S02]  /*0f80*/  LEA.HI R4, R4, R213, RZ, 0x3 ;  /* 0x000000d504047211 */ /* 0x000fe400078f18ff */
[----:B------:R-:W-:Y:S01]  /*0f90*/  LOP3.LUT R229, R2, 0xfffffe00, RZ, 0xc0, !PT ;  /* 0xfffffe0002e57812 */ /* 0x000fe200078ec0ff */
[----:B------:R-:W-:Y:S01]  /*0fa0*/  IMAD.SHL.U32 R2, R0, 0x80, RZ ;  /* 0x0000008000027824 */ /* 0x000fe200078e00ff */
[----:B------:R-:W-:Y:S02]  /*0fb0*/  LOP3.LUT R11, R6, 0xfffffe00, RZ, 0xc0, !PT ;  /* 0xfffffe00060b7812 */ /* 0x000fe400078ec0ff */
[----:B------:R-:W-:Y:S02]  /*0fc0*/  SHF.R.U32.HI R16, RZ, 0x3, R225 ;  /* 0x00000003ff107819 */ /* 0x000fe400000116e1 */
[----:B------:R-:W-:-:S02]  /*0fd0*/  SHF.R.U32.HI R12, RZ, 0x3, R14 ;  /* 0x00000003ff0c7819 */ /* 0x000fc4000001160e */
[--C-:B------:R-:W-:Y:S02]  /*0fe0*/  LOP3.LUT R6, R225, 0x38, R4.reuse, 0xf8, !PT ;  /* 0x00000038e1067812 */ /* 0x100fe400078ef804 */
[----:B------:R-:W-:Y:S02]  /*0ff0*/  LOP3.LUT R9, R14, 0x38, R4, 0xf8, !PT ;  /* 0x000000380e097812 */ /* 0x000fe400078ef804 */
[----:B------:R-:W-:Y:S02]  /*1000*/  LOP3.LUT R3, R19, 0x1c0, RZ, 0xc0, !PT ;  /* 0x000001c013037812 */ /* 0x000fe400078ec0ff */
[----:B------:R-:W-:Y:S02]  /*1010*/  LOP3.LUT R226, R226, 0x1c0, RZ, 0xc0, !PT ;  /* 0x000001c0e2e27812 */ /* 0x000fe400078ec0ff */
[----:B------:R-:W-:Y:S02]  /*1020*/  LOP3.LUT R0, R4, 0x38, RZ, 0xc0, !PT ;  /* 0x0000003804007812 */ /* 0x000fe400078ec0ff */
[----:B------:R-:W-:-:S02]  /*1030*/  LOP3.LUT R7, R2, 0xffffe000, RZ, 0xc0, !PT ;  /* 0xffffe00002077812 */ /* 0x000fc400078ec0ff */
[----:B------:R-:W-:Y:S01]  /*1040*/  LOP3.LUT R6, R6, R16, RZ, 0x3c, !PT ;  /* 0x0000001006067212 */ /* 0x000fe200078e3cff */
[----:B------:R-:W-:Y:S01]  /*1050*/  IMAD.SHL.U32 R16, R235, 0x8, RZ ;  /* 0x00000008eb107824 */ /* 0x000fe200078e00ff */
[----:B------:R-:W-:Y:S02]  /*1060*/  LOP3.LUT R2, R9, R12, RZ, 0x3c, !PT ;  /* 0x0000000c09027212 */ /* 0x000fe400078e3cff */
[----:B------:R-:W-:Y:S02]  /*1070*/  SHF.R.U32.HI R231, RZ, 0x3, R3 ;  /* 0x00000003ffe77819 */ /* 0x000fe40000011603 */
[----:B------:R-:W-:Y:S02]  /*1080*/  SHF.R.U32.HI R13, RZ, 0x3, R226 ;  /* 0x00000003ff0d7819 */ /* 0x000fe400000116e2 */
[----:B------:R-:W-:Y:S02]  /*1090*/  LOP3.LUT R8, R226, 0x38, R4, 0xf8, !PT ;  /* 0x00000038e2087812 */ /* 0x000fe400078ef804 */
[----:B------:R-:W-:-:S02]  /*10a0*/  LOP3.LUT R0, R0, 0x1c0, R19, 0xf8, !PT ;  /* 0x000001c000007812 */ /* 0x000fc400078ef813 */
[----:B------:R-:W-:Y:S02]  /*10b0*/  IADD3 R9, R2, R7, R11 ;  /* 0x0000000702097210 */ /* 0x000fe40007ffe00b */
[----:B------:R-:W-:Y:S02]  /*10c0*/  SHF.R.S32.HI R2, RZ, 0x1f, R212 ;  /* 0x0000001fff027819 */ /* 0x000fe400000114d4 */
[----:B------:R-:W-:Y:S02]  /*10d0*/  LOP3.LUT R8, R8, R13, RZ, 0x3c, !PT ;  /* 0x0000000d08087212 */ /* 0x000fe400078e3cff */
[----:B------:R-:W-:Y:S02]  /*10e0*/  LOP3.LUT R0, R0, R231, RZ, 0x3c, !PT ;  /* 0x000000e700007212 */ /* 0x000fe400078e3cff */
[--C-:B------:R-:W-:Y:S02]  /*10f0*/  LOP3.LUT R232, R3, 0x38, R16.reuse, 0xf8, !PT ;  /* 0x0000003803e87812 */ /* 0x100fe400078ef810 */
[----:B------:R-:W-:-:S02]  /*1100*/  LOP3.LUT R2, R226, 0x38, R16, 0xf8, !PT ;  /* 0x00000038e2027812 */ /* 0x000fc400078ef810 */
[----:B------:R-:W-:Y:S02]  /*1110*/  LOP3.LUT R3, R14, 0x38, R16, 0xf8, !PT ;  /* 0x000000380e037812 */ /* 0x000fe400078ef810 */
[-C--:B------:R-:W-:Y:S02]  /*1120*/  IADD3 R6, R6, R7.reuse, R228 ;  /* 0x0000000706067210 */ /* 0x080fe40007ffe0e4 */
[-C--:B------:R-:W-:Y:S02]  /*1130*/  IADD3 R8, R8, R7.reuse, R229 ;  /* 0x0000000708087210 */ /* 0x080fe40007ffe0e5 */
[----:B------:R-:W-:Y:S01]  /*1140*/  IADD3 R0, R0, R7, R230 ;  /* 0x0000000700007210 */ /* 0x000fe20007ffe0e6 */
[----:B------:R-:W-:Y:S01]  /*1150*/  VIADD R7, R18, 0x14400 ;  /* 0x0001440012077836 */ /* 0x000fe20000000000 */
[----:B------:R-:W-:Y:S02]  /*1160*/  LOP3.LUT R2, R229, R2, R13, 0xf6, !PT ;  /* 0x00000002e5027212 */ /* 0x000fe400078ef60d */
[----:B------:R-:W-:-:S02]  /*1170*/  LOP3.LUT R3, R11, R3, R12, 0xf6, !PT ;  /* 0x000000030b037212 */ /* 0x000fc400078ef60c */
[----:B------:R-:W-:Y:S01]  /*1180*/  SHF.R.S32.HI R236, RZ, 0x3, R4 ;  /* 0x00000003ffec7819 */ /* 0x000fe20000011404 */
[--C-:B------:R-:W-:Y:S02]  /*1190*/  IMAD R4, R2, 0x2, R7.reuse ;  /* 0x0000000202047824 */ /* 0x100fe400078e0207 */
[----:B------:R-:W-:Y:S01]  /*11a0*/  IMAD R3, R3, 0x2, R7 ;  /* 0x0000000203037824 */ /* 0x000fe200078e0207 */
[----:B------:R-:W-:Y:S01]  /*11b0*/  STL [R1+0x64], R11 ;  /* 0x0000640b01007387 */ /* 0x000fe20000100800 */
[----:B------:R-:W-:-:S03]  /*11c0*/  IMAD R2, R5, 0x8, R10 ;  /* 0x0000000805027824 */ /* 0x000fc600078e020a */
[----:B------:R-:W-:Y:S01]  /*11d0*/  STL [R1+0x60], R7 ;  /* 0x0000600701007387 */ /* 0x000fe20000100800 */
[----:B------:R-:W-:-:S03]  /*11e0*/  IMAD R0, R0, 0x2, R7 ;  /* 0x0000000200007824 */ /* 0x000fc600078e0207 */
[----:B------:R0:W-:Y:S04]  /*11f0*/  STL [R1+0x74], R4 ;  /* 0x0000740401007387 */ /* 0x0001e80000100800 */
[----:B------:R1:W-:Y:S04]  /*1200*/  STL [R1+0x6c], R3 ;  /* 0x00006c0301007387 */ /* 0x0003e80000100800 */
[----:B------:R3:W-:Y:S01]  /*1210*/  STL [R1+0x88], R2 ;  /* 0x0000880201007387 */ /* 0x0007e20000100800 */
[--C-:B0-----:R-:W-:Y:S02]  /*1220*/  IMAD R4, R6, 0x2, R7.reuse ;  /* 0x0000000206047824 */ /* 0x101fe400078e0207 */
[----:B-1----:R-:W-:-:S03]  /*1230*/  IMAD R3, R8, 0x2, R7 ;  /* 0x0000000208037824 */ /* 0x002fc600078e0207 */
[----:B------:R0:W-:Y:S01]  /*1240*/  STL [R1+0x78], R4 ;  /* 0x0000780401007387 */ /* 0x0001e20000100800 */
[----:B---3--:R-:W-:-:S03]  /*1250*/  IMAD R2, R9, 0x2, R7 ;  /* 0x0000000209027824 */ /* 0x008fc600078e0207 */
[----:B------:R0:W-:Y:S04]  /*1260*/  STL [R1+0x70], R3 ;  /* 0x0000700301007387 */ /* 0x0001e80000100800 */
[----:B------:R0:W-:Y:S04]  /*1270*/  STL [R1+0x7c], R0 ;  /* 0x00007c0001007387 */ /* 0x0001e80000100800 */
[----:B------:R0:W-:Y:S01]  /*1280*/  STL [R1+0x68], R2 ;  /* 0x0000680201007387 */ /* 0x0001e20000100800 */
[----:B------:R-:W-:Y:S01]  /*1290*/  IMAD.MOV.U32 R237, RZ, RZ, RZ ;  /* 0x000000ffffed7224 */ /* 0x000fe200078e00ff */
[----:B------:R-:W-:Y:S01]  /*12a0*/  SHF.R.S32.HI R17, RZ, 0x1f, R16 ;  /* 0x0000001fff117819 */ /* 0x000fe20000011410 */
[----:B------:R-:W-:Y:S01]  /*12b0*/  IMAD.MOV.U32 R19, RZ, RZ, RZ ;  /* 0x000000ffff137224 */ /* 0x000fe200078e00ff */
[----:B------:R-:W-:Y:S01]  /*12c0*/  LOP3.LUT R232, R230, R232, R231, 0xf6, !PT ;  /* 0x000000e8e6e87212 */ /* 0x000fe200078ef6e7 */
[----:B------:R-:W-:-:S02]  /*12d0*/  IMAD.MOV.U32 R217, RZ, RZ, RZ ;  /* 0x000000ffffd97224 */ /* 0x000fc400078e00ff */
[----:B------:R-:W-:Y:S02]  /*12e0*/  IMAD.MOV.U32 R224, RZ, RZ, RZ ;  /* 0x000000ffffe07224 */ /* 0x000fe400078e00ff */
[----:B------:R-:W-:Y:S02]  /*12f0*/  IMAD.MOV.U32 R223, RZ, RZ, RZ ;  /* 0x000000ffffdf7224 */ /* 0x000fe400078e00ff */
[C---:B------:R-:W-:Y:S02]  /*1300*/  VIADD R215, R22.reuse, 0x20 ;  /* 0x0000002016d77836 */ /* 0x040fe40000000000 */
[----:B------:R-:W-:Y:S02]  /*1310*/  VIADD R216, R22, 0x60 ;  /* 0x0000006016d87836 */ /* 0x000fe40000000000 */
[C---:B------:R-:W-:Y:S02]  /*1320*/  VIADD R218, R16.reuse, 0x80 ;  /* 0x0000008010da7836 */ /* 0x040fe40000000000 */
[----:B------:R-:W-:Y:S01]  /*1330*/  VIADD R219, R16, 0xc0 ;  /* 0x000000c010db7836 */ /* 0x000fe20000000000 */
[----:B0-2---:R-:W-:-:S07]  /*1340*/  LOP3.LUT R220, R15, 0x1, RZ, 0xfc, !PT ;  /* 0x000000010fdc7812 */ /* 0x005fce00078efcff */
.L_x_870:
[----:B0---4-:R-:W0:Y:S01]  /*1350*/  LDC.64 R2, c[0x0][0xc88] ;  /* 0x00032200ff027b82 */ /* 0x011e220000000a00 */
[----:B------:R-:W-:Y:S01]  /*1360*/  ULDC.64 UR10, c[0x0][0x208] ;  /* 0x00008200000a7ab9 */ /* 0x000fe20000000a00 */
[----:B------:R-:W-:Y:S01]  /*1370*/  ULDC.64 UR4, c[0x0][0xa28] ;  /* 0x00028a0000047ab9 */ /* 0x000fe20000000a00 */
[----:B------:R-:W-:Y:S01]  /*1380*/  ULDC.64 UR8, c[0x0][0xa18] ;  /* 0x0002860000087ab9 */ /* 0x000fe20000000a00 */
[----:B------:R-:W-:Y:S01]  /*1390*/  ULDC.64 UR6, c[0x0][0xa08] ;  /* 0x0002820000067ab9 */ /* 0x000fe20000000a00 */
[----:B0-----:R-:W-:-:S05]  /*13a0*/  IMAD.WIDE R2, R123, 0x4, R2 ;  /* 0x000000047b027825 */ /* 0x001fca00078e0202 */
[----:B--2---:R-:W2:Y:S01]  /*13b0*/  LDG.E R233, desc[UR10][R2.64] ;  /* 0x0000000a02e97981 */ /* 0x004ea2000c1e1900 */
[----:B------:R-:W-:Y:S01]  /*13c0*/  ISETP.NE.U32.AND P2, PT, RZ, UR4, PT ;  /* 0x00000004ff007c0c */ /* 0x000fe2000bf45070 */
[----:B---3--:R-:W-:Y:S01]  /*13d0*/  IMAD.MOV.U32 R9, RZ, RZ, RZ ;  /* 0x000000ffff097224 */ /* 0x008fe200078e00ff */
[----:B------:R-:W-:Y:S01]  /*13e0*/  ISETP.NE.U32.AND P1, PT, RZ, UR8, PT ;  /* 0x00000008ff007c0c */ /* 0x000fe2000bf25070 */
[----:B------:R-:W-:Y:S01]  /*13f0*/  IMAD.MOV.U32 R27, RZ, RZ, RZ ;  /* 0x000000ffff1b7224 */ /* 0x000fe200078e00ff */
[----:B------:R-:W-:Y:S02]  /*1400*/  ISETP.NE.AND.EX P2, PT, RZ, UR5, PT, P2 ;  /* 0x00000005ff007c0c */ /* 0x000fe4000bf45320 */
[----:B------:R-:W-:Y:S01]  /*1410*/  ISETP.NE.AND.EX P1, PT, RZ, UR9, PT, P1 ;  /* 0x00000009ff007c0c */ /* 0x000fe2000bf25310 */
[----:B------:R0:W-:Y:S01]  /*1420*/  STL [R1+0x24], R121 ;  /* 0x0000247901007387 */ /* 0x0001e20000100800 */
[----:B------:R-:W-:-:S04]  /*1430*/  ISETP.NE.U32.AND P0, PT, RZ, UR6, PT ;  /* 0x00000006ff007c0c */ /* 0x000fc8000bf05070 */
[----:B------:R-:W-:Y:S01]  /*1440*/  ISETP.NE.AND.EX P0, PT, RZ, UR7, PT, P0 ;  /* 0x00000007ff007c0c */ /* 0x000fe2000bf05300 */
[----:B------:R-:W-:Y:S01]  /*1450*/  IMAD.MOV.U32 R234, RZ, RZ, R122 ;  /* 0x000000ffffea7224 */ /* 0x000fe200078e007a */
[----:B--2---:R-:W-:Y:S01]  /*1460*/  SHF.R.S32.HI R0, RZ, 0x1f, R233 ;  /* 0x0000001fff007819 */ /* 0x004fe200000114e9 */
[C---:B------:R-:W-:Y:S02]  /*1470*/  IMAD.SHL.U32 R28, R233.reuse, 0x4, RZ ;  /* 0x00000004e91c7824 */ /* 0x040fe400078e00ff */
[C---:B------:R-:W-:Y:S01]  /*1480*/  @P2 LEA R2, P3, R233.reuse, UR4, 0x2 ;  /* 0x00000004e9022c11 */ /* 0x040fe2000f8610ff */
[----:B------:R-:W-:Y:S01]  /*1490*/  ULDC UR4, c[0x0][0x288] ;  /* 0x0000a20000047ab9 */ /* 0x000fe20000000800 */
[C-C-:B------:R-:W-:Y:S01]  /*14a0*/  SHF.L.U64.HI R29, R233.reuse, 0x2, R0.reuse ;  /* 0x00000002e91d7819 */ /* 0x140fe20000010200 */
[----:B------:R-:W-:Y:S01]  /*14b0*/  IMAD.U32 R178, RZ, RZ, UR4 ;  /* 0x00000004ffb27e24 */ /* 0x000fe2000f8e00ff */
[----:B------:R-:W-:Y:S01]  /*14c0*/  @P2 LEA.HI.X R3, R233, UR5, R0, 0x2, P3 ;  /* 0x00000005e9032c11 */ /* 0x000fe200098f1400 */
[----:B------:R-:W-:Y:S01]  /*14d0*/  ULDC.64 UR4, c[0x0][0x418] ;  /* 0x0001060000047ab9 */ /* 0x000fe20000000a00 */
[----:B------:R-:W-:Y:S01]  /*14e0*/  IADD3 R6, P4, R28, UR6, RZ ;  /* 0x000000061c067c10 */ /* 0x000fe2000ff9e0ff */
[----:B------:R-:W-:-:S02]  /*14f0*/  UISETP.NE.U32.AND UP0, UPT, UR4, URZ, UPT ;  /* 0x0000003f0400728c */ /* 0x000fc4000bf05070 */
[----:B------:R0:W5:Y:S01]  /*1500*/  @P2 LDG.E R9, desc[UR10][R2.64] ;  /* 0x0000000a02092981 */ /* 0x000162000c1e1900 */
[----:B------:R-:W-:Y:S01]  /*1510*/  @P1 IADD3 R4, P2, R28, UR8, RZ ;  /* 0x000000081c041c10 */ /* 0x000fe2000ff5e0ff */
[----:B------:R-:W-:Y:S01]  /*1520*/  UISETP.NE.AND.EX UP0, UPT, UR5, URZ, UPT, UP0 ;  /* 0x0000003f0500728c */ /* 0x000fe2000bf05300 */
[C---:B------:R-:W-:Y:S01]  /*1530*/  IADD3.X R7, R29.reuse, UR7, RZ, P4, !PT ;  /* 0x000000071d077c10 */ /* 0x040fe2000a7fe4ff */
[----:B------:R-:W-:Y:S01]  /*1540*/  ULDC UR4, c[0x0][0x424] ;  /* 0x0001090000047ab9 */ /* 0x000fe20000000800 */
[----:B------:R-:W-:Y:S01]  /*1550*/  @P1 IADD3.X R5, R29, UR9, RZ, P2, !PT ;  /* 0x000000091d051c10 */ /* 0x000fe200097fe4ff */
[----:B------:R-:W-:Y:S01]  /*1560*/  ULDC.64 UR8, c[0x0][0xa20] ;  /* 0x0002880000087ab9 */ /* 0x000fe20000000a00 */
[----:B------:R-:W-:Y:S01]  /*1570*/  USEL UR4, UR4, 0x1, UP0 ;  /* 0x0000000104047887 */ /* 0x000fe20008000000 */
[----:B------:R-:W-:Y:S01]  /*1580*/  ISETP.NE.U32.AND P2, PT, RZ, UR8, PT ;  /* 0x00000008ff007c0c */ /* 0x000fe2000bf45070 */
[----:B------:R-:W-:Y:S01]  /*1590*/  ULDC UR5, c[0x0][0x2f0] ;  /* 0x0000bc0000057ab9 */ /* 0x000fe20000000800 */
[----:B------:R0:W5:Y:S01]  /*15a0*/  @P0 LDG.E R27, desc[UR10][R6.64] ;  /* 0x0000000a061b0981 */ /* 0x000162000c1e1900 */
[----:B------:R-:W-:Y:S01]  /*15b0*/  UIMAD UR4, UR4, UR5, URZ ;  /* 0x00000005040472a4 */ /* 0x000fe2000f8e023f */
[----:B------:R-:W-:-:S02]  /*15c0*/  ISETP.NE.AND.EX P2, PT, RZ, UR9, PT, P2 ;  /* 0x00000009ff007c0c */ /* 0x000fc4000bf45320 */
[----:B------:R0:W5:Y:S01]  /*15d0*/  @P1 LDG.E R178, desc[UR10][R4.64] ;  /* 0x0000000a04b21981 */ /* 0x000162000c1e1900 */
[----:B------:R-:W-:Y:S01]  /*15e0*/  ULDC UR5, c[0x0][0x348] ;  /* 0x0000d20000057ab9 */ /* 0x000fe20000000800 */
[----:B------:R-:W-:Y:S01]  /*15f0*/  IMAD.MOV.U32 R25, RZ, RZ, R233 ;  /* 0x000000ffff197224 */ /* 0x000fe200078e00e9 */
[----:B------:R-:W-:Y:S08]  /*1600*/  @P1 BRA `(.L_x_646) ;  /* 0x0000000000281947 */ /* 0x000ff00003800000 */
[----:B------:R-:W-:Y:S02]  /*1610*/  ULDC.64 UR6, c[0x0][0xa00] ;  /* 0x0002800000067ab9 */ /* 0x000fe40000000a00 */
[----:B------:R-:W-:-:S04]  /*1620*/  ISETP.NE.U32.AND P1, PT, RZ, UR6, PT ;  /* 0x00000006ff007c0c */ /* 0x000fc8000bf25070 */
[----:B------:R-:W-:-:S13]  /*1630*/  ISETP.NE.AND.EX P1, PT, RZ, UR7, PT, P1 ;  /* 0x00000007ff007c0c */ /* 0x000fda000bf25310 */
[----:B------:R-:W-:Y:S05]  /*1640*/  @!P1 BRA `(.L_x_646) ;  /* 0x0000000000189947 */ /* 0x000fea0003800000 */
[----:B0-----:R-:W0:Y:S01]  /*1650*/  LDC.64 R2, c[0x0][0xa00] ;  /* 0x00028000ff027b82 */ /* 0x001e220000000a00 */
[----:B------:R-:W-:Y:S01]  /*1660*/  ULDC.64 UR6, c[0x0][0x208] ;  /* 0x0000820000067ab9 */ /* 0x000fe20000000a00 */
[----:B0-----:R-:W-:-:S05]  /*1670*/  IMAD.WIDE R2, R25, 0x4, R2 ;  /* 0x0000000419027825 */ /* 0x001fca00078e0202 */
[----:B-----5:R-:W2:Y:S04]  /*1680*/  LDG.E R178, desc[UR6][R2.64] ;  /* 0x0000000602b27981 */ /* 0x020ea8000c1e1900 */
[----:B------:R-:W2:Y:S02]  /*1690*/  LDG.E R5, desc[UR6][R2.64+0x4] ;  /* 0x0000040602057981 */ /* 0x000ea4000c1e1900 */
[----:B--2---:R-:W-:-:S07]  /*16a0*/  IMAD.IADD R178, R5, 0x1, -R178 ;  /* 0x0000000105b27824 */ /* 0x004fce00078e0ab2 */
.L_x_646:
[----:B0-----:R-:W-:Y:S02]  /*16b0*/  IMAD.U32 R2, RZ, RZ, UR5 ;  /* 0x00000005ff027e24 */ /* 0x001fe4000f8e00ff */
[----:B------:R-:W-:Y:S01]  /*16c0*/  IMAD.U32 R26, RZ, RZ, UR4 ;  /* 0x00000004ff1a7e24 */ /* 0x000fe2000f8e00ff */
[----:B------:R-:W-:Y:S06]  /*16d0*/  @!P2 BRA `(.L_x_647) ;  /* 0x000000000014a947 */ /* 0x000fec0003800000 */
[----:B------:R-:W-:Y:S01]  /*16e0*/  IADD3 R4, P0, R28, UR8, RZ ;  /* 0x000000081c047c10 */ /* 0x000fe2000ff1e0ff */
[----:B------:R-:W-:-:S03]  /*16f0*/  ULDC.64 UR4, c[0x0][0x208] ;  /* 0x0000820000047ab9 */ /* 0x000fc60000000a00 */
[----:B------:R-:W-:-:S05]  /*1700*/  IADD3.X R5, R29, UR9, RZ, P0, !PT ;  /* 0x000000091d057c10 */ /* 0x000fca00087fe4ff */
[----:B------:R0:W5:Y:S01]  /*1710*/  LDG.E R26, desc[UR4][R4.64] ;  /* 0x00000004041a7981 */ /* 0x000162000c1e1900 */
[----:B------:R-:W-:Y:S05]  /*1720*/  BRA `(.L_x_648) ;  /* 0x0000000000147947 */ /* 0x000fea0003800000 */
.L_x_647:
[----:B------:R-:W-:Y:S05]  /*1730*/  @!P0 BRA `(.L_x_648) ;  /* 0x0000000000108947 */ /* 0x000fea0003800000 */
[----:B------:R-:W-:Y:S02]  /*1740*/  ULDC.64 UR4, c[0x0][0x208] ;  /* 0x0000820000047ab9 */ /* 0x000fe40000000a00 */
[----:B------:R-:W2:Y:S04]  /*1750*/  LDG.E R3, desc[UR4][R6.64] ;  /* 0x0000000406037981 */ /* 0x000ea8000c1e1900 */
[----:B------:R-:W2:Y:S02]  /*1760*/  LDG.E R26, desc[UR4][R6.64+0x4] ;  /* 0x00000404061a7981 */ /* 0x000ea4000c1e1900 */
[----:B--2---:R-:W-:-:S07]  /*1770*/  IMAD.IADD R26, R26, 0x1, -R3 ;  /* 0x000000011a1a7824 */ /* 0x004fce00078e0a03 */
.L_x_648:
[----:B------:R-:W-:Y:S01]  /*1780*/  ULDC.64 UR4, c[0x0][0xa10] ;  /* 0x0002840000047ab9 */ /* 0x000fe20000000a00 */
[----:B------:R-:W-:Y:S01]  /*1790*/  ULDC.64 UR6, c[0x0][0x208] ;  /* 0x0000820000067ab9 */ /* 0x000fe20000000a00 */
[----:B------:R-:W-:-:S04]  /*17a0*/  ISETP.NE.U32.AND P0, PT, RZ, UR4, PT ;  /* 0x00000004ff007c0c */ /* 0x000fc8000bf05070 */
[----:B------:R-:W-:Y:S01]  /*17b0*/  ISETP.NE.AND.EX P0, PT, RZ, UR5, PT, P0 ;  /* 0x00000005ff007c0c */ /* 0x000fe2000bf05300 */
[----:B-----5:R-:W-:Y:S01]  /*17c0*/  IMAD.IADD R9, R26, 0x1, -R9 ;  /* 0x000000011a097824 */ /* 0x020fe200078e0a09 */
[----:B------:R-:W-:-:S11]  /*17d0*/  ULDC.64 UR4, c[0x0][0xa30] ;  /* 0x00028c0000047ab9 */ /* 0x000fd60000000a00 */
[----:B0-----:R-:W0:Y:S02]  /*17e0*/  @P0 LDC.64 R4, c[0x0][0xa10] ;  /* 0x00028400ff040b82 */ /* 0x001e240000000a00 */
[----:B0-----:R-:W-:-:S05]  /*17f0*/  @P0 IMAD.WIDE R4, R25, 0x4, R4 ;  /* 0x0000000419040825 */ /* 0x001fca00078e0204 */
[----:B------:R-:W2:Y:S04]  /*1800*/  @P0 LDG.E R0, desc[UR6][R4.64] ;  /* 0x0000000604000981 */ /* 0x000ea8000c1e1900 */
[----:B------:R0:W2:Y:S01]  /*1810*/  @P0 LDG.E R3, desc[UR6][R4.64+0x4] ;  /* 0x0000040604030981 */ /* 0x0000a2000c1e1900 */
[----:B------:R-:W-:Y:S01]  /*1820*/  ISETP.NE.U32.AND P1, PT, RZ, UR4, PT ;  /* 0x00000004ff007c0c */ /* 0x000fe2000bf25070 */
[----:B------:R-:W-:-:S03]  /*1830*/  IMAD.MOV.U32 R144, RZ, RZ, R26 ;  /* 0x000000ffff907224 */ /* 0x000fc600078e001a */
[----:B------:R-:W-:Y:S01]  /*1840*/  ISETP.NE.AND.EX P1, PT, RZ, UR5, PT, P1 ;  /* 0x00000005ff007c0c */ /* 0x000fe2000bf25310 */
[----:B0-----:R-:W-:-:S05]  /*1850*/  IMAD.MOV R4, RZ, RZ, -R9 ;  /* 0x000000ffff047224 */ /* 0x001fca00078e0a09 */
[----:B------:R-:W-:-:S07]  /*1860*/  VIMNMX R4, RZ, R4, !PT ;  /* 0x00000004ff047248 */ /* 0x000fce0007fe0100 */
[----:B------:R-:W-:-:S04]  /*1870*/  @P1 IADD3 R6, P2, R28, UR4, RZ ;  /* 0x000000041c061c10 */ /* 0x000fc8000ff5e0ff */
[----:B------:R-:W-:Y:S02]  /*1880*/  @P1 IADD3.X R7, R29, UR5, RZ, P2, !PT ;  /* 0x000000051d071c10 */ /* 0x000fe400097fe4ff */
[----:B------:R-:W-:-:S03]  /*1890*/  PLOP3.LUT P2, PT, PT, PT, PT, 0x80, 0x0 ;  /* 0x000000000000781c */ /* 0x000fc60003f4f070 */
[----:B------:R0:W5:Y:S01]  /*18a0*/  @P1 LDG.E R144, desc[UR6][R6.64] ;  /* 0x0000000606901981 */ /* 0x000162000c1e1900 */
[----:B--2---:R-:W-:-:S04]  /*18b0*/  @P0 IMAD.IADD R2, R3, 0x1, -R0 ;  /* 0x0000000103020824 */ /* 0x004fc800078e0a00 */
[----:B------:R-:W-:-:S04]  /*18c0*/  IMAD.IADD R179, R9, 0x1, R2 ;  /* 0x0000000109b37824 */ /* 0x000fc800078e0202 */
[----:B------:R-:W-:-:S04]  /*18d0*/  VIADD R0, R179, 0x4f ;  /* 0x0000004fb3007836 */ /* 0x000fc80000000000 */
[----:B------:R-:W-:-:S05]  /*18e0*/  IMAD.HI R0, R0, 0x66666667, RZ ;  /* 0x6666666700007827 */ /* 0x000fca00078e02ff */
[----:B------:R-:W-:-:S04]  /*18f0*/  SHF.R.U32.HI R3, RZ, 0x1f, R0 ;  /* 0x0000001fff037819 */ /* 0x000fc80000011600 */
[----:B------:R-:W-:-:S05]  /*1900*/  LEA.HI.SX32 R180, R0, R3, 0x1b ;  /* 0x0000000300b47211 */ /* 0x000fca00078fdaff */
[----:B------:R-:W-:-:S05]  /*1910*/  IMAD R3, R180, 0x50, -R9 ;  /* 0x00000050b4037824 */ /* 0x000fca00078e0a09 */
[----:B------:R-:W-:-:S04]  /*1920*/  VIMNMX R3, R3, R2, PT ;  /* 0x0000000203037248 */ /* 0x000fc80003fe0100 */
[----:B------:R-:W-:Y:S01]  /*1930*/  ISETP.GT.AND P0, PT, R3, R4, PT ;  /* 0x000000040300720c */ /* 0x000fe20003f04270 */
[----:B------:R-:W-:-:S05]  /*1940*/  IMAD.WIDE.U32 R4, R4, -0x33333333, RZ ;  /* 0xcccccccd04047825 */ /* 0x000fca00078e00ff */
[----:B------:R-:W-:-:S05]  /*1950*/  SHF.R.U32.HI R119, RZ, 0x6, R5 ;  /* 0x00000006ff777819 */ /* 0x000fca0000011605 */
[----:B------:R-:W-:Y:S02]  /*1960*/  IMAD.MOV.U32 R24, RZ, RZ, R119 ;  /* 0x000000ffff187224 */ /* 0x000fe400078e0077 */
[----:B------:R-:W-:-:S04]  /*1970*/  @P0 VIADD R0, R3, 0x4f ;  /* 0x0000004f03000836 */ /* 0x000fc80000000000 */
[----:B------:R-:W-:-:S05]  /*1980*/  @P0 IMAD.HI R0, R0, 0x66666667, RZ ;  /* 0x6666666700000827 */ /* 0x000fca00078e02ff */
[----:B------:R-:W-:-:S04]  /*1990*/  @P0 SHF.R.U32.HI R3, RZ, 0x1f, R0 ;  /* 0x0000001fff030819 */ /* 0x000fc80000011600 */
[----:B------:R-:W-:-:S04]  /*19a0*/  @P0 LEA.HI.SX32 R24, R0, R3, 0x1b ;  /* 0x0000000300180211 */ /* 0x000fc800078fdaff */
[----:B------:R-:W-:-:S13]  /*19b0*/  ISETP.GT.AND P0, PT, R24, R119, PT ;  /* 0x000000771800720c */ /* 0x000fda0003f04270 */
[----:B0-----:R-:W-:Y:S05]  /*19c0*/  @!P0 BRA `(.L_x_649) ;  /* 0x0000009400448947 */ /* 0x001fea0003800000 */
[----:B------:R-:W-:Y:S01]  /*19d0*/  VIADD R0, R18, 0x24400 ;  /* 0x0002440012007836 */ /* 0x000fe20000000000 */
[----:B------:R-:W-:Y:S04]  /*19e0*/  BSSY B6, `(.L_x_650) ;  /* 0x0000013000067945 */ /* 0x000fe80003800000 */
[----:B------:R-:W-:-:S13]  /*19f0*/  LOP3.LUT P0, RZ, R0, 0x3ff, RZ, 0xc0, !PT ;  /* 0x000003ff00ff7812 */ /* 0x000fda000780c0ff */
[----:B------:R-:W-:Y:S05]  /*1a00*/  @!P0 BRA `(.L_x_651) ;  /* 0x0000000000408947 */ /* 0x000fea0003800000 */
        /* <DEDUP_REMOVED lines=15> */
[----:B-1---5:R-:W-:Y:S05]  /*1b00*/  CALL.ABS.NOINC R14 ;  /* 0x000000000e007343 */ /* 0x022fea0003c00000 */
.L_x_651:
[----:B------:R-:W-:Y:S05]  /*1b10*/  BSYNC B6 ;  /* 0x0000000000067941 */ /* 0x000fea0003800000 */
.L_x_650:
        /* <DEDUP_REMOVED lines=20> */
.L_x_653:
[----:B------:R-:W-:Y:S05]  /*1c60*/  BSYNC B6 ;  /* 0x0000000000067941 */ /* 0x000fea0003800000 */
.L_x_652:
[----:B------:R-:W-:Y:S01]  /*1c70*/  ULDC.64 UR4, c[0x0][0x9f8] ;  /* 0x00027e0000047ab9 */ /* 0x000fe20000000a00 */
[----:B------:R-:W-:Y:S01]  /*1c80*/  ULDC.64 UR6, c[0x0][0x208] ;  /* 0x0000820000067ab9 */ /* 0x000fe20000000a00 */
[----:B------:R-:W-:Y:S01]  /*1c90*/  ISETP.NE.U32.AND P0, PT, RZ, UR4, PT ;  /* 0x00000004ff007c0c */ /* 0x000fe2000bf05070 */
[----:B------:R-:W0:Y:S01]  /*1ca0*/  LDC.64 R98, c[0x0][0x300] ;  /* 0x0000c000ff627b82 */ /* 0x000e220000000a00 */
[----:B------:R-:W-:Y:S01]  /*1cb0*/  IMAD.IADD R113, R27, 0x1, R26 ;  /* 0x000000011b717824 */ /* 0x000fe200078e021a */
[----:B------:R-:W-:Y:S01]  /*1cc0*/  SHF.R.S32.HI R9, RZ, 0x1f, R122 ;  /* 0x0000001fff097819 */ /* 0x000fe2000001147a */
[----:B------:R-:W-:Y:S01]  /*1cd0*/  ULDC.64 UR8, c[0x0][0xa08] ;  /* 0x0002820000087ab9 */ /* 0x000fe20000000a00 */
[----:B------:R-:W-:-:S04]  /*1ce0*/  ISETP.NE.AND.EX P0, PT, RZ, UR5, PT, P0 ;  /* 0x00000005ff007c0c */ /* 0x000fc8000bf05300 */
[----:B------:R-:W1:Y:S08]  /*1cf0*/  LDC R118, c[0x0][0x3f4] ;  /* 0x0000fd00ff767b82 */ /* 0x000e700000000800 */
[----:B------:R-:W2:Y:S01]  /*1d00*/  LDC.64 R104, c[0x0][0x408] ;  /* 0x00010200ff687b82 */ /* 0x000ea20000000a00 */
[----:B------:R-:W-:-:S04]  /*1d10*/  @P0 IADD3 R4, P1, R28, UR4, RZ ;  /* 0x000000041c040c10 */ /* 0x000fc8000ff3e0ff */
[----:B------:R-:W-:Y:S01]  /*1d20*/  @P0 IADD3.X R5, R29, UR5, RZ, P1, !PT ;  /* 0x000000051d050c10 */ /* 0x000fe20008ffe4ff */
[----:B------:R-:W-:Y:S02]  /*1d30*/  ULDC.64 UR4, c[0x0][0x330] ;  /* 0x0000cc0000047ab9 */ /* 0x000fe40000000a00 */
[----:B------:R-:W3:Y:S02]  /*1d40*/  LDC.64 R110, c[0x0][0x3f8] ;  /* 0x0000fe00ff6e7b82 */ /* 0x000ee40000000a00 */
[----:B------:R4:W3:Y:S01]  /*1d50*/  @P0 LDG.E R25, desc[UR6][R4.64] ;  /* 0x0000000604190981 */ /* 0x0008e2000c1e1900 */
[----:B------:R-:W-:Y:S01]  /*1d60*/  SHF.R.S32.HI R3, RZ, 0x1f, R113 ;  /* 0x0000001fff037819 */ /* 0x000fe20000011471 */
[----:B------:R-:W-:Y:S01]  /*1d70*/  ULDC UR6, c[0x0][0x2f4] ;  /* 0x0000bd0000067ab9 */ /* 0x000fe20000000800 */
[----:B------:R-:W-:Y:S01]  /*1d80*/  IMAD R11, R9, UR4, RZ ;  /* 0x00000004090b7c24 */ /* 0x000fe2000f8e02ff */
[----:B------:R-:W-:Y:S01]  /*1d90*/  ISETP.GE.AND P1, PT, R213, UR6, PT ;  /* 0x00000006d5007c0c */ /* 0x000fe2000bf26270 */
[----:B------:R-:W-:Y:S01]  /*1da0*/  IMAD.WIDE.U32 R6, R122, UR4, R16 ;  /* 0x000000047a067c25 */ /* 0x000fe2000f8e0010 */
[----:B------:R-:W-:Y:S01]  /*1db0*/  ISETP.GE.AND P0, PT, R16, UR6, PT ;  /* 0x0000000610007c0c */ /* 0x000fe2000bf06270 */
[----:B------:R-:W1:Y:S01]  /*1dc0*/  S2R R149, SR_TID.X ;  /* 0x0000000000957919 */ /* 0x000e620000002100 */
[----:B------:R-:W-:Y:S01]  /*1dd0*/  SEL R8, RZ, 0xffffffff, P1 ;  /* 0xffffffffff087807 */ /* 0x000fe20000800000 */
[-C--:B0-----:R-:W-:Y:S01]  /*1de0*/  IMAD R0, R3, R98.reuse, RZ ;  /* 0x0000006203007224 */ /* 0x081fe200078e02ff */
[----:B------:R-:W-:Y:S01]  /*1df0*/  ISETP.GE.AND P1, PT, R218, UR6, PT ;  /* 0x00000006da007c0c */ /* 0x000fe2000bf26270 */
[----:B------:R-:W-:Y:S01]  /*1e00*/  IMAD R13, R122, UR5, R11 ;  /* 0x000000057a0d7c24 */ /* 0x000fe2000f8e020b */
[----:B------:R-:W-:Y:S01]  /*1e10*/  ULDC.64 UR4, c[0x0][0x308] ;  /* 0x0000c20000047ab9 */ /* 0x000fe20000000a00 */
[C---:B------:R-:W-:Y:S01]  /*1e20*/  IMAD R11, R113.reuse, R99, R0 ;  /* 0x00000063710b7224 */ /* 0x040fe200078e0200 */
[----:B------:R-:W-:Y:S01]  /*1e30*/  SEL R0, RZ, 0x1, P0 ;  /* 0x00000001ff007807 */ /* 0x000fe20000000000 */
[----:B----4-:R-:W-:Y:S01]  /*1e40*/  IMAD.WIDE.U32 R4, R113, R98, RZ ;  /* 0x0000006271047225 */ /* 0x010fe200078e00ff */
[----:B------:R-:W-:-:S02]  /*1e50*/  ISETP.NE.U32.AND P0, PT, RZ, UR8, PT ;  /* 0x00000008ff007c0c */ /* 0x000fc4000bf05070 */
[----:B------:R-:W-:Y:S01]  /*1e60*/  SHF.R.S32.HI R20, RZ, 0x1f, R212 ;  /* 0x0000001fff147819 */ /* 0x000fe200000114d4 */
[----:B------:R-:W-:Y:S01]  /*1e70*/  IMAD.IADD R7, R7, 0x1, R13 ;  /* 0x0000000107077824 */ /* 0x000fe200078e020d */
[----:B------:R-:W-:Y:S01]  /*1e80*/  ISETP.NE.AND.EX P0, PT, RZ, UR9, PT, P0 ;  /* 0x00000009ff007c0c */ /* 0x000fe2000bf05300 */
[----:B------:R-:W-:Y:S01]  /*1e90*/  IMAD.SHL.U32 R13, R8, 0x2, RZ ;  /* 0x00000002080d7824 */ /* 0x000fe200078e00ff */
[----:B------:R-:W-:Y:S01]  /*1ea0*/  ULDC.64 UR8, c[0x0][0x338] ;  /* 0x0000ce0000087ab9 */ /* 0x000fe20000000a00 */
[----:B------:R-:W-:Y:S01]  /*1eb0*/  IMAD R9, R9, UR4, RZ ;  /* 0x0000000409097c24 */ /* 0x000fe2000f8e02ff */
[----:B------:R-:W-:Y:S01]  /*1ec0*/  SHF.R.S32.HI R23, RZ, 0x1f, R22 ;  /* 0x0000001fff177819 */ /* 0x000fe20000011416 */
[----:B------:R-:W-:Y:S01]  /*1ed0*/  IMAD.IADD R5, R5, 0x1, R11 ;  /* 0x0000000105057824 */ /* 0x000fe200078e020b */
[----:B------:R-:W-:Y:S01]  /*1ee0*/  LOP3.LUT R0, R13, 0x2, R0, 0xe2, !PT ;  /* 0x000000020d007812 */ /* 0x000fe200078ee200 */
[C---:B------:R-:W-:Y:S01]  /*1ef0*/  IMAD R11, R122.reuse, UR5, R9 ;  /* 0x000000057a0b7c24 */ /* 0x040fe2000f8e0209 */
[----:B------:R-:W-:Y:S01]  /*1f00*/  SEL R9, RZ, 0x4, P1 ;  /* 0x00000004ff097807 */ /* 0x000fe20000800000 */
[----:B------:R-:W-:Y:S01]  /*1f10*/  IMAD.WIDE.U32 R4, R122, UR4, R4 ;  /* 0x000000047a047c25 */ /* 0x000fe2000f8e0004 */
[----:B------:R-:W-:Y:S01]  /*1f20*/  ULDC.64 UR4, c[0x0][0x310] ;  /* 0x0000c40000047ab9 */ /* 0x000fe20000000a00 */
[----:B------:R-:W-:-:S02]  /*1f30*/  SHF.R.U32.HI R30, RZ, 0x3, R225 ;  /* 0x00000003ff1e7819 */ /* 0x000fc400000116e1 */
[----:B------:R-:W-:Y:S01]  /*1f40*/  LOP3.LUT R9, R0, R9, RZ, 0xfc, !PT ;  /* 0x0000000900097212 */ /* 0x000fe200078efcff */
[----:B------:R-:W-:Y:S01]  /*1f50*/  IMAD.IADD R5, R5, 0x1, R11 ;  /* 0x0000000105057824 */ /* 0x000fe200078e020b */
[----:B------:R-:W-:Y:S01]  /*1f60*/  SHF.R.U32.HI R21, RZ, 0x3, R226 ;  /* 0x00000003ff157819 */ /* 0x000fe200000116e2 */
[CC--:B--2---:R-:W-:Y:S01]  /*1f70*/  IMAD.WIDE.U32 R100, R212.reuse, R104.reuse, R22 ;  /* 0x00000068d4647225 */ /* 0x0c4fe200078e0016 */
[----:B------:R-:W-:Y:S02]  /*1f80*/  ISETP.GE.AND P2, PT, R219, UR6, PT ;  /* 0x00000006db007c0c */ /* 0x000fe4000bf46270 */
[C---:B------:R-:W-:Y:S01]  /*1f90*/  IADD3 R112, P3, R212.reuse, R113, RZ ;  /* 0x00000071d4707210 */ /* 0x040fe20007f7e0ff */
[----:B------:R-:W-:Y:S01]  /*1fa0*/  IMAD.WIDE.U32 R102, R212, R104, R16 ;  /* 0x00000068d4667225 */ /* 0x000fe200078e0010 */
[C-C-:B------:R-:W-:Y:S02]  /*1fb0*/  SHF.L.U64.HI R128, R98.reuse, 0x5, R99.reuse ;  /* 0x0000000562807819 */ /* 0x140fe40000010263 */
[----:B------:R-:W-:Y:S01]  /*1fc0*/  SHF.L.U64.HI R130, R98, 0x6, R99 ;  /* 0x0000000662827819 */ /* 0x000fe20000010263 */
[----:B---3--:R-:W-:Y:S01]  /*1fd0*/  IMAD.WIDE.U32 R106, R212, R110, R22 ;  /* 0x0000006ed46a7225 */ /* 0x008fe200078e0016 */
[----:B------:R-:W-:-:S02]  /*1fe0*/  SHF.L.U64.HI R29, R110, 0x6, R111 ;  /* 0x000000066e1d7819 */ /* 0x000fc4000001026f */
[----:B------:R-:W-:Y:S01]  /*1ff0*/  SHF.L.U64.HI R34, R104, 0x5, R105 ;  /* 0x0000000568227819 */ /* 0x000fe20000010269 */
[----:B------:R-:W-:Y:S01]  /*2000*/  IMAD.WIDE.U32 R108, R212, R110, R16 ;  /* 0x0000006ed46c7225 */ /* 0x000fe200078e0010 */
[----:B------:R-:W-:Y:S02]  /*2010*/  SHF.L.U64.HI R33, R104, 0x6, R105 ;  /* 0x0000000668217819 */ /* 0x000fe40000010269 */
[----:B------:R-:W-:Y:S01]  /*2020*/  LOP3.LUT R26, R9, 0x1, RZ, 0xc0, !PT ;  /* 0x00000001091a7812 */ /* 0x000fe200078ec0ff */
[----:B------:R-:W-:Y:S01]  /*2030*/  IMAD.SHL.U32 R31, R212, 0x40, RZ ;  /* 0x00000040d41f7824 */ /* 0x000fe200078e00ff */
[----:B-1----:R-:W-:Y:S01]  /*2040*/  LEA.HI R149, R149, 0x8, RZ, 0x19 ;  /* 0x0000000895957811 */ /* 0x002fe200078fc8ff */
[C---:B------:R-:W-:Y:S02]  /*2050*/  IMAD.SHL.U32 R129, R98.reuse, 0x20, RZ ;  /* 0x0000002062817824 */ /* 0x040fe400078e00ff */
[----:B------:R-:W-:Y:S02]  /*2060*/  IMAD.SHL.U32 R131, R98, 0x40, RZ ;  /* 0x0000004062837824 */ /* 0x000fe400078e00ff */
[----:B------:R-:W-:-:S02]  /*2070*/  IMAD.SHL.U32 R28, R110, 0x20, RZ ;  /* 0x000000206e1c7824 */ /* 0x000fc400078e00ff */
[----:B------:R-:W-:Y:S02]  /*2080*/  IMAD.SHL.U32 R27, R110, 0x40, RZ ;  /* 0x000000406e1b7824 */ /* 0x000fe400078e00ff */
[----:B------:R-:W-:Y:S02]  /*2090*/  VIADD R12, R212, 0x20 ;  /* 0x00000020d40c7836 */ /* 0x000fe40000000000 */
[----:B------:R-:W-:Y:S02]  /*20a0*/  IMAD R127, R105, 0x50, RZ ;  /* 0x00000050697f7824 */ /* 0x000fe400078e02ff */
[----:B------:R-:W-:Y:S01]  /*20b0*/  IMAD.SHL.U32 R32, R104, 0x20, RZ ;  /* 0x0000002068207824 */ /* 0x000fe200078e00ff */
[----:B------:R-:W-:Y:S01]  /*20c0*/  SHF.R.S32.HI R147, RZ, 0x1f, R12 ;  /* 0x0000001fff937819 */ /* 0x000fe2000001140c */
[----:B------:R-:W-:Y:S01]  /*20d0*/  IMAD.X R113, R20, 0x1, R3, P3 ;  /* 0x0000000114717824 */ /* 0x000fe200018e0603 */
[----:B------:R-:W-:Y:S02]  /*20e0*/  SHF.R.S32.HI R8, RZ, 0x1f, R25 ;  /* 0x0000001fff087819 */ /* 0x000fe40000011419 */
[----:B------:R-:W-:-:S02]  /*20f0*/  SEL R97, R25, RZ, !P0 ;  /* 0x000000ff19617207 */ /* 0x000fc40004000000 */
[----:B------:R-:W-:Y:S02]  /*2100*/  SEL R8, R8, RZ, !P0 ;  /* 0x000000ff08087207 */ /* 0x000fe40004000000 */
[----:B------:R-:W-:Y:S01]  /*2110*/  ISETP.GE.AND P0, PT, R16, R118, PT ;  /* 0x000000761000720c */ /* 0x000fe20003f06270 */
[----:B------:R-:W-:-:S04]  /*2120*/  IMAD.WIDE.U32 R94, R97, UR8, R6 ;  /* 0x00000008615e7c25 */ /* 0x000fc8000f8e0006 */
[C---:B------:R-:W-:Y:S02]  /*2130*/  IMAD R0, R8.reuse, UR8, RZ ;  /* 0x0000000808007c24 */ /* 0x040fe4000f8e02ff */
[----:B------:R-:W-:Y:S02]  /*2140*/  IMAD R8, R8, UR4, RZ ;  /* 0x0000000408087c24 */ /* 0x000fe4000f8e02ff */
[C---:B------:R-:W-:Y:S02]  /*2150*/  IMAD R37, R97.reuse, UR9, R0 ;  /* 0x0000000961257c24 */ /* 0x040fe4000f8e0200 */
[C---:B------:R-:W-:Y:S02]  /*2160*/  IMAD R11, R97.reuse, UR5, R8 ;  /* 0x00000005610b7c24 */ /* 0x040fe4000f8e0208 */
[----:B------:R-:W-:-:S04]  /*2170*/  IMAD.WIDE.U32 R96, R97, UR4, R4 ;  /* 0x0000000461607c25 */ /* 0x000fc8000f8e0004 */
[-C--:B------:R-:W-:Y:S02]  /*2180*/  IMAD R6, R20, R98.reuse, RZ ;  /* 0x0000006214067224 */ /* 0x080fe400078e02ff */
[----:B------:R-:W-:-:S04]  /*2190*/  IMAD.WIDE.U32 R4, R212, R98, R16 ;  /* 0x00000062d4047225 */ /* 0x000fc800078e0010 */
[----:B------:R-:W-:Y:S01]  /*21a0*/  IMAD R35, R212, R99, R6 ;  /* 0x00000063d4237224 */ /* 0x000fe200078e0206 */
[----:B------:R-:W-:Y:S01]  /*21b0*/  IADD3 R93, P1, R96, R4, RZ ;  /* 0x00000004605d7210 */ /* 0x000fe20007f3e0ff */
[----:B------:R-:W-:Y:S02]  /*21c0*/  IMAD.IADD R92, R97, 0x1, R11 ;  /* 0x00000001615c7824 */ /* 0x000fe400078e020b */
[----:B------:R-:W-:-:S03]  /*21d0*/  IMAD R0, R20, R104, RZ ;  /* 0x0000006814007224 */ /* 0x000fc600078e02ff */
[----:B------:R-:W-:Y:S01]  /*21e0*/  IADD3.X R35, R92, R5, R35, P1, !PT ;  /* 0x000000055c237210 */ /* 0x000fe20000ffe423 */
[----:B------:R-:W-:Y:S01]  /*21f0*/  IMAD R7, R212, R105, R0 ;  /* 0x00000069d4077224 */ /* 0x000fe200078e0200 */
[----:B------:R-:W-:Y:S01]  /*2200*/  SEL R5, R118, RZ, P0 ;  /* 0x000000ff76057207 */ /* 0x000fe20000000000 */
[----:B------:R-:W-:Y:S01]  /*2210*/  IMAD R0, R20, R110, RZ ;  /* 0x0000006e14007224 */ /* 0x000fe200078e02ff */
[----:B------:R-:W-:Y:S01]  /*2220*/  ISETP.GE.AND P1, PT, R213, R118, PT ;  /* 0x00000076d500720c */ /* 0x000fe20003f26270 */
[----:B------:R-:W-:Y:S02]  /*2230*/  IMAD.IADD R101, R101, 0x1, R7 ;  /* 0x0000000165657824 */ /* 0x000fe400078e0207 */
[----:B------:R-:W-:Y:S01]  /*2240*/  IMAD.IADD R5, R16, 0x1, R5 ;  /* 0x0000000110057824 */ /* 0x000fe200078e0205 */
[----:B------:R-:W-:Y:S01]  /*2250*/  SEL R4, R118, RZ, P1 ;  /* 0x000000ff76047207 */ /* 0x000fe20000800000 */
[----:B------:R-:W-:Y:S02]  /*2260*/  IMAD.IADD R103, R7, 0x1, R103 ;  /* 0x0000000107677824 */ /* 0x000fe400078e0267 */
[----:B------:R-:W-:Y:S01]  /*2270*/  IMAD R7, R212, R111, R0 ;  /* 0x0000006fd4077224 */ /* 0x000fe200078e0200 */
[----:B------:R-:W-:Y:S01]  /*2280*/  SHF.R.S32.HI R0, RZ, 0x1f, R5 ;  /* 0x0000001fff007819 */ /* 0x000fe20000011405 */
[----:B------:R-:W-:-:S02]  /*2290*/  IMAD.IADD R4, R213, 0x1, R4 ;  /* 0x00000001d5047824 */ /* 0x000fc400078e0204 */
[----:B------:R-:W-:Y:S01]  /*22a0*/  IMAD.IADD R107, R107, 0x1, R7 ;  /* 0x000000016b6b7824 */ /* 0x000fe200078e0207 */
[CC--:B------:R-:W-:Y:S01]  /*22b0*/  LEA.HI R13, R0.reuse, R5.reuse, RZ, 0x3 ;  /* 0x00000005000d7211 */ /* 0x0c0fe200078f18ff */
[----:B------:R-:W-:Y:S01]  /*22c0*/  IMAD.IADD R109, R7, 0x1, R109 ;  /* 0x00000001076d7824 */ /* 0x000fe200078e026d */
[----:B------:R-:W-:Y:S01]  /*22d0*/  LEA.HI R0, R0, R5, RZ, 0x6 ;  /* 0x0000000500007211 */ /* 0x000fe200078f30ff */
[CC--:B-----5:R-:W-:Y:S01]  /*22e0*/  IMAD.WIDE.U32 R106, R144.reuse, R110.reuse, R106 ;  /* 0x0000006e906a7225 */ /* 0x0e0fe200078e006a */
[----:B------:R-:W-:Y:S02]  /*22f0*/  SHF.R.S32.HI R7, RZ, 0x1f, R4 ;  /* 0x0000001fff077819 */ /* 0x000fe40000011404 */
[----:B------:R-:W-:Y:S01]  /*2300*/  SHF.R.S32.HI R5, RZ, 0x6, R0 ;  /* 0x00000006ff057819 */ /* 0x000fe20000011400 */
[----:B------:R-:W-:Y:S01]  /*2310*/  IMAD.WIDE.U32 R108, R144, R110, R108 ;  /* 0x0000006e906c7225 */ /* 0x000fe200078e006c */
[--C-:B------:R-:W-:Y:S02]  /*2320*/  LOP3.LUT R0, R225, 0x38, R13.reuse, 0xf8, !PT ;  /* 0x00000038e1007812 */ /* 0x100fe400078ef80d */
[----:B------:R-:W-:Y:S01]  /*2330*/  LOP3.LUT R8, R226, 0x38, R13, 0xf8, !PT ;  /* 0x00000038e2087812 */ /* 0x000fe200078ef80d */
[C---:B------:R-:W-:Y:S01]  /*2340*/  IMAD R141, R5.reuse, 0x1400, R228 ;  /* 0x00001400058d7824 */ /* 0x040fe200078e02e4 */
[----:B------:R-:W-:Y:S01]  /*2350*/  LOP3.LUT R6, R0, R30, RZ, 0x3c, !PT ;  /* 0x0000001e00067212 */ /* 0x000fe200078e3cff */
[----:B------:R-:W-:Y:S01]  /*2360*/  IMAD R133, R5, 0x1400, R229 ;  /* 0x0000140005857824 */ /* 0x000fe200078e02e5 */
[-C--:B------:R-:W-:Y:S01]  /*2370*/  LEA.HI R0, R7, R4.reuse, RZ, 0x6 ;  /* 0x0000000407007211 */ /* 0x080fe200078f30ff */
[----:B------:R-:W-:Y:S01]  /*2380*/  IMAD R143, R5, 0x1400, R230 ;  /* 0x00001400058f7824 */ /* 0x000fe200078e02e6 */
[----:B------:R-:W-:Y:S01]  /*2390*/  LEA.HI R4, R7, R4, RZ, 0x3 ;  /* 0x0000000407047211 */ /* 0x000fe200078f18ff */
[----:B------:R-:W-:Y:S01]  /*23a0*/  IMAD.IADD R141, R141, 0x1, R6 ;  /* 0x000000018d8d7824 */ /* 0x000fe200078e0206 */
[----:B------:R-:W-:Y:S01]  /*23b0*/  SHF.R.S32.HI R7, RZ, 0x6, R0 ;  /* 0x00000006ff077819 */ /* 0x000fe20000011400 */
[----:B------:R-:W-:Y:S01]  /*23c0*/  IMAD.WIDE.U32 R100, R144, R104, R100 ;  /* 0x0000006890647225 */ /* 0x000fe200078e0064 */
[----:B------:R-:W-:-:S02]  /*23d0*/  LOP3.LUT R6, R4, 0x38, RZ, 0xc0, !PT ;  /* 0x0000003804067812 */ /* 0x000fc400078ec0ff */
[----:B------:R-:W-:Y:S01]  /*23e0*/  LOP3.LUT R0, R13, 0x38, RZ, 0xc0, !PT ;  /* 0x000000380d007812 */ /* 0x000fe200078ec0ff */
[C---:B------:R-:W-:Y:S01]  /*23f0*/  IMAD R142, R7.reuse, 0x1400, R230 ;  /* 0x00001400078e7824 */ /* 0x040fe200078e02e6 */
[--C-:B------:R-:W-:Y:S01]  /*2400*/  LOP3.LUT R6, R6, 0x1c0, R31.reuse, 0xf8, !PT ;  /* 0x000001c006067812 */ /* 0x100fe200078ef81f */
[C---:B------:R-:W-:Y:S01]  /*2410*/  IMAD R140, R7.reuse, 0x1400, R228 ;  /* 0x00001400078c7824 */ /* 0x040fe200078e02e4 */
[----:B------:R-:W-:Y:S01]  /*2420*/  LOP3.LUT R0, R0, 0x1c0, R31, 0xf8, !PT ;  /* 0x000001c000007812 */ /* 0x000fe200078ef81f */
[----:B------:R-:W-:Y:S01]  /*2430*/  IMAD R132, R7, 0x1400, R229 ;  /* 0x0000140007847824 */ /* 0x000fe200078e02e5 */
[-C--:B------:R-:W-:Y:S01]  /*2440*/  LOP3.LUT R5, R6, R231.reuse, RZ, 0x3c, !PT ;  /* 0x000000e706057212 */ /* 0x080fe200078e3cff */
[----:B------:R-:W-:Y:S01]  /*2450*/  IMAD.SHL.U32 R31, R104, 0x40, RZ ;  /* 0x00000040681f7824 */ /* 0x000fe200078e00ff */
[----:B------:R-:W-:Y:S01]  /*2460*/  LOP3.LUT R0, R0, R231, RZ, 0x3c, !PT ;  /* 0x000000e700007212 */ /* 0x000fe200078e3cff */
[----:B------:R-:W-:Y:S01]  /*2470*/  IMAD.WIDE.U32 R102, R144, R104, R102 ;  /* 0x0000006890667225 */ /* 0x000fe200078e0066 */
[----:B------:R-:W-:-:S02]  /*2480*/  LOP3.LUT R8, R8, R21, RZ, 0x3c, !PT ;  /* 0x0000001508087212 */ /* 0x000fc400078e3cff */
[----:B------:R-:W-:Y:S01]  /*2490*/  LOP3.LUT R10, R226, 0x38, R4, 0xf8, !PT ;  /* 0x00000038e20a7812 */ /* 0x000fe200078ef804 */
[----:B------:R-:W-:Y:S01]  /*24a0*/  IMAD.IADD R142, R142, 0x1, R5 ;  /* 0x000000018e8e7824 */ /* 0x000fe200078e0205 */
[----:B------:R-:W-:Y:S01]  /*24b0*/  SHF.R.S32.HI R5, RZ, 0x1f, R144 ;  /* 0x0000001fff057819 */ /* 0x000fe20000011490 */
[----:B------:R-:W-:Y:S01]  /*24c0*/  IMAD.IADD R143, R143, 0x1, R0 ;  /* 0x000000018f8f7824 */ /* 0x000fe200078e0200 */
[----:B------:R-:W-:Y:S01]  /*24d0*/  LOP3.LUT R11, R10, R21, RZ, 0x3c, !PT ;  /* 0x000000150a0b7212 */ /* 0x000fe200078e3cff */
[----:B------:R-:W-:Y:S01]  /*24e0*/  IMAD.IADD R133, R133, 0x1, R8 ;  /* 0x0000000185857824 */ /* 0x000fe200078e0208 */
[----:B------:R-:W-:Y:S01]  /*24f0*/  LOP3.LUT R8, R225, 0x38, R4, 0xf8, !PT ;  /* 0x00000038e1087812 */ /* 0x000fe200078ef804 */
[C---:B------:R-:W-:Y:S01]  /*2500*/  IMAD R0, R5.reuse, R104, RZ ;  /* 0x0000006805007224 */ /* 0x040fe200078e02ff */
[----:B------:R-:W-:Y:S01]  /*2510*/  SHF.R.S32.HI R14, RZ, 0x3, R13 ;  /* 0x00000003ff0e7819 */ /* 0x000fe2000001140d */
[----:B------:R-:W-:Y:S01]  /*2520*/  IMAD.IADD R132, R132, 0x1, R11 ;  /* 0x0000000184847824 */ /* 0x000fe200078e020b */
[----:B------:R-:W-:Y:S01]  /*2530*/  LOP3.LUT R7, R8, R30, RZ, 0x3c, !PT ;  /* 0x0000001e08077212 */ /* 0x000fe200078e3cff */
[----:B------:R-:W-:Y:S01]  /*2540*/  IMAD R21, R144, R105, R0 ;  /* 0x0000006990157224 */ /* 0x000fe200078e0200 */
[----:B------:R-:W-:Y:S01]  /*2550*/  SHF.L.U64.HI R30, R110, 0x5, R111 ;  /* 0x000000056e1e7819 */ /* 0x000fe2000001026f */
[----:B------:R-:W-:Y:S01]  /*2560*/  IMAD R0, R5, R110, RZ ;  /* 0x0000006e05007224 */ /* 0x000fe200078e02ff */
[----:B------:R-:W-:Y:S01]  /*2570*/  LOP3.LUT R13, R13, 0xfffffff8, RZ, 0xc0, !PT ;  /* 0xfffffff80d0d7812 */ /* 0x000fe200078ec0ff */
[----:B------:R-:W-:Y:S01]  /*2580*/  IMAD.IADD R140, R140, 0x1, R7 ;  /* 0x000000018c8c7824 */ /* 0x000fe200078e0207 */
[----:B------:R-:W-:Y:S01]  /*2590*/  LOP3.LUT R11, R4, 0xfffffff8, RZ, 0xc0, !PT ;  /* 0xfffffff8040b7812 */ /* 0x000fe200078ec0ff */
[----:B------:R-:W-:Y:S01]  /*25a0*/  IMAD R15, R144, R111, R0 ;  /* 0x0000006f900f7224 */ /* 0x000fe200078e0200 */
[----:B------:R-:W-:Y:S01]  /*25b0*/  SEL R0, RZ, 0x8, P2 ;  /* 0x00000008ff007807 */ /* 0x000fe20001000000 */
[----:B------:R-:W-:Y:S01]  /*25c0*/  IMAD R7, R99, 0x50, RZ ;  /* 0x0000005063077824 */ /* 0x000fe200078e02ff */
[----:B------:R-:W-:Y:S01]  /*25d0*/  SHF.R.S32.HI R12, RZ, 0x3, R4 ;  /* 0x00000003ff0c7819 */ /* 0x000fe20000011404 */
[----:B------:R-:W-:Y:S01]  /*25e0*/  IMAD R5, R111, 0x50, RZ ;  /* 0x000000506f057824 */ /* 0x000fe200078e02ff */
[----:B------:R-:W-:Y:S01]  /*25f0*/  LOP3.LUT R0, R9, R0, RZ, 0xfc, !PT ;  /* 0x0000000009007212 */ /* 0x000fe200078efcff */
[----:B------:R-:W-:Y:S01]  /*2600*/  VIADD R8, R212, 0x40 ;  /* 0x00000040d4087836 */ /* 0x000fe20000000000 */
[----:B------:R-:W-:Y:S01]  /*2610*/  SHF.R.S32.HI R6, RZ, 0x1f, R11 ;  /* 0x0000001fff067819 */ /* 0x000fe2000001140b */
[----:B------:R-:W-:Y:S01]  /*2620*/  IMAD.WIDE.U32 R98, R98, 0x50, RZ ;  /* 0x0000005062627825 */ /* 0x000fe200078e00ff */
[----:B------:R-:W-:-:S02]  /*2630*/  LOP3.LUT R10, R0, 0x2, RZ, 0xc0, !PT ;  /* 0x00000002000a7812 */ /* 0x000fc400078ec0ff */
[----:B------:R-:W-:Y:S01]  /*2640*/  SHF.R.S32.HI R146, RZ, 0x1f, R8 ;  /* 0x0000001fff927819 */ /* 0x000fe20000011408 */
[----:B------:R-:W-:Y:S01]  /*2650*/  IMAD.WIDE.U32 R110, R110, 0x50, RZ ;  /* 0x000000506e6e7825 */ /* 0x000fe200078e00ff */
[C---:B------:R-:W-:Y:S02]  /*2660*/  LOP3.LUT R9, R0.reuse, 0x4, RZ, 0xc0, !PT ;  /* 0x0000000400097812 */ /* 0x040fe400078ec0ff */
[----:B------:R-:W-:Y:S01]  /*2670*/  LOP3.LUT R8, R0, 0x8, RZ, 0xc0, !PT ;  /* 0x0000000800087812 */ /* 0x000fe200078ec0ff */
[----:B------:R-:W-:-:S04]  /*2680*/  IMAD.WIDE.U32 R104, R104, 0x50, RZ ;  /* 0x0000005068687825 */ /* 0x000fc800078e00ff */
[----:B------:R-:W-:Y:S01]  /*2690*/  IMAD.IADD R120, R99, 0x1, R7 ;  /* 0x0000000163787824 */ /* 0x000fe200078e0207 */
[----:B------:R-:W-:Y:S01]  /*26a0*/  SHF.R.S32.HI R7, RZ, 0x1f, R13 ;  /* 0x0000001fff077819 */ /* 0x000fe2000001140d */
[----:B------:R-:W-:Y:S02]  /*26b0*/  IMAD.IADD R126, R111, 0x1, R5 ;  /* 0x000000016f7e7824 */ /* 0x000fe400078e0205 */
[----:B------:R-:W-:Y:S02]  /*26c0*/  IMAD.IADD R25, R101, 0x1, R21 ;  /* 0x0000000165197824 */ /* 0x000fe400078e0215 */
[----:B------:R-:W-:Y:S02]  /*26d0*/  IMAD.IADD R20, R107, 0x1, R15 ;  /* 0x000000016b147824 */ /* 0x000fe400078e020f */
[----:B------:R-:W-:Y:S02]  /*26e0*/  IMAD.SHL.U32 R118, R118, 0x2, RZ ;  /* 0x0000000276767824 */ /* 0x000fe400078e00ff */
[----:B------:R-:W-:-:S02]  /*26f0*/  IMAD.IADD R127, R105, 0x1, R127 ;  /* 0x00000001697f7824 */ /* 0x000fc400078e027f */
[----:B------:R-:W-:Y:S02]  /*2700*/  IMAD.IADD R21, R21, 0x1, R103 ;  /* 0x0000000115157824 */ /* 0x000fe400078e0267 */
[----:B------:R-:W-:Y:S02]  /*2710*/  IMAD.IADD R15, R15, 0x1, R109 ;  /* 0x000000010f0f7824 */ /* 0x000fe400078e026d */
[----:B------:R-:W-:-:S07]  /*2720*/  IMAD.IADD R5, R95, 0x1, R37 ;  /* 0x000000015f057824 */ /* 0x000fce00078e0225 */
.L_x_761:
[----:B-1----:R-:W2:Y:S01]  /*2730*/  LDL.LU R39, [R1+0x20] ;  /* 0x0000200001277983 */ /* 0x002ea20000300800 */
[----:B------:R-:W-:Y:S01]  /*2740*/  VIADD R41, R24, 0xffffffff ;  /* 0xffffffff18297836 */ /* 0x000fe20000000000 */
[----:B------:R-:W0:Y:S01]  /*2750*/  LDC.64 R116, c[0x0][0x2e8] ;  /* 0x0000ba00ff747b82 */ /* 0x000e220000000a00 */
[----:B------:R-:W-:Y:S05]  /*2760*/  YIELD ;  /* 0x0000000000007946 */ /* 0x000fea0003800000 */
[----:B------:R-:W-:Y:S01]  /*2770*/  SHF.R.S32.HI R38, RZ, 0x1f, R41 ;  /* 0x0000001fff267819 */ /* 0x000fe20000011429 */
[-C--:B------:R-:W-:Y:S01]  /*2780*/  IMAD R3, R120, R41.reuse, RZ ;  /* 0x0000002978037224 */ /* 0x080fe200078e02ff */
[----:B------:R-:W1:Y:S01]  /*2790*/  LDC R115, c[0x0][0x3f4] ;  /* 0x0000fd00ff737b82 */ /* 0x000e620000000800 */
[----:B------:R-:W-:Y:S01]  /*27a0*/  IMAD.WIDE.U32 R124, R98, R41, RZ ;  /* 0x00000029627c7225 */ /* 0x000fe200078e00ff */
[----:B------:R-:W-:Y:S03]  /*27b0*/  BSSY B0, `(.L_x_654) ;  /* 0x00007f4000007945 */ /* 0x000fe60003800000 */
[----:B------:R-:W-:Y:S01]  /*27c0*/  IMAD R3, R38, R98, R3 ;  /* 0x0000006226037224 */ /* 0x000fe200078e0203 */
[----:B------:R-:W-:-:S02]  /*27d0*/  IADD3 R0, P3, P4, R93, R124, R131 ;  /* 0x0000007c5d007210 */ /* 0x000fc40007c7e083 */
[-C--:B------:R-:W-:Y:S01]  /*27e0*/  IADD3 R36, P2, R93, R124.reuse, RZ ;  /* 0x0000007c5d247210 */ /* 0x080fe20007f5e0ff */
[----:B------:R-:W-:Y:S01]  /*27f0*/  IMAD.IADD R88, R125, 0x1, R3 ;  /* 0x000000017d587824 */ /* 0x000fe200078e0203 */
[----:B------:R-:W-:-:S03]  /*2800*/  IADD3 R4, P5, P6, R93, R124, R129 ;  /* 0x0000007c5d047210 */ /* 0x000fc60007ebe081 */
[----:B------:R-:W-:Y:S01]  /*2810*/  IMAD.X R37, R88, 0x1, R35, P2 ;  /* 0x0000000158257824 */ /* 0x000fe200010e0623 */
[----:B------:R-:W-:Y:S02]  /*2820*/  IADD3.X R3, R35, R88, R130, P3, P4 ;  /* 0x0000005823037210 */ /* 0x000fe40001fe8482 */
[----:B------:R-:W-:Y:S02]  /*2830*/  ISETP.GT.AND P3, PT, R41, R119, PT ;  /* 0x000000772900720c */ /* 0x000fe40003f64270 */
[C---:B0-----:R-:W-:Y:S02]  /*2840*/  LEA R48, P2, R0.reuse, R116, 0x1 ;  /* 0x0000007400307211 */ /* 0x041fe400078408ff */
[----:B------:R-:W-:Y:S02]  /*2850*/  IADD3.X R24, R35, R88, R128, P5, P6 ;  /* 0x0000005823187210 */ /* 0x000fe40002fec480 */
[----:B------:R-:W-:Y:S01]  /*2860*/  LEA.HI.X R49, R0, R117, R3, 0x1, P2 ;  /* 0x0000007500317211 */ /* 0x000fe200010f0c03 */
[----:B------:R-:W-:Y:S01]  /*2870*/  IMAD R3, R19, 0x5000, R232 ;  /* 0x0000500013037824 */ /* 0x000fe200078e02e8 */
[----:B-1----:R-:W-:-:S02]  /*2880*/  ISETP.GE.AND P2, PT, R115, 0x1, PT ;  /* 0x000000017300780c */ /* 0x002fc40003f46270 */
[-C--:B------:R-:W-:Y:S02]  /*2890*/  LEA R50, P5, R4, R116.reuse, 0x1 ;  /* 0x0000007404327211 */ /* 0x080fe400078a08ff */
[----:B------:R-:W-:Y:S02]  /*28a0*/  LEA R56, P6, R36, R116, 0x1 ;  /* 0x0000007424387211 */ /* 0x000fe400078c08ff */
[-C--:B------:R-:W-:Y:S01]  /*28b0*/  LEA.HI.X R51, R4, R117.reuse, R24, 0x1, P5 ;  /* 0x0000007504337211 */ /* 0x080fe200028f0c18 */
[----:B------:R-:W-:Y:S01]  /*28c0*/  IMAD R4, R3, 0x2, R18 ;  /* 0x0000000203047824 */ /* 0x000fe200078e0212 */
[----:B------:R-:W-:Y:S01]  /*28d0*/  LEA.HI.X R57, R36, R117, R37, 0x1, P6 ;  /* 0x0000007524397211 */ /* 0x000fe200030f0c25 */
[----:B------:R-:W-:Y:S01]  /*28e0*/  IMAD.MOV.U32 R24, RZ, RZ, R41 ;  /* 0x000000ffff187224 */ /* 0x000fe200078e0029 */
[----:B--2---:R-:W-:-:S04]  /*28f0*/  LOP3.LUT R39, R39, 0xfffffffd, RZ, 0xc0, !PT ;  /* 0xfffffffd27277812 */ /* 0x004fc800078ec0ff */
[----:B------:R-:W-:-:S05]  /*2900*/  @P3 LOP3.LUT R39, R39, 0x2, RZ, 0xfc, !PT ;  /* 0x0000000227273812 */ /* 0x000fca00078efcff */
[----:B------:R0:W-:Y:S01]  /*2910*/  STL [R1+0x20], R39 ;  /* 0x0000202701007387 */ /* 0x0001e20000100800 */
[----:B------:R-:W-:Y:S05]  /*2920*/  @!P2 BRA `(.L_x_655) ;  /* 0x000000780078a947 */ /* 0x000fea0003800000 */
[----:B------:R-:W-:Y:S01]  /*2930*/  ULDC.U8 UR4, c[0x0][0x410] ;  /* 0x0001040000047ab9 */ /* 0x000fe20000000000 */
[-C--:B------:R-:W-:Y:S01]  /*2940*/  IMAD R3, R126, R41.reuse, RZ ;  /* 0x000000297e037224 */ /* 0x080fe200078e02ff */
[----:B------:R-:W-:Y:S01]  /*2950*/  ISETP.NE.AND P2, PT, RZ, UR4, PT ;  /* 0x00000004ff007c0c */ /* 0x000fe2000bf45270 */
[-C--:B0-----:R-:W-:Y:S02]  /*2960*/  IMAD R39, R127, R41.reuse, RZ ;  /* 0x000000297f277224 */ /* 0x081fe400078e02ff */
[----:B------:R-:W-:Y:S02]  /*2970*/  IMAD R37, R38, R110, R3 ;  /* 0x0000006e26257224 */ /* 0x000fe400078e0203 */
[----:B------:R-:W-:Y:S02]  /*2980*/  IMAD R3, R24, -0x50, R2 ;  /* 0xffffffb018037824 */ /* 0x000fe400078e0202 */
[----:B------:R-:W-:Y:S02]  /*2990*/  IMAD R39, R38, R104, R39 ;  /* 0x0000006826277224 */ /* 0x000fe400078e0227 */
[----:B------:R-:W-:Y:S01]  /*29a0*/  IMAD.WIDE.U32 R86, R110, R41, RZ ;  /* 0x000000296e567225 */ /* 0x000fe200078e00ff */
[----:B------:R-:W-:-:S03]  /*29b0*/  VIMNMX R3, R3, 0x50, PT ;  /* 0x0000005003037848 */ /* 0x000fc60003fe0100 */
[----:B------:R-:W-:-:S04]  /*29c0*/  IMAD.WIDE.U32 R84, R104, R41, RZ ;  /* 0x0000002968547225 */ /* 0x000fc800078e00ff */
[----:B------:R-:W-:Y:S02]  /*29d0*/  IMAD.IADD R0, R87, 0x1, R37 ;  /* 0x0000000157007824 */ /* 0x000fe400078e0225 */
[----:B------:R-:W-:Y:S01]  /*29e0*/  IMAD.IADD R114, R85, 0x1, R39 ;  /* 0x0000000155727824 */ /* 0x000fe200078e0227 */
[----:B------:R-:W-:Y:S06]  /*29f0*/  @!P2 BRA `(.L_x_656) ;  /* 0x00000038004ca947 */ /* 0x000fec0003800000 */
[----:B------:R-:W-:Y:S01]  /*2a00*/  ISETP.GE.AND P3, PT, R212, R3, PT ;  /* 0x00000003d400720c */ /* 0x000fe20003f66270 */
[----:B------:R-:W-:Y:S01]  /*2a10*/  BSSY B1, `(.L_x_657) ;  /* 0x000002a000017945 */ /* 0x000fe20003800000 */
        /* <DEDUP_REMOVED lines=9> */
[----:B------:R-:W-:Y:S06]  /*2ab0*/  @P3 BRA `(.L_x_658) ;  /* 0x00000000007c3947 */ /* 0x000fec0003800000 */
[----:B------:R-:W-:Y:S01]  /*2ac0*/  IADD3 R37, P2, R106, R86, RZ ;  /* 0x000000566a257210 */ /* 0x000fe20007f5e0ff */
[----:B------:R-:W-:Y:S01]  /*2ad0*/  ULDC.64 UR4, c[0x0][0x3e8] ;  /* 0x0000fa0000047ab9 */ /* 0x000fe20000000a00 */
[----:B------:R-:W-:Y:S02]  /*2ae0*/  IADD3 R39, P4, R100, R84, RZ ;  /* 0x0000005464277210 */ /* 0x000fe40007f9e0ff */
[----:B------:R-:W-:Y:S02]  /*2af0*/  CS2R R122, SRZ ;  /* 0x00000000007a7805 */ /* 0x000fe4000001ff00 */
[-C--:B------:R-:W-:Y:S01]  /*2b00*/  ISETP.GE.AND P5, PT, R22, R115.reuse, PT ;  /* 0x000000731600720c */ /* 0x080fe20003fa6270 */
[----:B------:R-:W-:Y:S01]  /*2b10*/  IMAD.X R38, R0, 0x1, R20, P2 ;  /* 0x0000000100267824 */ /* 0x000fe200010e0614 */
[C---:B------:R-:W-:Y:S01]  /*2b20*/  LEA R36, P2, R37.reuse, UR4, 0x1 ;  /* 0x0000000425247c11 */ /* 0x040fe2000f8408ff */
[----:B------:R-:W-:Y:S01]  /*2b30*/  IMAD.X R40, R114, 0x1, R25, P4 ;  /* 0x0000000172287824 */ /* 0x000fe200020e0619 */
[----:B------:R-:W-:Y:S01]  /*2b40*/  CS2R R124, SRZ ;  /* 0x00000000007c7805 */ /* 0x000fe2000001ff00 */
[----:B------:R-:W-:Y:S01]  /*2b50*/  ULDC.64 UR6, c[0x0][0x208] ;  /* 0x0000820000067ab9 */ /* 0x000fe20000000a00 */
[----:B------:R-:W-:Y:S01]  /*2b60*/  LEA.HI.X R37, R37, UR5, R38, 0x1, P2 ;  /* 0x0000000525257c11 */ /* 0x000fe200090f0c26 */
[----:B------:R-:W-:Y:S01]  /*2b70*/  ULDC.64 UR4, c[0x0][0x400] ;  /* 0x0001000000047ab9 */ /* 0x000fe20000000a00 */
[----:B------:R-:W-:-:S02]  /*2b80*/  ISETP.GE.AND P4, PT, R215, R115, PT ;  /* 0x00000073d700720c */ /* 0x000fc40003f86270 */
[----:B------:R-:W-:-:S03]  /*2b90*/  LEA R38, P2, R39, UR4, 0x1 ;  /* 0x0000000427267c11 */ /* 0x000fc6000f8408ff */
[----:B------:R0:W5:Y:S01]  /*2ba0*/  @!P5 LDG.E.64 R122, desc[UR6][R36.64] ;  /* 0x00000006247ad981 */ /* 0x000162000c1e1b00 */
[----:B------:R-:W-:Y:S02]  /*2bb0*/  LEA.HI.X R39, R39, UR5, R40, 0x1, P2 ;  /* 0x0000000527277c11 */ /* 0x000fe400090f0c28 */
[----:B------:R-:W-:-:S03]  /*2bc0*/  ISETP.GE.AND P2, PT, R214, R115, PT ;  /* 0x00000073d600720c */ /* 0x000fc60003f46270 */
[----:B------:R0:W5:Y:S01]  /*2bd0*/  @!P5 LDG.E.64 R124, desc[UR6][R38.64] ;  /* 0x00000006267cd981 */ /* 0x000162000c1e1b00 */
[----:B------:R-:W-:Y:S02]  /*2be0*/  ISETP.GE.AND P5, PT, R216, R115, PT ;  /* 0x00000073d800720c */ /* 0x000fe40003fa6270 */
[----:B------:R-:W-:Y:S02]  /*2bf0*/  CS2R R90, SRZ ;  /* 0x00000000005a7805 */ /* 0x000fe4000001ff00 */
[----:B------:R-:W-:Y:S02]  /*2c00*/  CS2R R82, SRZ ;  /* 0x0000000000527805 */ /* 0x000fe4000001ff00 */
[----:B------:R-:W-:Y:S02]  /*2c10*/  CS2R R78, SRZ ;  /* 0x00000000004e7805 */ /* 0x000fe4000001ff00 */
[----:B------:R-:W-:Y:S02]  /*2c20*/  CS2R R116, SRZ ;  /* 0x0000000000747805 */ /* 0x000fe4000001ff00 */
[----:B------:R-:W-:-:S02]  /*2c30*/  CS2R R88, SRZ ;  /* 0x0000000000587805 */ /* 0x000fc4000001ff00 */
[----:B------:R-:W-:Y:S01]  /*2c40*/  CS2R R80, SRZ ;  /* 0x0000000000507805 */ /* 0x000fe2000001ff00 */
[----:B------:R0:W5:Y:S04]  /*2c50*/  @!P4 LDG.E.64 R90, desc[UR6][R36.64+0x40] ;  /* 0x00004006245ac981 */ /* 0x000168000c1e1b00 */
[----:B------:R0:W5:Y:S04]  /*2c60*/  @!P2 LDG.E.64 R82, desc[UR6][R36.64+0x80] ;  /* 0x000080062452a981 */ /* 0x000168000c1e1b00 */
[----:B------:R0:W5:Y:S04]  /*2c70*/  @!P5 LDG.E.64 R78, desc[UR6][R36.64+0xc0] ;  /* 0x0000c006244ed981 */ /* 0x000168000c1e1b00 */
[----:B------:R0:W5:Y:S04]  /*2c80*/  @!P4 LDG.E.64 R116, desc[UR6][R38.64+0x40] ;  /* 0x000040062674c981 */ /* 0x000168000c1e1b00 */
[----:B------:R0:W5:Y:S04]  /*2c90*/  @!P2 LDG.E.64 R88, desc[UR6][R38.64+0x80] ;  /* 0x000080062658a981 */ /* 0x000168000c1e1b00 */
[----:B------:R0:W5:Y:S02]  /*2ca0*/  @!P5 LDG.E.64 R80, desc[UR6][R38.64+0xc0] ;  /* 0x0000c0062650d981 */ /* 0x000164000c1e1b00 */
.L_x_658:
[----:B------:R-:W-:Y:S05]  /*2cb0*/  BSYNC B1 ;  /* 0x0000000000017941 */ /* 0x000fea0003800000 */
.L_x_657:
[----:B0----5:R-:W-:Y:S01]  /*2cc0*/  IMAD.MOV.U32 R36, RZ, RZ, R78 ;  /* 0x000000ffff247224 */ /* 0x021fe200078e004e */
[----:B------:R-:W-:Y:S01]  /*2cd0*/  BSSY B1, `(.L_x_659) ;  /* 0x0000049000017945 */ /* 0x000fe20003800000 */
[----:B------:R-:W-:Y:S01]  /*2ce0*/  IMAD.MOV.U32 R37, RZ, RZ, R79 ;  /* 0x000000ffff257224 */ /* 0x000fe200078e004f */
[----:B------:R-:W-:Y:S01]  /*2cf0*/  CS2R R66, SRZ ;  /* 0x0000000000427805 */ /* 0x000fe2000001ff00 */
[----:B------:R-:W-:Y:S01]  /*2d00*/  IMAD.MOV.U32 R38, RZ, RZ, R82 ;  /* 0x000000ffff267224 */ /* 0x000fe200078e0052 */
[----:B------:R-:W-:Y:S01]  /*2d10*/  PRMT R183, R36, 0x7610, R183 ;  /* 0x0000761024b77816 */ /* 0x000fe200000000b7 */
[----:B------:R-:W-:Y:S01]  /*2d20*/  IMAD.MOV.U32 R36, RZ, RZ, R83 ;  /* 0x000000ffff247224 */ /* 0x000fe200078e0053 */
[----:B------:R-:W-:Y:S01]  /*2d30*/  PRMT R184, R37, 0x7610, R184 ;  /* 0x0000761025b87816 */ /* 0x000fe200000000b8 */
[----:B------:R-:W-:Y:S01]  /*2d40*/  IMAD.MOV.U32 R37, RZ, RZ, R90 ;  /* 0x000000ffff257224 */ /* 0x000fe200078e005a */
[----:B------:R-:W-:Y:S01]  /*2d50*/  PRMT R185, R38, 0x7610, R185 ;  /* 0x0000761026b97816 */ /* 0x000fe200000000b9 */
[----:B------:R-:W-:Y:S01]  /*2d60*/  VIADD R39, R212, 0x20 ;  /* 0x00000020d4277836 */ /* 0x000fe20000000000 */
[----:B------:R-:W-:Y:S01]  /*2d70*/  PRMT R186, R36, 0x7610, R186 ;  /* 0x0000761024ba7816 */ /* 0x000fe200000000ba */
[----:B------:R-:W-:Y:S01]  /*2d80*/  IMAD.MOV.U32 R36, RZ, RZ, R91 ;  /* 0x000000ffff247224 */ /* 0x000fe200078e005b */
[----:B------:R-:W-:Y:S01]  /*2d90*/  PRMT R187, R37, 0x7610, R187 ;  /* 0x0000761025bb7816 */ /* 0x000fe200000000bb */
[----:B------:R-:W-:Y:S01]  /*2da0*/  IMAD.MOV.U32 R37, RZ, RZ, R123 ;  /* 0x000000ffff257224 */ /* 0x000fe200078e007b */
[----:B------:R-:W-:Y:S01]  /*2db0*/  ISETP.GE.AND P4, PT, R39, R3, PT ;  /* 0x000000032700720c */ /* 0x000fe20003f86270 */
[----:B------:R-:W-:Y:S01]  /*2dc0*/  IMAD.MOV.U32 R38, RZ, RZ, R122 ;  /* 0x000000ffff267224 */ /* 0x000fe200078e007a */
[----:B------:R-:W-:Y:S01]  /*2dd0*/  PRMT R188, R36, 0x7610, R188 ;  /* 0x0000761024bc7816 */ /* 0x000fe200000000bc */
        /* <DEDUP_REMOVED lines=15> */
[----:B------:R-:W-:-:S02]  /*2ed0*/  PRMT R153, R38, 0x7610, R153 ;  /* 0x0000761026997816 */ /* 0x000fc40000000099 */
[----:B------:R-:W-:Y:S02]  /*2ee0*/  CS2R R70, SRZ ;  /* 0x0000000000467805 */ /* 0x000fe4000001ff00 */
[----:B------:R-:W-:Y:S02]  /*2ef0*/  PRMT R191, R36, 0x7610, R191 ;  /* 0x0000761024bf7816 */ /* 0x000fe400000000bf */
[----:B------:R-:W-:Y:S02]  /*2f00*/  CS2R R74, SRZ ;  /* 0x00000000004a7805 */ /* 0x000fe4000001ff00 */
[----:B------:R-:W-:Y:S02]  /*2f10*/  PRMT R145, R145, 0x5410, R37 ;  /* 0x0000541091917816 */ /* 0x000fe40000000025 */
[----:B------:R-:W-:Y:S02]  /*2f20*/  CS2R R64, SRZ ;  /* 0x0000000000407805 */ /* 0x000fe4000001ff00 */
[----:B------:R-:W-:-:S02]  /*2f30*/  CS2R R68, SRZ ;  /* 0x0000000000447805 */ /* 0x000fc4000001ff00 */
[----:B------:R-:W-:Y:S02]  /*2f40*/  CS2R R72, SRZ ;  /* 0x0000000000487805 */ /* 0x000fe4000001ff00 */
[----:B------:R-:W-:Y:S01]  /*2f50*/  CS2R R76, SRZ ;  /* 0x00000000004c7805 */ /* 0x000fe2000001ff00 */
[----:B------:R-:W-:Y:S06]  /*2f60*/  @P4 BRA `(.L_x_660) ;  /* 0x00000000007c4947 */ /* 0x000fec0003800000 */
[----:B------:R-:W-:Y:S01]  /*2f70*/  IADD3 R37, P2, P5, R106, R86, R28 ;  /* 0x000000566a257210 */ /* 0x000fe20007d5e01c */
[----:B------:R-:W-:Y:S01]  /*2f80*/  ULDC.64 UR4, c[0x0][0x3e8] ;  /* 0x0000fa0000047ab9 */ /* 0x000fe20000000a00 */
[----:B------:R-:W-:Y:S01]  /*2f90*/  ULDC.64 UR6, c[0x0][0x400] ;  /* 0x0001000000067ab9 */ /* 0x000fe20000000a00 */
[----:B------:R-:W-:Y:S02]  /*2fa0*/  CS2R R74, SRZ ;  /* 0x00000000004a7805 */ /* 0x000fe4000001ff00 */
[----:B------:R-:W-:Y:S02]  /*2fb0*/  IADD3.X R42, R20, R0, R30, P2, P5 ;  /* 0x00000000142a7210 */ /* 0x000fe400017ea41e */
[----:B------:R-:W-:Y:S02]  /*2fc0*/  CS2R R70, SRZ ;  /* 0x0000000000467805 */ /* 0x000fe4000001ff00 */
[----:B------:R-:W-:Y:S02]  /*2fd0*/  IADD3 R39, P2, P5, R100, R84, R32 ;  /* 0x0000005464277210 */ /* 0x000fe40007d5e020 */
[----:B------:R-:W-:-:S02]  /*2fe0*/  CS2R R76, SRZ ;  /* 0x00000000004c7805 */ /* 0x000fc4000001ff00 */
[----:B------:R-:W-:Y:S01]  /*2ff0*/  CS2R R72, SRZ ;  /* 0x0000000000487805 */ /* 0x000fe2000001ff00 */
[----:B------:R-:W-:Y:S01]  /*3000*/  ULDC.64 UR8, c[0x0][0x208] ;  /* 0x0000820000087ab9 */ /* 0x000fe20000000a00 */
[----:B------:R-:W-:Y:S02]  /*3010*/  IADD3.X R40, R25, R114, R34, P2, P5 ;  /* 0x0000007219287210 */ /* 0x000fe400017ea422 */
[----:B------:R-:W-:Y:S02]  /*3020*/  LEA R36, P2, R37, UR4, 0x1 ;  /* 0x0000000425247c11 */ /* 0x000fe4000f8408ff */
[----:B------:R-:W-:Y:S02]  /*3030*/  LEA R38, P5, R39, UR6, 0x1 ;  /* 0x0000000627267c11 */ /* 0x000fe4000f8a08ff */
[----:B------:R-:W-:Y:S02]  /*3040*/  LEA.HI.X R37, R37, UR5, R42, 0x1, P2 ;  /* 0x0000000525257c11 */ /* 0x000fe400090f0c2a */
[----:B------:R-:W-:-:S02]  /*3050*/  LEA.HI.X R39, R39, UR7, R40, 0x1, P5 ;  /* 0x0000000727277c11 */ /* 0x000fc4000a8f0c28 */
[-C--:B------:R-:W-:Y:S02]  /*3060*/  ISETP.GE.AND P2, PT, R22, R115.reuse, PT ;  /* 0x000000731600720c */ /* 0x080fe40003f46270 */
[----:B------:R-:W-:Y:S02]  /*3070*/  ISETP.GE.AND P5, PT, R215, R115, PT ;  /* 0x00000073d700720c */ /* 0x000fe40003fa6270 */
[----:B------:R-:W-:Y:S02]  /*3080*/  CS2R R66, SRZ ;  /* 0x0000000000427805 */ /* 0x000fe4000001ff00 */
[----:B------:R-:W-:Y:S02]  /*3090*/  CS2R R62, SRZ ;  /* 0x00000000003e7805 */ /* 0x000fe4000001ff00 */
[----:B------:R-:W-:-:S05]  /*30a0*/  CS2R R68, SRZ ;  /* 0x0000000000447805 */ /* 0x000fca000001ff00 */
[----:B------:R0:W5:Y:S04]  /*30b0*/  @!P2 LDG.E.64 R74, desc[UR8][R36.64] ;  /* 0x00000008244aa981 */ /* 0x000168000c1e1b00 */
[----:B------:R0:W5:Y:S01]  /*30c0*/  @!P2 LDG.E.64 R76, desc[UR8][R38.64] ;  /* 0x00000008264ca981 */ /* 0x000162000c1e1b00 */
[----:B------:R-:W-:-:S03]  /*30d0*/  ISETP.GE.AND P2, PT, R214, R115, PT ;  /* 0x00000073d600720c */ /* 0x000fc60003f46270 */
[----:B------:R0:W5:Y:S04]  /*30e0*/  @!P5 LDG.E.64 R70, desc[UR8][R36.64+0x40] ;  /* 0x000040082446d981 */ /* 0x000168000c1e1b00 */
[----:B------:R0:W5:Y:S01]  /*30f0*/  @!P5 LDG.E.64 R72, desc[UR8][R38.64+0x40] ;  /* 0x000040082648d981 */ /* 0x000162000c1e1b00 */
[----:B------:R-:W-:Y:S02]  /*3100*/  ISETP.GE.AND P5, PT, R216, R115, PT ;  /* 0x00000073d800720c */ /* 0x000fe40003fa6270 */
[----:B------:R-:W-:-:S03]  /*3110*/  CS2R R64, SRZ ;  /* 0x0000000000407805 */ /* 0x000fc6000001ff00 */
[----:B------:R0:W5:Y:S04]  /*3120*/  @!P2 LDG.E.64 R66, desc[UR8][R36.64+0x80] ;  /* 0x000080082442a981 */ /* 0x000168000c1e1b00 */
[----:B------:R0:W5:Y:S04]  /*3130*/  @!P2 LDG.E.64 R68, desc[UR8][R38.64+0x80] ;  /* 0x000080082644a981 */ /* 0x000168000c1e1b00 */
[----:B------:R0:W5:Y:S04]  /*3140*/  @!P5 LDG.E.64 R62, desc[UR8][R36.64+0xc0] ;  /* 0x0000c008243ed981 */ /* 0x000168000c1e1b00 */
[----:B------:R0:W5:Y:S02]  /*3150*/  @!P5 LDG.E.64 R64, desc[UR8][R38.64+0xc0] ;  /* 0x0000c0082640d981 */ /* 0x000164000c1e1b00 */
.L_x_660:
[----:B------:R-:W-:Y:S05]  /*3160*/  BSYNC B1 ;  /* 0x0000000000017941 */ /* 0x000fea0003800000 */
.L_x_659:
[----:B0-----:R-:W-:Y:S01]  /*3170*/  VIADD R36, R212, 0x40 ;  /* 0x00000040d4247836 */ /* 0x001fe20000000000 */
[----:B------:R-:W-:Y:S01]  /*3180*/  BSSY B1, `(.L_x_661) ;  /* 0x000002a000017945 */ /* 0x000fe20003800000 */
[----:B------:R-:W-:Y:S02]  /*3190*/  CS2R R40, SRZ ;  /* 0x0000000000287805 */ /* 0x000fe4000001ff00 */
[----:B------:R-:W-:Y:S02]  /*31a0*/  CS2R R46, SRZ ;  /* 0x00000000002e7805 */ /* 0x000fe4000001ff00 */
[----:B------:R-:W-:Y:S02]  /*31b0*/  CS2R R52, SRZ ;  /* 0x0000000000347805 */ /* 0x000fe4000001ff00 */
[----:B------:R-:W-:Y:S02]  /*31c0*/  ISETP.GE.AND P5, PT, R36, R3, PT ;  /* 0x000000032400720c */ /* 0x000fe40003fa6270 */
[----:B------:R-:W-:-:S02]  /*31d0*/  CS2R R58, SRZ ;  /* 0x00000000003a7805 */ /* 0x000fc4000001ff00 */
[----:B------:R-:W-:Y:S02]  /*31e0*/  CS2R R42, SRZ ;  /* 0x00000000002a7805 */ /* 0x000fe4000001ff00 */
[----:B------:R-:W-:Y:S02]  /*31f0*/  CS2R R44, SRZ ;  /* 0x00000000002c7805 */ /* 0x000fe4000001ff00 */
[----:B------:R-:W-:Y:S02]  /*3200*/  CS2R R54, SRZ ;  /* 0x0000000000367805 */ /* 0x000fe4000001ff00 */
[----:B------:R-:W-:-:S03]  /*3210*/  CS2R R60, SRZ ;  /* 0x00000000003c7805 */ /* 0x000fc6000001ff00 */
[----:B------:R-:W-:Y:S05]  /*3220*/  @P5 BRA `(.L_x_662) ;  /* 0x00000000007c5947 */ /* 0x000fea0003800000 */
[----:B------:R-:W-:Y:S01]  /*3230*/  IADD3 R86, P2, P6, R106, R27, R86 ;  /* 0x0000001b6a567210 */ /* 0x000fe20007e5e056 */
[----:B------:R-:W-:Y:S01]  /*3240*/  ULDC.64 UR4, c[0x0][0x3e8] ;  /* 0x0000fa0000047ab9 */ /* 0x000fe20000000a00 */
[----:B------:R-:W-:Y:S01]  /*3250*/  ULDC.64 UR6, c[0x0][0x400] ;  /* 0x0001000000067ab9 */ /* 0x000fe20000000a00 */
[----:B------:R-:W-:Y:S02]  /*3260*/  CS2R R58, SRZ ;  /* 0x00000000003a7805 */ /* 0x000fe4000001ff00 */
[----:B------:R-:W-:Y:S02]  /*3270*/  IADD3.X R37, R20, R29, R0, P2, P6 ;  /* 0x0000001d14257210 */ /* 0x000fe400017ec400 */
[----:B------:R-:W-:Y:S02]  /*3280*/  CS2R R60, SRZ ;  /* 0x00000000003c7805 */ /* 0x000fe4000001ff00 */
[----:B------:R-:W-:Y:S01]  /*3290*/  IADD3 R84, P2, P6, R100, R31, R84 ;  /* 0x0000001f64547210 */ /* 0x000fe20007e5e054 */
[----:B------:R-:W-:-:S03]  /*32a0*/  ULDC.64 UR8, c[0x0][0x208] ;  /* 0x0000820000087ab9 */ /* 0x000fc60000000a00 */
[----:B------:R-:W-:Y:S02]  /*32b0*/  IADD3.X R39, R25, R33, R114, P2, P6 ;  /* 0x0000002119277210 */ /* 0x000fe400017ec472 */
[----:B------:R-:W-:-:S04]  /*32c0*/  LEA R36, P2, R86, UR4, 0x1 ;  /* 0x0000000456247c11 */ /* 0x000fc8000f8408ff */
[----:B------:R-:W-:Y:S02]  /*32d0*/  LEA.HI.X R37, R86, UR5, R37, 0x1, P2 ;  /* 0x0000000556257c11 */ /* 0x000fe400090f0c25 */
[----:B------:R-:W-:-:S04]  /*32e0*/  LEA R38, P2, R84, UR6, 0x1 ;  /* 0x0000000654267c11 */ /* 0x000fc8000f8408ff */
[----:B------:R-:W-:Y:S02]  /*32f0*/  LEA.HI.X R39, R84, UR7, R39, 0x1, P2 ;  /* 0x0000000754277c11 */ /* 0x000fe400090f0c27 */
[----:B------:R-:W-:Y:S02]  /*3300*/  ISETP.GE.AND P2, PT, R22, R115, PT ;  /* 0x000000731600720c */ /* 0x000fe40003f46270 */
[----:B------:R-:W-:Y:S02]  /*3310*/  CS2R R52, SRZ ;  /* 0x0000000000347805 */ /* 0x000fe4000001ff00 */
[----:B------:R-:W-:-:S09]  /*3320*/  CS2R R54, SRZ ;  /* 0x0000000000367805 */ /* 0x000fd2000001ff00 */
[----:B------:R0:W5:Y:S04]  /*3330*/  @!P2 LDG.E.64 R58, desc[UR8][R36.64] ;  /* 0x00000008243aa981 */ /* 0x000168000c1e1b00 */
[----:B------:R0:W5:Y:S01]  /*3340*/  @!P2 LDG.E.64 R60, desc[UR8][R38.64] ;  /* 0x00000008263ca981 */ /* 0x000162000c1e1b00 */
        /* <DEDUP_REMOVED lines=10> */
[----:B------:R-:W-:-:S13]  /*33f0*/  ISETP.GE.AND P2, PT, R216, R115, PT ;  /* 0x00000073d800720c */ /* 0x000fda0003f46270 */
[----:B------:R0:W5:Y:S04]  /*3400*/  @!P2 LDG.E.64 R40, desc[UR8][R36.64+0xc0] ;  /* 0x0000c0082428a981 */ /* 0x000168000c1e1b00 */
[----:B------:R0:W5:Y:S02]  /*3410*/  @!P2 LDG.E.64 R42, desc[UR8][R38.64+0xc0] ;  /* 0x0000c008262aa981 */ /* 0x000164000c1e1b00 */
.L_x_662:
[----:B------:R-:W-:Y:S05]  /*3420*/  BSYNC B1 ;  /* 0x0000000000017941 */ /* 0x000fea0003800000 */
.L_x_661:
[----:B-----5:R-:W-:Y:S01]  /*3430*/  IMAD.MOV.U32 R0, RZ, RZ, R62 ;  /* 0x000000ffff007224 */ /* 0x020fe200078e003e */
[----:B------:R-:W-:Y:S01]  /*3440*/  ISETP.NE.AND P2, PT, R220, 0x3, PT ;  /* 0x00000003dc00780c */ /* 0x000fe20003f45270 */
[----:B0-----:R-:W-:Y:S02]  /*3450*/  IMAD.MOV.U32 R36, RZ, RZ, R63 ;  /* 0x000000ffff247224 */ /* 0x001fe400078e003f */
        /* <DEDUP_REMOVED lines=60> */
[----:B------:R-:W-:Y:S02]  /*3820*/  PRMT R174, R36, 0x7610, R174 ;  /* 0x0000761024ae7816 */ /* 0x000fe400000000ae */
[----:B------:R-:W-:Y:S01]  /*3830*/  PRMT R175, R0, 0x7610, R175 ;  /* 0x0000761000af7816 */ /* 0x000fe200000000af */
[----:B------:R-:W-:Y:S06]  /*3840*/  @!P2 BRA `(.L_x_663) ;  /* 0x000000000004a947 */ /* 0x000fec0003800000 */
[----:B------:R-:W-:Y:S01]  /*3850*/  BPT.TRAP 0x1 ;  /* 0x000000040000795c */ /* 0x000fe20000300000 */
.L_x_663:
[----:B------:R-:W-:Y:S01]  /*3860*/  IMAD R0, R19, 0x8, R18 ;  /* 0x0000000813007824 */ /* 0x000fe200078e0212 */
[----:B------:R-:W-:Y:S01]  /*3870*/  SHF.L.U32 R114, R217, 0x1f, RZ ;  /* 0x0000001fd9727819 */ /* 0x000fe200000006ff */
[----:B------:R-:W-:Y:S03]  /*3880*/  BSSY B1, `(.L_x_664) ;  /* 0x0000003000017945 */ /* 0x000fe60003800000 */
[----:B------:R-:W0:Y:S02]  /*3890*/  SYNCS.PHASECHK.TRANS64.TRYWAIT P6, [R0+URZ+0x38890], R114 ;  /* 0x03889072000075a7 */ /* 0x000e2400080c017f */
[----:B0-----:R-:W-:Y:S05]  /*38a0*/  @!P6 BRA `(.L_x_665) ;  /* 0x0000024c000ce947 */ /* 0x001fea0003800000 */
.L_x_1048:
[----:B------:R-:W-:Y:S05]  /*38b0*/  BSYNC B1 ;  /* 0x0000000000017941 */ /* 0x000fea0003800000 */
.L_x_664:
[----:B------:R-:W-:Y:S04]  /*38c0*/  BSSY B1, `(.L_x_666) ;  /* 0x00000e0000017945 */ /* 0x000fe80003800000 */
[----:B------:R-:W-:Y:S05]  /*38d0*/  @P3 BRA `(.L_x_667) ;  /* 0x0000000c00783947 */ /* 0x000fea0003800000 */
[----:B------:R-:W-:Y:S01]  /*38e0*/  ISETP.NE.AND P3, PT, R26, RZ, PT ;  /* 0x000000ff1a00720c */ /* 0x000fe20003f65270 */
[----:B------:R-:W-:-:S12]  /*38f0*/  BSSY B2, `(.L_x_668) ;  /* 0x0000036000027945 */ /* 0x000fd80003800000 */
[----:B------:R-:W-:Y:S05]  /*3900*/  @!P3 BRA `(.L_x_669) ;  /* 0x0000000000d0b947 */ /* 0x000fea0003800000 */
[----:B------:R1:W2:Y:S01]  /*3910*/  LDS.128 R36, [R4+0x24400] ;  /* 0x0244000004247984 */ /* 0x0002a20000000c00 */
[----:B------:R-:W-:Y:S01]  /*3920*/  ISETP.GE.AND P3, PT, R22, R115, PT ;  /* 0x000000731600720c */ /* 0x000fe20003f66270 */
[----:B------:R-:W-:-:S12]  /*3930*/  BSSY B3, `(.L_x_670) ;  /* 0x000002f000037945 */ /* 0x000fd80003800000 */
[----:B-1----:R-:W-:Y:S05]  /*3940*/  @P3 BRA `(.L_x_671) ;  /* 0x0000000000b43947 */ /* 0x002fea0003800000 */
[--C-:B------:R-:W-:Y:S01]  /*3950*/  SHF.R.U64 R151, R124, 0x10, R125.reuse ;  /* 0x000000107c977819 */ /* 0x100fe2000000127d */
[----:B--2---:R-:W-:Y:S01]  /*3960*/  IMAD.U32 R124, R37, 0x10000, RZ ;  /* 0x00010000257c7824 */ /* 0x004fe200078e00ff */
[----:B------:R-:W-:Y:S02]  /*3970*/  SHF.R.U32.HI R152, RZ, 0x10, R125 ;  /* 0x00000010ff987819 */ /* 0x000fe4000001167d */
[--C-:B------:R-:W-:Y:S02]  /*3980*/  SHF.R.U64 R150, R122, 0x10, R123.reuse ;  /* 0x000000107a967819 */ /* 0x100fe4000000127b */
[----:B------:R-:W-:Y:S01]  /*3990*/  SHF.R.U32.HI R138, RZ, 0x10, R123 ;  /* 0x00000010ff8a7819 */ /* 0x000fe2000001167b */
[----:B------:R-:W-:Y:S01]  /*39a0*/  IMAD.U32 R123, R38, 0x10000, RZ ;  /* 0x00010000267b7824 */ /* 0x000fe200078e00ff */
[----:B------:R-:W-:Y:S02]  /*39b0*/  PRMT R125, R153, 0x5410, R151 ;  /* 0x00005410997d7816 */ /* 0x000fe40000000097 */
[----:B------:R-:W-:-:S02]  /*39c0*/  PRMT R152, R145, 0x5432, R152 ;  /* 0x0000543291987816 */ /* 0x000fc40000000098 */
[----:B------:R-:W-:Y:S02]  /*39d0*/  PRMT R150, R134, 0x5432, R150 ;  /* 0x0000543286967816 */ /* 0x000fe40000000096 */
[----:B------:R-:W-:Y:S01]  /*39e0*/  PRMT R138, R135, 0x5432, R138 ;  /* 0x00005432878a7816 */ /* 0x000fe2000000008a */
[----:B------:R-:W-:Y:S01]  /*39f0*/  IMAD.U32 R153, R152, 0x10000, RZ ;  /* 0x0001000098997824 */ /* 0x000fe200078e00ff */
[----:B------:R-:W-:Y:S02]  /*3a00*/  LOP3.LUT R38, R38, 0xffff0000, RZ, 0xc0, !PT ;  /* 0xffff000026267812 */ /* 0x000fe400078ec0ff */
[----:B------:R-:W-:Y:S01]  /*3a10*/  LOP3.LUT R148, R37, 0xffff0000, RZ, 0xc0, !PT ;  /* 0xffff000025947812 */ /* 0x000fe200078ec0ff */
[----:B------:R-:W-:Y:S01]  /*3a20*/  IMAD.U32 R154, R138, 0x10000, RZ ;  /* 0x000100008a9a7824 */ /* 0x000fe200078e00ff */
[----:B------:R-:W-:Y:S01]  /*3a30*/  LOP3.LUT R151, R125, 0xffff0000, RZ, 0xc0, !PT ;  /* 0xffff00007d977812 */ /* 0x000fe200078ec0ff */
[----:B------:R-:W-:Y:S01]  /*3a40*/  FMUL.FTZ R156, R38, R153 ;  /* 0x00000099269c7220 */ /* 0x000fe20000410000 */
[----:B------:R-:W-:Y:S01]  /*3a50*/  LOP3.LUT R157, R150, 0xffff0000, RZ, 0xc0, !PT ;  /* 0xffff0000969d7812 */ /* 0x000fe200078ec0ff */
[----:B------:R-:W-:Y:S01]  /*3a60*/  IMAD.U32 R37, R36, 0x10000, RZ ;  /* 0x0001000024257824 */ /* 0x000fe200078e00ff */
[----:B------:R-:W-:Y:S01]  /*3a70*/  LOP3.LUT R122, R39, 0xffff0000, RZ, 0xc0, !PT ;  /* 0xffff0000277a7812 */ /* 0x000fe200078ec0ff */
[----:B------:R-:W-:Y:S01]  /*3a80*/  FMUL.FTZ R159, R148, R151 ;  /* 0x00000097949f7220 */ /* 0x000fe20000410000 */
[-C--:B------:R-:W-:Y:S01]  /*3a90*/  FMUL.FTZ R38, R38, R154.reuse ;  /* 0x0000009a26267220 */ /* 0x080fe20000410000 */
[----:B------:R-:W-:Y:S01]  /*3aa0*/  FMUL.FTZ R148, R148, R157 ;  /* 0x0000009d94947220 */ /* 0x000fe20000410000 */
[----:B------:R-:W-:Y:S01]  /*3ab0*/  LOP3.LUT R152, R152, 0xffff0000, RZ, 0xc0, !PT ;  /* 0xffff000098987812 */ /* 0x000fe200078ec0ff */
[----:B------:R-:W-:Y:S01]  /*3ac0*/  IMAD.U32 R125, R125, 0x10000, RZ ;  /* 0x000100007d7d7824 */ /* 0x000fe200078e00ff */
[----:B------:R-:W-:Y:S01]  /*3ad0*/  LOP3.LUT R138, R138, 0xffff0000, RZ, 0xc0, !PT ;  /* 0xffff00008a8a7812 */ /* 0x000fe200078ec0ff */
[----:B------:R-:W-:Y:S01]  /*3ae0*/  FFMA.FTZ R156, R123, R154, -R156 ;  /* 0x0000009a7b9c7223 */ /* 0x000fe2000001089c */
[----:B------:R-:W-:Y:S01]  /*3af0*/  LOP3.LUT R36, R36, 0xffff0000, RZ, 0xc0, !PT ;  /* 0xffff000024247812 */ /* 0x000fe200078ec0ff */
[----:B------:R-:W-:-:S02]  /*3b00*/  IMAD.U32 R150, R150, 0x10000, RZ ;  /* 0x0001000096967824 */ /* 0x000fc400078e00ff */
[----:B------:R-:W-:Y:S01]  /*3b10*/  FFMA.FTZ R148, R124, R151, R148 ;  /* 0x000000977c947223 */ /* 0x000fe20000010094 */
[----:B------:R-:W-:Y:S01]  /*3b20*/  FFMA.FTZ R123, R123, R153, R38 ;  /* 0x000000997b7b7223 */ /* 0x000fe20000010026 */
[C---:B------:R-:W-:Y:S01]  /*3b30*/  FMUL.FTZ R38, R122.reuse, R152 ;  /* 0x000000987a267220 */ /* 0x040fe20000410000 */
[----:B------:R-:W-:Y:S01]  /*3b40*/  FMUL.FTZ R151, R122, R138 ;  /* 0x0000008a7a977220 */ /* 0x000fe20000410000 */
[----:B------:R-:W-:Y:S01]  /*3b50*/  FMUL.FTZ R122, R36, R125 ;  /* 0x0000007d247a7220 */ /* 0x000fe20000410000 */
[----:B------:R-:W-:Y:S02]  /*3b60*/  IMAD.U32 R39, R39, 0x10000, RZ ;  /* 0x0001000027277824 */ /* 0x000fe400078e00ff */
[----:B------:R-:W-:Y:S01]  /*3b70*/  FFMA.FTZ R159, R124, R157, -R159 ;  /* 0x0000009d7c9f7223 */ /* 0x000fe2000001089f */
[-C--:B------:R-:W-:Y:S01]  /*3b80*/  FMUL.FTZ R36, R36, R150.reuse ;  /* 0x0000009624247220 */ /* 0x080fe20000410000 */
[----:B------:R-:W-:Y:S01]  /*3b90*/  FFMA.FTZ R122, R37, R150, -R122 ;  /* 0x00000096257a7223 */ /* 0x000fe2000001087a */
[C---:B------:R-:W-:Y:S01]  /*3ba0*/  FFMA.FTZ R38, R39.reuse, R138, -R38 ;  /* 0x0000008a27267223 */ /* 0x040fe20000010826 */
[----:B------:R-:W-:Y:S01]  /*3bb0*/  FFMA.FTZ R151, R39, R152, R151 ;  /* 0x0000009827977223 */ /* 0x000fe20000010097 */
[----:B------:R-:W-:Y:S01]  /*3bc0*/  FFMA.FTZ R37, R37, R125, R36 ;  /* 0x0000007d25257223 */ /* 0x000fe20000010024 */
[----:B------:R-:W-:-:S03]  /*3bd0*/  F2FP.BF16.F32.PACK_AB R148, R148, R159 ;  /* 0x0000009f9494723e */ /* 0x000fc600000010ff */
[----:B------:R-:W-:Y:S02]  /*3be0*/  F2FP.BF16.F32.PACK_AB R39, R151, R38 ;  /* 0x000000269727723e */ /* 0x000fe400000010ff */
[----:B------:R-:W-:Y:S01]  /*3bf0*/  F2FP.BF16.F32.PACK_AB R36, R37, R122 ;  /* 0x0000007a2524723e */ /* 0x000fe200000010ff */
[----:B------:R-:W-:Y:S01]  /*3c00*/  IMAD.MOV.U32 R37, RZ, RZ, R148 ;  /* 0x000000ffff257224 */ /* 0x000fe200078e0094 */
[----:B------:R-:W-:-:S07]  /*3c10*/  F2FP.BF16.F32.PACK_AB R38, R123, R156 ;  /* 0x0000009c7b26723e */ /* 0x000fce00000010ff */
.L_x_671:
[----:B------:R-:W-:Y:S05]  /*3c20*/  BSYNC B3 ;  /* 0x0000000000037941 */ /* 0x000fea0003800000 */
.L_x_670:
[----:B------:R-:W-:Y:S02]  /*3c30*/  ULDC.64 UR4, c[0x0][0x208] ;  /* 0x0000820000047ab9 */ /* 0x000fe40000000a00 */
[----:B--2---:R1:W-:Y:S03]  /*3c40*/  STG.E.128 desc[UR4][R56.64], R36 ;  /* 0x0000002438007986 */ /* 0x0043e6000c101d04 */
.L_x_669:
[----:B------:R-:W-:Y:S05]  /*3c50*/  BSYNC B2 ;  /* 0x0000000000027941 */ /* 0x000fea0003800000 */
.L_x_668:
[----:B------:R-:W-:Y:S01]  /*3c60*/  ISETP.NE.AND P3, PT, R10, RZ, PT ;  /* 0x000000ff0a00720c */ /* 0x000fe20003f65270 */
[----:B------:R-:W-:-:S12]  /*3c70*/  BSSY B2, `(.L_x_672) ;  /* 0x0000036000027945 */ /* 0x000fd80003800000 */
[----:B------:R-:W-:Y:S05]  /*3c80*/  @!P3 BRA `(.L_x_673) ;  /* 0x0000000000d0b947 */ /* 0x000fea0003800000 */
[----:B-1----:R1:W2:Y:S01]  /*3c90*/  LDS.128 R36, [R4+0x26c00] ;  /* 0x026c000004247984 */ /* 0x0022a20000000c00 */
[----:B------:R-:W-:Y:S01]  /*3ca0*/  ISETP.GE.AND P3, PT, R215, R115, PT ;  /* 0x00000073d700720c */ /* 0x000fe20003f66270 */
[----:B------:R-:W-:-:S12]  /*3cb0*/  BSSY B3, `(.L_x_674) ;  /* 0x000002f000037945 */ /* 0x000fd80003800000 */
[----:B-1----:R-:W-:Y:S05]  /*3cc0*/  @P3 BRA `(.L_x_675) ;  /* 0x0000000000b43947 */ /* 0x002fea0003800000 */
[----:B------:R-:W-:Y:S01]  /*3cd0*/  SHF.R.U64 R122, R116, 0x10, R117 ;  /* 0x00000010747a7819 */ /* 0x000fe20000001275 */
[----:B--2---:R-:W-:Y:S01]  /*3ce0*/  IMAD.U32 R124, R39, 0x10000, RZ ;  /* 0x00010000277c7824 */ /* 0x004fe200078e00ff */
[----:B------:R-:W-:Y:S02]  /*3cf0*/  SHF.R.U64 R123, R90, 0x10, R91 ;  /* 0x000000105a7b7819 */ /* 0x000fe4000000125b */
[----:B------:R-:W-:Y:S02]  /*3d00*/  SHF.R.U32.HI R117, RZ, 0x10, R117 ;  /* 0x00000010ff757819 */ /* 0x000fe40000011675 */
[----:B------:R-:W-:Y:S02]  /*3d10*/  PRMT R122, R139, 0x5432, R122 ;  /* 0x000054328b7a7816 */ /* 0x000fe4000000007a */
[----:B------:R-:W-:Y:S01]  /*3d20*/  SHF.R.U32.HI R125, RZ, 0x10, R91 ;  /* 0x00000010ff7d7819 */ /* 0x000fe2000001165b */
[----:B------:R-:W-:Y:S01]  /*3d30*/  IMAD.U32 R91, R38, 0x10000, RZ ;  /* 0x00010000265b7824 */ /* 0x000fe200078e00ff */
[----:B------:R-:W-:-:S02]  /*3d40*/  PRMT R123, R187, 0x5410, R123 ;  /* 0x00005410bb7b7816 */ /* 0x000fc4000000007b */
[----:B------:R-:W-:Y:S02]  /*3d50*/  PRMT R117, R191, 0x5410, R117 ;  /* 0x00005410bf757816 */ /* 0x000fe40000000075 */
[----:B------:R-:W-:Y:S02]  /*3d60*/  LOP3.LUT R151, R37, 0xffff0000, RZ, 0xc0, !PT ;  /* 0xffff000025977812 */ /* 0x000fe400078ec0ff */
[C---:B------:R-:W-:Y:S01]  /*3d70*/  LOP3.LUT R138, R122.reuse, 0xffff0000, RZ, 0xc0, !PT ;  /* 0xffff00007a8a7812 */ /* 0x040fe200078ec0ff */
[----:B------:R-:W-:Y:S01]  /*3d80*/  IMAD.U32 R122, R122, 0x10000, RZ ;  /* 0x000100007a7a7824 */ /* 0x000fe200078e00ff */
[----:B------:R-:W-:Y:S01]  /*3d90*/  PRMT R116, R188, 0x5410, R125 ;  /* 0x00005410bc747816 */ /* 0x000fe2000000007d */
[----:B------:R-:W-:Y:S01]  /*3da0*/  IMAD.U32 R125, R117, 0x10000, RZ ;  /* 0x00010000757d7824 */ /* 0x000fe200078e00ff */
[----:B------:R-:W-:Y:S01]  /*3db0*/  LOP3.LUT R148, R123, 0xffff0000, RZ, 0xc0, !PT ;  /* 0xffff00007b947812 */ /* 0x000fe200078ec0ff */
[----:B------:R-:W-:Y:S01]  /*3dc0*/  FMUL.FTZ R152, R151, R138 ;  /* 0x0000008a97987220 */ /* 0x000fe20000410000 */
[----:B------:R-:W-:Y:S01]  /*3dd0*/  LOP3.LUT R38, R38, 0xffff0000, RZ, 0xc0, !PT ;  /* 0xffff000026267812 */ /* 0x000fe200078ec0ff */
[----:B------:R-:W-:Y:S01]  /*3de0*/  IMAD.U32 R150, R116, 0x10000, RZ ;  /* 0x0001000074967824 */ /* 0x000fe200078e00ff */
[----:B------:R-:W-:Y:S01]  /*3df0*/  LOP3.LUT R90, R39, 0xffff0000, RZ, 0xc0, !PT ;  /* 0xffff0000275a7812 */ /* 0x000fe200078ec0ff */
[----:B------:R-:W-:-:S02]  /*3e00*/  IMAD.U32 R39, R37, 0x10000, RZ ;  /* 0x0001000025277824 */ /* 0x000fc400078e00ff */
[-C--:B------:R-:W-:Y:S01]  /*3e10*/  FMUL.FTZ R151, R151, R148.reuse ;  /* 0x0000009497977220 */ /* 0x080fe20000410000 */
[----:B------:R-:W-:Y:S02]  /*3e20*/  IMAD.U32 R37, R36, 0x10000, RZ ;  /* 0x0001000024257824 */ /* 0x000fe400078e00ff */
[-C--:B------:R-:W-:Y:S01]  /*3e30*/  FMUL.FTZ R154, R38, R125.reuse ;  /* 0x0000007d269a7220 */ /* 0x080fe20000410000 */
[----:B------:R-:W-:Y:S01]  /*3e40*/  LOP3.LUT R36, R36, 0xffff0000, RZ, 0xc0, !PT ;  /* 0xffff000024247812 */ /* 0x000fe200078ec0ff */
[C---:B------:R-:W-:Y:S01]  /*3e50*/  FFMA.FTZ R152, R39.reuse, R148, -R152 ;  /* 0x0000009427987223 */ /* 0x040fe20000010898 */
[----:B------:R-:W-:Y:S01]  /*3e60*/  FFMA.FTZ R151, R39, R138, R151 ;  /* 0x0000008a27977223 */ /* 0x000fe20000010097 */
[-C--:B------:R-:W-:Y:S01]  /*3e70*/  FMUL.FTZ R38, R38, R150.reuse ;  /* 0x0000009626267220 */ /* 0x080fe20000410000 */
[----:B------:R-:W-:Y:S01]  /*3e80*/  LOP3.LUT R117, R117, 0xffff0000, RZ, 0xc0, !PT ;  /* 0xffff000075757812 */ /* 0x000fe200078ec0ff */
[----:B------:R-:W-:Y:S01]  /*3e90*/  IMAD.U32 R123, R123, 0x10000, RZ ;  /* 0x000100007b7b7824 */ /* 0x000fe200078e00ff */
[----:B------:R-:W-:Y:S01]  /*3ea0*/  LOP3.LUT R39, R116, 0xffff0000, RZ, 0xc0, !PT ;  /* 0xffff000074277812 */ /* 0x000fe200078ec0ff */
[C---:B------:R-:W-:Y:S01]  /*3eb0*/  FFMA.FTZ R154, R91.reuse, R150, -R154 ;  /* 0x000000965b9a7223 */ /* 0x040fe2000001089a */
[----:B------:R-:W-:Y:S01]  /*3ec0*/  FFMA.FTZ R91, R91, R125, R38 ;  /* 0x0000007d5b5b7223 */ /* 0x000fe20000010026 */
[----:B------:R-:W-:Y:S01]  /*3ed0*/  FMUL.FTZ R125, R90, R117 ;  /* 0x000000755a7d7220 */ /* 0x000fe20000410000 */
[CC--:B------:R-:W-:Y:S01]  /*3ee0*/  FMUL.FTZ R38, R36.reuse, R122.reuse ;  /* 0x0000007a24267220 */ /* 0x0c0fe20000410000 */
[----:B------:R-:W-:Y:S01]  /*3ef0*/  FMUL.FTZ R153, R36, R123 ;  /* 0x0000007b24997220 */ /* 0x000fe20000410000 */
[-C--:B------:R-:W-:Y:S01]  /*3f00*/  FMUL.FTZ R90, R90, R39.reuse ;  /* 0x000000275a5a7220 */ /* 0x080fe20000410000 */
[C---:B------:R-:W-:Y:S01]  /*3f10*/  FFMA.FTZ R125, R124.reuse, R39, -R125 ;  /* 0x000000277c7d7223 */ /* 0x040fe2000001087d */
[C---:B------:R-:W-:Y:S01]  /*3f20*/  FFMA.FTZ R38, R37.reuse, R123, -R38 ;  /* 0x0000007b25267223 */ /* 0x040fe20000010826 */
[----:B------:R-:W-:Y:S01]  /*3f30*/  FFMA.FTZ R153, R37, R122, R153 ;  /* 0x0000007a25997223 */ /* 0x000fe20000010099 */
[----:B------:R-:W-:Y:S01]  /*3f40*/  FFMA.FTZ R90, R124, R117, R90 ;  /* 0x000000757c5a7223 */ /* 0x000fe2000001005a */
[----:B------:R-:W-:-:S02]  /*3f50*/  F2FP.BF16.F32.PACK_AB R154, R91, R154 ;  /* 0x0000009a5b9a723e */ /* 0x000fc400000010ff */
[----:B------:R-:W-:Y:S02]  /*3f60*/  F2FP.BF16.F32.PACK_AB R37, R151, R152 ;  /* 0x000000989725723e */ /* 0x000fe400000010ff */
[----:B------:R-:W-:Y:S01]  /*3f70*/  F2FP.BF16.F32.PACK_AB R36, R153, R38 ;  /* 0x000000269924723e */ /* 0x000fe200000010ff */
[----:B------:R-:W-:Y:S01]  /*3f80*/  IMAD.MOV.U32 R38, RZ, RZ, R154 ;  /* 0x000000ffff267224 */ /* 0x000fe200078e009a */
[----:B------:R-:W-:-:S07]  /*3f90*/  F2FP.BF16.F32.PACK_AB R39, R90, R125 ;  /* 0x0000007d5a27723e */ /* 0x000fce00000010ff */
.L_x_675:
[----:B------:R-:W-:Y:S05]  /*3fa0*/  BSYNC B3 ;  /* 0x0000000000037941 */ /* 0x000fea0003800000 */
.L_x_674:
[----:B------:R-:W-:Y:S02]  /*3fb0*/  ULDC.64 UR4, c[0x0][0x208] ;  /* 0x0000820000047ab9 */ /* 0x000fe40000000a00 */
[----:B--2---:R2:W-:Y:S03]  /*3fc0*/  STG.E.128 desc[UR4][R56.64+0x80], R36 ;  /* 0x0000802438007986 */ /* 0x0045e6000c101d04 */
.L_x_673:
[----:B------:R-:W-:Y:S05]  /*3fd0*/  BSYNC B2 ;  /* 0x0000000000027941 */ /* 0x000fea0003800000 */
.L_x_672:
[----:B------:R-:W-:Y:S01]  /*3fe0*/  ISETP.NE.AND P3, PT, R9, RZ, PT ;  /* 0x000000ff0900720c */ /* 0x000fe20003f65270 */
[----:B------:R-:W-:-:S12]  /*3ff0*/  BSSY B2, `(.L_x_676) ;  /* 0x0000036000027945 */ /* 0x000fd80003800000 */
[----:B------:R-:W-:Y:S05]  /*4000*/  @!P3 BRA `(.L_x_677) ;  /* 0x0000000000d0b947 */ /* 0x000fea0003800000 */
[----:B-12---:R1:W2:Y:S01]  /*4010*/  LDS.128 R36, [R4+0x29400] ;  /* 0x0294000004247984 */ /* 0x0062a20000000c00 */
        /* <DEDUP_REMOVED lines=25> */
[----:B------:R-:W-:Y:S01]  /*41b0*/  FMUL.FTZ R148, R38, R117 ;  /* 0x0000007526947220 */ /* 0x000fe20000410000 */
        /* <DEDUP_REMOVED lines=22> */
.L_x_679:
[----:B------:R-:W-:Y:S05]  /*4320*/  BSYNC B3 ;  /* 0x0000000000037941 */ /* 0x000fea0003800000 */
.L_x_678:
[----:B------:R-:W-:Y:S02]  /*4330*/  ULDC.64 UR4, c[0x0][0x208] ;  /* 0x0000820000047ab9 */ /* 0x000fe40000000a00 */
[----:B--2---:R3:W-:Y:S03]  /*4340*/  STG.E.128 desc[UR4][R56.64+0x100], R36 ;  /* 0x0001002438007986 */ /* 0x0047e6000c101d04 */
.L_x_677:
[----:B------:R-:W-:Y:S05]  /*4350*/  BSYNC B2 ;  /* 0x0000000000027941 */ /* 0x000fea0003800000 */
.L_x_676:
[----:B------:R-:W-:-:S13]  /*4360*/  ISETP.NE.AND P3, PT, R8, RZ, PT ;  /* 0x000000ff0800720c */ /* 0x000fda0003f65270 */
[----:B------:R-:W-:Y:S05]  /*4370*/  @!P3 BRA `(.L_x_667) ;  /* 0x0000000000d0b947 */ /* 0x000fea0003800000 */
[----:B-123--:R1:W2:Y:S01]  /*4380*/  LDS.128 R36, [R4+0x2bc00] ;  /* 0x02bc000004247984 */ /* 0x00e2a20000000c00 */
        /* <DEDUP_REMOVED lines=48> */
.L_x_681:
[----:B------:R-:W-:Y:S05]  /*4690*/  BSYNC B2 ;  /* 0x0000000000027941 */ /* 0x000fea0003800000 */
.L_x_680:
[----:B------:R-:W-:Y:S02]  /*46a0*/  ULDC.64 UR4, c[0x0][0x208] ;  /* 0x0000820000047ab9 */ /* 0x000fe40000000a00 */
[----:B--2---:R4:W-:Y:S03]  /*46b0*/  STG.E.128 desc[UR4][R56.64+0x180], R36 ;  /* 0x0001802438007986 */ /* 0x0049e6000c101d04 */
.L_x_667:
[----:B------:R-:W-:Y:S05]  /*46c0*/  BSYNC B1 ;  /* 0x0000000000017941 */ /* 0x000fea0003800000 */
.L_x_666:
[----:B------:R-:W-:Y:S04]  /*46d0*/  BSSY B1, `(.L_x_682) ;  /* 0x00000e1000017945 */ /* 0x000fe80003800000 */
[----:B------:R-:W-:Y:S05]  /*46e0*/  @P4 BRA `(.L_x_683) ;  /* 0x0000000c007c4947 */ /* 0x000fea0003800000 */
[----:B------:R-:W-:Y:S01]  /*46f0*/  ISETP.NE.AND P3, PT, R26, RZ, PT ;  /* 0x000000ff1a00720c */ /* 0x000fe20003f65270 */
[----:B------:R-:W-:-:S12]  /*4700*/  BSSY B2, `(.L_x_684) ;  /* 0x0000036000027945 */ /* 0x000fd80003800000 */
[----:B------:R-:W-:Y:S05]  /*4710*/  @!P3 BRA `(.L_x_685) ;  /* 0x0000000000d0b947 */ /* 0x000fea0003800000 */
[----:B-1234-:R1:W2:Y:S01]  /*4720*/  LDS.128 R36, [R4+0x25400] ;  /* 0x0254000004247984 */ /* 0x01e2a20000000c00 */
        /* <DEDUP_REMOVED lines=14> */
[----:B------:R-:W-:Y:S01]  /*4810*/  LOP3.LUT R75, R37, 0xffff0000, RZ, 0xc0, !PT ;  /* 0xffff0000254b7812 */ /* 0x000fe200078ec0ff */
[----:B------:R-:W-:Y:S01]  /*4820*/  IMAD.U32 R37, R36, 0x10000, RZ ;  /* 0x0001000024257824 */ /* 0x000fe200078e00ff */
[----:B------:R-:W-:Y:S01]  /*4830*/  LOP3.LUT R80, R182, 0xffff0000, RZ, 0xc0, !PT ;  /* 0xffff0000b6507812 */ /* 0x000fe200078ec0ff */
[----:B------:R-:W-:Y:S01]  /*4840*/  IMAD.U32 R76, R176, 0x10000, RZ ;  /* 0x00010000b04c7824 */ /* 0x000fe200078e00ff */
[----:B------:R-:W-:Y:S01]  /*4850*/  LOP3.LUT R57, R38, 0xffff0000, RZ, 0xc0, !PT ;  /* 0xffff000026397812 */ /* 0x000fe200078ec0ff */
[----:B------:R-:W-:Y:S01]  /*4860*/  IMAD.U32 R182, R182, 0x10000, RZ ;  /* 0x00010000b6b67824 */ /* 0x000fe200078e00ff */
[----:B------:R-:W-:Y:S01]  /*4870*/  LOP3.LUT R78, R177, 0xffff0000, RZ, 0xc0, !PT ;  /* 0xffff0000b14e7812 */ /* 0x000fe200078ec0ff */
[----:B------:R-:W-:Y:S01]  /*4880*/  FMUL.FTZ R82, R75, R80 ;  /* 0x000000504b527220 */ /* 0x000fe20000410000 */
[----:B------:R-:W-:Y:S01]  /*4890*/  LOP3.LUT R38, R39, 0xffff0000, RZ, 0xc0, !PT ;  /* 0xffff000027267812 */ /* 0x000fe200078ec0ff */
[C---:B------:R-:W-:Y:S01]  /*48a0*/  FMUL.FTZ R81, R57.reuse, R74 ;  /* 0x0000004a39517220 */ /* 0x040fe20000410000 */
[----:B------:R-:W-:Y:S01]  /*48b0*/  FMUL.FTZ R57, R57, R76 ;  /* 0x0000004c39397220 */ /* 0x000fe20000410000 */
[----:B------:R-:W-:Y:S01]  /*48c0*/  FMUL.FTZ R79, R75, R78 ;  /* 0x0000004e4b4f7220 */ /* 0x000fe20000410000 */
[----:B------:R-:W-:Y:S01]  /*48d0*/  LOP3.LUT R181, R181, 0xffff0000, RZ, 0xc0, !PT ;  /* 0xffff0000b5b57812 */ /* 0x000fe200078ec0ff */
[----:B------:R-:W-:Y:S01]  /*48e0*/  FFMA.FTZ R76, R56, R76, -R81 ;  /* 0x0000004c384c7223 */ /* 0x000fe20000010851 */
[----:B------:R-:W-:Y:S01]  /*48f0*/  LOP3.LUT R176, R176, 0xffff0000, RZ, 0xc0, !PT ;  /* 0xffff0000b0b07812 */ /* 0x000fe200078ec0ff */
[----:B------:R-:W-:Y:S01]  /*4900*/  FFMA.FTZ R57, R56, R74, R57 ;  /* 0x0000004a38397223 */ /* 0x000fe20000010039 */
[----:B------:R-:W-:Y:S01]  /*4910*/  LOP3.LUT R75, R36, 0xffff0000, RZ, 0xc0, !PT ;  /* 0xffff0000244b7812 */ /* 0x000fe200078ec0ff */
[----:B------:R-:W-:Y:S01]  /*4920*/  FFMA.FTZ R36, R77, R78, -R82 ;  /* 0x0000004e4d247223 */ /* 0x000fe20000010852 */
[----:B------:R-:W-:-:S02]  /*4930*/  IMAD.U32 R78, R177, 0x10000, RZ ;  /* 0x00010000b14e7824 */ /* 0x000fc400078e00ff */
[CC--:B------:R-:W-:Y:S01]  /*4940*/  FMUL.FTZ R56, R38.reuse, R181.reuse ;  /* 0x000000b526387220 */ /* 0x0c0fe20000410000 */
[----:B------:R-:W-:Y:S01]  /*4950*/  FMUL.FTZ R74, R38, R176 ;  /* 0x000000b0264a7220 */ /* 0x000fe20000410000 */
[----:B------:R-:W-:Y:S01]  /*4960*/  FMUL.FTZ R38, R75, R182 ;  /* 0x000000b64b267220 */ /* 0x000fe20000410000 */
[----:B------:R-:W-:Y:S02]  /*4970*/  IMAD.U32 R39, R39, 0x10000, RZ ;  /* 0x0001000027277824 */ /* 0x000fe400078e00ff */
[----:B------:R-:W-:Y:S01]  /*4980*/  FMUL.FTZ R75, R75, R78 ;  /* 0x0000004e4b4b7220 */ /* 0x000fe20000410000 */
[----:B------:R-:W-:Y:S01]  /*4990*/  FFMA.FTZ R77, R77, R80, R79 ;  /* 0x000000504d4d7223 */ /* 0x000fe2000001004f */
[----:B------:R-:W-:Y:S01]  /*49a0*/  FFMA.FTZ R38, R37, R78, -R38 ;  /* 0x0000004e25267223 */ /* 0x000fe20000010826 */
[----:B------:R-:W-:Y:S01]  /*49b0*/  FFMA.FTZ R56, R39, R176, -R56 ;  /* 0x000000b027387223 */ /* 0x000fe20000010838 */
[----:B------:R-:W-:Y:S01]  /*49c0*/  FFMA.FTZ R75, R37, R182, R75 ;  /* 0x000000b6254b7223 */ /* 0x000fe2000001004b */
[----:B------:R-:W-:Y:S01]  /*49d0*/  FFMA.FTZ R39, R39, R181, R74 ;  /* 0x000000b527277223 */ /* 0x000fe2000001004a */
[----:B------:R-:W-:-:S02]  /*49e0*/  F2FP.BF16.F32.PACK_AB R76, R57, R76 ;  /* 0x0000004c394c723e */ /* 0x000fc400000010ff */
[----:B------:R-:W-:Y:S02]  /*49f0*/  F2FP.BF16.F32.PACK_AB R37, R77, R36 ;  /* 0x000000244d25723e */ /* 0x000fe400000010ff */
[----:B------:R-:W-:Y:S01]  /*4a00*/  F2FP.BF16.F32.PACK_AB R36, R75, R38 ;  /* 0x000000264b24723e */ /* 0x000fe200000010ff */
[----:B------:R-:W-:Y:S01]  /*4a10*/  IMAD.MOV.U32 R38, RZ, RZ, R76 ;  /* 0x000000ffff267224 */ /* 0x000fe200078e004c */
[----:B------:R-:W-:-:S07]  /*4a20*/  F2FP.BF16.F32.PACK_AB R39, R39, R56 ;  /* 0x000000382727723e */ /* 0x000fce00000010ff */
.L_x_687:
[----:B------:R-:W-:Y:S05]  /*4a30*/  BSYNC B3 ;  /* 0x0000000000037941 */ /* 0x000fea0003800000 */
.L_x_686:
[----:B------:R-:W-:Y:S02]  /*4a40*/  ULDC.64 UR4, c[0x0][0x208] ;  /* 0x0000820000047ab9 */ /* 0x000fe40000000a00 */
[----:B--2---:R1:W-:Y:S03]  /*4a50*/  STG.E.128 desc[UR4][R50.64], R36 ;  /* 0x0000002432007986 */ /* 0x0043e6000c101d04 */
.L_x_685:
[----:B------:R-:W-:Y:S05]  /*4a60*/  BSYNC B2 ;  /* 0x0000000000027941 */ /* 0x000fea0003800000 */
.L_x_684:
        /* <DEDUP_REMOVED lines=11> */
[----:B------:R-:W-:Y:S02]  /*4b20*/  SHF.R.U32.HI R73, RZ, 0x10, R73 ;  /* 0x00000010ff497819 */ /* 0x000fe40000011649 */
[----:B------:R-:W-:Y:S02]  /*4b30*/  PRMT R167, R167, 0x5410, R70 ;  /* 0x00005410a7a77816 */ /* 0x000fe40000000046 */
[----:B------:R-:W-:Y:S01]  /*4b40*/  PRMT R170, R170, 0x5410, R71 ;  /* 0x00005410aaaa7816 */ /* 0x000fe20000000047 */
[----:B------:R-:W-:Y:S01]  /*4b50*/  IMAD.U32 R71, R37, 0x10000, RZ ;  /* 0x0001000025477824 */ /* 0x000fe200078e00ff */
[----:B------:R-:W-:-:S02]  /*4b60*/  PRMT R172, R172, 0x5410, R73 ;  /* 0x00005410acac7816 */ /* 0x000fc40000000049 */
[----:B------:R-:W-:Y:S02]  /*4b70*/  PRMT R168, R168, 0x5410, R75 ;  /* 0x00005410a8a87816 */ /* 0x000fe4000000004b */
[----:B------:R-:W-:Y:S01]  /*4b80*/  LOP3.LUT R57, R38, 0xffff0000, RZ, 0xc0, !PT ;  /* 0xffff000026397812 */ /* 0x000fe200078ec0ff */
[----:B------:R-:W-:Y:S01]  /*4b90*/  IMAD.U32 R75, R172, 0x10000, RZ ;  /* 0x00010000ac4b7824 */ /* 0x000fe200078e00ff */
[----:B------:R-:W-:Y:S01]  /*4ba0*/  LOP3.LUT R70, R37, 0xffff0000, RZ, 0xc0, !PT ;  /* 0xffff000025467812 */ /* 0x000fe200078ec0ff */
[----:B------:R-:W-:Y:S01]  /*4bb0*/  IMAD.U32 R73, R168, 0x10000, RZ ;  /* 0x00010000a8497824 */ /* 0x000fe200078e00ff */
[----:B------:R-:W-:Y:S01]  /*4bc0*/  LOP3.LUT R74, R170, 0xffff0000, RZ, 0xc0, !PT ;  /* 0xffff0000aa4a7812 */ /* 0x000fe200078ec0ff */
[----:B------:R-:W-:Y:S01]  /*4bd0*/  FMUL.FTZ R79, R57, R75 ;  /* 0x0000004b394f7220 */ /* 0x000fe20000410000 */
[----:B------:R-:W-:Y:S01]  /*4be0*/  LOP3.LUT R72, R167, 0xffff0000, RZ, 0xc0, !PT ;  /* 0xffff0000a7487812 */ /* 0x000fe200078ec0ff */
[----:B------:R-:W-:Y:S01]  /*4bf0*/  FMUL.FTZ R57, R57, R73 ;  /* 0x0000004939397220 */ /* 0x000fe20000410000 */
[----:B------:R-:W-:Y:S01]  /*4c00*/  LOP3.LUT R38, R39, 0xffff0000, RZ, 0xc0, !PT ;  /* 0xffff000027267812 */ /* 0x000fe200078ec0ff */
[----:B------:R-:W-:Y:S01]  /*4c10*/  FMUL.FTZ R76, R70, R74 ;  /* 0x0000004a464c7220 */ /* 0x000fe20000410000 */
[----:B------:R-:W-:Y:S01]  /*4c20*/  LOP3.LUT R172, R172, 0xffff0000, RZ, 0xc0, !PT ;  /* 0xffff0000acac7812 */ /* 0x000fe200078ec0ff */
[----:B------:R-:W-:Y:S01]  /*4c30*/  FMUL.FTZ R77, R70, R72 ;  /* 0x00000048464d7220 */ /* 0x000fe20000410000 */
[----:B------:R-:W-:Y:S01]  /*4c40*/  LOP3.LUT R168, R168, 0xffff0000, RZ, 0xc0, !PT ;  /* 0xffff0000a8a87812 */ /* 0x000fe200078ec0ff */
[----:B------:R-:W-:Y:S01]  /*4c50*/  IMAD.U32 R170, R170, 0x10000, RZ ;  /* 0x00010000aaaa7824 */ /* 0x000fe200078e00ff */
[----:B------:R-:W-:Y:S01]  /*4c60*/  LOP3.LUT R70, R36, 0xffff0000, RZ, 0xc0, !PT ;  /* 0xffff000024467812 */ /* 0x000fe200078ec0ff */
[----:B------:R-:W-:-:S02]  /*4c70*/  IMAD.U32 R167, R167, 0x10000, RZ ;  /* 0x00010000a7a77824 */ /* 0x000fc400078e00ff */
[C---:B------:R-:W-:Y:S01]  /*4c80*/  FFMA.FTZ R77, R71.reuse, R74, R77 ;  /* 0x0000004a474d7223 */ /* 0x040fe2000001004d */
[----:B------:R-:W-:Y:S02]  /*4c90*/  IMAD.U32 R37, R36, 0x10000, RZ ;  /* 0x0001000024257824 */ /* 0x000fe400078e00ff */
[----:B------:R-:W-:Y:S01]  /*4ca0*/  FFMA.FTZ R36, R71, R72, -R76 ;  /* 0x0000004847247223 */ /* 0x000fe2000001084c */
[C---:B------:R-:W-:Y:S01]  /*4cb0*/  FFMA.FTZ R79, R56.reuse, R73, -R79 ;  /* 0x00000049384f7223 */ /* 0x040fe2000001084f */
[----:B------:R-:W-:Y:S01]  /*4cc0*/  FFMA.FTZ R56, R56, R75, R57 ;  /* 0x0000004b38387223 */ /* 0x000fe20000010039 */
[C---:B------:R-:W-:Y:S01]  /*4cd0*/  FMUL.FTZ R72, R38.reuse, R172 ;  /* 0x000000ac26487220 */ /* 0x040fe20000410000 */
[----:B------:R-:W-:Y:S01]  /*4ce0*/  FMUL.FTZ R71, R38, R168 ;  /* 0x000000a826477220 */ /* 0x000fe20000410000 */
[CC--:B------:R-:W-:Y:S01]  /*4cf0*/  FMUL.FTZ R38, R70.reuse, R170.reuse ;  /* 0x000000aa46267220 */ /* 0x0c0fe20000410000 */
[----:B------:R-:W-:Y:S01]  /*4d00*/  FMUL.FTZ R57, R70, R167 ;  /* 0x000000a746397220 */ /* 0x000fe20000410000 */
[----:B------:R-:W-:Y:S01]  /*4d10*/  IMAD.U32 R39, R39, 0x10000, RZ ;  /* 0x0001000027277824 */ /* 0x000fe200078e00ff */
[----:B------:R-:W-:Y:S01]  /*4d20*/  F2FP.BF16.F32.PACK_AB R56, R56, R79 ;  /* 0x0000004f3838723e */ /* 0x000fe200000010ff */
[C---:B------:R-:W-:Y:S01]  /*4d30*/  FFMA.FTZ R38, R37.reuse, R167, -R38 ;  /* 0x000000a725267223 */ /* 0x040fe20000010826 */
[----:B------:R-:W-:Y:S01]  /*4d40*/  FFMA.FTZ R57, R37, R170, R57 ;  /* 0x000000aa25397223 */ /* 0x000fe20000010039 */
[C---:B------:R-:W-:Y:S01]  /*4d50*/  FFMA.FTZ R72, R39.reuse, R168, -R72 ;  /* 0x000000a827487223 */ /* 0x040fe20000010848 */
[----:B------:R-:W-:Y:S01]  /*4d60*/  FFMA.FTZ R71, R39, R172, R71 ;  /* 0x000000ac27477223 */ /* 0x000fe20000010047 */
[----:B------:R-:W-:-:S02]  /*4d70*/  F2FP.BF16.F32.PACK_AB R37, R77, R36 ;  /* 0x000000244d25723e */ /* 0x000fc400000010ff */
[----:B------:R-:W-:Y:S01]  /*4d80*/  F2FP.BF16.F32.PACK_AB R36, R57, R38 ;  /* 0x000000263924723e */ /* 0x000fe200000010ff */
[----:B------:R-:W-:Y:S01]  /*4d90*/  IMAD.MOV.U32 R38, RZ, RZ, R56 ;  /* 0x000000ffff267224 */ /* 0x000fe200078e0038 */
[----:B------:R-:W-:-:S07]  /*4da0*/  F2FP.BF16.F32.PACK_AB R39, R71, R72 ;  /* 0x000000484727723e */ /* 0x000fce00000010ff */
.L_x_691:
[----:B------:R-:W-:Y:S05]  /*4db0*/  BSYNC B3 ;  /* 0x0000000000037941 */ /* 0x000fea0003800000 */
.L_x_690:
[----:B------:R-:W-:Y:S02]  /*4dc0*/  ULDC.64 UR4, c[0x0][0x208] ;  /* 0x0000820000047ab9 */ /* 0x000fe40000000a00 */
[----:B--2---:R1:W-:Y:S03]  /*4dd0*/  STG.E.128 desc[UR4][R50.64+0x80], R36 ;  /* 0x0000802432007986 */ /* 0x0043e6000c101d04 */
.L_x_689:
[----:B------:R-:W-:Y:S05]  /*4de0*/  BSYNC B2 ;  /* 0x0000000000027941 */ /* 0x000fea0003800000 */
.L_x_688:
[----:B------:R-:W-:Y:S01]  /*4df0*/  ISETP.NE.AND P3, PT, R9, RZ, PT ;  /* 0x000000ff0900720c */ /* 0x000fe20003f65270 */
[----:B------:R-:W-:-:S12]  /*4e00*/  BSSY B2, `(.L_x_692) ;  /* 0x0000036000027945 */ /* 0x000fd80003800000 */
[----:B------:R-:W-:Y:S05]  /*4e10*/  @!P3 BRA `(.L_x_693) ;  /* 0x0000000000d0b947 */ /* 0x000fea0003800000 */
[----:B-1234-:R1:W2:Y:S01]  /*4e20*/  LDS.128 R36, [R4+0x2a400] ;  /* 0x02a4000004247984 */ /* 0x01e2a20000000c00 */
[----:B------:R-:W-:Y:S01]  /*4e30*/  ISETP.GE.AND P3, PT, R214, R115, PT ;  /* 0x00000073d600720c */ /* 0x000fe20003f66270 */
[----:B------:R-:W-:-:S12]  /*4e40*/  BSSY B3, `(.L_x_694) ;  /* 0x000002f000037945 */ /* 0x000fd80003800000 */
[----:B-1----:R-:W-:Y:S05]  /*4e50*/  @P3 BRA `(.L_x_695) ;  /* 0x0000000000b43947 */ /* 0x002fea0003800000 */
[----:B------:R-:W-:Y:S02]  /*4e60*/  SHF.R.U64 R68, R68, 0x10, R69 ;  /* 0x0000001044447819 */ /* 0x000fe40000001245 */
[--C-:B------:R-:W-:Y:S01]  /*4e70*/  SHF.R.U64 R70, R66, 0x10, R67.reuse ;  /* 0x0000001042467819 */ /* 0x100fe20000001243 */
[----:B--2---:R-:W-:Y:S01]  /*4e80*/  IMAD.U32 R66, R38, 0x10000, RZ ;  /* 0x0001000026427824 */ /* 0x004fe200078e00ff */
[----:B------:R-:W-:Y:S02]  /*4e90*/  SHF.R.U32.HI R57, RZ, 0x10, R67 ;  /* 0x00000010ff397819 */ /* 0x000fe40000011643 */
[----:B------:R-:W-:Y:S02]  /*4ea0*/  PRMT R165, R165, 0x5410, R68 ;  /* 0x00005410a5a57816 */ /* 0x000fe40000000044 */
[----:B------:R-:W-:Y:S02]  /*4eb0*/  SHF.R.U32.HI R69, RZ, 0x10, R69 ;  /* 0x00000010ff457819 */ /* 0x000fe40000011645 */
        /* <DEDUP_REMOVED lines=10> */
[C---:B------:R-:W-:Y:S01]  /*4f60*/  IMAD.U32 R38, R39.reuse, 0x10000, RZ ;  /* 0x0001000027267824 */ /* 0x040fe200078e00ff */
[----:B------:R-:W-:Y:S01]  /*4f70*/  LOP3.LUT R56, R39, 0xffff0000, RZ, 0xc0, !PT ;  /* 0xffff000027387812 */ /* 0x000fe200078ec0ff */
[----:B------:R-:W-:-:S02]  /*4f80*/  IMAD.U32 R39, R37, 0x10000, RZ ;  /* 0x0001000025277824 */ /* 0x000fc400078e00ff */
[-C--:B------:R-:W-:Y:S01]  /*4f90*/  FMUL.FTZ R57, R57, R68.reuse ;  /* 0x0000004439397220 */ /* 0x080fe20000410000 */
[----:B------:R-:W-:Y:S02]  /*4fa0*/  IMAD.U32 R71, R166, 0x10000, RZ ;  /* 0x00010000a6477824 */ /* 0x000fe400078e00ff */
[C---:B------:R-:W-:Y:S01]  /*4fb0*/  FFMA.FTZ R72, R39.reuse, R68, -R72 ;  /* 0x0000004427487223 */ /* 0x040fe20000010848 */
[----:B------:R-:W-:Y:S01]  /*4fc0*/  FFMA.FTZ R73, R39, R70, R57 ;  /* 0x0000004627497223 */ /* 0x000fe20000010039 */
[C---:B------:R-:W-:Y:S01]  /*4fd0*/  FMUL.FTZ R75, R67.reuse, R71 ;  /* 0x00000047434b7220 */ /* 0x040fe20000410000 */
[----:B------:R-:W-:Y:S02]  /*4fe0*/  IMAD.U32 R37, R36, 0x10000, RZ ;  /* 0x0001000024257824 */ /* 0x000fe400078e00ff */
[-C--:B------:R-:W-:Y:S01]  /*4ff0*/  FMUL.FTZ R67, R67, R69.reuse ;  /* 0x0000004543437220 */ /* 0x080fe20000410000 */
[----:B------:R-:W-:Y:S01]  /*5000*/  LOP3.LUT R57, R166, 0xffff0000, RZ, 0xc0, !PT ;  /* 0xffff0000a6397812 */ /* 0x000fe200078ec0ff */
[----:B------:R-:W-:Y:S01]  /*5010*/  FFMA.FTZ R75, R66, R69, -R75 ;  /* 0x00000045424b7223 */ /* 0x000fe2000001084b */
[----:B------:R-:W-:Y:S01]  /*5020*/  LOP3.LUT R39, R164, 0xffff0000, RZ, 0xc0, !PT ;  /* 0xffff0000a4277812 */ /* 0x000fe200078ec0ff */
[----:B------:R-:W-:Y:S01]  /*5030*/  IMAD.U32 R163, R163, 0x10000, RZ ;  /* 0x00010000a3a37824 */ /* 0x000fe200078e00ff */
[----:B------:R-:W-:Y:S01]  /*5040*/  LOP3.LUT R36, R36, 0xffff0000, RZ, 0xc0, !PT ;  /* 0xffff000024247812 */ /* 0x000fe200078ec0ff */
[----:B------:R-:W-:Y:S01]  /*5050*/  FFMA.FTZ R66, R66, R71, R67 ;  /* 0x0000004742427223 */ /* 0x000fe20000010043 */
[C---:B------:R-:W-:Y:S01]  /*5060*/  FMUL.FTZ R67, R56.reuse, R57 ;  /* 0x0000003938437220 */ /* 0x040fe20000410000 */
[----:B------:R-:W-:Y:S01]  /*5070*/  FMUL.FTZ R68, R56, R39 ;  /* 0x0000002738447220 */ /* 0x000fe20000410000 */
[----:B------:R-:W-:Y:S01]  /*5080*/  F2FP.BF16.F32.PACK_AB R72, R73, R72 ;  /* 0x000000484948723e */ /* 0x000fe200000010ff */
[C---:B------:R-:W-:Y:S01]  /*5090*/  FMUL.FTZ R56, R36.reuse, R165 ;  /* 0x000000a524387220 */ /* 0x040fe20000410000 */
[----:B------:R-:W-:Y:S01]  /*50a0*/  FMUL.FTZ R36, R36, R163 ;  /* 0x000000a324247220 */ /* 0x000fe20000410000 */
[C---:B------:R-:W-:Y:S01]  /*50b0*/  FFMA.FTZ R67, R38.reuse, R39, -R67 ;  /* 0x0000002726437223 */ /* 0x040fe20000010843 */
[----:B------:R-:W-:Y:S01]  /*50c0*/  FFMA.FTZ R68, R38, R57, R68 ;  /* 0x0000003926447223 */ /* 0x000fe20000010044 */
[C---:B------:R-:W-:Y:S01]  /*50d0*/  FFMA.FTZ R56, R37.reuse, R163, -R56 ;  /* 0x000000a325387223 */ /* 0x040fe20000010838 */
[----:B------:R-:W-:Y:S01]  /*50e0*/  FFMA.FTZ R37, R37, R165, R36 ;  /* 0x000000a525257223 */ /* 0x000fe20000010024 */
[----:B------:R-:W-:-:S02]  /*50f0*/  F2FP.BF16.F32.PACK_AB R38, R66, R75 ;  /* 0x0000004b4226723e */ /* 0x000fc400000010ff */
[----:B------:R-:W-:Y:S02]  /*5100*/  F2FP.BF16.F32.PACK_AB R39, R68, R67 ;  /* 0x000000434427723e */ /* 0x000fe400000010ff */
[----:B------:R-:W-:Y:S01]  /*5110*/  F2FP.BF16.F32.PACK_AB R36, R37, R56 ;  /* 0x000000382524723e */ /* 0x000fe200000010ff */
[----:B------:R-:W-:-:S07]  /*5120*/  IMAD.MOV.U32 R37, RZ, RZ, R72 ;  /* 0x000000ffff257224 */ /* 0x000fce00078e0048 */
.L_x_695:
[----:B------:R-:W-:Y:S05]  /*5130*/  BSYNC B3 ;  /* 0x0000000000037941 */ /* 0x000fea0003800000 */
.L_x_694:
[----:B------:R-:W-:Y:S02]  /*5140*/  ULDC.64 UR4, c[0x0][0x208] ;  /* 0x0000820000047ab9 */ /* 0x000fe40000000a00 */
[----:B--2---:R1:W-:Y:S03]  /*5150*/  STG.E.128 desc[UR4][R50.64+0x100], R36 ;  /* 0x0001002432007986 */ /* 0x0043e6000c101d04 */
.L_x_693:
[----:B------:R-:W-:Y:S05]  /*5160*/  BSYNC B2 ;  /* 0x0000000000027941 */ /* 0x000fea0003800000 */
.L_x_692:
[----:B------:R-:W-:-:S13]  /*5170*/  ISETP.NE.AND P3, PT, R8, RZ, PT ;  /* 0x000000ff0800720c */ /* 0x000fda0003f65270 */
[----:B------:R-:W-:Y:S05]  /*5180*/  @!P3 BRA `(.L_x_683) ;  /* 0x0000000000d4b947 */ /* 0x000fea0003800000 */
[----:B-1234-:R1:W2:Y:S01]  /*5190*/  LDS.128 R36, [R4+0x2cc00] ;  /* 0x02cc000004247984 */ /* 0x01e2a20000000c00 */
[----:B------:R-:W-:Y:S01]  /*51a0*/  ISETP.GE.AND P3, PT, R216, R115, PT ;  /* 0x00000073d800720c */ /* 0x000fe20003f66270 */
[----:B------:R-:W-:-:S12]  /*51b0*/  BSSY B2, `(.L_x_696) ;  /* 0x0000030000027945 */ /* 0x000fd80003800000 */
[----:B-1----:R-:W-:Y:S05]  /*51c0*/  @P3 BRA `(.L_x_697) ;  /* 0x0000000000b83947 */ /* 0x002fea0003800000 */
[----:B------:R-:W-:Y:S01]  /*51d0*/  SHF.R.U64 R64, R64, 0x10, R65 ;  /* 0x0000001040407819 */ /* 0x000fe20000001241 */
[----:B--2---:R-:W-:Y:S01]  /*51e0*/  IMAD.U32 R56, R38, 0x10000, RZ ;  /* 0x0001000026387824 */ /* 0x004fe200078e00ff */
[----:B------:R-:W-:Y:S01]  /*51f0*/  SHF.R.U64 R69, R62, 0x10, R63 ;  /* 0x000000103e457819 */ /* 0x000fe2000000123f */
[----:B------:R-:W-:Y:S01]  /*5200*/  IMAD.U32 R62, R39, 0x10000, RZ ;  /* 0x00010000273e7824 */ /* 0x000fe200078e00ff */
[----:B------:R-:W-:Y:S02]  /*5210*/  SHF.R.U32.HI R65, RZ, 0x10, R65 ;  /* 0x00000010ff417819 */ /* 0x000fe40000011641 */
[----:B------:R-:W-:Y:S02]  /*5220*/  SHF.R.U32.HI R67, RZ, 0x10, R63 ;  /* 0x00000010ff437819 */ /* 0x000fe4000001163f */
[----:B------:R-:W-:Y:S02]  /*5230*/  PRMT R161, R161, 0x5410, R64 ;  /* 0x00005410a1a17816 */ /* 0x000fe40000000040 */
[----:B------:R-:W-:-:S02]  /*5240*/  PRMT R160, R160, 0x5410, R69 ;  /* 0x00005410a0a07816 */ /* 0x000fc40000000045 */
[----:B------:R-:W-:Y:S02]  /*5250*/  PRMT R162, R162, 0x5410, R65 ;  /* 0x00005410a2a27816 */ /* 0x000fe40000000041 */
[----:B------:R-:W-:Y:S02]  /*5260*/  LOP3.LUT R63, R39, 0xffff0000, RZ, 0xc0, !PT ;  /* 0xffff0000273f7812 */ /* 0x000fe400078ec0ff */
[----:B------:R-:W-:Y:S01]  /*5270*/  PRMT R158, R158, 0x5410, R67 ;  /* 0x000054109e9e7816 */ /* 0x000fe20000000043 */
[----:B------:R-:W-:Y:S01]  /*5280*/  IMAD.U32 R67, R162, 0x10000, RZ ;  /* 0x00010000a2437824 */ /* 0x000fe200078e00ff */
[----:B------:R-:W-:Y:S02]  /*5290*/  LOP3.LUT R39, R37, 0xffff0000, RZ, 0xc0, !PT ;  /* 0xffff000025277812 */ /* 0x000fe400078ec0ff */
[C---:B------:R-:W-:Y:S01]  /*52a0*/  LOP3.LUT R66, R161.reuse, 0xffff0000, RZ, 0xc0, !PT ;  /* 0xffff0000a1427812 */ /* 0x040fe200078ec0ff */
[----:B------:R-:W-:Y:S01]  /*52b0*/  IMAD.U32 R65, R158, 0x10000, RZ ;  /* 0x000100009e417824 */ /* 0x000fe200078e00ff */
[----:B------:R-:W-:Y:S01]  /*52c0*/  LOP3.LUT R64, R160, 0xffff0000, RZ, 0xc0, !PT ;  /* 0xffff0000a0407812 */ /* 0x000fe200078ec0ff */
[----:B------:R-:W-:Y:S01]  /*52d0*/  IMAD.U32 R161, R161, 0x10000, RZ ;  /* 0x00010000a1a17824 */ /* 0x000fe200078e00ff */
[----:B------:R-:W-:Y:S01]  /*52e0*/  LOP3.LUT R57, R38, 0xffff0000, RZ, 0xc0, !PT ;  /* 0xffff000026397812 */ /* 0x000fe200078ec0ff */
[----:B------:R-:W-:-:S02]  /*52f0*/  IMAD.U32 R38, R37, 0x10000, RZ ;  /* 0x0001000025267824 */ /* 0x000fc400078e00ff */
[C---:B------:R-:W-:Y:S01]  /*5300*/  FMUL.FTZ R69, R39.reuse, R66 ;  /* 0x0000004227457220 */ /* 0x040fe20000410000 */
[C---:B------:R-:W-:Y:S02]  /*5310*/  IMAD.U32 R37, R36.reuse, 0x10000, RZ ;  /* 0x0001000024257824 */ /* 0x040fe400078e00ff */
[-C--:B------:R-:W-:Y:S01]  /*5320*/  FMUL.FTZ R39, R39, R64.reuse ;  /* 0x0000004027277220 */ /* 0x080fe20000410000 */
[----:B------:R-:W-:Y:S01]  /*5330*/  LOP3.LUT R36, R36, 0xffff0000, RZ, 0xc0, !PT ;  /* 0xffff000024247812 */ /* 0x000fe200078ec0ff */
[C---:B------:R-:W-:Y:S01]  /*5340*/  FMUL.FTZ R71, R57.reuse, R67 ;  /* 0x0000004339477220 */ /* 0x040fe20000410000 */
[----:B------:R-:W-:Y:S01]  /*5350*/  LOP3.LUT R162, R162, 0xffff0000, RZ, 0xc0, !PT ;  /* 0xffff0000a2a27812 */ /* 0x000fe200078ec0ff */
[-C--:B------:R-:W-:Y:S01]  /*5360*/  FMUL.FTZ R57, R57, R65.reuse ;  /* 0x0000004139397220 */ /* 0x080fe20000410000 */
[----:B------:R-:W-:Y:S01]  /*5370*/  LOP3.LUT R158, R158, 0xffff0000, RZ, 0xc0, !PT ;  /* 0xffff00009e9e7812 */ /* 0x000fe200078ec0ff */
[----:B------:R-:W-:Y:S02]  /*5380*/  IMAD.U32 R160, R160, 0x10000, RZ ;  /* 0x00010000a0a07824 */ /* 0x000fe400078e00ff */
[C---:B------:R-:W-:Y:S01]  /*5390*/  FFMA.FTZ R69, R38.reuse, R64, -R69 ;  /* 0x0000004026457223 */ /* 0x040fe20000010845 */
[----:B------:R-:W-:Y:S01]  /*53a0*/  FFMA.FTZ R66, R38, R66, R39 ;  /* 0x0000004226427223 */ /* 0x000fe20000010027 */
[----:B------:R-:W-:Y:S01]  /*53b0*/  FFMA.FTZ R71, R56, R65, -R71 ;  /* 0x0000004138477223 */ /* 0x000fe20000010847 */
[----:B------:R-:W-:Y:S01]  /*53c0*/  FMUL.FTZ R38, R36, R161 ;  /* 0x000000a124267220 */ /* 0x000fe20000410000 */
[----:B------:R-:W-:Y:S01]  /*53d0*/  FFMA.FTZ R56, R56, R67, R57 ;  /* 0x0000004338387223 */ /* 0x000fe20000010039 */
[C---:B------:R-:W-:Y:S01]  /*53e0*/  FMUL.FTZ R39, R63.reuse, R162 ;  /* 0x000000a23f277220 */ /* 0x040fe20000410000 */
[----:B------:R-:W-:Y:S01]  /*53f0*/  FMUL.FTZ R36, R36, R160 ;  /* 0x000000a024247220 */ /* 0x000fe20000410000 */
[----:B------:R-:W-:Y:S01]  /*5400*/  FMUL.FTZ R63, R63, R158 ;  /* 0x0000009e3f3f7220 */ /* 0x000fe20000410000 */
        /* <DEDUP_REMOVED lines=8> */
[----:B------:R-:W-:Y:S01]  /*5490*/  F2FP.BF16.F32.PACK_AB R39, R62, R39 ;  /* 0x000000273e27723e */ /* 0x000fe200000010ff */
[----:B------:R-:W-:-:S07]  /*54a0*/  IMAD.MOV.U32 R38, RZ, RZ, R56 ;  /* 0x000000ffff267224 */ /* 0x000fce00078e0038 */
.L_x_697:
[----:B------:R-:W-:Y:S05]  /*54b0*/  BSYNC B2 ;  /* 0x0000000000027941 */ /* 0x000fea0003800000 */
.L_x_696:
[----:B------:R-:W-:Y:S02]  /*54c0*/  ULDC.64 UR4, c[0x0][0x208] ;  /* 0x0000820000047ab9 */ /* 0x000fe40000000a00 */
[----:B--2---:R1:W-:Y:S03]  /*54d0*/  STG.E.128 desc[UR4][R50.64+0x180], R36 ;  /* 0x0001802432007986 */ /* 0x0043e6000c101d04 */
.L_x_683:
[----:B------:R-:W-:Y:S05]  /*54e0*/  BSYNC B1 ;  /* 0x0000000000017941 */ /* 0x000fea0003800000 */
.L_x_682:
        /* <DEDUP_REMOVED lines=10> */
[----:B------:R-:W-:Y:S01]  /*5590*/  SHF.R.U32.HI R58, RZ, 0x10, R59 ;  /* 0x00000010ff3a7819 */ /* 0x000fe2000001163b */
[----:B------:R-:W-:Y:S01]  /*55a0*/  IMAD.U32 R50, R38, 0x10000, RZ ;  /* 0x0001000026327824 */ /* 0x000fe200078e00ff */
[--C-:B------:R-:W-:Y:S02]  /*55b0*/  SHF.R.U64 R59, R60, 0x10, R61.reuse ;  /* 0x000000103c3b7819 */ /* 0x100fe4000000123d */
[----:B------:R-:W-:Y:S02]  /*55c0*/  SHF.R.U32.HI R60, RZ, 0x10, R61 ;  /* 0x00000010ff3c7819 */ /* 0x000fe4000001163d */
[----:B------:R-:W-:Y:S02]  /*55d0*/  PRMT R169, R169, 0x5410, R58 ;  /* 0x00005410a9a97816 */ /* 0x000fe4000000003a */
[----:B------:R-:W-:-:S02]  /*55e0*/  PRMT R175, R175, 0x5410, R60 ;  /* 0x00005410afaf7816 */ /* 0x000fc4000000003c */
[----:B------:R-:W-:Y:S01]  /*55f0*/  PRMT R174, R174, 0x5410, R59 ;  /* 0x00005410aeae7816 */ /* 0x000fe2000000003b */
[----:B------:R-:W-:Y:S01]  /*5600*/  IMAD.U32 R59, R169, 0x10000, RZ ;  /* 0x00010000a93b7824 */ /* 0x000fe200078e00ff */
[----:B------:R-:W-:Y:S01]  /*5610*/  LOP3.LUT R51, R38, 0xffff0000, RZ, 0xc0, !PT ;  /* 0xffff000026337812 */ /* 0x000fe200078ec0ff */
[----:B------:R-:W-:Y:S01]  /*5620*/  IMAD.U32 R61, R175, 0x10000, RZ ;  /* 0x00010000af3d7824 */ /* 0x000fe200078e00ff */
[----:B------:R-:W-:Y:S01]  /*5630*/  LOP3.LUT R57, R39, 0xffff0000, RZ, 0xc0, !PT ;  /* 0xffff000027397812 */ /* 0x000fe200078ec0ff */
[----:B------:R-:W-:Y:S01]  /*5640*/  IMAD.U32 R38, R37, 0x10000, RZ ;  /* 0x0001000025267824 */ /* 0x000fe200078e00ff */
[----:B------:R-:W-:Y:S01]  /*5650*/  PRMT R155, R155, 0x5410, R62 ;  /* 0x000054109b9b7816 */ /* 0x000fe2000000003e */
[----:B------:R-:W-:Y:S01]  /*5660*/  FMUL.FTZ R65, R51, R61 ;  /* 0x0000003d33417220 */ /* 0x000fe20000410000 */
[----:B------:R-:W-:Y:S01]  /*5670*/  LOP3.LUT R39, R37, 0xffff0000, RZ, 0xc0, !PT ;  /* 0xffff000025277812 */ /* 0x000fe200078ec0ff */
[-C--:B------:R-:W-:Y:S01]  /*5680*/  FMUL.FTZ R51, R51, R59.reuse ;  /* 0x0000003b33337220 */ /* 0x080fe20000410000 */
[----:B------:R-:W-:Y:S01]  /*5690*/  LOP3.LUT R60, R174, 0xffff0000, RZ, 0xc0, !PT ;  /* 0xffff0000ae3c7812 */ /* 0x000fe200078ec0ff */
[----:B------:R-:W-:Y:S01]  /*56a0*/  IMAD.U32 R37, R36, 0x10000, RZ ;  /* 0x0001000024257824 */ /* 0x000fe200078e00ff */
[----:B------:R-:W-:Y:S01]  /*56b0*/  LOP3.LUT R58, R155, 0xffff0000, RZ, 0xc0, !PT ;  /* 0xffff00009b3a7812 */ /* 0x000fe200078ec0ff */
[----:B------:R-:W-:Y:S01]  /*56c0*/  FFMA.FTZ R65, R50, R59, -R65 ;  /* 0x0000003b32417223 */ /* 0x000fe20000010841 */
[----:B------:R-:W-:Y:S01]  /*56d0*/  LOP3.LUT R175, R175, 0xffff0000, RZ, 0xc0, !PT ;  /* 0xffff0000afaf7812 */ /* 0x000fe200078ec0ff */
[----:B------:R-:W-:Y:S01]  /*56e0*/  FMUL.FTZ R63, R39, R60 ;  /* 0x0000003c273f7220 */ /* 0x000fe20000410000 */
[----:B------:R-:W-:Y:S01]  /*56f0*/  LOP3.LUT R169, R169, 0xffff0000, RZ, 0xc0, !PT ;  /* 0xffff0000a9a97812 */ /* 0x000fe200078ec0ff */
[-C--:B------:R-:W-:Y:S01]  /*5700*/  FMUL.FTZ R39, R39, R58.reuse ;  /* 0x0000003a27277220 */ /* 0x080fe20000410000 */
[----:B------:R-:W-:Y:S01]  /*5710*/  LOP3.LUT R36, R36, 0xffff0000, RZ, 0xc0, !PT ;  /* 0xffff000024247812 */ /* 0x000fe200078ec0ff */
[----:B------:R-:W-:Y:S01]  /*5720*/  FFMA.FTZ R63, R38, R58, -R63 ;  /* 0x0000003a263f7223 */ /* 0x000fe2000001083f */
[----:B------:R-:W-:Y:S01]  /*5730*/  FFMA.FTZ R50, R50, R61, R51 ;  /* 0x0000003d32327223 */ /* 0x000fe20000010033 */
[----:B------:R-:W-:-:S02]  /*5740*/  IMAD.U32 R174, R174, 0x10000, RZ ;  /* 0x00010000aeae7824 */ /* 0x000fc400078e00ff */
[----:B------:R-:W-:Y:S01]  /*5750*/  FMUL.FTZ R51, R57, R175 ;  /* 0x000000af39337220 */ /* 0x000fe20000410000 */
[----:B------:R-:W-:Y:S02]  /*5760*/  IMAD.U32 R155, R155, 0x10000, RZ ;  /* 0x000100009b9b7824 */ /* 0x000fe400078e00ff */
[----:B------:R-:W-:Y:S01]  /*5770*/  FMUL.FTZ R58, R57, R169 ;  /* 0x000000a9393a7220 */ /* 0x000fe20000410000 */
[----:B------:R-:W-:Y:S01]  /*5780*/  FFMA.FTZ R60, R38, R60, R39 ;  /* 0x0000003c263c7223 */ /* 0x000fe20000010027 */
[CC--:B------:R-:W-:Y:S01]  /*5790*/  FMUL.FTZ R38, R36.reuse, R174.reuse ;  /* 0x000000ae24267220 */ /* 0x0c0fe20000410000 */
        /* <DEDUP_REMOVED lines=8> */
[----:B------:R-:W-:Y:S01]  /*5820*/  IMAD.MOV.U32 R38, RZ, RZ, R50 ;  /* 0x000000ffff267224 */ /* 0x000fe200078e0032 */
[----:B------:R-:W-:Y:S01]  /*5830*/  F2FP.BF16.F32.PACK_AB R37, R60, R63 ;  /* 0x0000003f3c25723e */ /* 0x000fe200000010ff */
[----:B------:R-:W-:-:S07]  /*5840*/  IMAD.MOV.U32 R39, RZ, RZ, R51 ;  /* 0x000000ffff277224 */ /* 0x000fce00078e0033 */
.L_x_702:
[----:B------:R-:W-:Y:S05]  /*5850*/  BSYNC B2 ;  /* 0x0000000000027941 */ /* 0x000fea0003800000 */
.L_x_701:
[----:B------:R-:W-:Y:S02]  /*5860*/  ULDC.64 UR4, c[0x0][0x208] ;  /* 0x0000820000047ab9 */ /* 0x000fe40000000a00 */
[----:B--2---:R1:W-:Y:S03]  /*5870*/  STG.E.128 desc[UR4][R48.64], R36 ;  /* 0x0000002430007986 */ /* 0x0043e6000c101d04 */
.L_x_700:
[----:B------:R-:W-:Y:S05]  /*5880*/  BSYNC B1 ;  /* 0x0000000000017941 */ /* 0x000fea0003800000 */
.L_x_699:
[----:B------:R-:W-:Y:S01]  /*5890*/  ISETP.NE.AND P3, PT, R10, RZ, PT ;  /* 0x000000ff0a00720c */ /* 0x000fe20003f65270 */
[----:B------:R-:W-:-:S12]  /*58a0*/  BSSY B1, `(.L_x_703) ;  /* 0x0000037000017945 */ /* 0x000fd80003800000 */
        /* <DEDUP_REMOVED lines=18> */
[----:B------:R-:W-:Y:S01]  /*59d0*/  LOP3.LUT R56, R171, 0xffff0000, RZ, 0xc0, !PT ;  /* 0xffff0000ab387812 */ /* 0x000fe200078ec0ff */
        /* <DEDUP_REMOVED lines=10> */
[-C--:B------:R-:W-:Y:S01]  /*5a80*/  FMUL.FTZ R51, R51, R55.reuse ;  /* 0x0000003733337220 */ /* 0x080fe20000410000 */
[----:B------:R-:W-:Y:S01]  /*5a90*/  LOP3.LUT R173, R173, 0xffff0000, RZ, 0xc0, !PT ;  /* 0xffff0000adad7812 */ /* 0x000fe200078ec0ff */
[----:B------:R-:W-:Y:S01]  /*5aa0*/  IMAD.U32 R139, R139, 0x10000, RZ ;  /* 0x000100008b8b7824 */ /* 0x000fe200078e00ff */
[----:B------:R-:W-:Y:S01]  /*5ab0*/  LOP3.LUT R145, R145, 0xffff0000, RZ, 0xc0, !PT ;  /* 0xffff000091917812 */ /* 0x000fe200078ec0ff */
[C---:B------:R-:W-:Y:S01]  /*5ac0*/  FFMA.FTZ R59, R38.reuse, R54, -R59 ;  /* 0x00000036263b7223 */ /* 0x040fe2000001083b */
[----:B------:R-:W-:Y:S01]  /*5ad0*/  FFMA.FTZ R56, R38, R56, R39 ;  /* 0x0000003826387223 */ /* 0x000fe20000010027 */
[----:B------:R-:W-:Y:S01]  /*5ae0*/  FFMA.FTZ R61, R50, R55, -R61 ;  /* 0x00000037323d7223 */ /* 0x000fe2000001083d */
[----:B------:R-:W-:Y:S01]  /*5af0*/  FMUL.FTZ R38, R36, R171 ;  /* 0x000000ab24267220 */ /* 0x000fe20000410000 */
[----:B------:R-:W-:Y:S01]  /*5b00*/  FFMA.FTZ R50, R50, R57, R51 ;  /* 0x0000003932327223 */ /* 0x000fe20000010033 */
[----:B------:R-:W-:Y:S01]  /*5b10*/  FMUL.FTZ R36, R36, R139 ;  /* 0x0000008b24247220 */ /* 0x000fe20000410000 */
        /* <DEDUP_REMOVED lines=12> */
.L_x_706:
[----:B------:R-:W-:Y:S05]  /*5be0*/  BSYNC B2 ;  /* 0x0000000000027941 */ /* 0x000fea0003800000 */
.L_x_705:
[----:B------:R-:W-:Y:S02]  /*5bf0*/  ULDC.64 UR4, c[0x0][0x208] ;  /* 0x0000820000047ab9 */ /* 0x000fe40000000a00 */
[----:B--2---:R1:W-:Y:S03]  /*5c00*/  STG.E.128 desc[UR4][R48.64+0x80], R36 ;  /* 0x0000802430007986 */ /* 0x0043e6000c101d04 */
.L_x_704:
[----:B------:R-:W-:Y:S05]  /*5c10*/  BSYNC B1 ;  /* 0x0000000000017941 */ /* 0x000fea0003800000 */
.L_x_703:
[----:B------:R-:W-:Y:S01]  /*5c20*/  ISETP.NE.AND P3, PT, R9, RZ, PT ;  /* 0x000000ff0900720c */ /* 0x000fe20003f65270 */
[----:B------:R-:W-:-:S12]  /*5c30*/  BSSY B1, `(.L_x_707) ;  /* 0x0000037000017945 */ /* 0x000fd80003800000 */
[----:B------:R-:W-:Y:S05]  /*5c40*/  @!P3 BRA `(.L_x_708) ;  /* 0x0000000000d4b947 */ /* 0x000fea0003800000 */
[----:B-1234-:R1:W2:Y:S01]  /*5c50*/  LDS.128 R36, [R4+0x2b400] ;  /* 0x02b4000004247984 */ /* 0x01e2a20000000c00 */
[----:B------:R-:W-:Y:S01]  /*5c60*/  ISETP.GE.AND P3, PT, R214, R115, PT ;  /* 0x00000073d600720c */ /* 0x000fe20003f66270 */
[----:B------:R-:W-:-:S12]  /*5c70*/  BSSY B2, `(.L_x_709) ;  /* 0x0000030000027945 */ /* 0x000fd80003800000 */
[----:B-1----:R-:W-:Y:S05]  /*5c80*/  @P3 BRA `(.L_x_710) ;  /* 0x0000000000b83947 */ /* 0x002fea0003800000 */
[----:B------:R-:W-:Y:S02]  /*5c90*/  SHF.R.U32.HI R50, RZ, 0x10, R45 ;  /* 0x00000010ff327819 */ /* 0x000fe4000001162d */
[----:B------:R-:W-:Y:S02]  /*5ca0*/  SHF.R.U32.HI R52, RZ, 0x10, R47 ;  /* 0x00000010ff347819 */ /* 0x000fe4000001162f */
[----:B------:R-:W-:Y:S01]  /*5cb0*/  SHF.R.U64 R51, R44, 0x10, R45 ;  /* 0x000000102c337819 */ /* 0x000fe2000000122d */
[----:B--2---:R-:W-:Y:S01]  /*5cc0*/  IMAD.U32 R44, R38, 0x10000, RZ ;  /* 0x00010000262c7824 */ /* 0x004fe200078e00ff */
[----:B------:R-:W-:Y:S01]  /*5cd0*/  SHF.R.U64 R53, R46, 0x10, R47 ;  /* 0x000000102e357819 */ /* 0x000fe2000000122f */
[----:B------:R-:W-:Y:S01]  /*5ce0*/  IMAD.U32 R46, R39, 0x10000, RZ ;  /* 0x00010000272e7824 */ /* 0x000fe200078e00ff */
[----:B------:R-:W-:Y:S02]  /*5cf0*/  PRMT R137, R137, 0x5410, R50 ;  /* 0x0000541089897816 */ /* 0x000fe40000000032 */
[----:B------:R-:W-:-:S02]  /*5d00*/  PRMT R135, R135, 0x5410, R52 ;  /* 0x0000541087877816 */ /* 0x000fc40000000034 */
[----:B------:R-:W-:Y:S02]  /*5d10*/  PRMT R136, R136, 0x5410, R51 ;  /* 0x0000541088887816 */ /* 0x000fe40000000033 */
[----:B------:R-:W-:Y:S01]  /*5d20*/  LOP3.LUT R45, R38, 0xffff0000, RZ, 0xc0, !PT ;  /* 0xffff0000262d7812 */ /* 0x000fe200078ec0ff */
[----:B------:R-:W-:Y:S01]  /*5d30*/  IMAD.U32 R51, R135, 0x10000, RZ ;  /* 0x0001000087337824 */ /* 0x000fe200078e00ff */
[----:B------:R-:W-:Y:S01]  /*5d40*/  LOP3.LUT R47, R39, 0xffff0000, RZ, 0xc0, !PT ;  /* 0xffff0000272f7812 */ /* 0x000fe200078ec0ff */
[----:B------:R-:W-:Y:S01]  /*5d50*/  IMAD.U32 R38, R37, 0x10000, RZ ;  /* 0x0001000025267824 */ /* 0x000fe200078e00ff */
[----:B------:R-:W-:Y:S01]  /*5d60*/  PRMT R134, R134, 0x5410, R53 ;  /* 0x0000541086867816 */ /* 0x000fe20000000035 */
[----:B------:R-:W-:Y:S01]  /*5d70*/  IMAD.U32 R53, R137, 0x10000, RZ ;  /* 0x0001000089357824 */ /* 0x000fe200078e00ff */
[----:B------:R-:W-:Y:S01]  /*5d80*/  LOP3.LUT R39, R37, 0xffff0000, RZ, 0xc0, !PT ;  /* 0xffff000025277812 */ /* 0x000fe200078ec0ff */
[----:B------:R-:W-:Y:S01]  /*5d90*/  IMAD.U32 R37, R36, 0x10000, RZ ;  /* 0x0001000024257824 */ /* 0x000fe200078e00ff */
[----:B------:R-:W-:Y:S01]  /*5da0*/  LOP3.LUT R52, R136, 0xffff0000, RZ, 0xc0, !PT ;  /* 0xffff000088347812 */ /* 0x000fe200078ec0ff */
[C---:B------:R-:W-:Y:S01]  /*5db0*/  FMUL.FTZ R57, R45.reuse, R53 ;  /* 0x000000352d397220 */ /* 0x040fe20000410000 */
[----:B------:R-:W-:Y:S01]  /*5dc0*/  LOP3.LUT R50, R134, 0xffff0000, RZ, 0xc0, !PT ;  /* 0xffff000086327812 */ /* 0x000fe200078ec0ff */
[-C--:B------:R-:W-:Y:S01]  /*5dd0*/  FMUL.FTZ R45, R45, R51.reuse ;  /* 0x000000332d2d7220 */ /* 0x080fe20000410000 */
[----:B------:R-:W-:Y:S01]  /*5de0*/  LOP3.LUT R137, R137, 0xffff0000, RZ, 0xc0, !PT ;  /* 0xffff000089897812 */ /* 0x000fe200078ec0ff */
[----:B------:R-:W-:Y:S01]  /*5df0*/  FMUL.FTZ R55, R39, R52 ;  /* 0x0000003427377220 */ /* 0x000fe20000410000 */
[----:B------:R-:W-:Y:S01]  /*5e00*/  LOP3.LUT R135, R135, 0xffff0000, RZ, 0xc0, !PT ;  /* 0xffff000087877812 */ /* 0x000fe200078ec0ff */
[----:B------:R-:W-:Y:S01]  /*5e10*/  FFMA.FTZ R57, R44, R51, -R57 ;  /* 0x000000332c397223 */ /* 0x000fe20000010839 */
[-C--:B------:R-:W-:Y:S01]  /*5e20*/  FMUL.FTZ R39, R39, R50.reuse ;  /* 0x0000003227277220 */ /* 0x080fe20000410000 */
[----:B------:R-:W-:Y:S01]  /*5e30*/  LOP3.LUT R36, R36, 0xffff0000, RZ, 0xc0, !PT ;  /* 0xffff000024247812 */ /* 0x000fe200078ec0ff */
[----:B------:R-:W-:Y:S01]  /*5e40*/  FFMA.FTZ R55, R38, R50, -R55 ;  /* 0x0000003226377223 */ /* 0x000fe20000010837 */
[----:B------:R-:W-:Y:S01]  /*5e50*/  FFMA.FTZ R44, R44, R53, R45 ;  /* 0x000000352c2c7223 */ /* 0x000fe2000001002d */
[----:B------:R-:W-:-:S02]  /*5e60*/  IMAD.U32 R136, R136, 0x10000, RZ ;  /* 0x0001000088887824 */ /* 0x000fc400078e00ff */
[C---:B------:R-:W-:Y:S01]  /*5e70*/  FMUL.FTZ R45, R47.reuse, R137 ;  /* 0x000000892f2d7220 */ /* 0x040fe20000410000 */
[----:B------:R-:W-:Y:S02]  /*5e80*/  IMAD.U32 R134, R134, 0x10000, RZ ;  /* 0x0001000086867824 */ /* 0x000fe400078e00ff */
[-C--:B------:R-:W-:Y:S01]  /*5e90*/  FMUL.FTZ R50, R47, R135.reuse ;  /* 0x000000872f327220 */ /* 0x080fe20000410000 */
[----:B------:R-:W-:Y:S01]  /*5ea0*/  FFMA.FTZ R52, R38, R52, R39 ;  /* 0x0000003426347223 */ /* 0x000fe20000010027 */
[C---:B------:R-:W-:Y:S01]  /*5eb0*/  FMUL.FTZ R38, R36.reuse, R136 ;  /* 0x0000008824267220 */ /* 0x040fe20000410000 */
[-C--:B------:R-:W-:Y:S01]  /*5ec0*/  FMUL.FTZ R39, R36, R134.reuse ;  /* 0x0000008624277220 */ /* 0x080fe20000410000 */
        /* <DEDUP_REMOVED lines=10> */
.L_x_710:
[----:B------:R-:W-:Y:S05]  /*5f70*/  BSYNC B2 ;  /* 0x0000000000027941 */ /* 0x000fea0003800000 */
.L_x_709:
[----:B------:R-:W-:Y:S02]  /*5f80*/  ULDC.64 UR4, c[0x0][0x208] ;  /* 0x0000820000047ab9 */ /* 0x000fe40000000a00 */
[----:B--2---:R1:W-:Y:S03]  /*5f90*/  STG.E.128 desc[UR4][R48.64+0x100], R36 ;  /* 0x0001002430007986 */ /* 0x0043e6000c101d04 */
.L_x_708:
[----:B------:R-:W-:Y:S05]  /*5fa0*/  BSYNC B1 ;  /* 0x0000000000017941 */ /* 0x000fea0003800000 */
.L_x_707:
[----:B------:R-:W-:-:S13]  /*5fb0*/  ISETP.NE.AND P3, PT, R8, RZ, PT ;  /* 0x000000ff0800720c */ /* 0x000fda0003f65270 */
        /* <DEDUP_REMOVED lines=51> */
.L_x_712:
[----:B------:R-:W-:Y:S05]  /*62f0*/  BSYNC B1 ;  /* 0x0000000000017941 */ /* 0x000fea0003800000 */
.L_x_711:
[----:B------:R-:W-:Y:S02]  /*6300*/  ULDC.64 UR4, c[0x0][0x208] ;  /* 0x0000820000047ab9 */ /* 0x000fe40000000a00 */
[----:B--2---:R1:W-:Y:S01]  /*6310*/  STG.E.128 desc[UR4][R48.64+0x180], R36 ;  /* 0x0001802430007986 */ /* 0x0043e2000c101d04 */
[----:B------:R-:W-:Y:S05]  /*6320*/  BRA `(.L_x_698) ;  /* 0x0000004000f07947 */ /* 0x000fea0003800000 */
.L_x_656:
        /* <DEDUP_REMOVED lines=14> */
[----:B------:R-:W-:Y:S01]  /*6410*/  IADD3 R36, P4, R102, R84, RZ ;  /* 0x0000005466247210 */ /* 0x000fe20007f9e0ff */
[----:B------:R-:W-:Y:S01]  /*6420*/  ULDC.64 UR6, c[0x0][0x400] ;  /* 0x0001000000067ab9 */ /* 0x000fe20000000a00 */
[----:B------:R-:W-:Y:S01]  /*6430*/  LEA R52, P3, R38, UR4, 0x1 ;  /* 0x0000000426347c11 */ /* 0x000fe2000f8608ff */
[----:B------:R-:W-:Y:S01]  /*6440*/  IMAD.X R39, R0, 0x1, R15, P2 ;  /* 0x0000000100277824 */ /* 0x000fe200010e060f */
[----:B------:R-:W-:Y:S01]  /*6450*/  LEA R56, P2, R36, UR6, 0x1 ;  /* 0x0000000624387c11 */ /* 0x000fe2000f8408ff */
[----:B------:R-:W-:Y:S01]  /*6460*/  IMAD.X R37, R114, 0x1, R21, P4 ;  /* 0x0000000172257824 */ /* 0x000fe200020e0615 */
[----:B------:R-:W-:Y:S02]  /*6470*/  ISETP.GE.AND P4, PT, R213, R115, PT ;  /* 0x00000073d500720c */ /* 0x000fe40003f86270 */
[----:B------:R-:W-:-:S02]  /*6480*/  CS2R R42, SRZ ;  /* 0x00000000002a7805 */ /* 0x000fc4000001ff00 */
[----:B------:R-:W-:Y:S02]  /*6490*/  LEA.HI.X R53, R38, UR5, R39, 0x1, P3 ;  /* 0x0000000526357c11 */ /* 0x000fe400098f0c27 */
[----:B------:R-:W-:Y:S02]  /*64a0*/  CS2R R40, SRZ ;  /* 0x0000000000287805 */ /* 0x000fe4000001ff00 */
[----:B------:R-:W-:Y:S02]  /*64b0*/  ISETP.GE.AND P3, PT, R16, R115, PT ;  /* 0x000000731000720c */ /* 0x000fe40003f66270 */
[----:B------:R-:W-:Y:S02]  /*64c0*/  CS2R R38, SRZ ;  /* 0x0000000000267805 */ /* 0x000fe4000001ff00 */
[----:B------:R-:W-:Y:S02]  /*64d0*/  LEA.HI.X R57, R36, UR7, R37, 0x1, P2 ;  /* 0x0000000724397c11 */ /* 0x000fe400090f0c25 */
[----:B------:R-:W-:-:S02]  /*64e0*/  CS2R R36, SRZ ;  /* 0x0000000000247805 */ /* 0x000fc4000001ff00 */
[----:B------:R-:W-:Y:S02]  /*64f0*/  CS2R R50, SRZ ;  /* 0x0000000000327805 */ /* 0x000fe4000001ff00 */
[----:B------:R-:W-:Y:S02]  /*6500*/  CS2R R48, SRZ ;  /* 0x0000000000307805 */ /* 0x000fe4000001ff00 */
[----:B------:R-:W-:Y:S02]  /*6510*/  CS2R R46, SRZ ;  /* 0x00000000002e7805 */ /* 0x000fe4000001ff00 */
[----:B------:R-:W-:Y:S01]  /*6520*/  CS2R R44, SRZ ;  /* 0x00000000002c7805 */ /* 0x000fe2000001ff00 */
[----:B------:R-:W-:Y:S02]  /*6530*/  ULDC.64 UR8, c[0x0][0x208] ;  /* 0x0000820000087ab9 */ /* 0x000fe40000000a00 */
[----:B------:R0:W5:Y:S04]  /*6540*/  @!P4 LDG.E.128 R36, desc[UR8][R52.64+0x80] ;  /* 0x000080083424c981 */ /* 0x000168000c1e1d00 */
[----:B------:R0:W5:Y:S04]  /*6550*/  @!P3 LDG.E.128 R40, desc[UR8][R52.64] ;  /* 0x000000083428b981 */ /* 0x000168000c1e1d00 */
[----:B------:R0:W5:Y:S04]  /*6560*/  @!P3 LDG.E.128 R48, desc[UR8][R56.64] ;  /* 0x000000083830b981 */ /* 0x000168000c1e1d00 */
[----:B------:R0:W5:Y:S02]  /*6570*/  @!P4 LDG.E.128 R44, desc[UR8][R56.64+0x80] ;  /* 0x00008008382cc981 */ /* 0x000164000c1e1d00 */
.L_x_714:
[----:B------:R-:W-:Y:S05]  /*6580*/  BSYNC B1 ;  /* 0x0000000000017941 */ /* 0x000fea0003800000 */
.L_x_713:
        /* <DEDUP_REMOVED lines=23> */
[----:B------:R-:W-:-:S02]  /*6700*/  CS2R R62, SRZ ;  /* 0x00000000003e7805 */ /* 0x000fc4000001ff00 */
[----:B------:R-:W-:Y:S02]  /*6710*/  CS2R R60, SRZ ;  /* 0x00000000003c7805 */ /* 0x000fe4000001ff00 */
[----:B------:R-:W-:Y:S01]  /*6720*/  PRMT R176, R52, 0x5410, R53 ;  /* 0x0000541034b07816 */ /* 0x000fe20000000035 */
[----:B------:R-:W-:Y:S01]  /*6730*/  IMAD.MOV.U32 R52, RZ, RZ, R45 ;  /* 0x000000ffff347224 */ /* 0x000fe200078e002d */
[----:B------:R-:W-:Y:S01]  /*6740*/  PRMT R177, R56, 0x7610, R177 ;  /* 0x0000761038b17816 */ /* 0x000fe200000000b1 */
[----:B------:R-:W-:Y:S01]  /*6750*/  IMAD.MOV.U32 R53, RZ, RZ, R50 ;  /* 0x000000ffff357224 */ /* 0x000fe200078e0032 */
[----:B------:R-:W-:Y:S01]  /*6760*/  CS2R R66, SRZ ;  /* 0x0000000000427805 */ /* 0x000fe2000001ff00 */
        /* <DEDUP_REMOVED lines=20> */
[----:B------:R-:W-:Y:S02]  /*68b0*/  CS2R R64, SRZ ;  /* 0x0000000000407805 */ /* 0x000fe4000001ff00 */
[----:B------:R-:W-:Y:S02]  /*68c0*/  CS2R R62, SRZ ;  /* 0x00000000003e7805 */ /* 0x000fe4000001ff00 */
[----:B------:R-:W-:Y:S02]  /*68d0*/  IADD3.X R53, R21, R114, R34, P2, P4 ;  /* 0x0000007215357210 */ /* 0x000fe400017e8422 */
[----:B------:R-:W-:Y:S02]  /*68e0*/  CS2R R60, SRZ ;  /* 0x00000000003c7805 */ /* 0x000fe4000001ff00 */
[----:B------:R-:W-:Y:S01]  /*68f0*/  LEA R68, P4, R54, UR4, 0x1 ;  /* 0x0000000436447c11 */ /* 0x000fe2000f8808ff */
[----:B------:R-:W-:Y:S01]  /*6900*/  ULDC.64 UR8, c[0x0][0x208] ;  /* 0x0000820000087ab9 */ /* 0x000fe20000000a00 */
[----:B------:R-:W-:-:S02]  /*6910*/  LEA R70, P2, R52, UR6, 0x1 ;  /* 0x0000000634467c11 */ /* 0x000fc4000f8408ff */
[----:B------:R-:W-:Y:S02]  /*6920*/  LEA.HI.X R69, R54, UR5, R55, 0x1, P4 ;  /* 0x0000000536457c11 */ /* 0x000fe4000a0f0c37 */
[----:B------:R-:W-:Y:S02]  /*6930*/  CS2R R54, SRZ ;  /* 0x0000000000367805 */ /* 0x000fe4000001ff00 */
[----:B------:R-:W-:Y:S02]  /*6940*/  LEA.HI.X R71, R52, UR7, R53, 0x1, P2 ;  /* 0x0000000734477c11 */ /* 0x000fe400090f0c35 */
[----:B------:R-:W-:Y:S02]  /*6950*/  CS2R R52, SRZ ;  /* 0x0000000000347805 */ /* 0x000fe4000001ff00 */
[-C--:B------:R-:W-:Y:S02]  /*6960*/  ISETP.GE.AND P4, PT, R16, R115.reuse, PT ;  /* 0x000000731000720c */ /* 0x080fe40003f86270 */
[----:B------:R-:W-:-:S11]  /*6970*/  ISETP.GE.AND P2, PT, R213, R115, PT ;  /* 0x00000073d500720c */ /* 0x000fd60003f46270 */
[----:B------:R0:W5:Y:S04]  /*6980*/  @!P4 LDG.E.128 R56, desc[UR8][R68.64] ;  /* 0x000000084438c981 */ /* 0x000168000c1e1d00 */
[----:B------:R0:W5:Y:S04]  /*6990*/  @!P2 LDG.E.128 R52, desc[UR8][R68.64+0x80] ;  /* 0x000080084434a981 */ /* 0x000168000c1e1d00 */
[----:B------:R0:W5:Y:S04]  /*69a0*/  @!P4 LDG.E.128 R64, desc[UR8][R70.64] ;  /* 0x000000084640c981 */ /* 0x000168000c1e1d00 */
[----:B------:R0:W5:Y:S02]  /*69b0*/  @!P2 LDG.E.128 R60, desc[UR8][R70.64+0x80] ;  /* 0x00008008463ca981 */ /* 0x000164000c1e1d00 */
.L_x_716:
[----:B------:R-:W-:Y:S05]  /*69c0*/  BSYNC B1 ;  /* 0x0000000000017941 */ /* 0x000fea0003800000 */
.L_x_715:
        /* <DEDUP_REMOVED lines=15> */
[----:B------:R-:W-:Y:S01]  /*6ac0*/  ULDC.64 UR8, c[0x0][0x208] ;  /* 0x0000820000087ab9 */ /* 0x000fe20000000a00 */
[----:B------:R-:W-:Y:S02]  /*6ad0*/  IADD3.X R71, R15, R29, R0, P2, P6 ;  /* 0x0000001d0f477210 */ /* 0x000fe400017ec400 */
[----:B------:R-:W-:-:S04]  /*6ae0*/  IADD3 R0, P2, P6, R102, R31, R84 ;  /* 0x0000001f66007210 */ /* 0x000fc80007e5e054 */
[----:B------:R-:W-:Y:S02]  /*6af0*/  IADD3.X R69, R21, R33, R114, P2, P6 ;  /* 0x0000002115457210 */ /* 0x000fe400017ec472 */
[----:B------:R-:W-:-:S04]  /*6b00*/  LEA R84, P2, R86, UR4, 0x1 ;  /* 0x0000000456547c11 */ /* 0x000fc8000f8408ff */
[----:B------:R-:W-:Y:S02]  /*6b10*/  LEA.HI.X R85, R86, UR5, R71, 0x1, P2 ;  /* 0x0000000556557c11 */ /* 0x000fe400090f0c47 */
[----:B------:R-:W-:-:S04]  /*6b20*/  LEA R86, P2, R0, UR6, 0x1 ;  /* 0x0000000600567c11 */ /* 0x000fc8000f8408ff */
[----:B------:R-:W-:Y:S02]  /*6b30*/  LEA.HI.X R87, R0, UR7, R69, 0x1, P2 ;  /* 0x0000000700577c11 */ /* 0x000fe400090f0c45 */
[----:B------:R-:W-:Y:S02]  /*6b40*/  ISETP.GE.AND P2, PT, R16, R115, PT ;  /* 0x000000731000720c */ /* 0x000fe40003f46270 */
[----:B------:R-:W-:Y:S02]  /*6b50*/  CS2R R70, SRZ ;  /* 0x0000000000467805 */ /* 0x000fe4000001ff00 */
[----:B------:R-:W-:Y:S02]  /*6b60*/  CS2R R68, SRZ ;  /* 0x0000000000447805 */ /* 0x000fe4000001ff00 */
[----:B------:R-:W-:Y:S02]  /*6b70*/  CS2R R78, SRZ ;  /* 0x00000000004e7805 */ /* 0x000fe4000001ff00 */
[----:B------:R-:W-:-:S05]  /*6b80*/  CS2R R76, SRZ ;  /* 0x00000000004c7805 */ /* 0x000fca000001ff00 */
[----:B------:R0:W5:Y:S04]  /*6b90*/  @!P2 LDG.E.128 R72, desc[UR8][R84.64] ;  /* 0x000000085448a981 */ /* 0x000168000c1e1d00 */
[----:B------:R0:W5:Y:S01]  /*6ba0*/  @!P2 LDG.E.128 R80, desc[UR8][R86.64] ;  /* 0x000000085650a981 */ /* 0x000162000c1e1d00 */
[----:B------:R-:W-:-:S13]  /*6bb0*/  ISETP.GE.AND P2, PT, R213, R115, PT ;  /* 0x00000073d500720c */ /* 0x000fda0003f46270 */
[----:B------:R0:W5:Y:S04]  /*6bc0*/  @!P2 LDG.E.128 R68, desc[UR8][R84.64+0x80] ;  /* 0x000080085444a981 */ /* 0x000168000c1e1d00 */
[----:B------:R0:W5:Y:S02]  /*6bd0*/  @!P2 LDG.E.128 R76, desc[UR8][R86.64+0x80] ;  /* 0x00008008564ca981 */ /* 0x000164000c1e1d00 */
.L_x_718:
[----:B------:R-:W-:Y:S05]  /*6be0*/  BSYNC B1 ;  /* 0x0000000000017941 */ /* 0x000fea0003800000 */
.L_x_717:
[----:B-----5:R-:W-:Y:S01]  /*6bf0*/  IMAD.MOV.U32 R0, RZ, RZ, R54 ;  /* 0x000000ffff007224 */ /* 0x020fe200078e0036 */
[----:B------:R-:W-:Y:S01]  /*6c00*/  ISETP.NE.AND P2, PT, R220, 0x3, PT ;  /* 0x00000003dc00780c */ /* 0x000fe20003f45270 */
[----:B0-----:R-:W-:Y:S02]  /*6c10*/  IMAD.MOV.U32 R84, RZ, RZ, R55 ;  /* 0x000000ffff547224 */ /* 0x001fe400078e0037 */
[----:B------:R-:W-:Y:S02]  /*6c20*/  IMAD.MOV.U32 R85, RZ, RZ, R52 ;  /* 0x000000ffff557224 */ /* 0x000fe400078e0034 */
[----:B------:R-:W-:Y:S01]  /*6c30*/  IMAD.MOV.U32 R86, RZ, RZ, R53 ;  /* 0x000000ffff567224 */ /* 0x000fe200078e0035 */
[----:B------:R-:W-:Y:S01]  /*6c40*/  PRMT R168, R0, 0x5410, R84 ;  /* 0x0000541000a87816 */ /* 0x000fe20000000054 */
[----:B------:R-:W-:Y:S02]  /*6c50*/  IMAD.MOV.U32 R0, RZ, RZ, R58 ;  /* 0x000000ffff007224 */ /* 0x000fe400078e003a */
[----:B------:R-:W-:Y:S01]  /*6c60*/  IMAD.MOV.U32 R84, RZ, RZ, R59 ;  /* 0x000000ffff547224 */ /* 0x000fe200078e003b */
[----:B------:R-:W-:Y:S01]  /*6c70*/  PRMT R169, R85, 0x5410, R86 ;  /* 0x0000541055a97816 */ /* 0x000fe20000000056 */
[----:B------:R-:W-:-:S02]  /*6c80*/  IMAD.MOV.U32 R85, RZ, RZ, R56 ;  /* 0x000000ffff557224 */ /* 0x000fc400078e0038 */
[----:B------:R-:W-:Y:S01]  /*6c90*/  IMAD.MOV.U32 R86, RZ, RZ, R57 ;  /* 0x000000ffff567224 */ /* 0x000fe200078e0039 */
[----:B------:R-:W-:Y:S01]  /*6ca0*/  PRMT R172, R84, 0x7610, R172 ;  /* 0x0000761054ac7816 */ /* 0x000fe200000000ac */
[----:B------:R-:W-:Y:S01]  /*6cb0*/  IMAD.MOV.U32 R84, RZ, RZ, R63 ;  /* 0x000000ffff547224 */ /* 0x000fe200078e003f */
[----:B------:R-:W-:Y:S01]  /*6cc0*/  PRMT R174, R85, 0x5410, R0 ;  /* 0x0000541055ae7816 */ /* 0x000fe20000000000 */
        /* <DEDUP_REMOVED lines=10> */
[----:B------:R-:W-:Y:S02]  /*6d70*/  IMAD.MOV.U32 R85, RZ, RZ, R67 ;  /* 0x000000ffff557224 */ /* 0x000fe400078e0043 */
[----:B------:R-:W-:Y:S01]  /*6d80*/  IMAD.MOV.U32 R84, RZ, RZ, R68 ;  /* 0x000000ffff547224 */ /* 0x000fe200078e0044 */
[----:B------:R-:W-:Y:S01]  /*6d90*/  PRMT R172, R172, 0x5410, R86 ;  /* 0x00005410acac7816 */ /* 0x000fe20000000056 */
[----:B------:R-:W-:Y:S01]  /*6da0*/  IMAD.MOV.U32 R86, RZ, RZ, R70 ;  /* 0x000000ffff567224 */ /* 0x000fe200078e0046 */
[----:B------:R-:W-:Y:S01]  /*6db0*/  PRMT R173, R85, 0x5410, R0 ;  /* 0x0000541055ad7816 */ /* 0x000fe20000000000 */
[----:B------:R-:W-:-:S02]  /*6dc0*/  IMAD.MOV.U32 R85, RZ, RZ, R71 ;  /* 0x000000ffff557224 */ /* 0x000fc400078e0047 */
[----:B------:R-:W-:-:S03]  /*6dd0*/  IMAD.MOV.U32 R0, RZ, RZ, R69 ;  /* 0x000000ffff007224 */ /* 0x000fc600078e0045 */
[----:B------:R-:W-:Y:S01]  /*6de0*/  PRMT R152, R85, 0x5410, R86 ;  /* 0x0000541055987816 */ /* 0x000fe20000000056 */
[----:B------:R-:W-:Y:S01]  /*6df0*/  IMAD.MOV.U32 R86, RZ, RZ, R74 ;  /* 0x000000ffff567224 */ /* 0x000fe200078e004a */
[----:B------:R-:W-:Y:S01]  /*6e00*/  PRMT R151, R0, 0x5410, R84 ;  /* 0x0000541000977816 */ /* 0x000fe20000000054 */
[----:B------:R-:W-:Y:S02]  /*6e10*/  IMAD.MOV.U32 R85, RZ, RZ, R75 ;  /* 0x000000ffff557224 */ /* 0x000fe400078e004b */
        /* <DEDUP_REMOVED lines=9> */
[----:B------:R-:W-:Y:S02]  /*6eb0*/  IMAD.MOV.U32 R86, RZ, RZ, R82 ;  /* 0x000000ffff567224 */ /* 0x000fe400078e0052 */
[----:B------:R-:W-:Y:S01]  /*6ec0*/  IMAD.MOV.U32 R85, RZ, RZ, R83 ;  /* 0x000000ffff557224 */ /* 0x000fe200078e0053 */
[----:B------:R-:W-:Y:S01]  /*6ed0*/  PRMT R153, R84, 0x5410, R0 ;  /* 0x0000541054997816 */ /* 0x000fe20000000000 */
[----:B------:R-:W-:Y:S02]  /*6ee0*/  IMAD.MOV.U32 R84, RZ, RZ, R80 ;  /* 0x000000ffff547224 */ /* 0x000fe400078e0050 */
[----:B------:R-:W-:Y:S01]  /*6ef0*/  IMAD.MOV.U32 R0, RZ, RZ, R81 ;  /* 0x000000ffff007224 */ /* 0x000fe200078e0051 */
[----:B------:R-:W-:-:S04]  /*6f00*/  PRMT R156, R86, 0x5410, R85 ;  /* 0x00005410569c7816 */ /* 0x000fc80000000055 */
[----:B------:R-:W-:Y:S01]  /*6f10*/  PRMT R167, R84, 0x5410, R0 ;  /* 0x0000541054a77816 */ /* 0x000fe20000000000 */
[----:B------:R-:W-:Y:S06]  /*6f20*/  @!P2 BRA `(.L_x_719) ;  /* 0x000000000004a947 */ /* 0x000fec0003800000 */
[----:B------:R-:W-:Y:S01]  /*6f30*/  BPT.TRAP 0x1 ;  /* 0x000000040000795c */ /* 0x000fe20000300000 */
.L_x_719:
[----:B------:R-:W-:Y:S01]  /*6f40*/  IMAD R0, R19, 0x8, R18 ;  /* 0x0000000813007824 */ /* 0x000fe200078e0212 */
[----:B------:R-:W-:Y:S01]  /*6f50*/  SHF.L.U32 R114, R217, 0x1f, RZ ;  /* 0x0000001fd9727819 */ /* 0x000fe200000006ff */
[----:B------:R-:W0:Y:S01]  /*6f60*/  LDC R145, c[0x0][0x2f4] ;  /* 0x0000bd00ff917b82 */ /* 0x000e220000000800 */
[----:B------:R-:W-:Y:S02]  /*6f70*/  BSSY B1, `(.L_x_720) ;  /* 0x0000004000017945 */ /* 0x000fe40003800000 */
[----:B------:R-:W1:Y:S05]  /*6f80*/  SYNCS.PHASECHK.TRANS64.TRYWAIT P6, [R0+URZ+0x38890], R114 ;  /* 0x03889072000075a7 */ /* 0x000e6a00080c017f */
[----:B------:R-:W2:Y:S01]  /*6f90*/  LDC.64 R122, c[0x0][0x300] ;  /* 0x0000c000ff7a7b82 */ /* 0x000ea20000000a00 */
[----:B-1----:R-:W-:Y:S05]  /*6fa0*/  @!P6 BRA `(.L_x_721) ;  /* 0x000002140060e947 */ /* 0x002fea0003800000 */
.L_x_1049:
[----:B------:R-:W-:Y:S05]  /*6fb0*/  BSYNC B1 ;  /* 0x0000000000017941 */ /* 0x000fea0003800000 */
.L_x_720:
[----:B------:R-:W-:Y:S01]  /*6fc0*/  BSSY B1, `(.L_x_722) ;  /* 0x0000119000017945 */ /* 0x000fe20003800000 */
[----:B0-----:R-:W-:Y:S02]  /*6fd0*/  IMAD.IADD R148, R145, 0x1, -R118 ;  /* 0x0000000191947824 */ /* 0x001fe400078e0a76 */
[----:B------:R-:W-:Y:S01]  /*6fe0*/  IMAD.MOV.U32 R125, RZ, RZ, R88 ;  /* 0x000000ffff7d7224 */ /* 0x000fe200078e0058 */
[----:B------:R-:W-:Y:S06]  /*6ff0*/  @P5 BRA `(.L_x_723) ;  /* 0x0000001000545947 */ /* 0x000fec0003800000 */
[----:B------:R-:W-:Y:S01]  /*7000*/  ISETP.NE.AND P5, PT, R26, RZ, PT ;  /* 0x000000ff1a00720c */ /* 0x000fe20003fa5270 */
[-C--:B--2---:R-:W-:Y:S01]  /*7010*/  IMAD.WIDE.U32 R134, R212, R122.reuse, R124 ;  /* 0x0000007ad4867225 */ /* 0x084fe200078e007c */
[----:B------:R-:W-:Y:S01]  /*7020*/  SHF.R.S32.HI R84, RZ, 0x1f, R212 ;  /* 0x0000001fff547819 */ /* 0x000fe200000114d4 */
[----:B------:R-:W-:Y:S04]  /*7030*/  BSSY B2, `(.L_x_724) ;  /* 0x000008b000027945 */ /* 0x000fe80003800000 */
[----:B------:R-:W-:-:S04]  /*7040*/  IMAD R84, R84, R122, RZ ;  /* 0x0000007a54547224 */ /* 0x000fc800078e02ff */
[----:B------:R-:W-:-:S04]  /*7050*/  IMAD R84, R212, R123, R84 ;  /* 0x0000007bd4547224 */ /* 0x000fc800078e0254 */
[----:B------:R-:W-:Y:S01]  /*7060*/  IMAD.IADD R157, R84, 0x1, R135 ;  /* 0x00000001549d7824 */ /* 0x000fe200078e0287 */
[----:B------:R-:W-:Y:S06]  /*7070*/  @!P5 BRA `(.L_x_725) ;  /* 0x000000080018d947 */ /* 0x000fec0003800000 */
[----:B------:R-:W-:Y:S01]  /*7080*/  SEL R84, R118, R148, !P0 ;  /* 0x0000009476547207 */ /* 0x000fe20004000000 */
[----:B------:R-:W-:Y:S01]  /*7090*/  IMAD.SHL.U32 R91, R212, 0x40, RZ ;  /* 0x00000040d45b7824 */ /* 0x000fe200078e00ff */
[----:B------:R-:W-:Y:S01]  /*70a0*/  IADD3 R88, P5, P6, R96, R134, R13 ;  /* 0x0000008660587210 */ /* 0x000fe20007ebe00d */
[----:B------:R-:W-:Y:S01]  /*70b0*/  BSSY B3, `(.L_x_726) ;  /* 0x000007f000037945 */ /* 0x000fe20003800000 */
[----:B------:R-:W-:Y:S02]  /*70c0*/  SHF.R.S32.HI R85, RZ, 0x1f, R84 ;  /* 0x0000001fff557819 */ /* 0x000fe40000011454 */
[----:B------:R-:W-:Y:S02]  /*70d0*/  IADD3.X R89, R92, R157, R7, P5, P6 ;  /* 0x0000009d5c597210 */ /* 0x000fe40002fec407 */
[----:B------:R-:W-:Y:S02]  /*70e0*/  LEA.HI R84, R85, R84, RZ, 0x4 ;  /* 0x0000005455547211 */ /* 0x000fe400078f20ff */
[----:B------:R-:W-:-:S02]  /*70f0*/  P2R R90, PR, RZ, 0x2 ;  /* 0x00000002ff5a7803 */ /* 0x000fc40000000000 */
[----:B------:R-:W-:-:S05]  /*7100*/  LEA.HI.SX32 R84, R84, R14, 0x1c ;  /* 0x0000000e54547211 */ /* 0x000fca00078fe2ff */
[----:B------:R-:W-:-:S05]  /*7110*/  IMAD.SHL.U32 R85, R84, 0x8, RZ ;  /* 0x0000000854557824 */ /* 0x000fca00078e00ff */
[----:B------:R-:W-:-:S13]  /*7120*/  ISETP.GE.AND P5, PT, R85, R145, PT ;  /* 0x000000915500720c */ /* 0x000fda0003fa6270 */
[--C-:B------:R-:W-:Y:S02]  /*7130*/  @!P5 SHF.R.S32.HI R87, RZ, 0x1f, R85.reuse ;  /* 0x0000001fff57d819 */ /* 0x100fe40000011455 */
[----:B------:R-:W-:Y:S02]  /*7140*/  @!P5 IADD3 R86, P1, P6, R96, R134, R85 ;  /* 0x000000866056d210 */ /* 0x000fe40007e3e055 */
[----:B------:R-:W-:Y:S02]  /*7150*/  LOP3.LUT R85, R85, 0x38, RZ, 0xc0, !PT ;  /* 0x0000003855557812 */ /* 0x000fe400078ec0ff */
[----:B------:R-:W-:Y:S02]  /*7160*/  @!P5 IADD3.X R87, R92, R157, R87, P1, P6 ;  /* 0x0000009d5c57d210 */ /* 0x000fe40000fec457 */
[----:B------:R-:W-:Y:S02]  /*7170*/  LEA R136, P6, R88, R116, 0x1 ;  /* 0x0000007458887211 */ /* 0x000fe400078c08ff */
[----:B------:R-:W-:-:S02]  /*7180*/  LOP3.LUT R85, R85, 0x1c0, R91, 0xf8, !PT ;  /* 0x000001c055557812 */ /* 0x000fc400078ef85b */
[----:B------:R-:W-:Y:S02]  /*7190*/  LEA.HI.X R137, R88, R117, R89, 0x1, P6 ;  /* 0x0000007558897211 */ /* 0x000fe400030f0c59 */
[C---:B------:R-:W-:Y:S02]  /*71a0*/  @!P5 LEA R138, P6, R86.reuse, R116, 0x1 ;  /* 0x00000074568ad211 */ /* 0x040fe400078c08ff */
[----:B------:R-:W-:Y:S02]  /*71b0*/  LOP3.LUT R85, R85, R231, RZ, 0x3c, !PT ;  /* 0x000000e755557212 */ /* 0x000fe400078e3cff */
[----:B------:R-:W-:Y:S02]  /*71c0*/  @!P5 LEA.HI.X R139, R86, R117, R87, 0x1, P6 ;  /* 0x00000075568bd211 */ /* 0x000fe400030f0c57 */
[----:B------:R-:W-:Y:S02]  /*71d0*/  SHF.R.S32.HI R86, RZ, 0x1f, R84 ;  /* 0x0000001fff567819 */ /* 0x000fe40000011454 */
[----:B------:R-:W-:-:S02]  /*71e0*/  ISETP.NE.AND P1, PT, R90, RZ, PT ;  /* 0x000000ff5a00720c */ /* 0x000fc40003f25270 */
[----:B------:R-:W-:Y:S01]  /*71f0*/  LEA.HI R86, R86, R84, RZ, 0x3 ;  /* 0x0000005456567211 */ /* 0x000fe200078f18ff */
[----:B------:R-:W-:Y:S01]  /*7200*/  IMAD R84, R19, 0x5000, R143 ;  /* 0x0000500013547824 */ /* 0x000fe200078e028f */
[----:B------:R-:W-:Y:S02]  /*7210*/  ISETP.GE.AND P6, PT, R16, R115, PT ;  /* 0x000000731000720c */ /* 0x000fe40003fc6270 */
[----:B------:R-:W-:Y:S01]  /*7220*/  SHF.R.S32.HI R86, RZ, 0x3, R86 ;  /* 0x00000003ff567819 */ /* 0x000fe20000011456 */
[----:B------:R-:W-:-:S04]  /*7230*/  IMAD R84, R84, 0x2, R18 ;  /* 0x0000000254547824 */ /* 0x000fc800078e0212 */
[----:B------:R-:W-:-:S04]  /*7240*/  IMAD R86, R86, 0x1400, R230 ;  /* 0x0000140056567824 */ /* 0x000fc800078e02e6 */
[----:B------:R-:W-:-:S04]  /*7250*/  IMAD.IADD R85, R86, 0x1, R85 ;  /* 0x0000000156557824 */ /* 0x000fc800078e0255 */
[----:B------:R-:W-:Y:S02]  /*7260*/  IMAD R88, R19, 0x5000, R85 ;  /* 0x0000500013587824 */ /* 0x000fe400078e0255 */
[----:B------:R-:W0:Y:S02]  /*7270*/  LDS.128 R84, [R84+0x24400] ;  /* 0x0244000054547984 */ /* 0x000e240000000c00 */
[----:B------:R-:W-:-:S06]  /*7280*/  IMAD R88, R88, 0x2, R18 ;  /* 0x0000000258587824 */ /* 0x000fcc00078e0212 */
[----:B------:R-:W2:Y:S01]  /*7290*/  LDS.128 R88, [R88+0x24400] ;  /* 0x0244000058587984 */ /* 0x000ea20000000c00 */
[----:B------:R-:W-:Y:S05]  /*72a0*/  @P6 BRA `(.L_x_727) ;  /* 0x00000004007c6947 */ /* 0x000fea0003800000 */
[----:B------:R-:W-:Y:S01]  /*72b0*/  SHF.R.U32.HI R158, RZ, 0x10, R49 ;  /* 0x00000010ff9e7819 */ /* 0x000fe20000011631 */
[----:B--2---:R-:W-:Y:S01]  /*72c0*/  IMAD.U32 R163, R89, 0x10000, RZ ;  /* 0x0001000059a37824 */ /* 0x004fe200078e00ff */
[----:B------:R-:W-:Y:S02]  /*72d0*/  SHF.R.U32.HI R159, RZ, 0x10, R41 ;  /* 0x00000010ff9f7819 */ /* 0x000fe40000011629 */
[C---:B------:R-:W-:Y:S02]  /*72e0*/  PRMT R158, R160.reuse, 0x5432, R158 ;  /* 0x00005432a09e7816 */ /* 0x040fe4000000009e */
[----:B------:R-:W-:Y:S01]  /*72f0*/  PRMT R159, R160, 0x5410, R159 ;  /* 0x00005410a09f7816 */ /* 0x000fe2000000009f */
[----:B0-----:R-:W-:Y:S01]  /*7300*/  IMAD.U32 R160, R85, 0x10000, RZ ;  /* 0x0001000055a07824 */ /* 0x001fe200078e00ff */
[----:B------:R-:W-:Y:S01]  /*7310*/  LOP3.LUT R89, R89, 0xffff0000, RZ, 0xc0, !PT ;  /* 0xffff000059597812 */ /* 0x000fe200078ec0ff */
[----:B------:R-:W-:Y:S01]  /*7320*/  IMAD.U32 R162, R158, 0x10000, RZ ;  /* 0x000100009ea27824 */ /* 0x000fe200078e00ff */
[----:B------:R-:W-:Y:S01]  /*7330*/  LOP3.LUT R85, R85, 0xffff0000, RZ, 0xc0, !PT ;  /* 0xffff000055557812 */ /* 0x000fe200078ec0ff */
[----:B------:R-:W-:Y:S01]  /*7340*/  IMAD.U32 R161, R159, 0x10000, RZ ;  /* 0x000100009fa17824 */ /* 0x000fe200078e00ff */
[----:B------:R-:W-:Y:S01]  /*7350*/  SHF.R.U64 R41, R40, 0x10, R41 ;  /* 0x0000001028297819 */ /* 0x000fe20000001229 */
[----:B------:R-:W-:Y:S01]  /*7360*/  FMUL.FTZ R164, R163, R162 ;  /* 0x000000a2a3a47220 */ /* 0x000fe20000410000 */
[----:B------:R-:W-:Y:S01]  /*7370*/  LOP3.LUT R40, R87, 0xffff0000, RZ, 0xc0, !PT ;  /* 0xffff000057287812 */ /* 0x000fe200078ec0ff */
[-C--:B------:R-:W-:Y:S01]  /*7380*/  FMUL.FTZ R163, R163, R161.reuse ;  /* 0x000000a1a3a37220 */ /* 0x080fe20000410000 */
[----:B------:R-:W-:Y:S01]  /*7390*/  SHF.R.U64 R42, R42, 0x10, R43 ;  /* 0x000000102a2a7819 */ /* 0x000fe2000000122b */
[----:B------:R-:W-:Y:S01]  /*73a0*/  FFMA.FTZ R161, R160, R161, -R164 ;  /* 0x000000a1a0a17223 */ /* 0x000fe200000108a4 */
[----:B------:R-:W-:-:S02]  /*73b0*/  IMAD.U32 R164, R91, 0x10000, RZ ;  /* 0x000100005ba47824 */ /* 0x000fc400078e00ff */
[----:B------:R-:W-:Y:S01]  /*73c0*/  FFMA.FTZ R160, R160, R162, R163 ;  /* 0x000000a2a0a07223 */ /* 0x000fe200000100a3 */
[----:B------:R-:W-:Y:S02]  /*73d0*/  LOP3.LUT R162, R159, 0xffff0000, RZ, 0xc0, !PT ;  /* 0xffff00009fa27812 */ /* 0x000fe400078ec0ff */
[----:B------:R-:W-:Y:S02]  /*73e0*/  LOP3.LUT R159, R158, 0xffff0000, RZ, 0xc0, !PT ;  /* 0xffff00009e9f7812 */ /* 0x000fe400078ec0ff */
[----:B------:R-:W-:Y:S02]  /*73f0*/  SHF.R.U64 R50, R50, 0x10, R51 ;  /* 0x0000001032327819 */ /* 0x000fe40000001233 */
[----:B------:R-:W-:Y:S01]  /*7400*/  PRMT R42, R184, 0x5432, R42 ;  /* 0x00005432b82a7816 */ /* 0x000fe2000000002a */
[C---:B------:R-:W-:Y:S01]  /*7410*/  FMUL.FTZ R158, R89.reuse, R159 ;  /* 0x0000009f599e7220 */ /* 0x040fe20000410000 */
[----:B------:R-:W-:Y:S01]  /*7420*/  FMUL.FTZ R89, R89, R162 ;  /* 0x000000a259597220 */ /* 0x000fe20000410000 */
[----:B------:R-:W-:-:S02]  /*7430*/  PRMT R50, R185, 0x5432, R50 ;  /* 0x00005432b9327816 */ /* 0x000fc40000000032 */
[C---:B------:R-:W-:Y:S01]  /*7440*/  FFMA.FTZ R158, R85.reuse, R162, -R158 ;  /* 0x000000a2559e7223 */ /* 0x040fe2000001089e */
[----:B------:R-:W-:Y:S01]  /*7450*/  FFMA.FTZ R85, R85, R159, R89 ;  /* 0x0000009f55557223 */ /* 0x000fe20000010059 */
[----:B------:R-:W-:Y:S01]  /*7460*/  SHF.R.U32.HI R89, RZ, 0x10, R51 ;  /* 0x00000010ff597819 */ /* 0x000fe20000011633 */
[----:B------:R-:W-:Y:S01]  /*7470*/  IMAD.U32 R162, R87, 0x10000, RZ ;  /* 0x0001000057a27824 */ /* 0x000fe200078e00ff */
[----:B------:R-:W-:Y:S01]  /*7480*/  SHF.R.U32.HI R159, RZ, 0x10, R43 ;  /* 0x00000010ff9f7819 */ /* 0x000fe2000001162b */
[----:B------:R-:W-:Y:S01]  /*7490*/  IMAD.U32 R51, R50, 0x10000, RZ ;  /* 0x0001000032337824 */ /* 0x000fe200078e00ff */
[----:B------:R-:W-:Y:S02]  /*74a0*/  PRMT R89, R166, 0x5410, R89 ;  /* 0x00005410a6597816 */ /* 0x000fe40000000059 */
[----:B------:R-:W-:Y:S02]  /*74b0*/  PRMT R159, R165, 0x5410, R159 ;  /* 0x00005410a59f7816 */ /* 0x000fe4000000009f */
[----:B------:R-:W-:Y:S01]  /*74c0*/  LOP3.LUT R50, R50, 0xffff0000, RZ, 0xc0, !PT ;  /* 0xffff000032327812 */ /* 0x000fe200078ec0ff */
[C---:B------:R-:W-:Y:S01]  /*74d0*/  IMAD.U32 R163, R89.reuse, 0x10000, RZ ;  /* 0x0001000059a37824 */ /* 0x040fe200078e00ff */
[----:B------:R-:W-:Y:S01]  /*74e0*/  LOP3.LUT R89, R89, 0xffff0000, RZ, 0xc0, !PT ;  /* 0xffff000059597812 */ /* 0x000fe200078ec0ff */
[----:B------:R-:W-:Y:S01]  /*74f0*/  IMAD.U32 R165, R159, 0x10000, RZ ;  /* 0x000100009fa57824 */ /* 0x000fe200078e00ff */
[----:B------:R-:W-:Y:S01]  /*7500*/  F2FP.BF16.F32.PACK_AB R158, R158, R161 ;  /* 0x000000a19e9e723e */ /* 0x000fe200000010ff */
[C---:B------:R-:W-:Y:S01]  /*7510*/  FMUL.FTZ R166, R164.reuse, R163 ;  /* 0x000000a3a4a67220 */ /* 0x040fe20000410000 */
[----:B------:R-:W-:Y:S01]  /*7520*/  F2FP.BF16.F32.PACK_AB R160, R85, R160 ;  /* 0x000000a055a0723e */ /* 0x000fe200000010ff */
[----:B------:R-:W-:-:S02]  /*7530*/  FMUL.FTZ R164, R164, R165 ;  /* 0x000000a5a4a47220 */ /* 0x000fc40000410000 */
[C---:B------:R-:W-:Y:S01]  /*7540*/  FFMA.FTZ R165, R162.reuse, R165, -R166 ;  /* 0x000000a5a2a57223 */ /* 0x040fe200000108a6 */
[----:B------:R-:W-:Y:S02]  /*7550*/  IMAD.MOV.U32 R85, RZ, RZ, R158 ;  /* 0x000000ffff557224 */ /* 0x000fe400078e009e */
[----:B------:R-:W-:Y:S01]  /*7560*/  FFMA.FTZ R164, R162, R163, R164 ;  /* 0x000000a3a2a47223 */ /* 0x000fe200000100a4 */
[----:B------:R-:W-:Y:S02]  /*7570*/  SHF.R.U64 R162, R48, 0x10, R49 ;  /* 0x0000001030a27819 */ /* 0x000fe40000001231 */
[----:B------:R-:W-:Y:S02]  /*7580*/  LOP3.LUT R49, R91, 0xffff0000, RZ, 0xc0, !PT ;  /* 0xffff00005b317812 */ /* 0x000fe400078ec0ff */
[----:B------:R-:W-:-:S03]  /*7590*/  LOP3.LUT R48, R159, 0xffff0000, RZ, 0xc0, !PT ;  /* 0xffff00009f307812 */ /* 0x000fc600078ec0ff */
[CC--:B------:R-:W-:Y:S02]  /*75a0*/  FMUL.FTZ R87, R49.reuse, R89.reuse ;  /* 0x0000005931577220 */ /* 0x0c0fe40000410000 */
[-C--:B------:R-:W-:Y:S02]  /*75b0*/  FMUL.FTZ R49, R49, R48.reuse ;  /* 0x0000003031317220 */ /* 0x080fe40000410000 */
[----:B------:R-:W-:Y:S01]  /*75c0*/  FFMA.FTZ R48, R40, R48, -R87 ;  /* 0x0000003028307223 */ /* 0x000fe20000010857 */
[----:B------:R-:W-:Y:S02]  /*75d0*/  IMAD.U32 R87, R84, 0x10000, RZ ;  /* 0x0001000054577824 */ /* 0x000fe400078e00ff */
[----:B------:R-:W-:Y:S01]  /*75e0*/  FFMA.FTZ R40, R40, R89, R49 ;  /* 0x0000005928287223 */ /* 0x000fe20000010031 */
[----:B------:R-:W-:Y:S02]  /*75f0*/  PRMT R49, R182, 0x5410, R41 ;  /* 0x00005410b6317816 */ /* 0x000fe40000000029 */
[----:B------:R-:W-:Y:S01]  /*7600*/  PRMT R41, R186, 0x5432, R162 ;  /* 0x00005432ba297816 */ /* 0x000fe200000000a2 */
[C---:B------:R-:W-:Y:S01]  /*7610*/  IMAD.U32 R162, R88.reuse, 0x10000, RZ ;  /* 0x0001000058a27824 */ /* 0x040fe200078e00ff */
[----:B------:R-:W-:Y:S01]  /*7620*/  LOP3.LUT R88, R88, 0xffff0000, RZ, 0xc0, !PT ;  /* 0xffff000058587812 */ /* 0x000fe200078ec0ff */
[----:B------:R-:W-:Y:S01]  /*7630*/  IMAD.U32 R91, R49, 0x10000, RZ ;  /* 0x00010000315b7824 */ /* 0x000fe200078e00ff */
[C---:B------:R-:W-:Y:S01]  /*7640*/  LOP3.LUT R43, R41.reuse, 0xffff0000, RZ, 0xc0, !PT ;  /* 0xffff0000292b7812 */ /* 0x040fe200078ec0ff */
[----:B------:R-:W-:Y:S01]  /*7650*/  IMAD.U32 R89, R41, 0x10000, RZ ;  /* 0x0001000029597824 */ /* 0x000fe200078e00ff */
[----:B------:R-:W-:-:S02]  /*7660*/  LOP3.LUT R41, R49, 0xffff0000, RZ, 0xc0, !PT ;  /* 0xffff000031297812 */ /* 0x000fc400078ec0ff */
[----:B------:R-:W-:Y:S01]  /*7670*/  LOP3.LUT R84, R84, 0xffff0000, RZ, 0xc0, !PT ;  /* 0xffff000054547812 */ /* 0x000fe200078ec0ff */
[----:B------:R-:W-:Y:S01]  /*7680*/  FMUL.FTZ R49, R88, R43 ;  /* 0x0000002b58317220 */ /* 0x000fe20000410000 */
[----:B------:R-:W-:Y:S01]  /*7690*/  FMUL.FTZ R159, R162, R89 ;  /* 0x00000059a29f7220 */ /* 0x000fe20000410000 */
[----:B------:R-:W-:Y:S01]  /*76a0*/  FMUL.FTZ R88, R88, R41 ;  /* 0x0000002958587220 */ /* 0x000fe20000410000 */
[----:B------:R-:W-:Y:S01]  /*76b0*/  FMUL.FTZ R162, R162, R91 ;  /* 0x0000005ba2a27220 */ /* 0x000fe20000410000 */
[C---:B------:R-:W-:Y:S01]  /*76c0*/  FFMA.FTZ R41, R84.reuse, R41, -R49 ;  /* 0x0000002954297223 */ /* 0x040fe20000010831 */
[C---:B------:R-:W-:Y:S01]  /*76d0*/  FFMA.FTZ R159, R87.reuse, R91, -R159 ;  /* 0x0000005b579f7223 */ /* 0x040fe2000001089f */
[----:B------:R-:W-:Y:S01]  /*76e0*/  FFMA.FTZ R43, R84, R43, R88 ;  /* 0x0000002b542b7223 */ /* 0x000fe20000010058 */
[----:B------:R-:W-:Y:S02]  /*76f0*/  IMAD.U32 R88, R90, 0x10000, RZ ;  /* 0x000100005a587824 */ /* 0x000fe400078e00ff */
[----:B------:R-:W-:Y:S01]  /*7700*/  FFMA.FTZ R162, R87, R89, R162 ;  /* 0x0000005957a27223 */ /* 0x000fe200000100a2 */
[----:B------:R-:W-:Y:S01]  /*7710*/  IMAD.U32 R84, R42, 0x10000, RZ ;  /* 0x000100002a547824 */ /* 0x000fe200078e00ff */
[----:B------:R-:W-:Y:S01]  /*7720*/  LOP3.LUT R90, R90, 0xffff0000, RZ, 0xc0, !PT ;  /* 0xffff00005a5a7812 */ /* 0x000fe200078ec0ff */
[----:B------:R-:W-:Y:S01]  /*7730*/  FMUL.FTZ R87, R88, R51 ;  /* 0x0000003358577220 */ /* 0x000fe20000410000 */
[----:B------:R-:W-:-:S02]  /*7740*/  IMAD.U32 R49, R86, 0x10000, RZ ;  /* 0x0001000056317824 */ /* 0x000fc400078e00ff */
[-C--:B------:R-:W-:Y:S01]  /*7750*/  FMUL.FTZ R88, R88, R84.reuse ;  /* 0x0000005458587220 */ /* 0x080fe20000410000 */
[----:B------:R-:W-:Y:S01]  /*7760*/  LOP3.LUT R42, R42, 0xffff0000, RZ, 0xc0, !PT ;  /* 0xffff00002a2a7812 */ /* 0x000fe200078ec0ff */
[----:B------:R-:W-:Y:S02]  /*7770*/  IMAD.MOV.U32 R89, RZ, RZ, R160 ;  /* 0x000000ffff597224 */ /* 0x000fe400078e00a0 */
[C---:B------:R-:W-:Y:S01]  /*7780*/  FFMA.FTZ R87, R49.reuse, R84, -R87 ;  /* 0x0000005431577223 */ /* 0x040fe20000010857 */
[----:B------:R-:W-:Y:S01]  /*7790*/  FFMA.FTZ R88, R49, R51, R88 ;  /* 0x0000003331587223 */ /* 0x000fe20000010058 */
[----:B------:R-:W-:Y:S01]  /*77a0*/  LOP3.LUT R86, R86, 0xffff0000, RZ, 0xc0, !PT ;  /* 0xffff000056567812 */ /* 0x000fe200078ec0ff */
[C---:B------:R-:W-:Y:S01]  /*77b0*/  FMUL.FTZ R49, R90.reuse, R50 ;  /* 0x000000325a317220 */ /* 0x040fe20000410000 */
[-C--:B------:R-:W-:Y:S01]  /*77c0*/  FMUL.FTZ R90, R90, R42.reuse ;  /* 0x0000002a5a5a7220 */ /* 0x080fe20000410000 */
[----:B------:R-:W-:Y:S02]  /*77d0*/  F2FP.BF16.F32.PACK_AB R48, R48, R165 ;  /* 0x000000a53030723e */ /* 0x000fe400000010ff */
[C---:B------:R-:W-:Y:S01]  /*77e0*/  FFMA.FTZ R49, R86.reuse, R42, -R49 ;  /* 0x0000002a56317223 */ /* 0x040fe20000010831 */
[----:B------:R-:W-:Y:S01]  /*77f0*/  FFMA.FTZ R90, R86, R50, R90 ;  /* 0x00000032565a7223 */ /* 0x000fe2000001005a */
[----:B------:R-:W-:-:S02]  /*7800*/  F2FP.BF16.F32.PACK_AB R40, R40, R164 ;  /* 0x000000a42828723e */ /* 0x000fc400000010ff */
[----:B------:R-:W-:Y:S02]  /*7810*/  F2FP.BF16.F32.PACK_AB R41, R41, R159 ;  /* 0x0000009f2929723e */ /* 0x000fe400000010ff */
[----:B------:R-:W-:Y:S01]  /*7820*/  F2FP.BF16.F32.PACK_AB R87, R49, R87 ;  /* 0x000000573157723e */ /* 0x000fe200000010ff */
[----:B------:R-:W-:Y:S01]  /*7830*/  IMAD.MOV.U32 R91, RZ, RZ, R40 ;  /* 0x000000ffff5b7224 */ /* 0x000fe200078e0028 */
[----:B------:R-:W-:Y:S01]  /*7840*/  F2FP.BF16.F32.PACK_AB R43, R43, R162 ;  /* 0x000000a22b2b723e */ /* 0x000fe200000010ff */
[----:B------:R-:W-:Y:S01]  /*7850*/  IMAD.MOV.U32 R84, RZ, RZ, R41 ;  /* 0x000000ffff547224 */ /* 0x000fe200078e0029 */
[----:B------:R-:W-:Y:S01]  /*7860*/  F2FP.BF16.F32.PACK_AB R90, R90, R88 ;  /* 0x000000585a5a723e */ /* 0x000fe200000010ff */
[----:B------:R-:W-:Y:S02]  /*7870*/  IMAD.MOV.U32 R86, RZ, RZ, R87 ;  /* 0x000000ffff567224 */ /* 0x000fe400078e0057 */
[----:B------:R-:W-:Y:S02]  /*7880*/  IMAD.MOV.U32 R88, RZ, RZ, R43 ;  /* 0x000000ffff587224 */ /* 0x000fe400078e002b */
[----:B------:R-:W-:-:S07]  /*7890*/  IMAD.MOV.U32 R87, RZ, RZ, R48 ;  /* 0x000000ffff577224 */ /* 0x000fce00078e0030 */
.L_x_727:
[----:B------:R-:W-:Y:S05]  /*78a0*/  BSYNC B3 ;  /* 0x0000000000037941 */ /* 0x000fea0003800000 */
.L_x_726:
[----:B------:R-:W-:Y:S02]  /*78b0*/  ULDC.64 UR4, c[0x0][0x208] ;  /* 0x0000820000047ab9 */ /* 0x000fe40000000a00 */
[----:B0-----:R0:W-:Y:S04]  /*78c0*/  STG.E.128 desc[UR4][R136.64], R84 ;  /* 0x0000005488007986 */ /* 0x0011e8000c101d04 */
[----:B--2---:R0:W-:Y:S02]  /*78d0*/  @!P5 STG.E.128 desc[UR4][R138.64], R88 ;  /* 0x000000588a00d986 */ /* 0x0041e4000c101d04 */
.L_x_725:
[----:B------:R-:W-:Y:S05]  /*78e0*/  BSYNC B2 ;  /* 0x0000000000027941 */ /* 0x000fea0003800000 */
.L_x_724:
[----:B------:R-:W-:-:S13]  /*78f0*/  ISETP.NE.AND P5, PT, R10, RZ, PT ;  /* 0x000000ff0a00720c */ /* 0x000fda0003fa5270 */
[----:B------:R-:W-:Y:S05]  /*7900*/  @!P5 BRA `(.L_x_723) ;  /* 0x000000080010d947 */ /* 0x000fea0003800000 */
        /* <DEDUP_REMOVED lines=15> */
[----:B0-----:R-:W-:Y:S02]  /*7a00*/  LEA R84, P6, R43, R116, 0x1 ;  /* 0x000000742b547211 */ /* 0x001fe400078c08ff */
[----:B------:R-:W-:-:S02]  /*7a10*/  LOP3.LUT R40, R40, 0x1c0, R50, 0xf8, !PT ;  /* 0x000001c028287812 */ /* 0x000fc400078ef832 */
[----:B------:R-:W-:Y:S02]  /*7a20*/  LEA.HI.X R85, R43, R117, R42, 0x1, P6 ;  /* 0x000000752b557211 */ /* 0x000fe400030f0c2a */
[----:B------:R-:W-:Y:S02]  /*7a30*/  SHF.R.S32.HI R42, RZ, 0x1f, R41 ;  /* 0x0000001fff2a7819 */ /* 0x000fe40000011429 */
[----:B------:R-:W-:Y:S02]  /*7a40*/  LOP3.LUT R40, R40, R231, RZ, 0x3c, !PT ;  /* 0x000000e728287212 */ /* 0x000fe400078e3cff */
[----:B------:R-:W-:Y:S02]  /*7a50*/  LEA.HI R42, R42, R41, RZ, 0x3 ;  /* 0x000000292a2a7211 */ /* 0x000fe400078f18ff */
[----:B------:R-:W-:Y:S02]  /*7a60*/  ISETP.NE.AND P0, PT, R48, RZ, PT ;  /* 0x000000ff3000720c */ /* 0x000fe40003f05270 */
[----:B------:R-:W-:-:S02]  /*7a70*/  SHF.R.S32.HI R42, RZ, 0x3, R42 ;  /* 0x00000003ff2a7819 */ /* 0x000fc4000001142a */
[----:B------:R-:W-:-:S03]  /*7a80*/  @!P5 LEA R86, P6, R134, R116, 0x1 ;  /* 0x000000748656d211 */ /* 0x000fc600078c08ff */
[----:B------:R-:W-:Y:S01]  /*7a90*/  IMAD R42, R42, 0x1400, R230 ;  /* 0x000014002a2a7824 */ /* 0x000fe200078e02e6 */
[----:B------:R-:W-:Y:S02]  /*7aa0*/  @!P5 LEA.HI.X R87, R134, R117, R157, 0x1, P6 ;  /* 0x000000758657d211 */ /* 0x000fe400030f0c9d */
[----:B------:R-:W-:Y:S01]  /*7ab0*/  ISETP.GE.AND P6, PT, R213, R115, PT ;  /* 0x00000073d500720c */ /* 0x000fe20003fc6270 */
[----:B------:R-:W-:Y:S02]  /*7ac0*/  IMAD.IADD R42, R42, 0x1, R40 ;  /* 0x000000012a2a7824 */ /* 0x000fe400078e0228 */
[C---:B------:R-:W-:Y:S02]  /*7ad0*/  IMAD R40, R19.reuse, 0x5000, R142 ;  /* 0x0000500013287824 */ /* 0x040fe400078e028e */
[----:B------:R-:W-:Y:S02]  /*7ae0*/  IMAD R48, R19, 0x5000, R42 ;  /* 0x0000500013307824 */ /* 0x000fe400078e022a */
[----:B------:R-:W-:-:S02]  /*7af0*/  IMAD R40, R40, 0x2, R18 ;  /* 0x0000000228287824 */ /* 0x000fc400078e0212 */
[----:B------:R-:W-:-:S04]  /*7b00*/  IMAD R48, R48, 0x2, R18 ;  /* 0x0000000230307824 */ /* 0x000fc800078e0212 */
[----:B------:R-:W0:Y:S04]  /*7b10*/  LDS.128 R40, [R40+0x24400] ;  /* 0x0244000028287984 */ /* 0x000e280000000c00 */
[----:B------:R-:W2:Y:S01]  /*7b20*/  LDS.128 R48, [R48+0x24400] ;  /* 0x0244000030307984 */ /* 0x000ea20000000c00 */
[----:B------:R-:W-:Y:S05]  /*7b30*/  @P6 BRA `(.L_x_729) ;  /* 0x0000000400746947 */ /* 0x000fea0003800000 */
[--C-:B------:R-:W-:Y:S01]  /*7b40*/  SHF.R.U64 R38, R38, 0x10, R39.reuse ;  /* 0x0000001026267819 */ /* 0x100fe20000001227 */
[----:B--2---:R-:W-:Y:S01]  /*7b50*/  IMAD.U32 R90, R49, 0x10000, RZ ;  /* 0x00010000315a7824 */ /* 0x004fe200078e00ff */
[----:B------:R-:W-:Y:S01]  /*7b60*/  SHF.R.U32.HI R88, RZ, 0x10, R39 ;  /* 0x00000010ff587819 */ /* 0x000fe20000011627 */
[----:B------:R-:W-:Y:S01]  /*7b70*/  IMAD.U32 R137, R51, 0x10000, RZ ;  /* 0x0001000033897824 */ /* 0x000fe200078e00ff */
[--C-:B------:R-:W-:Y:S01]  /*7b80*/  SHF.R.U64 R39, R44, 0x10, R45.reuse ;  /* 0x000000102c277819 */ /* 0x100fe2000000122d */
[----:B0-----:R-:W-:Y:S01]  /*7b90*/  IMAD.U32 R135, R43, 0x10000, RZ ;  /* 0x000100002b877824 */ /* 0x001fe200078e00ff */
[----:B------:R-:W-:Y:S01]  /*7ba0*/  SHF.R.U32.HI R44, RZ, 0x10, R45 ;  /* 0x00000010ff2c7819 */ /* 0x000fe2000001162d */
[----:B------:R-:W-:Y:S01]  /*7bb0*/  IMAD.U32 R134, R42, 0x10000, RZ ;  /* 0x000100002a867824 */ /* 0x000fe200078e00ff */
[--C-:B------:R-:W-:Y:S02]  /*7bc0*/  SHF.R.U64 R36, R36, 0x10, R37.reuse ;  /* 0x0000001024247819 */ /* 0x100fe40000001225 */
[----:B------:R-:W-:-:S02]  /*7bd0*/  SHF.R.U32.HI R37, RZ, 0x10, R37 ;  /* 0x00000010ff257819 */ /* 0x000fc40000011625 */
[C---:B------:R-:W-:Y:S02]  /*7be0*/  PRMT R44, R181.reuse, 0x5432, R44 ;  /* 0x00005432b52c7816 */ /* 0x040fe4000000002c */
[----:B------:R-:W-:Y:S02]  /*7bf0*/  SHF.R.U64 R45, R46, 0x10, R47 ;  /* 0x000000102e2d7819 */ /* 0x000fe4000000122f */
[----:B------:R-:W-:Y:S01]  /*7c00*/  PRMT R37, R181, 0x5410, R37 ;  /* 0x00005410b5257816 */ /* 0x000fe20000000025 */
[----:B------:R-:W-:Y:S01]  /*7c10*/  IMAD.U32 R138, R44, 0x10000, RZ ;  /* 0x000100002c8a7824 */ /* 0x000fe200078e00ff */
[----:B------:R-:W-:Y:S01]  /*7c20*/  SHF.R.U32.HI R46, RZ, 0x10, R47 ;  /* 0x00000010ff2e7819 */ /* 0x000fe2000001162f */
[----:B------:R-:W-:Y:S01]  /*7c30*/  IMAD.U32 R47, R41, 0x10000, RZ ;  /* 0x00010000292f7824 */ /* 0x000fe200078e00ff */
[----:B------:R-:W-:Y:S01]  /*7c40*/  LOP3.LUT R91, R49, 0xffff0000, RZ, 0xc0, !PT ;  /* 0xffff0000315b7812 */ /* 0x000fe200078ec0ff */
[----:B------:R-:W-:Y:S01]  /*7c50*/  IMAD.U32 R139, R37, 0x10000, RZ ;  /* 0x00010000258b7824 */ /* 0x000fe200078e00ff */
[----:B------:R-:W-:Y:S01]  /*7c60*/  PRMT R157, R176, 0x5410, R45 ;  /* 0x00005410b09d7816 */ /* 0x000fe2000000002d */
[----:B------:R-:W-:Y:S01]  /*7c70*/  FMUL.FTZ R45, R90, R138 ;  /* 0x0000008a5a2d7220 */ /* 0x000fe20000410000 */
[----:B------:R-:W-:Y:S01]  /*7c80*/  LOP3.LUT R44, R44, 0xffff0000, RZ, 0xc0, !PT ;  /* 0xffff00002c2c7812 */ /* 0x000fe200078ec0ff */
[-C--:B------:R-:W-:Y:S01]  /*7c90*/  FMUL.FTZ R90, R90, R139.reuse ;  /* 0x0000008b5a5a7220 */ /* 0x080fe20000410000 */
[----:B------:R-:W-:Y:S01]  /*7ca0*/  PRMT R46, R176, 0x5432, R46 ;  /* 0x00005432b02e7816 */ /* 0x000fe2000000002e */
[----:B------:R-:W-:Y:S01]  /*7cb0*/  FFMA.FTZ R45, R47, R139, -R45 ;  /* 0x0000008b2f2d7223 */ /* 0x000fe2000001082d */
[----:B------:R-:W-:Y:S01]  /*7cc0*/  LOP3.LUT R37, R37, 0xffff0000, RZ, 0xc0, !PT ;  /* 0xffff000025257812 */ /* 0x000fe200078ec0ff */
[----:B------:R-:W-:Y:S01]  /*7cd0*/  FMUL.FTZ R158, R91, R44 ;  /* 0x0000002c5b9e7220 */ /* 0x000fe20000410000 */
[----:B------:R-:W-:Y:S01]  /*7ce0*/  LOP3.LUT R89, R41, 0xffff0000, RZ, 0xc0, !PT ;  /* 0xffff000029597812 */ /* 0x000fe200078ec0ff */
[C---:B------:R-:W-:Y:S01]  /*7cf0*/  IMAD.U32 R139, R46.reuse, 0x10000, RZ ;  /* 0x000100002e8b7824 */ /* 0x040fe200078e00ff */
[----:B------:R-:W-:Y:S01]  /*7d00*/  PRMT R88, R177, 0x5432, R88 ;  /* 0x00005432b1587816 */ /* 0x000fe20000000058 */
[-C--:B------:R-:W-:Y:S01]  /*7d10*/  FMUL.FTZ R91, R91, R37.reuse ;  /* 0x000000255b5b7220 */ /* 0x080fe20000410000 */
[----:B------:R-:W-:Y:S01]  /*7d20*/  LOP3.LUT R51, R51, 0xffff0000, RZ, 0xc0, !PT ;  /* 0xffff000033337812 */ /* 0x000fe200078ec0ff */
[----:B------:R-:W-:Y:S01]  /*7d30*/  FFMA.FTZ R90, R47, R138, R90 ;  /* 0x0000008a2f5a7223 */ /* 0x000fe2000001005a */
[----:B------:R-:W-:Y:S01]  /*7d40*/  LOP3.LUT R46, R46, 0xffff0000, RZ, 0xc0, !PT ;  /* 0xffff00002e2e7812 */ /* 0x000fe200078ec0ff */
[----:B------:R-:W-:Y:S01]  /*7d50*/  FFMA.FTZ R158, R89, R37, -R158 ;  /* 0x00000025599e7223 */ /* 0x000fe2000001089e */
[----:B------:R-:W-:Y:S01]  /*7d60*/  PRMT R39, R177, 0x5410, R39 ;  /* 0x00005410b1277816 */ /* 0x000fe20000000027 */
[----:B------:R-:W-:-:S02]  /*7d70*/  IMAD.U32 R47, R88, 0x10000, RZ ;  /* 0x00010000582f7824 */ /* 0x000fc400078e00ff */
[----:B------:R-:W-:Y:S01]  /*7d80*/  FMUL.FTZ R37, R137, R139 ;  /* 0x0000008b89257220 */ /* 0x000fe20000410000 */
[----:B------:R-:W-:Y:S01]  /*7d90*/  PRMT R36, R183, 0x5432, R36 ;  /* 0x00005432b7247816 */ /* 0x000fe20000000024 */
[----:B------:R-:W-:Y:S01]  /*7da0*/  FFMA.FTZ R91, R89, R44, R91 ;  /* 0x0000002c595b7223 */ /* 0x000fe2000001005b */
[----:B------:R-:W-:Y:S01]  /*7db0*/  LOP3.LUT R43, R43, 0xffff0000, RZ, 0xc0, !PT ;  /* 0xffff00002b2b7812 */ /* 0x000fe200078ec0ff */
[----:B------:R-:W-:Y:S01]  /*7dc0*/  FMUL.FTZ R89, R51, R46 ;  /* 0x0000002e33597220 */ /* 0x000fe20000410000 */
[----:B------:R-:W-:Y:S01]  /*7dd0*/  LOP3.LUT R88, R88, 0xffff0000, RZ, 0xc0, !PT ;  /* 0xffff000058587812 */ /* 0x000fe200078ec0ff */
[-C--:B------:R-:W-:Y:S01]  /*7de0*/  FMUL.FTZ R137, R137, R47.reuse ;  /* 0x0000002f89897220 */ /* 0x080fe20000410000 */
[----:B------:R-:W-:Y:S01]  /*7df0*/  FFMA.FTZ R37, R135, R47, -R37 ;  /* 0x0000002f87257223 */ /* 0x000fe20000010825 */
[C---:B------:R-:W-:Y:S01]  /*7e00*/  IMAD.U32 R49, R48.reuse, 0x10000, RZ ;  /* 0x0001000030317824 */ /* 0x040fe200078e00ff */
[----:B------:R-:W-:Y:S01]  /*7e10*/  LOP3.LUT R48, R48, 0xffff0000, RZ, 0xc0, !PT ;  /* 0xffff000030307812 */ /* 0x000fe200078ec0ff */
[----:B------:R-:W-:-:S02]  /*7e20*/  IMAD.U32 R47, R39, 0x10000, RZ ;  /* 0x00010000272f7824 */ /* 0x000fc400078e00ff */
[-C--:B------:R-:W-:Y:S01]  /*7e30*/  FMUL.FTZ R51, R51, R88.reuse ;  /* 0x0000005833337220 */ /* 0x080fe20000410000 */
[C---:B------:R-:W-:Y:S02]  /*7e40*/  IMAD.U32 R44, R36.reuse, 0x10000, RZ ;  /* 0x00010000242c7824 */ /* 0x040fe400078e00ff */
[----:B------:R-:W-:Y:S01]  /*7e50*/  FFMA.FTZ R89, R43, R88, -R89 ;  /* 0x000000582b597223 */ /* 0x000fe20000010859 */
[----:B------:R-:W-:Y:S01]  /*7e60*/  LOP3.LUT R88, R36, 0xffff0000, RZ, 0xc0, !PT ;  /* 0xffff000024587812 */ /* 0x000fe200078ec0ff */
[-C--:B------:R-:W-:Y:S01]  /*7e70*/  FMUL.FTZ R36, R49, R47.reuse ;  /* 0x0000002f31247220 */ /* 0x080fe20000410000 */
[----:B------:R-:W-:Y:S01]  /*7e80*/  IMAD.U32 R41, R40, 0x10000, RZ ;  /* 0x0001000028297824 */ /* 0x000fe200078e00ff */
[----:B------:R-:W-:Y:S01]  /*7e90*/  LOP3.LUT R39, R39, 0xffff0000, RZ, 0xc0, !PT ;  /* 0xffff000027277812 */ /* 0x000fe200078ec0ff */
[----:B------:R-:W-:Y:S01]  /*7ea0*/  FMUL.FTZ R49, R49, R44 ;  /* 0x0000002c31317220 */ /* 0x000fe20000410000 */
[----:B------:R-:W-:Y:S01]  /*7eb0*/  LOP3.LUT R136, R42, 0xffff0000, RZ, 0xc0, !PT ;  /* 0xffff00002a887812 */ /* 0x000fe200078ec0ff */
[----:B------:R-:W-:Y:S01]  /*7ec0*/  FFMA.FTZ R51, R43, R46, R51 ;  /* 0x0000002e2b337223 */ /* 0x000fe20000010033 */
[----:B------:R-:W-:Y:S01]  /*7ed0*/  PRMT R38, R182, 0x5432, R38 ;  /* 0x00005432b6267816 */ /* 0x000fe20000000026 */
[C---:B------:R-:W-:Y:S01]  /*7ee0*/  FFMA.FTZ R36, R41.reuse, R44, -R36 ;  /* 0x0000002c29247223 */ /* 0x040fe20000010824 */
[----:B------:R-:W-:Y:S01]  /*7ef0*/  FFMA.FTZ R49, R41, R47, R49 ;  /* 0x0000002f29317223 */ /* 0x000fe20000010031 */
[----:B------:R-:W-:Y:S01]  /*7f00*/  LOP3.LUT R40, R40, 0xffff0000, RZ, 0xc0, !PT ;  /* 0xffff000028287812 */ /* 0x000fe200078ec0ff */
[----:B------:R-:W-:-:S02]  /*7f10*/  IMAD.U32 R42, R50, 0x10000, RZ ;  /* 0x00010000322a7824 */ /* 0x000fc400078e00ff */
[-C--:B------:R-:W-:Y:S01]  /*7f20*/  FMUL.FTZ R43, R48, R39.reuse ;  /* 0x00000027302b7220 */ /* 0x080fe20000410000 */
[C---:B------:R-:W-:Y:S01]  /*7f30*/  IMAD.U32 R41, R157.reuse, 0x10000, RZ ;  /* 0x000100009d297824 */ /* 0x040fe200078e00ff */
[----:B------:R-:W-:Y:S01]  /*7f40*/  LOP3.LUT R50, R50, 0xffff0000, RZ, 0xc0, !PT ;  /* 0xffff000032327812 */ /* 0x000fe200078ec0ff */
[-C--:B------:R-:W-:Y:S01]  /*7f50*/  FMUL.FTZ R48, R48, R88.reuse ;  /* 0x0000005830307220 */ /* 0x080fe20000410000 */
[----:B------:R-:W-:Y:S01]  /*7f60*/  LOP3.LUT R157, R157, 0xffff0000, RZ, 0xc0, !PT ;  /* 0xffff00009d9d7812 */ /* 0x000fe200078ec0ff */
[----:B------:R-:W-:Y:S02]  /*7f70*/  IMAD.U32 R44, R38, 0x10000, RZ ;  /* 0x00010000262c7824 */ /* 0x000fe400078e00ff */
[----:B------:R-:W-:Y:S01]  /*7f80*/  FFMA.FTZ R43, R40, R88, -R43 ;  /* 0x00000058282b7223 */ /* 0x000fe2000001082b */
[----:B------:R-:W-:Y:S01]  /*7f90*/  LOP3.LUT R38, R38, 0xffff0000, RZ, 0xc0, !PT ;  /* 0xffff000026267812 */ /* 0x000fe200078ec0ff */
[----:B------:R-:W-:Y:S01]  /*7fa0*/  FFMA.FTZ R48, R40, R39, R48 ;  /* 0x0000002728307223 */ /* 0x000fe20000010030 */
[----:B------:R-:W-:Y:S01]  /*7fb0*/  FMUL.FTZ R39, R42, R41 ;  /* 0x000000292a277220 */ /* 0x000fe20000410000 */
[----:B------:R-:W-:Y:S01]  /*7fc0*/  FMUL.FTZ R40, R50, R157 ;  /* 0x0000009d32287220 */ /* 0x000fe20000410000 */
[----:B------:R-:W-:Y:S01]  /*7fd0*/  FMUL.FTZ R42, R42, R44 ;  /* 0x0000002c2a2a7220 */ /* 0x000fe20000410000 */
[----:B------:R-:W-:Y:S01]  /*7fe0*/  FMUL.FTZ R50, R50, R38 ;  /* 0x0000002632327220 */ /* 0x000fe20000410000 */
[----:B------:R-:W-:Y:S01]  /*7ff0*/  FFMA.FTZ R39, R134, R44, -R39 ;  /* 0x0000002c86277223 */ /* 0x000fe20000010827 */
[----:B------:R-:W-:Y:S01]  /*8000*/  FFMA.FTZ R40, R136, R38, -R40 ;  /* 0x0000002688287223 */ /* 0x000fe20000010828 */
[----:B------:R-:W-:Y:S01]  /*8010*/  FFMA.FTZ R42, R134, R41, R42 ;  /* 0x00000029862a7223 */ /* 0x000fe2000001002a */
[----:B------:R-:W-:Y:S01]  /*8020*/  FFMA.FTZ R50, R136, R157, R50 ;  /* 0x0000009d88327223 */ /* 0x000fe20000010032 */
[----:B------:R-:W-:Y:S01]  /*8030*/  FFMA.FTZ R137, R135, R139, R137 ;  /* 0x0000008b87897223 */ /* 0x000fe20000010089 */
[----:B------:R-:W-:-:S02]  /*8040*/  F2FP.BF16.F32.PACK_AB R45, R158, R45 ;  /* 0x0000002d9e2d723e */ /* 0x000fc400000010ff */
[----:B------:R-:W-:Y:S02]  /*8050*/  F2FP.BF16.F32.PACK_AB R37, R89, R37 ;  /* 0x000000255925723e */ /* 0x000fe400000010ff */
[----:B------:R-:W-:Y:S01]  /*8060*/  F2FP.BF16.F32.PACK_AB R90, R91, R90 ;  /* 0x0000005a5b5a723e */ /* 0x000fe200000010ff */
[----:B------:R-:W-:Y:S01]  /*8070*/  IMAD.MOV.U32 R41, RZ, RZ, R45 ;  /* 0x000000ffff297224 */ /* 0x000fe200078e002d */
[----:B------:R-:W-:Y:S01]  /*8080*/  F2FP.BF16.F32.PACK_AB R36, R43, R36 ;  /* 0x000000242b24723e */ /* 0x000fe200000010ff */
[----:B------:R-:W-:Y:S01]  /*8090*/  IMAD.MOV.U32 R43, RZ, RZ, R37 ;  /* 0x000000ffff2b7224 */ /* 0x000fe200078e0025 */
[----:B------:R-:W-:Y:S02]  /*80a0*/  F2FP.BF16.F32.PACK_AB R39, R40, R39 ;  /* 0x000000272827723e */ /* 0x000fe400000010ff */
[----:B------:R-:W-:Y:S01]  /*80b0*/  F2FP.BF16.F32.PACK_AB R48, R48, R49 ;  /* 0x000000313030723e */ /* 0x000fe200000010ff */
[----:B------:R-:W-:Y:S01]  /*80c0*/  IMAD.MOV.U32 R40, RZ, RZ, R36 ;  /* 0x000000ffff287224 */ /* 0x000fe200078e0024 */
[----:B------:R-:W-:Y:S01]  /*80d0*/  F2FP.BF16.F32.PACK_AB R50, R50, R42 ;  /* 0x0000002a3232723e */ /* 0x000fe200000010ff */
[----:B------:R-:W-:Y:S01]  /*80e0*/  IMAD.MOV.U32 R49, RZ, RZ, R90 ;  /* 0x000000ffff317224 */ /* 0x000fe200078e005a */
[----:B------:R-:W-:Y:S01]  /*80f0*/  F2FP.BF16.F32.PACK_AB R51, R51, R137 ;  /* 0x000000893333723e */ /* 0x000fe200000010ff */
[----:B------:R-:W-:-:S07]  /*8100*/  IMAD.MOV.U32 R42, RZ, RZ, R39 ;  /* 0x000000ffff2a7224 */ /* 0x000fce00078e0027 */
.L_x_729:
[----:B------:R-:W-:Y:S05]  /*8110*/  BSYNC B2 ;  /* 0x0000000000027941 */ /* 0x000fea0003800000 */
.L_x_728:
[----:B------:R-:W-:Y:S02]  /*8120*/  ULDC.64 UR4, c[0x0][0x208] ;  /* 0x0000820000047ab9 */ /* 0x000fe40000000a00 */
[----:B0-----:R3:W-:Y:S04]  /*8130*/  STG.E.128 desc[UR4][R84.64], R40 ;  /* 0x0000002854007986 */ /* 0x0017e8000c101d04 */
[----:B--2---:R3:W-:Y:S02]  /*8140*/  @!P5 STG.E.128 desc[UR4][R86.64], R48 ;  /* 0x000000305600d986 */ /* 0x0047e4000c101d04 */
.L_x_723:
[----:B------:R-:W-:Y:S05]  /*8150*/  BSYNC B1 ;  /* 0x0000000000017941 */ /* 0x000fea0003800000 */
.L_x_722:
[----:B------:R-:W-:Y:S04]  /*8160*/  BSSY B1, `(.L_x_730) ;  /* 0x000010f000017945 */ /* 0x000fe80003800000 */
[----:B------:R-:W-:Y:S05]  /*8170*/  @P3 BRA `(.L_x_731) ;  /* 0x0000001000343947 */ /* 0x000fea0003800000 */
[----:B------:R-:W-:Y:S01]  /*8180*/  ISETP.NE.AND P3, PT, R26, RZ, PT ;  /* 0x000000ff1a00720c */ /* 0x000fe20003f65270 */
[----:B------:R-:W-:Y:S01]  /*8190*/  VIADD R37, R212, 0x20 ;  /* 0x00000020d4257836 */ /* 0x000fe20000000000 */
[----:B------:R-:W-:Y:S01]  /*81a0*/  BSSY B2, `(.L_x_732) ;  /* 0x0000086000027945 */ /* 0x000fe20003800000 */
[-C--:B--2---:R-:W-:Y:S02]  /*81b0*/  IMAD R36, R147, R122.reuse, RZ ;  /* 0x0000007a93247224 */ /* 0x084fe400078e02ff */
[----:B------:R-:W-:-:S04]  /*81c0*/  IMAD.WIDE.U32 R44, R37, R122, R124 ;  /* 0x0000007a252c7225 */ /* 0x000fc800078e007c */
[----:B------:R-:W-:-:S04]  /*81d0*/  IMAD R37, R37, R123, R36 ;  /* 0x0000007b25257224 */ /* 0x000fc800078e0224 */
[----:B---3--:R-:W-:Y:S01]  /*81e0*/  IMAD.IADD R50, R45, 0x1, R37 ;  /* 0x000000012d327824 */ /* 0x008fe200078e0225 */
[----:B------:R-:W-:Y:S06]  /*81f0*/  @!P3 BRA `(.L_x_733) ;  /* 0x000000080000b947 */ /* 0x000fec0003800000 */
[----:B------:R-:W-:Y:S01]  /*8200*/  SEL R36, R118, R148, !P0 ;  /* 0x0000009476247207 */ /* 0x000fe20004000000 */
[----:B------:R-:W-:Y:S01]  /*8210*/  BSSY B3, `(.L_x_734) ;  /* 0x000007b000037945 */ /* 0x000fe20003800000 */
[----:B------:R-:W-:Y:S02]  /*8220*/  IADD3 R38, P3, P5, R96, R44, R13 ;  /* 0x0000002c60267210 */ /* 0x000fe40007d7e00d */
[----:B------:R-:W-:Y:S02]  /*8230*/  SHF.R.S32.HI R37, RZ, 0x1f, R36 ;  /* 0x0000001fff257819 */ /* 0x000fe40000011424 */
[----:B------:R-:W-:Y:S02]  /*8240*/  IADD3.X R40, R92, R50, R7, P3, P5 ;  /* 0x000000325c287210 */ /* 0x000fe40001fea407 */
[----:B------:R-:W-:Y:S02]  /*8250*/  LEA.HI R37, R37, R36, RZ, 0x4 ;  /* 0x0000002425257211 */ /* 0x000fe400078f20ff */
[----:B------:R-:W-:-:S02]  /*8260*/  SHF.R.U32.HI R46, RZ, 0x3, R225 ;  /* 0x00000003ff2e7819 */ /* 0x000fc400000116e1 */
[----:B------:R-:W-:-:S04]  /*8270*/  LEA.HI.SX32 R41, R37, R14, 0x1c ;  /* 0x0000000e25297211 */ /* 0x000fc800078fe2ff */
[----:B------:R-:W-:Y:S01]  /*8280*/  SHF.R.S32.HI R42, RZ, 0x1f, R41 ;  /* 0x0000001fff2a7819 */ /* 0x000fe20000011429 */
[----:B------:R-:W-:-:S03]  /*8290*/  IMAD.SHL.U32 R39, R41, 0x8, RZ ;  /* 0x0000000829277824 */ /* 0x000fc600078e00ff */
[----:B------:R-:W-:Y:S02]  /*82a0*/  LEA.HI R42, R42, R41, RZ, 0x3 ;  /* 0x000000292a2a7211 */ /* 0x000fe400078f18ff */
[----:B------:R-:W-:Y:S02]  /*82b0*/  ISETP.GE.AND P3, PT, R39, R145, PT ;  /* 0x000000912700720c */ /* 0x000fe40003f66270 */
[----:B------:R-:W-:-:S05]  /*82c0*/  SHF.R.S32.HI R41, RZ, 0x3, R42 ;  /* 0x00000003ff297819 */ /* 0x000fca000001142a */
[----:B------:R-:W-:-:S06]  /*82d0*/  IMAD R41, R41, 0x1400, R228 ;  /* 0x0000140029297824 */ /* 0x000fcc00078e02e4 */
[--C-:B------:R-:W-:Y:S02]  /*82e0*/  @!P3 SHF.R.S32.HI R43, RZ, 0x1f, R39.reuse ;  /* 0x0000001fff2bb819 */ /* 0x100fe40000011427 */
[--C-:B------:R-:W-:Y:S02]  /*82f0*/  @!P3 IADD3 R37, P5, P6, R96, R44, R39.reuse ;  /* 0x0000002c6025b210 */ /* 0x100fe40007ebe027 */
[----:B------:R-:W-:Y:S02]  /*8300*/  LOP3.LUT R39, R225, 0x38, R39, 0xf8, !PT ;  /* 0x00000038e1277812 */ /* 0x000fe400078ef827 */
[----:B------:R-:W-:Y:S02]  /*8310*/  @!P3 IADD3.X R36, R92, R50, R43, P5, P6 ;  /* 0x000000325c24b210 */ /* 0x000fe40002fec42b */
[----:B------:R-:W-:Y:S02]  /*8320*/  LOP3.LUT R42, R39, R46, RZ, 0x3c, !PT ;  /* 0x0000002e272a7212 */ /* 0x000fe400078e3cff */
[----:B------:R-:W-:-:S03]  /*8330*/  LEA R46, P5, R38, R116, 0x1 ;  /* 0x00000074262e7211 */ /* 0x000fc600078a08ff */
[----:B------:R-:W-:Y:S01]  /*8340*/  IMAD.IADD R42, R41, 0x1, R42 ;  /* 0x00000001292a7824 */ /* 0x000fe200078e022a */
[-C--:B------:R-:W-:Y:S01]  /*8350*/  LEA.HI.X R47, R38, R117.reuse, R40, 0x1, P5 ;  /* 0x00000075262f7211 */ /* 0x080fe200028f0c28 */
[----:B------:R-:W-:Y:S01]  /*8360*/  IMAD R41, R19, 0x5000, R141 ;  /* 0x0000500013297824 */ /* 0x000fe200078e028d */
[----:B------:R-:W-:Y:S01]  /*8370*/  @!P3 LEA R48, P5, R37, R116, 0x1 ;  /* 0x000000742530b211 */ /* 0x000fe200078a08ff */
[----:B------:R-:W-:Y:S02]  /*8380*/  IMAD R39, R19, 0x5000, R42 ;  /* 0x0000500013277824 */ /* 0x000fe400078e022a */
[----:B------:R-:W-:Y:S01]  /*8390*/  IMAD R38, R41, 0x2, R18 ;  /* 0x0000000229267824 */ /* 0x000fe200078e0212 */
[----:B------:R-:W-:Y:S01]  /*83a0*/  @!P3 LEA.HI.X R49, R37, R117, R36, 0x1, P5 ;  /* 0x000000752531b211 */ /* 0x000fe200028f0c24 */
[----:B------:R-:W-:Y:S01]  /*83b0*/  IMAD R40, R39, 0x2, R18 ;  /* 0x0000000227287824 */ /* 0x000fe200078e0212 */
[----:B------:R-:W-:-:S03]  /*83c0*/  ISETP.GE.AND P5, PT, R16, R115, PT ;  /* 0x000000731000720c */ /* 0x000fc60003fa6270 */
[----:B------:R-:W2:Y:S04]  /*83d0*/  LDS.128 R36, [R38+0x24400] ;  /* 0x0244000026247984 */ /* 0x000ea80000000c00 */
[----:B------:R-:W3:Y:S06]  /*83e0*/  LDS.128 R40, [R40+0x24400] ;  /* 0x0244000028287984 */ /* 0x000eec0000000c00 */
[----:B------:R-:W-:Y:S05]  /*83f0*/  @P5 BRA `(.L_x_735) ;  /* 0x0000000400705947 */ /* 0x000fea0003800000 */
[--C-:B------:R-:W-:Y:S01]  /*8400*/  SHF.R.U64 R51, R56, 0x10, R57.reuse ;  /* 0x0000001038337819 */ /* 0x100fe20000001239 */
[----:B0--3--:R-:W-:Y:S01]  /*8410*/  IMAD.U32 R85, R41, 0x10000, RZ ;  /* 0x0001000029557824 */ /* 0x009fe200078e00ff */
[----:B------:R-:W-:Y:S01]  /*8420*/  SHF.R.U32.HI R56, RZ, 0x10, R57 ;  /* 0x00000010ff387819 */ /* 0x000fe20000011639 */
[----:B------:R-:W-:Y:S01]  /*8430*/  IMAD.U32 R89, R43, 0x10000, RZ ;  /* 0x000100002b597824 */ /* 0x000fe200078e00ff */
[----:B------:R-:W-:Y:S01]  /*8440*/  SHF.R.U64 R57, R58, 0x10, R59 ;  /* 0x000000103a397819 */ /* 0x000fe2000000123b */
[----:B--2---:R-:W-:Y:S01]  /*8450*/  IMAD.U32 R88, R39, 0x10000, RZ ;  /* 0x0001000027587824 */ /* 0x004fe200078e00ff */
[--C-:B------:R-:W-:Y:S01]  /*8460*/  SHF.R.U64 R58, R64, 0x10, R65.reuse ;  /* 0x00000010403a7819 */ /* 0x100fe20000001241 */
[----:B------:R-:W-:Y:S01]  /*8470*/  IMAD.U32 R90, R42, 0x10000, RZ ;  /* 0x000100002a5a7824 */ /* 0x000fe200078e00ff */
[----:B------:R-:W-:Y:S01]  /*8480*/  SHF.R.U32.HI R64, RZ, 0x10, R65 ;  /* 0x00000010ff407819 */ /* 0x000fe20000011641 */
[----:B------:R-:W-:Y:S01]  /*8490*/  IMAD.U32 R87, R38, 0x10000, RZ ;  /* 0x0001000026577824 */ /* 0x000fe200078e00ff */
[----:B------:R-:W-:-:S02]  /*84a0*/  SHF.R.U32.HI R59, RZ, 0x10, R59 ;  /* 0x00000010ff3b7819 */ /* 0x000fc4000001163b */
[----:B------:R-:W-:Y:S02]  /*84b0*/  PRMT R64, R173, 0x5432, R64 ;  /* 0x00005432ad407816 */ /* 0x000fe40000000040 */
[--C-:B------:R-:W-:Y:S02]  /*84c0*/  SHF.R.U64 R65, R66, 0x10, R67.reuse ;  /* 0x0000001042417819 */ /* 0x100fe40000001243 */
[----:B------:R-:W-:Y:S01]  /*84d0*/  PRMT R56, R175, 0x5410, R56 ;  /* 0x00005410af387816 */ /* 0x000fe20000000038 */
[----:B------:R-:W-:Y:S01]  /*84e0*/  IMAD.U32 R91, R64, 0x10000, RZ ;  /* 0x00010000405b7824 */ /* 0x000fe200078e00ff */
[----:B------:R-:W-:Y:S01]  /*84f0*/  SHF.R.U32.HI R66, RZ, 0x10, R67 ;  /* 0x00000010ff427819 */ /* 0x000fe20000011643 */
[----:B------:R-:W-:Y:S01]  /*8500*/  IMAD.U32 R67, R37, 0x10000, RZ ;  /* 0x0001000025437824 */ /* 0x000fe200078e00ff */
[----:B------:R-:W-:Y:S01]  /*8510*/  PRMT R59, R172, 0x5410, R59 ;  /* 0x00005410ac3b7816 */ /* 0x000fe2000000003b */
[----:B------:R-:W-:Y:S01]  /*8520*/  IMAD.U32 R134, R56, 0x10000, RZ ;  /* 0x0001000038867824 */ /* 0x000fe200078e00ff */
[----:B------:R-:W-:Y:S01]  /*8530*/  LOP3.LUT R86, R41, 0xffff0000, RZ, 0xc0, !PT ;  /* 0xffff000029567812 */ /* 0x000fe200078ec0ff */
[----:B------:R-:W-:Y:S01]  /*8540*/  IMAD.U32 R41, R40, 0x10000, RZ ;  /* 0x0001000028297824 */ /* 0x000fe200078e00ff */
[----:B------:R-:W-:Y:S01]  /*8550*/  PRMT R172, R172, 0x5432, R65 ;  /* 0x00005432acac7816 */ /* 0x000fe20000000041 */
[CC--:B------:R-:W-:Y:S01]  /*8560*/  FMUL.FTZ R65, R85.reuse, R91.reuse ;  /* 0x0000005b55417220 */ /* 0x0c0fe20000410000 */
[----:B------:R-:W-:Y:S01]  /*8570*/  LOP3.LUT R64, R64, 0xffff0000, RZ, 0xc0, !PT ;  /* 0xffff000040407812 */ /* 0x000fe200078ec0ff */
[-C--:B------:R-:W-:Y:S01]  /*8580*/  FMUL.FTZ R85, R85, R134.reuse ;  /* 0x0000008655557220 */ /* 0x080fe20000410000 */
[----:B------:R-:W-:Y:S01]  /*8590*/  PRMT R66, R173, 0x5410, R66 ;  /* 0x00005410ad427816 */ /* 0x000fe20000000042 */
[----:B------:R-:W-:Y:S01]  /*85a0*/  FFMA.FTZ R65, R67, R134, -R65 ;  /* 0x0000008643417223 */ /* 0x000fe20000010841 */
[----:B------:R-:W-:Y:S01]  /*85b0*/  LOP3.LUT R56, R56, 0xffff0000, RZ, 0xc0, !PT ;  /* 0xffff000038387812 */ /* 0x000fe200078ec0ff */
[----:B------:R-:W-:Y:S01]  /*85c0*/  FMUL.FTZ R135, R86, R64 ;  /* 0x0000004056877220 */ /* 0x000fe20000410000 */
[----:B------:R-:W-:Y:S01]  /*85d0*/  LOP3.LUT R84, R37, 0xffff0000, RZ, 0xc0, !PT ;  /* 0xffff000025547812 */ /* 0x000fe200078ec0ff */
[----:B------:R-:W-:Y:S01]  /*85e0*/  IMAD.U32 R134, R66, 0x10000, RZ ;  /* 0x0001000042867824 */ /* 0x000fe200078e00ff */
[----:B------:R-:W-:Y:S01]  /*85f0*/  LOP3.LUT R43, R43, 0xffff0000, RZ, 0xc0, !PT ;  /* 0xffff00002b2b7812 */ /* 0x000fe200078ec0ff */
[-C--:B------:R-:W-:Y:S01]  /*8600*/  FMUL.FTZ R86, R86, R56.reuse ;  /* 0x0000003856567220 */ /* 0x080fe20000410000 */
[----:B------:R-:W-:Y:S01]  /*8610*/  LOP3.LUT R66, R66, 0xffff0000, RZ, 0xc0, !PT ;  /* 0xffff000042427812 */ /* 0x000fe200078ec0ff */
[----:B------:R-:W-:Y:S01]  /*8620*/  FFMA.FTZ R85, R67, R91, R85 ;  /* 0x0000005b43557223 */ /* 0x000fe20000010055 */
        /* <DEDUP_REMOVED lines=11> */
[----:B------:R-:W-:Y:S01]  /*86e0*/  IMAD.U32 R67, R58, 0x10000, RZ ;  /* 0x000100003a437824 */ /* 0x000fe200078e00ff */
[----:B------:R-:W-:Y:S01]  /*86f0*/  LOP3.LUT R40, R40, 0xffff0000, RZ, 0xc0, !PT ;  /* 0xffff000028287812 */ /* 0x000fe200078ec0ff */
[----:B------:R-:W-:-:S02]  /*8700*/  IMAD.U32 R64, R51, 0x10000, RZ ;  /* 0x0001000033407824 */ /* 0x000fc400078e00ff */
[-C--:B------:R-:W-:Y:S01]  /*8710*/  FMUL.FTZ R43, R43, R59.reuse ;  /* 0x0000003b2b2b7220 */ /* 0x080fe20000410000 */
[----:B------:R-:W-:Y:S01]  /*8720*/  LOP3.LUT R58, R58, 0xffff0000, RZ, 0xc0, !PT ;  /* 0xffff00003a3a7812 */ /* 0x000fe200078ec0ff */
[----:B------:R-:W-:Y:S01]  /*8730*/  FFMA.FTZ R84, R39, R59, -R84 ;  /* 0x0000003b27547223 */ /* 0x000fe20000010854 */
[----:B------:R-:W-:Y:S01]  /*8740*/  LOP3.LUT R59, R51, 0xffff0000, RZ, 0xc0, !PT ;  /* 0xffff0000333b7812 */ /* 0x000fe200078ec0ff */
[C---:B------:R-:W-:Y:S02]  /*8750*/  IMAD.U32 R37, R36.reuse, 0x10000, RZ ;  /* 0x0001000024257824 */ /* 0x040fe400078e00ff */
[CC--:B------:R-:W-:Y:S01]  /*8760*/  FMUL.FTZ R51, R41.reuse, R67.reuse ;  /* 0x0000004329337220 */ /* 0x0c0fe20000410000 */
[----:B------:R-:W-:Y:S01]  /*8770*/  LOP3.LUT R36, R36, 0xffff0000, RZ, 0xc0, !PT ;  /* 0xffff000024247812 */ /* 0x000fe200078ec0ff */
[----:B------:R-:W-:Y:S01]  /*8780*/  FMUL.FTZ R41, R41, R64 ;  /* 0x0000004029297220 */ /* 0x000fe20000410000 */
[----:B------:R-:W-:Y:S01]  /*8790*/  FFMA.FTZ R43, R39, R66, R43 ;  /* 0x00000042272b7223 */ /* 0x000fe2000001002b */
[----:B------:R-:W-:Y:S01]  /*87a0*/  PRMT R57, R174, 0x5432, R57 ;  /* 0x00005432ae397816 */ /* 0x000fe20000000039 */
[C---:B------:R-:W-:Y:S01]  /*87b0*/  FMUL.FTZ R39, R40.reuse, R58 ;  /* 0x0000003a28277220 */ /* 0x040fe20000410000 */
[C---:B------:R-:W-:Y:S01]  /*87c0*/  FFMA.FTZ R51, R37.reuse, R64, -R51 ;  /* 0x0000004025337223 */ /* 0x040fe20000010833 */
[----:B------:R-:W-:Y:S01]  /*87d0*/  FFMA.FTZ R41, R37, R67, R41 ;  /* 0x0000004325297223 */ /* 0x000fe20000010029 */
[-C--:B------:R-:W-:Y:S01]  /*87e0*/  FMUL.FTZ R40, R40, R59.reuse ;  /* 0x0000003b28287220 */ /* 0x080fe20000410000 */
[----:B------:R-:W-:Y:S01]  /*87f0*/  FFMA.FTZ R39, R36, R59, -R39 ;  /* 0x0000003b24277223 */ /* 0x000fe20000010827 */
[----:B------:R-:W-:Y:S01]  /*8800*/  IMAD.U32 R37, R172, 0x10000, RZ ;  /* 0x00010000ac257824 */ /* 0x000fe200078e00ff */
[----:B------:R-:W-:Y:S01]  /*8810*/  LOP3.LUT R42, R42, 0xffff0000, RZ, 0xc0, !PT ;  /* 0xffff00002a2a7812 */ /* 0x000fe200078ec0ff */
[C---:B------:R-:W-:Y:S01]  /*8820*/  IMAD.U32 R59, R57.reuse, 0x10000, RZ ;  /* 0x00010000393b7824 */ /* 0x040fe200078e00ff */
[----:B------:R-:W-:Y:S01]  /*8830*/  LOP3.LUT R172, R172, 0xffff0000, RZ, 0xc0, !PT ;  /* 0xffff0000acac7812 */ /* 0x000fe200078ec0ff */
[----:B------:R-:W-:Y:S01]  /*8840*/  FFMA.FTZ R40, R36, R58, R40 ;  /* 0x0000003a24287223 */ /* 0x000fe20000010028 */
[----:B------:R-:W-:Y:S01]  /*8850*/  LOP3.LUT R57, R57, 0xffff0000, RZ, 0xc0, !PT ;  /* 0xffff000039397812 */ /* 0x000fe200078ec0ff */
[----:B------:R-:W-:Y:S01]  /*8860*/  FMUL.FTZ R36, R90, R37 ;  /* 0x000000255a247220 */ /* 0x000fe20000410000 */
[----:B------:R-:W-:Y:S01]  /*8870*/  LOP3.LUT R38, R38, 0xffff0000, RZ, 0xc0, !PT ;  /* 0xffff000026267812 */ /* 0x000fe200078ec0ff */
[----:B------:R-:W-:Y:S01]  /*8880*/  FMUL.FTZ R90, R90, R59 ;  /* 0x0000003b5a5a7220 */ /* 0x000fe20000410000 */
[CC--:B------:R-:W-:Y:S01]  /*8890*/  FMUL.FTZ R58, R42.reuse, R172.reuse ;  /* 0x000000ac2a3a7220 */ /* 0x0c0fe20000410000 */
[----:B------:R-:W-:Y:S01]  /*88a0*/  FMUL.FTZ R42, R42, R57 ;  /* 0x000000392a2a7220 */ /* 0x000fe20000410000 */
[C---:B------:R-:W-:Y:S01]  /*88b0*/  FFMA.FTZ R36, R87.reuse, R59, -R36 ;  /* 0x0000003b57247223 */ /* 0x040fe20000010824 */
[----:B------:R-:W-:Y:S01]  /*88c0*/  FFMA.FTZ R90, R87, R37, R90 ;  /* 0x00000025575a7223 */ /* 0x000fe2000001005a */
[C---:B------:R-:W-:Y:S01]  /*88d0*/  FFMA.FTZ R57, R38.reuse, R57, -R58 ;  /* 0x0000003926397223 */ /* 0x040fe2000001083a */
[----:B------:R-:W-:Y:S01]  /*88e0*/  FFMA.FTZ R37, R38, R172, R42 ;  /* 0x000000ac26257223 */ /* 0x000fe2000001002a */
[----:B------:R-:W-:Y:S01]  /*88f0*/  FFMA.FTZ R89, R88, R134, R89 ;  /* 0x0000008658597223 */ /* 0x000fe20000010059 */
[----:B------:R-:W-:-:S02]  /*8900*/  F2FP.BF16.F32.PACK_AB R65, R135, R65 ;  /* 0x000000418741723e */ /* 0x000fc400000010ff */
[----:B------:R-:W-:Y:S02]  /*8910*/  F2FP.BF16.F32.PACK_AB R56, R84, R56 ;  /* 0x000000385438723e */ /* 0x000fe400000010ff */
[----:B------:R-:W-:Y:S02]  /*8920*/  F2FP.BF16.F32.PACK_AB R85, R86, R85 ;  /* 0x000000555655723e */ /* 0x000fe400000010ff */
[----:B------:R-:W-:Y:S01]  /*8930*/  F2FP.BF16.F32.PACK_AB R64, R39, R51 ;  /* 0x000000332740723e */ /* 0x000fe200000010ff */
[----:B------:R-:W-:Y:S01]  /*8940*/  IMAD.MOV.U32 R39, RZ, RZ, R56 ;  /* 0x000000ffff277224 */ /* 0x000fe200078e0038 */
[----:B------:R-:W-:Y:S01]  /*8950*/  F2FP.BF16.F32.PACK_AB R40, R40, R41 ;  /* 0x000000292828723e */ /* 0x000fe200000010ff */
[----:B------:R-:W-:Y:S01]  /*8960*/  IMAD.MOV.U32 R41, RZ, RZ, R85 ;  /* 0x000000ffff297224 */ /* 0x000fe200078e0055 */
[----:B------:R-:W-:Y:S01]  /*8970*/  F2FP.BF16.F32.PACK_AB R38, R57, R36 ;  /* 0x000000243926723e */ /* 0x000fe200000010ff */
[----:B------:R-:W-:Y:S01]  /*8980*/  IMAD.MOV.U32 R36, RZ, RZ, R64 ;  /* 0x000000ffff247224 */ /* 0x000fe200078e0040 */
[----:B------:R-:W-:Y:S01]  /*8990*/  F2FP.BF16.F32.PACK_AB R42, R37, R90 ;  /* 0x0000005a252a723e */ /* 0x000fe200000010ff */
[----:B------:R-:W-:Y:S01]  /*89a0*/  IMAD.MOV.U32 R37, RZ, RZ, R65 ;  /* 0x000000ffff257224 */ /* 0x000fe200078e0041 */
[----:B------:R-:W-:-:S07]  /*89b0*/  F2FP.BF16.F32.PACK_AB R43, R43, R89 ;  /* 0x000000592b2b723e */ /* 0x000fce00000010ff */
.L_x_735:
[----:B------:R-:W-:Y:S05]  /*89c0*/  BSYNC B3 ;  /* 0x0000000000037941 */ /* 0x000fea0003800000 */
.L_x_734:
[----:B------:R-:W-:Y:S02]  /*89d0*/  ULDC.64 UR4, c[0x0][0x208] ;  /* 0x0000820000047ab9 */ /* 0x000fe40000000a00 */
[----:B--2---:R2:W-:Y:S04]  /*89e0*/  STG.E.128 desc[UR4][R46.64], R36 ;  /* 0x000000242e007986 */ /* 0x0045e8000c101d04 */
[----:B---3--:R2:W-:Y:S02]  /*89f0*/  @!P3 STG.E.128 desc[UR4][R48.64], R40 ;  /* 0x000000283000b986 */ /* 0x0085e4000c101d04 */
.L_x_733:
[----:B------:R-:W-:Y:S05]  /*8a00*/  BSYNC B2 ;  /* 0x0000000000027941 */ /* 0x000fea0003800000 */
.L_x_732:
[----:B------:R-:W-:-:S13]  /*8a10*/  ISETP.NE.AND P3, PT, R10, RZ, PT ;  /* 0x000000ff0a00720c */ /* 0x000fda0003f65270 */
[----:B------:R-:W-:Y:S05]  /*8a20*/  @!P3 BRA `(.L_x_731) ;  /* 0x000000080008b947 */ /* 0x000fea0003800000 */
[----:B--2---:R-:W-:Y:S01]  /*8a30*/  SEL R36, R118, R148, !P1 ;  /* 0x0000009476247207 */ /* 0x004fe20004800000 */
        /* <DEDUP_REMOVED lines=21> */
[C---:B------:R-:W-:Y:S01]  /*8b90*/  IMAD R37, R19.reuse, 0x5000, R140 ;  /* 0x0000500013257824 */ /* 0x040fe200078e028c */
[C---:B------:R-:W-:Y:S01]  /*8ba0*/  @!P3 LEA R46, P5, R38.reuse, R116, 0x1 ;  /* 0x00000074262eb211 */ /* 0x040fe200078a08ff */
        /* <DEDUP_REMOVED lines=8> */
[----:B------:R-:W-:Y:S01]  /*8c30*/  SHF.R.U64 R50, R60, 0x10, R61 ;  /* 0x000000103c327819 */ /* 0x000fe2000000123d */
[----:B---3--:R-:W-:Y:S01]  /*8c40*/  IMAD.U32 R56, R41, 0x10000, RZ ;  /* 0x0001000029387824 */ /* 0x008fe200078e00ff */
[----:B------:R-:W-:Y:S01]  /*8c50*/  SHF.R.U64 R48, R52, 0x10, R53 ;  /* 0x0000001034307819 */ /* 0x000fe20000001235 */
[----:B--2---:R-:W-:Y:S01]  /*8c60*/  IMAD.U32 R59, R39, 0x10000, RZ ;  /* 0x00010000273b7824 */ /* 0x004fe200078e00ff */
[----:B------:R-:W-:Y:S01]  /*8c70*/  SHF.R.U32.HI R60, RZ, 0x10, R61 ;  /* 0x00000010ff3c7819 */ /* 0x000fe2000001163d */
[----:B------:R-:W-:Y:S01]  /*8c80*/  IMAD.U32 R58, R38, 0x10000, RZ ;  /* 0x00010000263a7824 */ /* 0x000fe200078e00ff */
[----:B------:R-:W-:Y:S01]  /*8c90*/  SHF.R.U32.HI R52, RZ, 0x10, R53 ;  /* 0x00000010ff347819 */ /* 0x000fe20000011635 */
[----:B------:R-:W-:Y:S01]  /*8ca0*/  IMAD.U32 R53, R37, 0x10000, RZ ;  /* 0x0001000025357824 */ /* 0x000fe200078e00ff */
[----:B------:R-:W-:Y:S02]  /*8cb0*/  PRMT R64, R171, 0x5432, R60 ;  /* 0x00005432ab407816 */ /* 0x000fe4000000003c */
[----:B------:R-:W-:-:S02]  /*8cc0*/  PRMT R52, R169, 0x5432, R52 ;  /* 0x00005432a9347816 */ /* 0x000fc40000000034 */
[----:B------:R-:W-:Y:S01]  /*8cd0*/  SHF.R.U64 R51, R62, 0x10, R63 ;  /* 0x000000103e337819 */ /* 0x000fe2000000123f */
[----:B------:R-:W-:Y:S01]  /*8ce0*/  IMAD.U32 R60, R64, 0x10000, RZ ;  /* 0x00010000403c7824 */ /* 0x000fe200078e00ff */
[----:B------:R-:W-:Y:S01]  /*8cf0*/  SHF.R.U64 R49, R54, 0x10, R55 ;  /* 0x0000001036317819 */ /* 0x000fe20000001237 */
[----:B------:R-:W-:Y:S01]  /*8d00*/  IMAD.U32 R62, R43, 0x10000, RZ ;  /* 0x000100002b3e7824 */ /* 0x000fe200078e00ff */
[----:B------:R-:W-:Y:S01]  /*8d10*/  SHF.R.U32.HI R63, RZ, 0x10, R63 ;  /* 0x00000010ff3f7819 */ /* 0x000fe2000001163f */
[----:B------:R-:W-:Y:S01]  /*8d20*/  FMUL.FTZ R66, R56, R60 ;  /* 0x0000003c38427220 */ /* 0x000fe20000410000 */
[----:B------:R-:W-:Y:S01]  /*8d30*/  PRMT R171, R171, 0x5410, R50 ;  /* 0x00005410abab7816 */ /* 0x000fe20000000032 */
[----:B------:R-:W-:Y:S01]  /*8d40*/  IMAD.U32 R50, R52, 0x10000, RZ ;  /* 0x0001000034327824 */ /* 0x000fe200078e00ff */
[----:B------:R-:W-:Y:S02]  /*8d50*/  SHF.R.U32.HI R55, RZ, 0x10, R55 ;  /* 0x00000010ff377819 */ /* 0x000fe40000011637 */
[----:B------:R-:W-:Y:S01]  /*8d60*/  LOP3.LUT R57, R41, 0xffff0000, RZ, 0xc0, !PT ;  /* 0xffff000029397812 */ /* 0x000fe200078ec0ff */
[-C--:B------:R-:W-:Y:S01]  /*8d70*/  FMUL.FTZ R56, R56, R50.reuse ;  /* 0x0000003238387220 */ /* 0x080fe20000410000 */
[----:B------:R-:W-:Y:S01]  /*8d80*/  LOP3.LUT R64, R64, 0xffff0000, RZ, 0xc0, !PT ;  /* 0xffff000040407812 */ /* 0x000fe200078ec0ff */
[C---:B------:R-:W-:Y:S01]  /*8d90*/  FFMA.FTZ R50, R53.reuse, R50, -R66 ;  /* 0x0000003235327223 */ /* 0x040fe20000010842 */
[----:B------:R-:W-:Y:S01]  /*8da0*/  PRMT R63, R170, 0x5432, R63 ;  /* 0x00005432aa3f7816 */ /* 0x000fe2000000003f */
[----:B------:R-:W-:Y:S01]  /*8db0*/  FFMA.FTZ R53, R53, R60, R56 ;  /* 0x0000003c35357223 */ /* 0x000fe20000010038 */
[----:B------:R-:W-:Y:S01]  /*8dc0*/  PRMT R55, R168, 0x5432, R55 ;  /* 0x00005432a8377816 */ /* 0x000fe20000000037 */
[----:B------:R-:W-:Y:S01]  /*8dd0*/  FMUL.FTZ R67, R57, R64 ;  /* 0x0000004039437220 */ /* 0x000fe20000410000 */
[----:B------:R-:W-:Y:S01]  /*8de0*/  LOP3.LUT R52, R52, 0xffff0000, RZ, 0xc0, !PT ;  /* 0xffff000034347812 */ /* 0x000fe200078ec0ff */
[----:B------:R-:W-:Y:S01]  /*8df0*/  IMAD.U32 R65, R63, 0x10000, RZ ;  /* 0x000100003f417824 */ /* 0x000fe200078e00ff */
[----:B------:R-:W-:Y:S01]  /*8e00*/  LOP3.LUT R54, R37, 0xffff0000, RZ, 0xc0, !PT ;  /* 0xffff000025367812 */ /* 0x000fe200078ec0ff */
[----:B------:R-:W-:Y:S01]  /*8e10*/  IMAD.U32 R60, R55, 0x10000, RZ ;  /* 0x00010000373c7824 */ /* 0x000fe200078e00ff */
[----:B------:R-:W-:Y:S01]  /*8e20*/  LOP3.LUT R43, R43, 0xffff0000, RZ, 0xc0, !PT ;  /* 0xffff00002b2b7812 */ /* 0x000fe200078ec0ff */
[-C--:B0-----:R-:W-:Y:S01]  /*8e30*/  FMUL.FTZ R85, R57, R52.reuse ;  /* 0x0000003439557220 */ /* 0x081fe20000410000 */
[----:B------:R-:W-:Y:S01]  /*8e40*/  LOP3.LUT R56, R63, 0xffff0000, RZ, 0xc0, !PT ;  /* 0xffff00003f387812 */ /* 0x000fe200078ec0ff */
[----:B------:R-:W-:Y:S01]  /*8e50*/  FFMA.FTZ R57, R54, R52, -R67 ;  /* 0x0000003436397223 */ /* 0x000fe20000010843 */
[CC--:B------:R-:W-:Y:S01]  /*8e60*/  FMUL.FTZ R52, R62.reuse, R65.reuse ;  /* 0x000000413e347220 */ /* 0x0c0fe20000410000 */
[----:B------:R-:W-:Y:S01]  /*8e70*/  FMUL.FTZ R66, R62, R60 ;  /* 0x0000003c3e427220 */ /* 0x000fe20000410000 */
[----:B------:R-:W-:Y:S01]  /*8e80*/  PRMT R48, R169, 0x5410, R48 ;  /* 0x00005410a9307816 */ /* 0x000fe20000000030 */
[----:B------:R-:W-:Y:S01]  /*8e90*/  FFMA.FTZ R54, R54, R64, R85 ;  /* 0x0000004036367223 */ /* 0x000fe20000010055 */
[----:B------:R-:W-:Y:S01]  /*8ea0*/  FFMA.FTZ R52, R59, R60, -R52 ;  /* 0x0000003c3b347223 */ /* 0x000fe20000010834 */
[----:B------:R-:W-:Y:S01]  /*8eb0*/  LOP3.LUT R62, R55, 0xffff0000, RZ, 0xc0, !PT ;  /* 0xffff0000373e7812 */ /* 0x000fe200078ec0ff */
[C---:B------:R-:W-:Y:S01]  /*8ec0*/  IMAD.U32 R41, R40.reuse, 0x10000, RZ ;  /* 0x0001000028297824 */ /* 0x040fe200078e00ff */
[----:B------:R-:W-:Y:S01]  /*8ed0*/  LOP3.LUT R39, R39, 0xffff0000, RZ, 0xc0, !PT ;  /* 0xffff000027277812 */ /* 0x000fe200078ec0ff */
[----:B------:R-:W-:Y:S01]  /*8ee0*/  FFMA.FTZ R59, R59, R65, R66 ;  /* 0x000000413b3b7223 */ /* 0x000fe20000010042 */
[----:B------:R-:W-:Y:S01]  /*8ef0*/  IMAD.U32 R64, R171, 0x10000, RZ ;  /* 0x00010000ab407824 */ /* 0x000fe200078e00ff */
[----:B------:R-:W-:Y:S01]  /*8f00*/  LOP3.LUT R40, R40, 0xffff0000, RZ, 0xc0, !PT ;  /* 0xffff000028287812 */ /* 0x000fe200078ec0ff */
[----:B------:R-:W-:Y:S01]  /*8f10*/  FMUL.FTZ R66, R43, R56 ;  /* 0x000000382b427220 */ /* 0x000fe20000410000 */
[----:B------:R-:W-:Y:S01]  /*8f20*/  LOP3.LUT R171, R171, 0xffff0000, RZ, 0xc0, !PT ;  /* 0xffff0000abab7812 */ /* 0x000fe200078ec0ff */
[----:B------:R-:W-:-:S02]  /*8f30*/  IMAD.U32 R60, R48, 0x10000, RZ ;  /* 0x00010000303c7824 */ /* 0x000fc400078e00ff */
[-C--:B------:R-:W-:Y:S01]  /*8f40*/  FMUL.FTZ R84, R43, R62.reuse ;  /* 0x0000003e2b547220 */ /* 0x080fe20000410000 */
[----:B------:R-:W-:Y:S01]  /*8f50*/  IMAD.U32 R37, R36, 0x10000, RZ ;  /* 0x0001000024257824 */ /* 0x000fe200078e00ff */
[----:B------:R-:W-:Y:S01]  /*8f60*/  LOP3.LUT R55, R48, 0xffff0000, RZ, 0xc0, !PT ;  /* 0xffff000030377812 */ /* 0x000fe200078ec0ff */
[----:B------:R-:W-:Y:S01]  /*8f70*/  FFMA.FTZ R43, R39, R62, -R66 ;  /* 0x0000003e272b7223 */ /* 0x000fe20000010842 */
[----:B------:R-:W-:Y:S01]  /*8f80*/  LOP3.LUT R36, R36, 0xffff0000, RZ, 0xc0, !PT ;  /* 0xffff000024247812 */ /* 0x000fe200078ec0ff */
[C---:B------:R-:W-:Y:S01]  /*8f90*/  FMUL.FTZ R62, R41.reuse, R64 ;  /* 0x00000040293e7220 */ /* 0x040fe20000410000 */
[----:B------:R-:W-:Y:S01]  /*8fa0*/  PRMT R51, R170, 0x5410, R51 ;  /* 0x00005410aa337816 */ /* 0x000fe20000000033 */
[----:B------:R-:W-:Y:S01]  /*8fb0*/  FMUL.FTZ R63, R40, R171 ;  /* 0x000000ab283f7220 */ /* 0x000fe20000410000 */
[----:B------:R-:W-:Y:S01]  /*8fc0*/  PRMT R49, R168, 0x5410, R49 ;  /* 0x00005410a8317816 */ /* 0x000fe20000000031 */
[----:B------:R-:W-:Y:S01]  /*8fd0*/  FMUL.FTZ R41, R41, R60 ;  /* 0x0000003c29297220 */ /* 0x000fe20000410000 */
[----:B------:R-:W-:Y:S01]  /*8fe0*/  FFMA.FTZ R48, R39, R56, R84 ;  /* 0x0000003827307223 */ /* 0x000fe20000010054 */
[-C--:B------:R-:W-:Y:S01]  /*8ff0*/  FMUL.FTZ R65, R40, R55.reuse ;  /* 0x0000003728417220 */ /* 0x080fe20000410000 */
[----:B------:R-:W-:Y:S01]  /*9000*/  LOP3.LUT R61, R38, 0xffff0000, RZ, 0xc0, !PT ;  /* 0xffff0000263d7812 */ /* 0x000fe200078ec0ff */
[----:B------:R-:W-:Y:S01]  /*9010*/  FFMA.FTZ R39, R37, R60, -R62 ;  /* 0x0000003c25277223 */ /* 0x000fe2000001083e */
[----:B------:R-:W-:Y:S01]  /*9020*/  FFMA.FTZ R40, R36, R55, -R63 ;  /* 0x0000003724287223 */ /* 0x000fe2000001083f */
[----:B------:R-:W-:-:S02]  /*9030*/  IMAD.U32 R38, R42, 0x10000, RZ ;  /* 0x000100002a267824 */ /* 0x000fc400078e00ff */
[----:B------:R-:W-:Y:S01]  /*9040*/  FFMA.FTZ R37, R37, R64, R41 ;  /* 0x0000004025257223 */ /* 0x000fe20000010029 */
[----:B------:R-:W-:Y:S01]  /*9050*/  IMAD.U32 R55, R51, 0x10000, RZ ;  /* 0x0001000033377824 */ /* 0x000fe200078e00ff */
[----:B------:R-:W-:Y:S01]  /*9060*/  LOP3.LUT R42, R42, 0xffff0000, RZ, 0xc0, !PT ;  /* 0xffff00002a2a7812 */ /* 0x000fe200078ec0ff */
[----:B------:R-:W-:Y:S01]  /*9070*/  IMAD.U32 R41, R49, 0x10000, RZ ;  /* 0x0001000031297824 */ /* 0x000fe200078e00ff */
[----:B------:R-:W-:Y:S01]  /*9080*/  LOP3.LUT R51, R51, 0xffff0000, RZ, 0xc0, !PT ;  /* 0xffff000033337812 */ /* 0x000fe200078ec0ff */
[C---:B------:R-:W-:Y:S01]  /*9090*/  FMUL.FTZ R63, R38.reuse, R55 ;  /* 0x00000037263f7220 */ /* 0x040fe20000410000 */
[----:B------:R-:W-:Y:S01]  /*90a0*/  LOP3.LUT R49, R49, 0xffff0000, RZ, 0xc0, !PT ;  /* 0xffff000031317812 */ /* 0x000fe200078ec0ff */
[----:B------:R-:W-:Y:S01]  /*90b0*/  FMUL.FTZ R38, R38, R41 ;  /* 0x0000002926267220 */ /* 0x000fe20000410000 */
[----:B------:R-:W-:Y:S01]  /*90c0*/  FFMA.FTZ R36, R36, R171, R65 ;  /* 0x000000ab24247223 */ /* 0x000fe20000010041 */
[----:B------:R-:W-:Y:S01]  /*90d0*/  FMUL.FTZ R56, R42, R51 ;  /* 0x000000332a387220 */ /* 0x000fe20000410000 */
[----:B------:R-:W-:Y:S01]  /*90e0*/  FFMA.FTZ R63, R58, R41, -R63 ;  /* 0x000000293a3f7223 */ /* 0x000fe2000001083f */
[----:B------:R-:W-:Y:S01]  /*90f0*/  FMUL.FTZ R42, R42, R49 ;  /* 0x000000312a2a7220 */ /* 0x000fe20000410000 */
[----:B------:R-:W-:Y:S01]  /*9100*/  FFMA.FTZ R38, R58, R55, R38 ;  /* 0x000000373a267223 */ /* 0x000fe20000010026 */
[C---:B------:R-:W-:Y:S01]  /*9110*/  FFMA.FTZ R56, R61.reuse, R49, -R56 ;  /* 0x000000313d387223 */ /* 0x040fe20000010838 */
[----:B------:R-:W-:Y:S01]  /*9120*/  F2FP.BF16.F32.PACK_AB R39, R40, R39 ;  /* 0x000000272827723e */ /* 0x000fe200000010ff */
[----:B------:R-:W-:Y:S01]  /*9130*/  FFMA.FTZ R51, R61, R51, R42 ;  /* 0x000000333d337223 */ /* 0x000fe2000001002a */
[----:B------:R-:W-:-:S02]  /*9140*/  F2FP.BF16.F32.PACK_AB R43, R43, R52 ;  /* 0x000000342b2b723e */ /* 0x000fc400000010ff */
[----:B------:R-:W-:Y:S02]  /*9150*/  F2FP.BF16.F32.PACK_AB R42, R56, R63 ;  /* 0x0000003f382a723e */ /* 0x000fe400000010ff */
[----:B------:R-:W-:Y:S02]  /*9160*/  F2FP.BF16.F32.PACK_AB R50, R57, R50 ;  /* 0x000000323932723e */ /* 0x000fe400000010ff */
[----:B------:R-:W-:Y:S02]  /*9170*/  F2FP.BF16.F32.PACK_AB R48, R48, R59 ;  /* 0x0000003b3030723e */ /* 0x000fe400000010ff */
[----:B------:R-:W-:Y:S01]  /*9180*/  F2FP.BF16.F32.PACK_AB R51, R51, R38 ;  /* 0x000000263333723e */ /* 0x000fe200000010ff */
[----:B------:R-:W-:Y:S01]  /*9190*/  IMAD.MOV.U32 R38, RZ, RZ, R42 ;  /* 0x000000ffff267224 */ /* 0x000fe200078e002a */
[----:B------:R-:W-:Y:S01]  /*91a0*/  F2FP.BF16.F32.PACK_AB R40, R36, R37 ;  /* 0x000000252428723e */ /* 0x000fe200000010ff */
[----:B------:R-:W-:Y:S01]  /*91b0*/  IMAD.MOV.U32 R36, RZ, RZ, R39 ;  /* 0x000000ffff247224 */ /* 0x000fe200078e0027 */
[----:B------:R-:W-:Y:S01]  /*91c0*/  F2FP.BF16.F32.PACK_AB R41, R54, R53 ;  /* 0x000000353629723e */ /* 0x000fe200000010ff */
[----:B------:R-:W-:-:S02]  /*91d0*/  IMAD.MOV.U32 R39, RZ, RZ, R43 ;  /* 0x000000ffff277224 */ /* 0x000fc400078e002b */
[----:B------:R-:W-:Y:S02]  /*91e0*/  IMAD.MOV.U32 R37, RZ, RZ, R50 ;  /* 0x000000ffff257224 */ /* 0x000fe400078e0032 */
[----:B------:R-:W-:Y:S02]  /*91f0*/  IMAD.MOV.U32 R42, RZ, RZ, R51 ;  /* 0x000000ffff2a7224 */ /* 0x000fe400078e0033 */
[----:B------:R-:W-:-:S07]  /*9200*/  IMAD.MOV.U32 R43, RZ, RZ, R48 ;  /* 0x000000ffff2b7224 */ /* 0x000fce00078e0030 */
.L_x_737:
[----:B------:R-:W-:Y:S05]  /*9210*/  BSYNC B2 ;  /* 0x0000000000027941 */ /* 0x000fea0003800000 */
.L_x_736:
[----:B------:R-:W-:Y:S02]  /*9220*/  ULDC.64 UR4, c[0x0][0x208] ;  /* 0x0000820000047ab9 */ /* 0x000fe40000000a00 */
[----:B--2---:R4:W-:Y:S04]  /*9230*/  STG.E.128 desc[UR4][R44.64], R36 ;  /* 0x000000242c007986 */ /* 0x0049e8000c101d04 */
[----:B---3--:R4:W-:Y:S02]  /*9240*/  @!P3 STG.E.128 desc[UR4][R46.64], R40 ;  /* 0x000000282e00b986 */ /* 0x0089e4000c101d04 */
.L_x_731:
[----:B------:R-:W-:Y:S05]  /*9250*/  BSYNC B1 ;  /* 0x0000000000017941 */ /* 0x000fea0003800000 */
.L_x_730:
[----:B--2-4-:R-:W-:Y:S02]  /*9260*/  VIADD R37, R212, 0x40 ;  /* 0x00000040d4257836 */ /* 0x014fe40000000000 */
[-C--:B------:R-:W-:Y:S02]  /*9270*/  IMAD R36, R146, R122.reuse, RZ ;  /* 0x0000007a92247224 */ /* 0x080fe400078e02ff */
[----:B------:R-:W-:-:S04]  /*9280*/  IMAD.WIDE.U32 R124, R37, R122, R124 ;  /* 0x0000007a257c7225 */ /* 0x000fc800078e007c */
[----:B---3--:R-:W-:Y:S01]  /*9290*/  IMAD R49, R37, R123, R36 ;  /* 0x0000007b25317224 */ /* 0x008fe200078e0224 */
[----:B------:R-:W-:Y:S06]  /*92a0*/  @P4 BRA `(.L_x_698) ;  /* 0x0000001400104947 */ /* 0x000fec0003800000 */
[----:B------:R-:W-:Y:S01]  /*92b0*/  ISETP.NE.AND P3, PT, R26, RZ, PT ;  /* 0x000000ff1a00720c */ /* 0x000fe20003f65270 */
[----:B------:R-:W-:Y:S01]  /*92c0*/  BSSY B1, `(.L_x_738) ;  /* 0x0000081000017945 */ /* 0x000fe20003800000 */
[----:B------:R-:W-:-:S11]  /*92d0*/  IMAD.IADD R49, R125, 0x1, R49 ;  /* 0x000000017d317824 */ /* 0x000fd600078e0231 */
[----:B------:R-:W-:Y:S05]  /*92e0*/  @!P3 BRA `(.L_x_739) ;  /* 0x0000000400f8b947 */ /* 0x000fea0003800000 */
[----:B------:R-:W-:Y:S01]  /*92f0*/  SEL R36, R118, R148, !P0 ;  /* 0x0000009476247207 */ /* 0x000fe20004000000 */
[----:B------:R-:W-:Y:S01]  /*9300*/  BSSY B2, `(.L_x_740) ;  /* 0x0000079000027945 */ /* 0x000fe20003800000 */
[----:B------:R-:W-:Y:S02]  /*9310*/  SHF.R.U32.HI R39, RZ, 0x3, R226 ;  /* 0x00000003ff277819 */ /* 0x000fe400000116e2 */
[----:B------:R-:W-:Y:S02]  /*9320*/  SHF.R.S32.HI R37, RZ, 0x1f, R36 ;  /* 0x0000001fff257819 */ /* 0x000fe40000011424 */
[----:B------:R-:W-:Y:S02]  /*9330*/  IADD3 R38, P4, P5, R96, R124, R13 ;  /* 0x0000007c60267210 */ /* 0x000fe40007d9e00d */
[----:B------:R-:W-:-:S04]  /*9340*/  LEA.HI R37, R37, R36, RZ, 0x4 ;  /* 0x0000002425257211 */ /* 0x000fc800078f20ff */
[----:B------:R-:W-:-:S04]  /*9350*/  LEA.HI.SX32 R37, R37, R14, 0x1c ;  /* 0x0000000e25257211 */ /* 0x000fc800078fe2ff */
[----:B------:R-:W-:Y:S01]  /*9360*/  SHF.R.S32.HI R36, RZ, 0x1f, R37 ;  /* 0x0000001fff247819 */ /* 0x000fe20000011425 */
[----:B------:R-:W-:-:S03]  /*9370*/  IMAD.SHL.U32 R47, R37, 0x8, RZ ;  /* 0x00000008252f7824 */ /* 0x000fc600078e00ff */
[----:B------:R-:W-:Y:S02]  /*9380*/  LEA.HI R36, R36, R37, RZ, 0x3 ;  /* 0x0000002524247211 */ /* 0x000fe400078f18ff */
[----:B------:R-:W-:Y:S02]  /*9390*/  ISETP.GE.AND P3, PT, R47, R145, PT ;  /* 0x000000912f00720c */ /* 0x000fe40003f66270 */
[----:B------:R-:W-:Y:S02]  /*93a0*/  SHF.R.S32.HI R40, RZ, 0x3, R36 ;  /* 0x00000003ff287819 */ /* 0x000fe40000011424 */
[----:B------:R-:W-:-:S03]  /*93b0*/  LOP3.LUT R36, R226, 0x38, R47, 0xf8, !PT ;  /* 0x00000038e2247812 */ /* 0x000fc600078ef82f */
[----:B------:R-:W-:Y:S01]  /*93c0*/  IMAD R37, R40, 0x1400, R229 ;  /* 0x0000140028257824 */ /* 0x000fe200078e02e5 */
[----:B------:R-:W-:Y:S02]  /*93d0*/  LOP3.LUT R36, R36, R39, RZ, 0x3c, !PT ;  /* 0x0000002724247212 */ /* 0x000fe400078e3cff */
[----:B------:R-:W-:Y:S02]  /*93e0*/  IADD3.X R39, R92, R49, R7, P4, P5 ;  /* 0x000000315c277210 */ /* 0x000fe400027ea407 */
[C---:B------:R-:W-:Y:S01]  /*93f0*/  LEA R44, P4, R38.reuse, R116, 0x1 ;  /* 0x00000074262c7211 */ /* 0x040fe200078808ff */
[----:B------:R-:W-:Y:S01]  /*9400*/  IMAD.IADD R36, R37, 0x1, R36 ;  /* 0x0000000125247824 */ /* 0x000fe200078e0224 */
[----:B------:R-:W-:Y:S01]  /*9410*/  @!P3 SHF.R.S32.HI R48, RZ, 0x1f, R47 ;  /* 0x0000001fff30b819 */ /* 0x000fe2000001142f */
[C---:B------:R-:W-:Y:S01]  /*9420*/  IMAD R37, R19.reuse, 0x5000, R133 ;  /* 0x0000500013257824 */ /* 0x040fe200078e0285 */
[----:B------:R-:W-:Y:S01]  /*9430*/  LEA.HI.X R45, R38, R117, R39, 0x1, P4 ;  /* 0x00000075262d7211 */ /* 0x000fe200020f0c27 */
[----:B------:R-:W-:Y:S01]  /*9440*/  IMAD R39, R19, 0x5000, R36 ;  /* 0x0000500013277824 */ /* 0x000fe200078e0224 */
[----:B------:R-:W-:Y:S01]  /*9450*/  @!P3 IADD3 R47, P4, P5, R96, R124, R47 ;  /* 0x0000007c602fb210 */ /* 0x000fe20007d9e02f */
[----:B------:R-:W-:-:S02]  /*9460*/  IMAD R37, R37, 0x2, R18 ;  /* 0x0000000225257824 */ /* 0x000fc400078e0212 */
[----:B------:R-:W-:Y:S01]  /*9470*/  IMAD R40, R39, 0x2, R18 ;  /* 0x0000000227287824 */ /* 0x000fe200078e0212 */
[----:B------:R-:W-:Y:S02]  /*9480*/  @!P3 IADD3.X R48, R92, R49, R48, P4, P5 ;  /* 0x000000315c30b210 */ /* 0x000fe400027ea430 */
[----:B------:R-:W-:Y:S01]  /*9490*/  ISETP.GE.AND P5, PT, R16, R115, PT ;  /* 0x000000731000720c */ /* 0x000fe20003fa6270 */
[----:B------:R-:W2:Y:S01]  /*94a0*/  LDS.128 R36, [R37+0x24400] ;  /* 0x0244000025247984 */ /* 0x000ea20000000c00 */
[----:B------:R-:W-:-:S03]  /*94b0*/  @!P3 LEA R46, P4, R47, R116, 0x1 ;  /* 0x000000742f2eb211 */ /* 0x000fc600078808ff */
[----:B------:R-:W3:Y:S01]  /*94c0*/  LDS.128 R40, [R40+0x24400] ;  /* 0x0244000028287984 */ /* 0x000ee20000000c00 */
[----:B------:R-:W-:-:S07]  /*94d0*/  @!P3 LEA.HI.X R47, R47, R117, R48, 0x1, P4 ;  /* 0x000000752f2fb211 */ /* 0x000fce00020f0c30 */
[----:B------:R-:W-:Y:S05]  /*94e0*/  @P5 BRA `(.L_x_741) ;  /* 0x0000000400685947 */ /* 0x000fea0003800000 */
[----:B------:R-:W-:Y:S01]  /*94f0*/  SHF.R.U64 R61, R74, 0x10, R75 ;  /* 0x000000104a3d7819 */ /* 0x000fe2000000124b */
[----:B---3--:R-:W-:Y:S01]  /*9500*/  IMAD.U32 R60, R41, 0x10000, RZ ;  /* 0x00010000293c7824 */ /* 0x008fe200078e00ff */
[----:B------:R-:W-:Y:S01]  /*9510*/  SHF.R.U64 R62, R80, 0x10, R81 ;  /* 0x00000010503e7819 */ /* 0x000fe20000001251 */
[----:B------:R-:W-:Y:S01]  /*9520*/  IMAD.U32 R59, R43, 0x10000, RZ ;  /* 0x000100002b3b7824 */ /* 0x000fe200078e00ff */
[----:B------:R-:W-:Y:S01]  /*9530*/  SHF.R.U64 R56, R72, 0x10, R73 ;  /* 0x0000001048387819 */ /* 0x000fe20000001249 */
[----:B--2---:R-:W-:Y:S01]  /*9540*/  IMAD.U32 R52, R37, 0x10000, RZ ;  /* 0x0001000025347824 */ /* 0x004fe200078e00ff */
[----:B------:R-:W-:Y:S01]  /*9550*/  SHF.R.U32.HI R80, RZ, 0x10, R81 ;  /* 0x00000010ff507819 */ /* 0x000fe20000011651 */
[----:B------:R-:W-:Y:S01]  /*9560*/  IMAD.U32 R58, R39, 0x10000, RZ ;  /* 0x00010000273a7824 */ /* 0x000fe200078e00ff */
[----:B------:R-:W-:Y:S01]  /*9570*/  SHF.R.U32.HI R72, RZ, 0x10, R73 ;  /* 0x00000010ff487819 */ /* 0x000fe20000011649 */
[----:B------:R-:W-:Y:S01]  /*9580*/  IMAD.U32 R50, R40, 0x10000, RZ ;  /* 0x0001000028327824 */ /* 0x000fe200078e00ff */
[----:B------:R-:W-:Y:S01]  /*9590*/  LOP3.LUT R54, R41, 0xffff0000, RZ, 0xc0, !PT ;  /* 0xffff000029367812 */ /* 0x000fe200078ec0ff */
[----:B------:R-:W-:Y:S01]  /*95a0*/  IMAD.U32 R48, R36, 0x10000, RZ ;  /* 0x0001000024307824 */ /* 0x000fe200078e00ff */
[----:B------:R-:W-:-:S02]  /*95b0*/  PRMT R41, R154, 0x5410, R61 ;  /* 0x000054109a297816 */ /* 0x000fc4000000003d */
[----:B------:R-:W-:Y:S02]  /*95c0*/  PRMT R56, R155, 0x5410, R56 ;  /* 0x000054109b387816 */ /* 0x000fe40000000038 */
[----:B------:R-:W-:Y:S02]  /*95d0*/  PRMT R61, R167, 0x5432, R80 ;  /* 0x00005432a73d7816 */ /* 0x000fe40000000050 */
[--C-:B------:R-:W-:Y:S02]  /*95e0*/  SHF.R.U64 R53, R82, 0x10, R83.reuse ;  /* 0x0000001052357819 */ /* 0x100fe40000001253 */
[----:B------:R-:W-:Y:S01]  /*95f0*/  PRMT R155, R155, 0x5432, R72 ;  /* 0x000054329b9b7816 */ /* 0x000fe20000000048 */
[----:B------:R-:W-:Y:S01]  /*9600*/  IMAD.U32 R63, R61, 0x10000, RZ ;  /* 0x000100003d3f7824 */ /* 0x000fe200078e00ff */
[----:B------:R-:W-:Y:S02]  /*9610*/  SHF.R.U32.HI R83, RZ, 0x10, R83 ;  /* 0x00000010ff537819 */ /* 0x000fe40000011653 */
[----:B------:R-:W-:Y:S01]  /*9620*/  SHF.R.U32.HI R75, RZ, 0x10, R75 ;  /* 0x00000010ff4b7819 */ /* 0x000fe2000001164b */
[----:B------:R-:W-:Y:S01]  /*9630*/  FMUL.FTZ R65, R60, R63 ;  /* 0x0000003f3c417220 */ /* 0x000fe20000410000 */
[----:B------:R-:W-:Y:S01]  /*9640*/  LOP3.LUT R55, R43, 0xffff0000, RZ, 0xc0, !PT ;  /* 0xffff00002b377812 */ /* 0x000fe200078ec0ff */
[----:B------:R-:W-:Y:S01]  /*9650*/  IMAD.U32 R43, R155, 0x10000, RZ ;  /* 0x000100009b2b7824 */ /* 0x000fe200078e00ff */
[----:B------:R-:W-:-:S02]  /*9660*/  PRMT R53, R156, 0x5410, R53 ;  /* 0x000054109c357816 */ /* 0x000fc40000000035 */
[----:B------:R-:W-:Y:S01]  /*9670*/  PRMT R156, R156, 0x5432, R83 ;  /* 0x000054329c9c7816 */ /* 0x000fe20000000053 */
[-C--:B------:R-:W-:Y:S01]  /*9680*/  FMUL.FTZ R67, R60, R43.reuse ;  /* 0x0000002b3c437220 */ /* 0x080fe20000410000 */
[----:B------:R-:W-:Y:S01]  /*9690*/  PRMT R154, R154, 0x5432, R75 ;  /* 0x000054329a9a7816 */ /* 0x000fe2000000004b */
[C---:B------:R-:W-:Y:S01]  /*96a0*/  FFMA.FTZ R43, R52.reuse, R43, -R65 ;  /* 0x0000002b342b7223 */ /* 0x040fe20000010841 */
[----:B------:R-:W-:Y:S01]  /*96b0*/  LOP3.LUT R61, R61, 0xffff0000, RZ, 0xc0, !PT ;  /* 0xffff00003d3d7812 */ /* 0x000fe200078ec0ff */
[----:B------:R-:W-:Y:S01]  /*96c0*/  FFMA.FTZ R52, R52, R63, R67 ;  /* 0x0000003f34347223 */ /* 0x000fe20000010043 */
[----:B------:R-:W-:Y:S01]  /*96d0*/  PRMT R167, R167, 0x5410, R62 ;  /* 0x00005410a7a77816 */ /* 0x000fe2000000003e */
[----:B------:R-:W-:Y:S01]  /*96e0*/  IMAD.U32 R62, R156, 0x10000, RZ ;  /* 0x000100009c3e7824 */ /* 0x000fe200078e00ff */
[----:B------:R-:W-:Y:S01]  /*96f0*/  LOP3.LUT R155, R155, 0xffff0000, RZ, 0xc0, !PT ;  /* 0xffff00009b9b7812 */ /* 0x000fe200078ec0ff */
[----:B------:R-:W-:Y:S01]  /*9700*/  IMAD.U32 R60, R154, 0x10000, RZ ;  /* 0x000100009a3c7824 */ /* 0x000fe200078e00ff */
[----:B------:R-:W-:Y:S01]  /*9710*/  LOP3.LUT R57, R37, 0xffff0000, RZ, 0xc0, !PT ;  /* 0xffff000025397812 */ /* 0x000fe200078ec0ff */
[C---:B------:R-:W-:Y:S01]  /*9720*/  FMUL.FTZ R64, R54.reuse, R61 ;  /* 0x0000003d36407220 */ /* 0x040fe20000410000 */
[C---:B------:R-:W-:Y:S01]  /*9730*/  FMUL.FTZ R63, R59.reuse, R62 ;  /* 0x0000003e3b3f7220 */ /* 0x040fe20000410000 */
[-C--:B------:R-:W-:Y:S01]  /*9740*/  FMUL.FTZ R66, R54, R155.reuse ;  /* 0x0000009b36427220 */ /* 0x080fe20000410000 */
[-C--:B------:R-:W-:Y:S01]  /*9750*/  FMUL.FTZ R59, R59, R60.reuse ;  /* 0x0000003c3b3b7220 */ /* 0x080fe20000410000 */
[C---:B------:R-:W-:Y:S01]  /*9760*/  FFMA.FTZ R54, R57.reuse, R155, -R64 ;  /* 0x0000009b39367223 */ /* 0x040fe20000010840 */
[----:B------:R-:W-:Y:S01]  /*9770*/  LOP3.LUT R156, R156, 0xffff0000, RZ, 0xc0, !PT ;  /* 0xffff00009c9c7812 */ /* 0x000fe200078ec0ff */
[----:B------:R-:W-:Y:S01]  /*9780*/  FFMA.FTZ R57, R57, R61, R66 ;  /* 0x0000003d39397223 */ /* 0x000fe20000010042 */
[----:B------:R-:W-:Y:S01]  /*9790*/  FFMA.FTZ R60, R58, R60, -R63 ;  /* 0x0000003c3a3c7223 */ /* 0x000fe2000001083f */
[----:B------:R-:W-:Y:S01]  /*97a0*/  LOP3.LUT R154, R154, 0xffff0000, RZ, 0xc0, !PT ;  /* 0xffff00009a9a7812 */ /* 0x000fe200078ec0ff */
[----:B------:R-:W-:Y:S01]  /*97b0*/  FFMA.FTZ R58, R58, R62, R59 ;  /* 0x0000003e3a3a7223 */ /* 0x000fe2000001003b */
[----:B------:R-:W-:Y:S01]  /*97c0*/  IMAD.U32 R61, R167, 0x10000, RZ ;  /* 0x00010000a73d7824 */ /* 0x000fe200078e00ff */
[----:B------:R-:W-:Y:S01]  /*97d0*/  LOP3.LUT R51, R39, 0xffff0000, RZ, 0xc0, !PT ;  /* 0xffff000027337812 */ /* 0x000fe200078ec0ff */
[----:B------:R-:W-:-:S02]  /*97e0*/  IMAD.U32 R59, R56, 0x10000, RZ ;  /* 0x00010000383b7824 */ /* 0x000fc400078e00ff */
[C---:B------:R-:W-:Y:S01]  /*97f0*/  FMUL.FTZ R62, R55.reuse, R156 ;  /* 0x0000009c373e7220 */ /* 0x040fe20000410000 */
[-C--:B------:R-:W-:Y:S01]  /*9800*/  FMUL.FTZ R64, R55, R154.reuse ;  /* 0x0000009a37407220 */ /* 0x080fe20000410000 */
[----:B------:R-:W-:Y:S01]  /*9810*/  FMUL.FTZ R63, R50, R61 ;  /* 0x0000003d323f7220 */ /* 0x000fe20000410000 */
[----:B------:R-:W-:Y:S01]  /*9820*/  LOP3.LUT R40, R40, 0xffff0000, RZ, 0xc0, !PT ;  /* 0xffff000028287812 */ /* 0x000fe200078ec0ff */
[-C--:B------:R-:W-:Y:S01]  /*9830*/  FMUL.FTZ R50, R50, R59.reuse ;  /* 0x0000003b32327220 */ /* 0x080fe20000410000 */
[----:B------:R-:W-:Y:S01]  /*9840*/  LOP3.LUT R167, R167, 0xffff0000, RZ, 0xc0, !PT ;  /* 0xffff0000a7a77812 */ /* 0x000fe200078ec0ff */
[----:B------:R-:W-:Y:S01]  /*9850*/  IMAD.U32 R37, R38, 0x10000, RZ ;  /* 0x0001000026257824 */ /* 0x000fe200078e00ff */
[----:B------:R-:W-:Y:S01]  /*9860*/  LOP3.LUT R55, R56, 0xffff0000, RZ, 0xc0, !PT ;  /* 0xffff000038377812 */ /* 0x000fe200078ec0ff */
[C---:B------:R-:W-:Y:S01]  /*9870*/  FFMA.FTZ R65, R51.reuse, R154, -R62 ;  /* 0x0000009a33417223 */ /* 0x040fe2000001083e */
[----:B------:R-:W-:Y:S01]  /*9880*/  LOP3.LUT R36, R36, 0xffff0000, RZ, 0xc0, !PT ;  /* 0xffff000024247812 */ /* 0x000fe200078ec0ff */
[----:B------:R-:W-:Y:S01]  /*9890*/  FFMA.FTZ R67, R51, R156, R64 ;  /* 0x0000009c33437223 */ /* 0x000fe20000010040 */
[----:B------:R-:W-:Y:S01]  /*98a0*/  LOP3.LUT R39, R38, 0xffff0000, RZ, 0xc0, !PT ;  /* 0xffff000026277812 */ /* 0x000fe200078ec0ff */
[C---:B------:R-:W-:Y:S01]  /*98b0*/  FFMA.FTZ R63, R48.reuse, R59, -R63 ;  /* 0x0000003b303f7223 */ /* 0x040fe2000001083f */
[----:B------:R-:W-:Y:S01]  /*98c0*/  FFMA.FTZ R50, R48, R61, R50 ;  /* 0x0000003d30327223 */ /* 0x000fe20000010032 */
[----:B------:R-:W-:-:S02]  /*98d0*/  IMAD.U32 R38, R42, 0x10000, RZ ;  /* 0x000100002a267824 */ /* 0x000fc400078e00ff */
[C---:B------:R-:W-:Y:S01]  /*98e0*/  FMUL.FTZ R51, R40.reuse, R167 ;  /* 0x000000a728337220 */ /* 0x040fe20000410000 */
[-C--:B------:R-:W-:Y:S01]  /*98f0*/  FMUL.FTZ R59, R40, R55.reuse ;  /* 0x00000037283b7220 */ /* 0x080fe20000410000 */
[----:B------:R-:W-:Y:S01]  /*9900*/  IMAD.U32 R48, R53, 0x10000, RZ ;  /* 0x0001000035307824 */ /* 0x000fe200078e00ff */
[----:B------:R-:W-:Y:S01]  /*9910*/  LOP3.LUT R42, R42, 0xffff0000, RZ, 0xc0, !PT ;  /* 0xffff00002a2a7812 */ /* 0x000fe200078ec0ff */
[----:B------:R-:W-:Y:S01]  /*9920*/  IMAD.U32 R40, R41, 0x10000, RZ ;  /* 0x0001000029287824 */ /* 0x000fe200078e00ff */
[----:B------:R-:W-:Y:S01]  /*9930*/  LOP3.LUT R53, R53, 0xffff0000, RZ, 0xc0, !PT ;  /* 0xffff000035357812 */ /* 0x000fe200078ec0ff */
[C---:B------:R-:W-:Y:S01]  /*9940*/  FFMA.FTZ R56, R36.reuse, R55, -R51 ;  /* 0x0000003724387223 */ /* 0x040fe20000010833 */
[----:B------:R-:W-:Y:S01]  /*9950*/  LOP3.LUT R41, R41, 0xffff0000, RZ, 0xc0, !PT ;  /* 0xffff000029297812 */ /* 0x000fe200078ec0ff */
[----:B------:R-:W-:Y:S01]  /*9960*/  FFMA.FTZ R59, R36, R167, R59 ;  /* 0x000000a7243b7223 */ /* 0x000fe2000001003b */
[C---:B------:R-:W-:Y:S01]  /*9970*/  FMUL.FTZ R36, R38.reuse, R48 ;  /* 0x0000003026247220 */ /* 0x040fe20000410000 */
[-C--:B------:R-:W-:Y:S01]  /*9980*/  FMUL.FTZ R51, R38, R40.reuse ;  /* 0x0000002826337220 */ /* 0x080fe20000410000 */
        /* <DEDUP_REMOVED lines=13> */
[----:B------:R-:W-:Y:S02]  /*9a60*/  F2FP.BF16.F32.PACK_AB R43, R67, R58 ;  /* 0x0000003a432b723e */ /* 0x000fe400000010ff */
[----:B------:R-:W-:-:S02]  /*9a70*/  F2FP.BF16.F32.PACK_AB R40, R59, R50 ;  /* 0x000000323b28723e */ /* 0x000fc400000010ff */
[----:B------:R-:W-:-:S07]  /*9a80*/  F2FP.BF16.F32.PACK_AB R42, R42, R51 ;  /* 0x000000332a2a723e */ /* 0x000fce00000010ff */
.L_x_741:
[----:B------:R-:W-:Y:S05]  /*9a90*/  BSYNC B2 ;  /* 0x0000000000027941 */ /* 0x000fea0003800000 */
.L_x_740:
[----:B------:R-:W-:Y:S02]  /*9aa0*/  ULDC.64 UR4, c[0x0][0x208] ;  /* 0x0000820000047ab9 */ /* 0x000fe40000000a00 */
[----:B--2---:R2:W-:Y:S04]  /*9ab0*/  STG.E.128 desc[UR4][R44.64], R36 ;  /* 0x000000242c007986 */ /* 0x0045e8000c101d04 */
[----:B---3--:R2:W-:Y:S02]  /*9ac0*/  @!P3 STG.E.128 desc[UR4][R46.64], R40 ;  /* 0x000000282e00b986 */ /* 0x0085e4000c101d04 */
.L_x_739:
[----:B------:R-:W-:Y:S05]  /*9ad0*/  BSYNC B1 ;  /* 0x0000000000017941 */ /* 0x000fea0003800000 */
.L_x_738:
[----:B------:R-:W-:-:S13]  /*9ae0*/  ISETP.NE.AND P3, PT, R10, RZ, PT ;  /* 0x000000ff0a00720c */ /* 0x000fda0003f65270 */
[----:B------:R-:W-:Y:S05]  /*9af0*/  @!P3 BRA `(.L_x_698) ;  /* 0x0000000800fcb947 */ /* 0x000fea0003800000 */
[----:B------:R-:W-:Y:S01]  /*9b00*/  SEL R148, R118, R148, !P1 ;  /* 0x0000009476947207 */ /* 0x000fe20004800000 */
[----:B------:R-:W-:Y:S01]  /*9b10*/  BSSY B1, `(.L_x_742) ;  /* 0x0000073000017945 */ /* 0x000fe20003800000 */
[----:B--2---:R-:W-:Y:S02]  /*9b20*/  SHF.R.U32.HI R39, RZ, 0x3, R226 ;  /* 0x00000003ff277819 */ /* 0x004fe400000116e2 */
[----:B------:R-:W-:Y:S02]  /*9b30*/  SHF.R.S32.HI R37, RZ, 0x1f, R148 ;  /* 0x0000001fff257819 */ /* 0x000fe40000011494 */
[----:B------:R-:W-:Y:S02]  /*9b40*/  IADD3 R45, P3, P4, R96, R124, R11 ;  /* 0x0000007c602d7210 */ /* 0x000fe40007c7e00b */
[----:B------:R-:W-:Y:S02]  /*9b50*/  LEA.HI R37, R37, R148, RZ, 0x4 ;  /* 0x0000009425257211 */ /* 0x000fe400078f20ff */
[----:B------:R-:W-:-:S02]  /*9b60*/  IADD3.X R46, R92, R49, R6, P3, P4 ;  /* 0x000000315c2e7210 */ /* 0x000fc40001fe8406 */
[----:B------:R-:W-:Y:S02]  /*9b70*/  LEA.HI.SX32 R37, R37, R12, 0x1c ;  /* 0x0000000c25257211 */ /* 0x000fe400078fe2ff */
[----:B------:R-:W-:Y:S02]  /*9b80*/  ISETP.GE.AND P4, PT, R213, R115, PT ;  /* 0x00000073d500720c */ /* 0x000fe40003f86270 */
[----:B------:R-:W-:Y:S01]  /*9b90*/  SHF.R.S32.HI R36, RZ, 0x1f, R37 ;  /* 0x0000001fff247819 */ /* 0x000fe20000011425 */
[----:B------:R-:W-:Y:S01]  /*9ba0*/  IMAD.SHL.U32 R47, R37, 0x8, RZ ;  /* 0x00000008252f7824 */ /* 0x000fe200078e00ff */
[C---:B------:R-:W-:Y:S02]  /*9bb0*/  LEA R44, P3, R45.reuse, R116, 0x1 ;  /* 0x000000742d2c7211 */ /* 0x040fe400078608ff */
[----:B------:R-:W-:Y:S02]  /*9bc0*/  LEA.HI R36, R36, R37, RZ, 0x3 ;  /* 0x0000002524247211 */ /* 0x000fe400078f18ff */
[----:B------:R-:W-:-:S02]  /*9bd0*/  LEA.HI.X R45, R45, R117, R46, 0x1, P3 ;  /* 0x000000752d2d7211 */ /* 0x000fc400018f0c2e */
[----:B------:R-:W-:Y:S02]  /*9be0*/  SHF.R.S32.HI R38, RZ, 0x3, R36 ;  /* 0x00000003ff267819 */ /* 0x000fe40000011424 */
[----:B------:R-:W-:-:S03]  /*9bf0*/  LOP3.LUT R36, R226, 0x38, R47, 0xf8, !PT ;  /* 0x00000038e2247812 */ /* 0x000fc600078ef82f */
[----:B------:R-:W-:Y:S01]  /*9c00*/  IMAD R37, R38, 0x1400, R229 ;  /* 0x0000140026257824 */ /* 0x000fe200078e02e5 */
[----:B------:R-:W-:-:S05]  /*9c10*/  LOP3.LUT R36, R36, R39, RZ, 0x3c, !PT ;  /* 0x0000002724247212 */ /* 0x000fca00078e3cff */
[----:B------:R-:W-:Y:S02]  /*9c20*/  IMAD.IADD R36, R37, 0x1, R36 ;  /* 0x0000000125247824 */ /* 0x000fe400078e0224 */
[C---:B------:R-:W-:Y:S02]  /*9c30*/  IMAD R37, R19.reuse, 0x5000, R132 ;  /* 0x0000500013257824 */ /* 0x040fe400078e0284 */
[----:B------:R-:W-:Y:S02]  /*9c40*/  IMAD R39, R19, 0x5000, R36 ;  /* 0x0000500013277824 */ /* 0x000fe400078e0224 */
[--C-:B------:R-:W-:Y:S02]  /*9c50*/  IMAD R37, R37, 0x2, R18.reuse ;  /* 0x0000000225257824 */ /* 0x100fe400078e0212 */
[----:B------:R-:W-:-:S04]  /*9c60*/  IMAD R40, R39, 0x2, R18 ;  /* 0x0000000227287824 */ /* 0x000fc800078e0212 */
[----:B------:R-:W2:Y:S04]  /*9c70*/  LDS.128 R36, [R37+0x24400] ;  /* 0x0244000025247984 */ /* 0x000ea80000000c00 */
[----:B------:R-:W3:Y:S01]  /*9c80*/  LDS.128 R40, [R40+0x24400] ;  /* 0x0244000028287984 */ /* 0x000ee20000000c00 */
        /* <DEDUP_REMOVED lines=9> */
[----:B------:R-:W-:Y:S01]  /*9d20*/  PRMT R56, R151, 0x5432, R56 ;  /* 0x0000543297387816 */ /* 0x000fe20000000038 */
[----:B------:R-:W-:Y:S01]  /*9d30*/  IMAD.U32 R46, R36, 0x10000, RZ ;  /* 0x00010000242e7824 */ /* 0x000fe200078e00ff */
[----:B------:R-:W-:-:S02]  /*9d40*/  PRMT R59, R153, 0x5432, R76 ;  /* 0x00005432993b7816 */ /* 0x000fc4000000004c */
[----:B------:R-:W-:Y:S02]  /*9d50*/  SHF.R.U64 R57, R70, 0x10, R71 ;  /* 0x0000001046397819 */ /* 0x000fe40000001247 */
[----:B------:R-:W-:Y:S01]  /*9d60*/  PRMT R151, R151, 0x5410, R68 ;  /* 0x0000541097977816 */ /* 0x000fe20000000044 */
[----:B------:R-:W-:Y:S01]  /*9d70*/  IMAD.U32 R60, R59, 0x10000, RZ ;  /* 0x000100003b3c7824 */ /* 0x000fe200078e00ff */
[--C-:B------:R-:W-:Y:S02]  /*9d80*/  SHF.R.U64 R61, R78, 0x10, R79.reuse ;  /* 0x000000104e3d7819 */ /* 0x100fe4000000124f */
[----:B------:R-:W-:Y:S01]  /*9d90*/  SHF.R.U32.HI R79, RZ, 0x10, R79 ;  /* 0x00000010ff4f7819 */ /* 0x000fe2000001164f */
[----:B------:R-:W-:Y:S01]  /*9da0*/  FMUL.FTZ R63, R53, R60 ;  /* 0x0000003c353f7220 */ /* 0x000fe20000410000 */
[----:B------:R-:W-:Y:S01]  /*9db0*/  PRMT R58, R152, 0x5432, R57 ;  /* 0x00005432983a7816 */ /* 0x000fe20000000039 */
[----:B------:R-:W-:Y:S01]  /*9dc0*/  IMAD.U32 R57, R151, 0x10000, RZ ;  /* 0x0001000097397824 */ /* 0x000fe200078e00ff */
[----:B------:R-:W-:-:S02]  /*9dd0*/  SHF.R.U32.HI R71, RZ, 0x10, R71 ;  /* 0x00000010ff477819 */ /* 0x000fc40000011647 */
[C---:B------:R-:W-:Y:S01]  /*9de0*/  PRMT R61, R150.reuse, 0x5432, R61 ;  /* 0x00005432963d7816 */ /* 0x040fe2000000003d */
[-C--:B------:R-:W-:Y:S01]  /*9df0*/  FMUL.FTZ R53, R53, R57.reuse ;  /* 0x0000003935357220 */ /* 0x080fe20000410000 */
[----:B------:R-:W-:Y:S01]  /*9e00*/  PRMT R150, R150, 0x5410, R79 ;  /* 0x0000541096967816 */ /* 0x000fe2000000004f */
[----:B------:R-:W-:Y:S01]  /*9e10*/  FFMA.FTZ R63, R48, R57, -R63 ;  /* 0x00000039303f7223 */ /* 0x000fe2000001083f */
[----:B------:R-:W-:Y:S01]  /*9e20*/  PRMT R152, R152, 0x5410, R71 ;  /* 0x0000541098987816 */ /* 0x000fe20000000047 */
[----:B------:R-:W-:Y:S01]  /*9e30*/  FFMA.FTZ R60, R48, R60, R53 ;  /* 0x0000003c303c7223 */ /* 0x000fe20000010035 */
[----:B------:R-:W-:Y:S01]  /*9e40*/  LOP3.LUT R54, R41, 0xffff0000, RZ, 0xc0, !PT ;  /* 0xffff000029367812 */ /* 0x000fe200078ec0ff */
[----:B------:R-:W-:Y:S01]  /*9e50*/  IMAD.U32 R41, R39, 0x10000, RZ ;  /* 0x0001000027297824 */ /* 0x000fe200078e00ff */
[----:B------:R-:W-:Y:S01]  /*9e60*/  PRMT R153, R153, 0x5410, R62 ;  /* 0x0000541099997816 */ /* 0x000fe2000000003e */
[----:B------:R-:W-:Y:S01]  /*9e70*/  IMAD.U32 R62, R150, 0x10000, RZ ;  /* 0x00010000963e7824 */ /* 0x000fe200078e00ff */
[----:B------:R-:W-:Y:S01]  /*9e80*/  LOP3.LUT R151, R151, 0xffff0000, RZ, 0xc0, !PT ;  /* 0xffff000097977812 */ /* 0x000fe200078ec0ff */
[----:B------:R-:W-:Y:S01]  /*9e90*/  IMAD.U32 R48, R152, 0x10000, RZ ;  /* 0x0001000098307824 */ /* 0x000fe200078e00ff */
[----:B------:R-:W-:Y:S01]  /*9ea0*/  LOP3.LUT R59, R59, 0xffff0000, RZ, 0xc0, !PT ;  /* 0xffff00003b3b7812 */ /* 0x000fe200078ec0ff */
[----:B------:R-:W-:Y:S01]  /*9eb0*/  FMUL.FTZ R64, R55, R62 ;  /* 0x0000003e37407220 */ /* 0x000fe20000410000 */
[----:B------:R-:W-:Y:S01]  /*9ec0*/  LOP3.LUT R50, R37, 0xffff0000, RZ, 0xc0, !PT ;  /* 0xffff000025327812 */ /* 0x000fe200078ec0ff */
[C---:B------:R-:W-:Y:S01]  /*9ed0*/  FMUL.FTZ R53, R54.reuse, R151 ;  /* 0x0000009736357220 */ /* 0x040fe20000410000 */
[-C--:B------:R-:W-:Y:S01]  /*9ee0*/  FMUL.FTZ R55, R55, R48.reuse ;  /* 0x0000003037377220 */ /* 0x080fe20000410000 */
[----:B------:R-:W-:Y:S01]  /*9ef0*/  LOP3.LUT R43, R43, 0xffff0000, RZ, 0xc0, !PT ;  /* 0xffff00002b2b7812 */ /* 0x000fe200078ec0ff */
[-C--:B------:R-:W-:Y:S01]  /*9f00*/  FMUL.FTZ R57, R54, R59.reuse ;  /* 0x0000003b36397220 */ /* 0x080fe20000410000 */
[----:B------:R-:W-:Y:S01]  /*9f10*/  LOP3.LUT R150, R150, 0xffff0000, RZ, 0xc0, !PT ;  /* 0xffff000096967812 */ /* 0x000fe200078ec0ff */
[----:B------:R-:W-:Y:S01]  /*9f20*/  FFMA.FTZ R59, R50, R59, R53 ;  /* 0x0000003b323b7223 */ /* 0x000fe20000010035 */
[----:B------:R-:W-:Y:S01]  /*9f30*/  LOP3.LUT R152, R152, 0xffff0000, RZ, 0xc0, !PT ;  /* 0xffff000098987812 */ /* 0x000fe200078ec0ff */
[C---:B------:R-:W-:Y:S01]  /*9f40*/  FFMA.FTZ R64, R41.reuse, R48, -R64 ;  /* 0x0000003029407223 */ /* 0x040fe20000010840 */
[----:B------:R-:W-:Y:S01]  /*9f50*/  FFMA.FTZ R55, R41, R62, R55 ;  /* 0x0000003e29377223 */ /* 0x000fe20000010037 */
[----:B------:R-:W-:-:S02]  /*9f60*/  IMAD.U32 R53, R153, 0x10000, RZ ;  /* 0x0001000099357824 */ /* 0x000fc400078e00ff */
[----:B------:R-:W-:Y:S01]  /*9f70*/  FFMA.FTZ R54, R50, R151, -R57 ;  /* 0x0000009732367223 */ /* 0x000fe20000010839 */
[----:B------:R-:W-:Y:S01]  /*9f80*/  IMAD.U32 R41, R56, 0x10000, RZ ;  /* 0x0001000038297824 */ /* 0x000fe200078e00ff */
[----:B------:R-:W-:Y:S01]  /*9f90*/  LOP3.LUT R51, R39, 0xffff0000, RZ, 0xc0, !PT ;  /* 0xffff000027337812 */ /* 0x000fe200078ec0ff */
[C---:B------:R-:W-:Y:S01]  /*9fa0*/  FMUL.FTZ R48, R43.reuse, R150 ;  /* 0x000000962b307220 */ /* 0x040fe20000410000 */
[-C--:B------:R-:W-:Y:S01]  /*9fb0*/  FMUL.FTZ R50, R43, R152.reuse ;  /* 0x000000982b327220 */ /* 0x080fe20000410000 */
[----:B------:R-:W-:Y:S01]  /*9fc0*/  LOP3.LUT R40, R40, 0xffff0000, RZ, 0xc0, !PT ;  /* 0xffff000028287812 */ /* 0x000fe200078ec0ff */
[C---:B------:R-:W-:Y:S01]  /*9fd0*/  FMUL.FTZ R43, R52.reuse, R53 ;  /* 0x00000035342b7220 */ /* 0x040fe20000410000 */
[----:B------:R-:W-:Y:S01]  /*9fe0*/  LOP3.LUT R153, R153, 0xffff0000, RZ, 0xc0, !PT ;  /* 0xffff000099997812 */ /* 0x000fe200078ec0ff */
[----:B------:R-:W-:Y:S01]  /*9ff0*/  FMUL.FTZ R52, R52, R41 ;  /* 0x0000002934347220 */ /* 0x000fe20000410000 */
[----:B------:R-:W-:Y:S01]  /*a000*/  LOP3.LUT R56, R56, 0xffff0000, RZ, 0xc0, !PT ;  /* 0xffff000038387812 */ /* 0x000fe200078ec0ff */
[C---:B------:R-:W-:Y:S01]  /*a010*/  FFMA.FTZ R57, R51.reuse, R152, -R48 ;  /* 0x0000009833397223 */ /* 0x040fe20000010830 */
[----:B------:R-:W-:Y:S01]  /*a020*/  LOP3.LUT R37, R36, 0xffff0000, RZ, 0xc0, !PT ;  /* 0xffff000024257812 */ /* 0x000fe200078ec0ff */
[----:B------:R-:W-:Y:S01]  /*a030*/  FFMA.FTZ R150, R51, R150, R50 ;  /* 0x0000009633967223 */ /* 0x000fe20000010032 */
[----:B------:R-:W-:Y:S01]  /*a040*/  FMUL.FTZ R50, R40, R153 ;  /* 0x0000009928327220 */ /* 0x000fe20000410000 */
[C---:B------:R-:W-:Y:S01]  /*a050*/  FFMA.FTZ R48, R46.reuse, R41, -R43 ;  /* 0x000000292e307223 */ /* 0x040fe2000001082b */
[----:B------:R-:W-:Y:S01]  /*a060*/  FFMA.FTZ R52, R46, R53, R52 ;  /* 0x000000352e347223 */ /* 0x000fe20000010034 */
[----:B------:R-:W-:-:S02]  /*a070*/  IMAD.U32 R39, R42, 0x10000, RZ ;  /* 0x000100002a277824 */ /* 0x000fc400078e00ff */
[-C--:B------:R-:W-:Y:S01]  /*a080*/  FMUL.FTZ R46, R40, R56.reuse ;  /* 0x00000038282e7220 */ /* 0x080fe20000410000 */
[C---:B------:R-:W-:Y:S01]  /*a090*/  IMAD.U32 R43, R61.reuse, 0x10000, RZ ;  /* 0x000100003d2b7824 */ /* 0x040fe200078e00ff */
[----:B------:R-:W-:Y:S01]  /*a0a0*/  LOP3.LUT R42, R42, 0xffff0000, RZ, 0xc0, !PT ;  /* 0xffff00002a2a7812 */ /* 0x000fe200078ec0ff */
[C---:B------:R-:W-:Y:S01]  /*a0b0*/  IMAD.U32 R40, R58.reuse, 0x10000, RZ ;  /* 0x000100003a287824 */ /* 0x040fe200078e00ff */
[----:B------:R-:W-:Y:S01]  /*a0c0*/  LOP3.LUT R61, R61, 0xffff0000, RZ, 0xc0, !PT ;  /* 0xffff00003d3d7812 */ /* 0x000fe200078ec0ff */
[C---:B------:R-:W-:Y:S01]  /*a0d0*/  FFMA.FTZ R51, R37.reuse, R56, -R50 ;  /* 0x0000003825337223 */ /* 0x040fe20000010832 */
[----:B------:R-:W-:Y:S01]  /*a0e0*/  LOP3.LUT R41, R58, 0xffff0000, RZ, 0xc0, !PT ;  /* 0xffff00003a297812 */ /* 0x000fe200078ec0ff */
[C---:B------:R-:W-:Y:S02]  /*a0f0*/  IMAD.U32 R36, R38.reuse, 0x10000, RZ ;  /* 0x0001000026247824 */ /* 0x040fe400078e00ff */
[----:B------:R-:W-:Y:S01]  /*a100*/  FFMA.FTZ R37, R37, R153, R46 ;  /* 0x0000009925257223 */ /* 0x000fe2000001002e */
[----:B------:R-:W-:Y:S01]  /*a110*/  LOP3.LUT R38, R38, 0xffff0000, RZ, 0xc0, !PT ;  /* 0xffff000026267812 */ /* 0x000fe200078ec0ff */
[C---:B------:R-:W-:Y:S01]  /*a120*/  FMUL.FTZ R53, R39.reuse, R43 ;  /* 0x0000002b27357220 */ /* 0x040fe20000410000 */
[-C--:B------:R-:W-:Y:S01]  /*a130*/  FMUL.FTZ R46, R39, R40.reuse ;  /* 0x00000028272e7220 */ /* 0x080fe20000410000 */
        /* <DEDUP_REMOVED lines=13> */
[----:B------:R-:W-:Y:S02]  /*a210*/  F2FP.BF16.F32.PACK_AB R41, R59, R60 ;  /* 0x0000003c3b29723e */ /* 0x000fe400000010ff */
[----:B------:R-:W-:-:S02]  /*a220*/  F2FP.BF16.F32.PACK_AB R43, R150, R55 ;  /* 0x00000037962b723e */ /* 0x000fc400000010ff */
[----:B------:R-:W-:-:S07]  /*a230*/  F2FP.BF16.F32.PACK_AB R42, R61, R46 ;  /* 0x0000002e3d2a723e */ /* 0x000fce00000010ff */
.L_x_743:
[----:B------:R-:W-:Y:S05]  /*a240*/  BSYNC B1 ;  /* 0x0000000000017941 */ /* 0x000fea0003800000 */
.L_x_742:
[----:B------:R-:W-:Y:S01]  /*a250*/  ISETP.GE.AND P3, PT, R47, R145, PT ;  /* 0x000000912f00720c */ /* 0x000fe20003f66270 */
[----:B------:R-:W-:Y:S02]  /*a260*/  ULDC.64 UR4, c[0x0][0x208] ;  /* 0x0000820000047ab9 */ /* 0x000fe40000000a00 */
[----:B--2---:R2:W-:Y:S10]  /*a270*/  STG.E.128 desc[UR4][R44.64], R36 ;  /* 0x000000242c007986 */ /* 0x0045f4000c101d04 */
[----:B------:R-:W-:Y:S05]  /*a280*/  @P3 BRA `(.L_x_698) ;  /* 0x0000000400183947 */ /* 0x000fea0003800000 */
[--C-:B------:R-:W-:Y:S01]  /*a290*/  IADD3 R124, P3, P4, R96, R124, R47.reuse ;  /* 0x0000007c607c7210 */ /* 0x100fe20007c7e02f */
[----:B------:R-:W-:Y:S01]  /*a2a0*/  ULDC.64 UR4, c[0x0][0x208] ;  /* 0x0000820000047ab9 */ /* 0x000fe20000000a00 */
[----:B------:R-:W-:-:S04]  /*a2b0*/  SHF.R.S32.HI R47, RZ, 0x1f, R47 ;  /* 0x0000001fff2f7819 */ /* 0x000fc8000001142f */
[----:B------:R-:W-:Y:S02]  /*a2c0*/  IADD3.X R49, R92, R49, R47, P3, P4 ;  /* 0x000000315c317210 */ /* 0x000fe40001fe842f */
[----:B------:R-:W-:-:S04]  /*a2d0*/  LEA R116, P3, R124, R116, 0x1 ;  /* 0x000000747c747211 */ /* 0x000fc800078608ff */
[----:B------:R-:W-:-:S05]  /*a2e0*/  LEA.HI.X R117, R124, R117, R49, 0x1, P3 ;  /* 0x000000757c757211 */ /* 0x000fca00018f0c31 */
[----:B---3--:R3:W-:Y:S01]  /*a2f0*/  STG.E.128 desc[UR4][R116.64], R40 ;  /* 0x0000002874007986 */ /* 0x0087e2000c101d04 */
[----:B------:R-:W-:Y:S05]  /*a300*/  BRA `(.L_x_698) ;  /* 0x0000000000f87947 */ /* 0x000fea0003800000 */
.L_x_655:
[----:B------:R-:W-:-:S13]  /*a310*/  ISETP.NE.AND P2, PT, R220, 0x3, PT ;  /* 0x00000003dc00780c */ /* 0x000fda0003f45270 */
[----:B------:R-:W-:Y:S05]  /*a320*/  @!P2 BRA `(.L_x_744) ;  /* 0x000000000004a947 */ /* 0x000fea0003800000 */
[----:B------:R-:W-:Y:S01]  /*a330*/  BPT.TRAP 0x1 ;  /* 0x000000040000795c */ /* 0x000fe20000300000 */
.L_x_744:
[----:B------:R-:W-:Y:S01]  /*a340*/  IMAD R0, R19, 0x8, R18 ;  /* 0x0000000813007824 */ /* 0x000fe200078e0212 */
[----:B------:R-:W-:Y:S01]  /*a350*/  SHF.L.U32 R114, R217, 0x1f, RZ ;  /* 0x0000001fd9727819 */ /* 0x000fe200000006ff */
[----:B------:R-:W-:Y:S01]  /*a360*/  IMAD R3, R24, -0x50, R2 ;  /* 0xffffffb018037824 */ /* 0x000fe200078e0202 */
[----:B------:R-:W-:Y:S02]  /*a370*/  BSSY B1, `(.L_x_745) ;  /* 0x0000005000017945 */ /* 0x000fe40003800000 */
[----:B------:R-:W1:Y:S02]  /*a380*/  SYNCS.PHASECHK.TRANS64.TRYWAIT P3, [R0+URZ+0x38890], R114 ;  /* 0x03889072000075a7 */ /* 0x000e64000806017f */
[----:B------:R-:W-:-:S04]  /*a390*/  VIMNMX R3, R3, 0x50, PT ;  /* 0x0000005003037848 */ /* 0x000fc80003fe0100 */
[----:B------:R-:W-:Y:S01]  /*a3a0*/  ISETP.GE.AND P4, PT, R212, R3, PT ;  /* 0x00000003d400720c */ /* 0x000fe20003f86270 */
[----:B-1----:R-:W-:-:S12]  /*a3b0*/  @!P3 BRA `(.L_x_746) ;  /* 0x000001e00070b947 */ /* 0x002fd80003800000 */
.L_x_1050:
[----:B------:R-:W-:Y:S05]  /*a3c0*/  BSYNC B1 ;  /* 0x0000000000017941 */ /* 0x000fea0003800000 */
.L_x_745:
[----:B------:R-:W-:Y:S04]  /*a3d0*/  BSSY B1, `(.L_x_747) ;  /* 0x000000f000017945 */ /* 0x000fe80003800000 */
[----:B------:R-:W-:Y:S05]  /*a3e0*/  @P4 BRA `(.L_x_748) ;  /* 0x0000000000344947 */ /* 0x000fea0003800000 */
[----:B------:R-:W-:Y:S01]  /*a3f0*/  ISETP.NE.AND P5, PT, R26, RZ, PT ;  /* 0x000000ff1a00720c */ /* 0x000fe20003fa5270 */
[----:B------:R-:W-:Y:S01]  /*a400*/  ULDC.64 UR4, c[0x0][0x208] ;  /* 0x0000820000047ab9 */ /* 0x000fe20000000a00 */
[----:B------:R-:W-:Y:S02]  /*a410*/  ISETP.NE.AND P4, PT, R10, RZ, PT ;  /* 0x000000ff0a00720c */ /* 0x000fe40003f85270 */
[----:B------:R-:W-:-:S09]  /*a420*/  ISETP.NE.AND P3, PT, R9, RZ, PT ;  /* 0x000000ff0900720c */ /* 0x000fd20003f65270 */
[----:B0-----:R-:W0:Y:S04]  /*a430*/  @P5 LDS.128 R36, [R4+0x24400] ;  /* 0x0244000004245984 */ /* 0x001e280000000c00 */
[----:B------:R-:W2:Y:S04]  /*a440*/  @P3 LDS.128 R40, [R4+0x29400] ;  /* 0x0294000004283984 */ /* 0x000ea80000000c00 */
[----:B0-----:R-:W-:Y:S01]  /*a450*/  @P5 STG.E.128 desc[UR4][R56.64], R36 ;  /* 0x0000002438005986 */ /* 0x001fe2000c101d04 */
[----:B------:R-:W-:-:S03]  /*a460*/  ISETP.NE.AND P5, PT, R8, RZ, PT ;  /* 0x000000ff0800720c */ /* 0x000fc60003fa5270 */
[----:B------:R-:W0:Y:S04]  /*a470*/  @P4 LDS.128 R36, [R4+0x26c00] ;  /* 0x026c000004244984 */ /* 0x000e280000000c00 */
[----:B--2---:R-:W-:Y:S06]  /*a480*/  @P3 STG.E.128 desc[UR4][R56.64+0x100], R40 ;  /* 0x0001002838003986 */ /* 0x004fec000c101d04 */
[----:B------:R-:W2:Y:S04]  /*a490*/  @P5 LDS.128 R44, [R4+0x2bc00] ;  /* 0x02bc0000042c5984 */ /* 0x000ea80000000c00 */
[----:B0-----:R3:W-:Y:S04]  /*a4a0*/  @P4 STG.E.128 desc[UR4][R56.64+0x80], R36 ;  /* 0x0000802438004986 */ /* 0x0017e8000c101d04 */
[----:B--2---:R3:W-:Y:S02]  /*a4b0*/  @P5 STG.E.128 desc[UR4][R56.64+0x180], R44 ;  /* 0x0001802c38005986 */ /* 0x0047e4000c101d04 */
.L_x_748:
[----:B------:R-:W-:Y:S05]  /*a4c0*/  BSYNC B1 ;  /* 0x0000000000017941 */ /* 0x000fea0003800000 */
.L_x_747:
[----:B---3--:R-:W-:Y:S01]  /*a4d0*/  VIADD R36, R212, 0x20 ;  /* 0x00000020d4247836 */ /* 0x008fe20000000000 */
[----:B------:R-:W-:Y:S04]  /*a4e0*/  BSSY B1, `(.L_x_749) ;  /* 0x0000010000017945 */ /* 0x000fe80003800000 */
[----:B------:R-:W-:-:S13]  /*a4f0*/  ISETP.GE.AND P3, PT, R36, R3, PT ;  /* 0x000000032400720c */ /* 0x000fda0003f66270 */
        /* <DEDUP_REMOVED lines=14> */
.L_x_750:
[----:B------:R-:W-:Y:S05]  /*a5e0*/  BSYNC B1 ;  /* 0x0000000000017941 */ /* 0x000fea0003800000 */
.L_x_749:
[----:B---3--:R-:W-:-:S05]  /*a5f0*/  VIADD R36, R212, 0x40 ;  /* 0x00000040d4247836 */ /* 0x008fca0000000000 */
        /* <DEDUP_REMOVED lines=15> */
.L_x_698:
[----:B------:R-:W-:Y:S05]  /*a6f0*/  BSYNC B0 ;  /* 0x0000000000007941 */ /* 0x000fea0003800000 */
.L_x_654:
[----:B-1234-:R-:W1:Y:S01]  /*a700*/  S2R R36, SR_TID.X ;  /* 0x0000000000247919 */ /* 0x01ee620000002100 */
[----:B------:R-:W-:Y:S01]  /*a710*/  @!PT LDS RZ, [RZ] ;  /* 0x00000000fffff984 */ /* 0x000fe20000000800 */
[----:B------:R-:W-:Y:S01]  /*a720*/  @!PT LDS RZ, [RZ] ;  /* 0x00000000fffff984 */ /* 0x000fe20000000800 */
[----:B------:R-:W-:Y:S01]  /*a730*/  @!PT LDS RZ, [RZ] ;  /* 0x00000000fffff984 */ /* 0x000fe20000000800 */
[----:B------:R-:W-:Y:S01]  /*a740*/  @!PT LDS RZ, [RZ] ;  /* 0x00000000fffff984 */ /* 0x000fe20000000800 */
[----:B------:R2:W-:Y:S06]  /*a750*/  MEMBAR.ALL.CTA ;  /* 0x0000000000007992 */ /* 0x0005ec0000008000 */
[----:B--2---:R-:W2:Y:S01]  /*a760*/  FENCE.VIEW.ASYNC.S ;  /* 0x00000000000073c6 */ /* 0x004ea20000000000 */
[----:B------:R-:W-:Y:S05]  /*a770*/  WARPSYNC.ALL ;  /* 0x0000000000007948 */ /* 0x000fea0003800000 */
[----:B------:R-:W-:Y:S01]  /*a780*/  BSSY B0, `(.L_x_751) ;  /* 0x0000009000007945 */ /* 0x000fe20003800000 */
[----:B-1----:R-:W-:Y:S01]  /*a790*/  LOP3.LUT R36, R36, 0x7f, RZ, 0xc0, !PT ;  /* 0x0000007f24247812 */ /* 0x002fe200078ec0ff */
[----:B--2---:R1:W-:Y:S03]  /*a7a0*/  BAR.SYNC.DEFER_BLOCKING R149, 0x80 ;  /* 0x000200950000751d */ /* 0x0043e60000010000 */
[----:B------:R-:W-:-:S13]  /*a7b0*/  ISETP.NE.AND P3, PT, R36, RZ, PT ;  /* 0x000000ff2400720c */ /* 0x000fda0003f65270 */
[----:B------:R-:W-:-:S05]  /*a7c0*/  @!P3 VIADD R36, R0, 0x388a0 ;  /* 0x000388a00024b836 */ /* 0x000fca0000000000 */
[----:B------:R-:W-:-:S04]  /*a7d0*/  @!P3 PRMT R36, RZ, 0x654, R36 ;  /* 0x00000654ff24b816 */ /* 0x000fc80000000024 */
[----:B------:R1:W-:Y:S01]  /*a7e0*/  @!P3 SYNCS.ARRIVE.TRANS64.RED.A1T0 RZ, [R36+URZ], RZ ;  /* 0x000000ff24ffb9a7 */ /* 0x0003e2000810043f */
[----:B------:R-:W-:Y:S05]  /*a7f0*/  @!P2 BRA `(.L_x_752) ;  /* 0x000000000004a947 */ /* 0x000fea0003800000 */
[----:B------:R-:W-:Y:S01]  /*a800*/  BPT.TRAP 0x1 ;  /* 0x000000040000795c */ /* 0x000fe20000300000 */
.L_x_752:
[----:B------:R-:W-:Y:S05]  /*a810*/  BSYNC B0 ;  /* 0x0000000000007941 */ /* 0x000fea0003800000 */
.L_x_751:
[----:B------:R-:W2:Y:S01]  /*a820*/  SYNCS.PHASECHK.TRANS64.TRYWAIT P2, [R0+URZ+0x388b0], R114 ;  /* 0x0388b072000075a7 */ /* 0x000ea2000804017f */
[----:B------:R-:W-:Y:S01]  /*a830*/  ULDC UR60, c[0x0][0x2f4] ;  /* 0x0000bd00003c7ab9 */ /* 0x000fe20000000800 */
[----:B------:R-:W-:Y:S01]  /*a840*/  ULDC.64 UR56, c[0x0][0x328] ;  /* 0x0000ca0000387ab9 */ /* 0x000fe20000000a00 */
[----:B------:R-:W-:Y:S01]  /*a850*/  ULDC.64 UR58, c[0x0][0x318] ;  /* 0x0000c600003a7ab9 */ /* 0x000fe20000000a00 */
[----:B------:R-:W-:Y:S01]  /*a860*/  BSSY B0, `(.L_x_753) ;  /* 0x0000004000007945 */ /* 0x000fe20003800000 */
[----:B------:R-:W-:Y:S01]  /*a870*/  ISETP.GE.AND P4, PT, R212, R3, PT ;  /* 0x00000003d400720c */ /* 0x000fe20003f86270 */
[----:B------:R-:W-:Y:S02]  /*a880*/  IMAD.WIDE R48, R24, 0x50, R112 ;  /* 0x0000005018307825 */ /* 0x000fe400078e0270 */
[----:B--2---:R-:W-:Y:S10]  /*a890*/  @!P2 BRA `(.L_x_754) ;  /* 0x000001dc004ca947 */ /* 0x004ff40003800000 */
.L_x_1051:
[----:B------:R-:W-:Y:S05]  /*a8a0*/  BSYNC B0 ;  /* 0x0000000000007941 */ /* 0x000fea0003800000 */
.L_x_753:
[----:B------:R-:W-:Y:S04]  /*a8b0*/  BSSY B0, `(.L_x_755) ;  /* 0x0000017000007945 */ /* 0x000fe80003800000 */
[----:B------:R-:W-:Y:S05]  /*a8c0*/  @P4 BRA `(.L_x_756) ;  /* 0x0000000000544947 */ /* 0x000fea0003800000 */
[----:B------:R-:W-:Y:S01]  /*a8d0*/  ISETP.GE.AND P5, PT, R16, UR60, PT ;  /* 0x0000003c10007c0c */ /* 0x000fe2000bfa6270 */
[----:B------:R-:W-:Y:S01]  /*a8e0*/  IMAD R43, R49, UR56, RZ ;  /* 0x00000038312b7c24 */ /* 0x000fe2000f8e02ff */
[----:B------:R-:W-:Y:S01]  /*a8f0*/  ULDC.64 UR4, c[0x0][0x208] ;  /* 0x0000820000047ab9 */ /* 0x000fe20000000a00 */
[----:B------:R-:W-:Y:S01]  /*a900*/  IMAD.MOV.U32 R40, RZ, RZ, R94 ;  /* 0x000000ffff287224 */ /* 0x000fe200078e005e */
[----:B------:R-:W-:Y:S01]  /*a910*/  ISETP.GE.AND P4, PT, R213, UR60, PT ;  /* 0x0000003cd5007c0c */ /* 0x000fe2000bf86270 */
[----:B------:R-:W-:Y:S02]  /*a920*/  IMAD.MOV.U32 R41, RZ, RZ, R5 ;  /* 0x000000ffff297224 */ /* 0x000fe400078e0005 */
[C---:B------:R-:W-:Y:S02]  /*a930*/  IMAD R43, R48.reuse, UR57, R43 ;  /* 0x00000039302b7c24 */ /* 0x040fe4000f8e022b */
[----:B------:R-:W-:-:S04]  /*a940*/  IMAD.WIDE.U32 R40, R48, UR56, R40 ;  /* 0x0000003830287c25 */ /* 0x000fc8000f8e0028 */
[----:B01----:R-:W0:Y:S01]  /*a950*/  @!P5 LDS.128 R36, [R4+0x400] ;  /* 0x000400000424d984 */ /* 0x003e220000000c00 */
[----:B------:R-:W-:Y:S01]  /*a960*/  IMAD.IADD R41, R41, 0x1, R43 ;  /* 0x0000000129297824 */ /* 0x000fe200078e022b */
[----:B------:R-:W-:-:S04]  /*a970*/  LEA R50, P2, R40, UR58, 0x1 ;  /* 0x0000003a28327c11 */ /* 0x000fc8000f8408ff */
[----:B------:R-:W-:Y:S02]  /*a980*/  LEA.HI.X R51, R40, UR59, R41, 0x1, P2 ;  /* 0x0000003b28337c11 */ /* 0x000fe400090f0c29 */
[----:B------:R-:W-:-:S13]  /*a990*/  ISETP.GE.AND P2, PT, R218, UR60, PT ;  /* 0x0000003cda007c0c */ /* 0x000fda000bf46270 */
[----:B------:R-:W1:Y:S04]  /*a9a0*/  @!P2 LDS.128 R40, [R4+0x5400] ;  /* 0x005400000428a984 */ /* 0x000e680000000c00 */
[----:B0-----:R-:W-:Y:S01]  /*a9b0*/  @!P5 STG.E.128 desc[UR4][R50.64], R36 ;  /* 0x000000243200d986 */ /* 0x001fe2000c101d04 */
[----:B------:R-:W-:-:S03]  /*a9c0*/  ISETP.GE.AND P5, PT, R219, UR60, PT ;  /* 0x0000003cdb007c0c */ /* 0x000fc6000bfa6270 */
[----:B------:R-:W0:Y:S10]  /*a9d0*/  @!P4 LDS.128 R36, [R4+0x2c00] ;  /* 0x002c00000424c984 */ /* 0x000e340000000c00 */
[----:B------:R-:W3:Y:S04]  /*a9e0*/  @!P5 LDS.128 R44, [R4+0x7c00] ;  /* 0x007c0000042cd984 */ /* 0x000ee80000000c00 */
[----:B-1----:R4:W-:Y:S04]  /*a9f0*/  @!P2 STG.E.128 desc[UR4][R50.64+0x100], R40 ;  /* 0x000100283200a986 */ /* 0x0029e8000c101d04 */
[----:B0-----:R4:W-:Y:S04]  /*aa00*/  @!P4 STG.E.128 desc[UR4][R50.64+0x80], R36 ;  /* 0x000080243200c986 */ /* 0x0019e8000c101d04 */
[----:B---3--:R4:W-:Y:S02]  /*aa10*/  @!P5 STG.E.128 desc[UR4][R50.64+0x180], R44 ;  /* 0x0001802c3200d986 */ /* 0x0089e4000c101d04 */
.L_x_756:
[----:B------:R-:W-:Y:S05]  /*aa20*/  BSYNC B0 ;  /* 0x0000000000007941 */ /* 0x000fea0003800000 */
.L_x_755:
[----:B-1--4-:R-:W-:Y:S01]  /*aa30*/  VIADD R36, R212, 0x20 ;  /* 0x00000020d4247836 */ /* 0x012fe20000000000 */
[----:B------:R-:W-:Y:S04]  /*aa40*/  BSSY B0, `(.L_x_757) ;  /* 0x000001a000007945 */ /* 0x000fe80003800000 */
[----:B------:R-:W-:-:S13]  /*aa50*/  ISETP.GE.AND P2, PT, R36, R3, PT ;  /* 0x000000032400720c */ /* 0x000fda0003f46270 */
[----:B------:R-:W-:Y:S05]  /*aa60*/  @P2 BRA `(.L_x_758) ;  /* 0x00000000005c2947 */ /* 0x000fea0003800000 */
[----:B------:R-:W-:Y:S01]  /*aa70*/  ISETP.GE.AND P2, PT, R16, UR60, PT ;  /* 0x0000003c10007c0c */ /* 0x000fe2000bf46270 */
[----:B------:R-:W-:Y:S01]  /*aa80*/  IMAD.MOV.U32 R41, RZ, RZ, R5 ;  /* 0x000000ffff297224 */ /* 0x000fe200078e0005 */
[----:B------:R-:W-:Y:S01]  /*aa90*/  IADD3 R43, P4, R48, 0x20, RZ ;  /* 0x00000020302b7810 */ /* 0x000fe20007f9e0ff */
[----:B------:R-:W-:Y:S01]  /*aaa0*/  ULDC.64 UR4, c[0x0][0x208] ;  /* 0x0000820000047ab9 */ /* 0x000fe20000000a00 */
[----:B------:R-:W-:-:S03]  /*aab0*/  ISETP.GE.AND P5, PT, R213, UR60, PT ;  /* 0x0000003cd5007c0c */ /* 0x000fc6000bfa6270 */
[----:B------:R-:W-:-:S04]  /*aac0*/  IMAD.X R40, RZ, RZ, R49, P4 ;  /* 0x000000ffff287224 */ /* 0x000fc800020e0631 */
[----:B------:R-:W-:Y:S02]  /*aad0*/  IMAD R42, R40, UR56, RZ ;  /* 0x00000038282a7c24 */ /* 0x000fe4000f8e02ff */
[----:B0-----:R-:W0:Y:S01]  /*aae0*/  @!P2 LDS.128 R36, [R4+0x1400] ;  /* 0x001400000424a984 */ /* 0x001e220000000c00 */
[----:B------:R-:W-:-:S04]  /*aaf0*/  IMAD.MOV.U32 R40, RZ, RZ, R94 ;  /* 0x000000ffff287224 */ /* 0x000fc800078e005e */
[----:B------:R-:W-:-:S04]  /*ab00*/  IMAD.WIDE.U32 R40, R43, UR56, R40 ;  /* 0x000000382b287c25 */ /* 0x000fc8000f8e0028 */
[----:B------:R-:W-:Y:S01]  /*ab10*/  IMAD R43, R43, UR57, R42 ;  /* 0x000000392b2b7c24 */ /* 0x000fe2000f8e022a */
[----:B------:R-:W-:-:S03]  /*ab20*/  LEA R50, P4, R40, UR58, 0x1 ;  /* 0x0000003a28327c11 */ /* 0x000fc6000f8808ff */
[----:B------:R-:W-:-:S05]  /*ab30*/  IMAD.IADD R41, R41, 0x1, R43 ;  /* 0x0000000129297824 */ /* 0x000fca00078e022b */
        /* <DEDUP_REMOVED lines=10> */
.L_x_758:
[----:B------:R-:W-:Y:S05]  /*abe0*/  BSYNC B0 ;  /* 0x0000000000007941 */ /* 0x000fea0003800000 */
.L_x_757:
[----:B-1----:R-:W-:Y:S01]  /*abf0*/  VIADD R36, R212, 0x40 ;  /* 0x00000040d4247836 */ /* 0x002fe20000000000 */
[----:B------:R-:W-:Y:S04]  /*ac00*/  BSSY B0, `(.L_x_759) ;  /* 0x000001a000007945 */ /* 0x000fe80003800000 */
[----:B------:R-:W-:-:S13]  /*ac10*/  ISETP.GE.AND P2, PT, R36, R3, PT ;  /* 0x000000032400720c */ /* 0x000fda0003f46270 */
[----:B------:R-:W-:Y:S05]  /*ac20*/  @P2 BRA `(.L_x_760) ;  /* 0x00000000005c2947 */ /* 0x000fea0003800000 */
[----:B------:R-:W-:Y:S01]  /*ac30*/  ISETP.GE.AND P2, PT, R16, UR60, PT ;  /* 0x0000003c10007c0c */ /* 0x000fe2000bf46270 */
[----:B------:R-:W-:Y:S01]  /*ac40*/  IMAD.MOV.U32 R40, RZ, RZ, R94 ;  /* 0x000000ffff287224 */ /* 0x000fe200078e005e */
[----:B------:R-:W-:Y:S01]  /*ac50*/  IADD3 R3, P4, R48, 0x40, RZ ;  /* 0x0000004030037810 */ /* 0x000fe20007f9e0ff */
[----:B------:R-:W-:Y:S01]  /*ac60*/  IMAD.MOV.U32 R41, RZ, RZ, R5 ;  /* 0x000000ffff297224 */ /* 0x000fe200078e0005 */
[----:B------:R-:W-:Y:S01]  /*ac70*/  ULDC.64 UR4, c[0x0][0x208] ;  /* 0x0000820000047ab9 */ /* 0x000fe20000000a00 */
[----:B------:R-:W-:Y:S02]  /*ac80*/  ISETP.GE.AND P5, PT, R213, UR60, PT ;  /* 0x0000003cd5007c0c */ /* 0x000fe4000bfa6270 */
[----:B------:R-:W-:Y:S02]  /*ac90*/  IMAD.X R48, RZ, RZ, R49, P4 ;  /* 0x000000ffff307224 */ /* 0x000fe400020e0631 */
[----:B------:R-:W-:-:S04]  /*aca0*/  IMAD.WIDE.U32 R40, R3, UR56, R40 ;  /* 0x0000003803287c25 */ /* 0x000fc8000f8e0028 */
[----:B0-----:R-:W0:Y:S01]  /*acb0*/  @!P2 LDS.128 R36, [R4+0x2400] ;  /* 0x002400000424a984 */ /* 0x001e220000000c00 */
[----:B------:R-:W-:-:S04]  /*acc0*/  IMAD R48, R48, UR56, RZ ;  /* 0x0000003830307c24 */ /* 0x000fc8000f8e02ff */
[----:B------:R-:W-:Y:S01]  /*acd0*/  IMAD R3, R3, UR57, R48 ;  /* 0x0000003903037c24 */ /* 0x000fe2000f8e0230 */
[----:B------:R-:W-:-:S03]  /*ace0*/  LEA R48, P4, R40, UR58, 0x1 ;  /* 0x0000003a28307c11 */ /* 0x000fc6000f8808ff */
[----:B------:R-:W-:-:S05]  /*acf0*/  IMAD.IADD R3, R41, 0x1, R3 ;  /* 0x0000000129037824 */ /* 0x000fca00078e0203 */
[----:B------:R-:W-:Y:S02]  /*ad00*/  LEA.HI.X R49, R40, UR59, R3, 0x1, P4 ;  /* 0x0000003b28317c11 */ /* 0x000fe4000a0f0c03 */
[----:B------:R-:W-:Y:S01]  /*ad10*/  ISETP.GE.AND P4, PT, R218, UR60, PT ;  /* 0x0000003cda007c0c */ /* 0x000fe2000bf86270 */
[----:B------:R-:W1:Y:S04]  /*ad20*/  @!P5 LDS.128 R40, [R4+0x4c00] ;  /* 0x004c00000428d984 */ /* 0x000e680000000c00 */
[----:B0-----:R-:W-:Y:S01]  /*ad30*/  @!P2 STG.E.128 desc[UR4][R48.64], R36 ;  /* 0x000000243000a986 */ /* 0x001fe2000c101d04 */
[----:B------:R-:W-:-:S07]  /*ad40*/  ISETP.GE.AND P2, PT, R219, UR60, PT ;  /* 0x0000003cdb007c0c */ /* 0x000fce000bf46270 */
[----:B------:R-:W0:Y:S06]  /*ad50*/  @!P4 LDS.128 R36, [R4+0x7400] ;  /* 0x007400000424c984 */ /* 0x000e2c0000000c00 */
[----:B------:R-:W3:Y:S04]  /*ad60*/  @!P2 LDS.128 R44, [R4+0x9c00] ;  /* 0x009c0000042ca984 */ /* 0x000ee80000000c00 */
[----:B-1----:R1:W-:Y:S04]  /*ad70*/  @!P5 STG.E.128 desc[UR4][R48.64+0x80], R40 ;  /* 0x000080283000d986 */ /* 0x0023e8000c101d04 */
[----:B0-----:R1:W-:Y:S04]  /*ad80*/  @!P4 STG.E.128 desc[UR4][R48.64+0x100], R36 ;  /* 0x000100243000c986 */ /* 0x0013e8000c101d04 */
[----:B---3--:R1:W-:Y:S02]  /*ad90*/  @!P2 STG.E.128 desc[UR4][R48.64+0x180], R44 ;  /* 0x0001802c3000a986 */ /* 0x0083e4000c101d04 */
.L_x_760:
[----:B------:R-:W-:Y:S05]  /*ada0*/  BSYNC B0 ;  /* 0x0000000000007941 */ /* 0x000fea0003800000 */
.L_x_759:
[----:B------:R-:W3:Y:S01]  /*adb0*/  LDL R3, [R1+0x20] ;  /* 0x0000200001037983 */ /* 0x000ee20000100800 */
[----:B0-2---:R-:W-:Y:S01]  /*adc0*/  @!P3 VIADD R0, R0, 0x388c0 ;  /* 0x000388c00000b836 */ /* 0x005fe20000000000 */
[----:B------:R-:W-:Y:S01]  /*add0*/  PLOP3.LUT P2, PT, PT, PT, PT, 0x8, 0x0 ;  /* 0x000000000000781c */ /* 0x000fe20003f4e170 */
[----:B------:R-:W-:Y:S01]  /*ade0*/  VIADD R19, R19, 0x1 ;  /* 0x0000000113137836 */ /* 0x000fe20000000000 */
[----:B------:R-:W-:Y:S01]  /*adf0*/  @!PT LDS RZ, [RZ] ;  /* 0x00000000fffff984 */ /* 0x000fe20000000800 */
[----:B------:R-:W-:Y:S01]  /*ae00*/  @!PT LDS RZ, [RZ] ;  /* 0x00000000fffff984 */ /* 0x000fe20000000800 */
[----:B------:R-:W-:Y:S01]  /*ae10*/  @!PT LDS RZ, [RZ] ;  /* 0x00000000fffff984 */ /* 0x000fe20000000800 */
[----:B------:R-:W-:Y:S01]  /*ae20*/  @!PT LDS RZ, [RZ] ;  /* 0x00000000fffff984 */ /* 0x000fe20000000800 */
[----:B------:R0:W-:Y:S06]  /*ae30*/  MEMBAR.ALL.CTA ;  /* 0x0000000000007992 */ /* 0x0001ec0000008000 */
[----:B0-----:R-:W0:Y:S01]  /*ae40*/  FENCE.VIEW.ASYNC.S ;  /* 0x00000000000073c6 */ /* 0x001e220000000000 */
[----:B------:R-:W-:Y:S01]  /*ae50*/  @!P3 PRMT R0, RZ, 0x654, R0 ;  /* 0x00000654ff00b816 */ /* 0x000fe20000000000 */
[----:B0-----:R0:W-:Y:S06]  /*ae60*/  BAR.SYNC.DEFER_BLOCKING R149, 0x80 ;  /* 0x000200950000751d */ /* 0x0011ec0000010000 */
[----:B------:R2:W-:Y:S01]  /*ae70*/  @!P3 SYNCS.ARRIVE.TRANS64.RED.A1T0 RZ, [R0+URZ], RZ ;  /* 0x000000ff00ffb9a7 */ /* 0x0005e2000810043f */
[----:B------:R-:W-:-:S04]  /*ae80*/  ISETP.NE.AND P3, PT, R19, 0x2, PT ;  /* 0x000000021300780c */ /* 0x000fc80003f65270 */
[----:B------:R-:W-:Y:S02]  /*ae90*/  SEL R19, R19, RZ, P3 ;  /* 0x000000ff13137207 */ /* 0x000fe40001800000 */
[----:B--2---:R-:W-:-:S04]  /*aea0*/  SEL R0, RZ, 0x1, P3 ;  /* 0x00000001ff007807 */ /* 0x004fc80001800000 */
[----:B------:R-:W-:Y:S02]  /*aeb0*/  LOP3.LUT R217, R217, R0, RZ, 0x3c, !PT ;  /* 0x00000000d9d97212 */ /* 0x000fe400078e3cff */
[----:B---3--:R-:W-:-:S13]  /*aec0*/  LOP3.LUT P4, RZ, R3, 0x2, RZ, 0xc0, !PT ;  /* 0x0000000203ff7812 */ /* 0x008fda000788c0ff */
[----:B0-----:R-:W-:Y:S05]  /*aed0*/  @P4 BRA `(.L_x_761) ;  /* 0xffffff7800144947 */ /* 0x001fea000383ffff */
.L_x_649:
[----:B------:R-:W-:Y:S01]  /*aee0*/  BSSY B0, `(.L_x_762) ;  /* 0x0000049000007945 */ /* 0x000fe20003800000 */
[----:B------:R-:W-:Y:S02]  /*aef0*/  ISETP.GE.AND P1, PT, R179, 0x1, PT ;  /* 0x00000001b300780c */ /* 0x000fe40003f26270 */
[----:B------:R-:W-:Y:S02]  /*af00*/  CS2R R2, SRZ ;  /* 0x0000000000027805 */ /* 0x000fe4000001ff00 */
[----:B------:R-:W-:Y:S01]  /*af10*/  PLOP3.LUT P0, PT, PT, PT, PT, 0x80, 0x0 ;  /* 0x000000000000781c */ /* 0x000fe20003f0f070 */
[----:B------:R-:W-:Y:S01]  /*af20*/  IMAD.MOV.U32 R0, RZ, RZ, RZ ;  /* 0x000000ffff007224 */ /* 0x000fe200078e00ff */
        /* <DEDUP_REMOVED lines=24> */
[----:B-1----:R-:W-:Y:S02]  /*b0b0*/  CS2R R48, SRZ ;  /* 0x0000000000307805 */ /* 0x002fe4000001ff00 */
        /* <DEDUP_REMOVED lines=28> */
[----:B------:R-:W-:Y:S01]  /*b280*/  IMAD.MOV.U32 R55, RZ, RZ, RZ ;  /* 0x000000ffff377224 */ /* 0x000fe200078e00ff */
[----:B------:R-:W-:Y:S02]  /*b290*/  CS2R R14, SRZ ;  /* 0x00000000000e7805 */ /* 0x000fe4000001ff00 */
[----:B------:R-:W-:-:S02]  /*b2a0*/  CS2R R52, SRZ ;  /* 0x0000000000347805 */ /* 0x000fc4000001ff00 */
[----:B------:R-:W-:Y:S02]  /*b2b0*/  CS2R R12, SRZ ;  /* 0x00000000000c7805 */ /* 0x000fe4000001ff00 */
[----:B------:R-:W-:Y:S02]  /*b2c0*/  CS2R R156, SRZ ;  /* 0x00000000009c7805 */ /* 0x000fe4000001ff00 */
[----:B------:R-:W-:Y:S01]  /*b2d0*/  CS2R R10, SRZ ;  /* 0x00000000000a7805 */ /* 0x000fe2000001ff00 */
[----:B------:R-:W-:Y:S01]  /*b2e0*/  IMAD.MOV.U32 R43, RZ, RZ, RZ ;  /* 0x000000ffff2b7224 */ /* 0x000fe200078e00ff */
[----:B------:R-:W-:Y:S02]  /*b2f0*/  CS2R R8, SRZ ;  /* 0x0000000000087805 */ /* 0x000fe4000001ff00 */
[----:B------:R-:W-:Y:S01]  /*b300*/  CS2R R40, SRZ ;  /* 0x0000000000287805 */ /* 0x000fe2000001ff00 */
[----:B------:R-:W-:Y:S01]  /*b310*/  IMAD.MOV.U32 R7, RZ, RZ, RZ ;  /* 0x000000ffff077224 */ /* 0x000fe200078e00ff */
[----:B------:R-:W-:-:S02]  /*b320*/  CS2R R4, SRZ ;  /* 0x0000000000047805 */ /* 0x000fc4000001ff00 */
[----:B------:R-:W-:Y:S01]  /*b330*/  CS2R R28, SRZ ;  /* 0x00000000001c7805 */ /* 0x000fe2000001ff00 */
[----:B------:R-:W-:Y:S06]  /*b340*/  @P2 BRA `(.L_x_763) ;  /* 0x0000000000082947 */ /* 0x000fec0003800000 */
[----:B------:R-:W0:Y:S02]  /*b350*/  FENCE.VIEW.ASYNC.G ;  /* 0x00000000000073c6 */ /* 0x000e240000000100 */
[----:B0-----:R-:W-:Y:S06]  /*b360*/  BAR.ARV 0xc, 0x180 ;  /* 0x0306000000007b1d */ /* 0x001fec0000002000 */
.L_x_763:
[----:B------:R-:W-:Y:S05]  /*b370*/  BSYNC B0 ;  /* 0x0000000000007941 */ /* 0x000fea0003800000 */
.L_x_762:
[----:B------:R-:W-:Y:S01]  /*b380*/  CS2R R24, SRZ ;  /* 0x0000000000187805 */ /* 0x000fe2000001ff00 */
[----:B------:R-:W-:Y:S06]  /*b390*/  @!P1 BRA `(.L_x_764) ;  /* 0x0000011800409947 */ /* 0x000fec0003800000 */
[----:B------:R-:W0:Y:S02]  /*b3a0*/  S2R R6, SR_TID.X ;  /* 0x0000000000067919 */ /* 0x000e240000002100 */
[----:B0-----:R-:W-:-:S05]  /*b3b0*/  VIADD R6, R6, 0xffffff80 ;  /* 0xffffff8006067836 */ /* 0x001fca0000000000 */
[----:B------:R-:W-:-:S04]  /*b3c0*/  SHF.R.S32.HI R20, RZ, 0x1f, R6 ;  /* 0x0000001fff147819 */ /* 0x000fc80000011406 */
[----:B------:R-:W-:Y:S02]  /*b3d0*/  LEA.HI R20, R20, R6, RZ, 0x7 ;  /* 0x0000000614147211 */ /* 0x000fe400078f38ff */
[----:B------:R-:W2:Y:S02]  /*b3e0*/  LDL R6, [R1+0x60] ;  /* 0x0000600001067983 */ /* 0x000ea40000100800 */
[----:B------:R-:W-:-:S05]  /*b3f0*/  SHF.R.S32.HI R20, RZ, 0x7, R20 ;  /* 0x00000007ff147819 */ /* 0x000fca0000011414 */
[----:B------:R-:W0:Y:S02]  /*b400*/  SHFL.IDX PT, R0, R20, RZ, 0x1f ;  /* 0x00001fff14007589 */ /* 0x000e2400000e0000 */
[----:B0-----:R-:W-:-:S04]  /*b410*/  LEA.HI R2, R0, R0, RZ, 0x1 ;  /* 0x0000000000027211 */ /* 0x001fc800078f08ff */
[----:B------:R-:W-:-:S05]  /*b420*/  LOP3.LUT R3, R2, 0x1e, RZ, 0xc0, !PT ;  /* 0x0000001e02037812 */ /* 0x000fca00078ec0ff */
[----:B------:R-:W-:Y:S01]  /*b430*/  IMAD.IADD R3, R0, 0x1, -R3 ;  /* 0x0000000100037824 */ /* 0x000fe200078e0a03 */
[----:B--2---:R-:W-:-:S03]  /*b440*/  LOP3.LUT P0, RZ, R6, 0x9f, RZ, 0xc0, !PT ;  /* 0x0000009f06ff7812 */ /* 0x004fc6000780c0ff */
[----:B------:R-:W-:-:S05]  /*b450*/  IMAD R3, R3, 0x2000, R6 ;  /* 0x0000200003037824 */ /* 0x000fca00078e0206 */
[----:B------:R-:W-:-:S04]  /*b460*/  SHF.R.U32.HI R2, RZ, 0x4, R3 ;  /* 0x00000004ff027819 */ /* 0x000fc80000011603 */
[----:B------:R-:W-:Y:S01]  /*b470*/  LOP3.LUT R2, R2, 0x3fff, RZ, 0xc0, !PT ;  /* 0x00003fff02027812 */ /* 0x000fe200078ec0ff */
[----:B------:R-:W-:Y:S06]  /*b480*/  @!P0 BRA `(.L_x_765) ;  /* 0x0000000000408947 */ /* 0x000fec0003800000 */
        /* <DEDUP_REMOVED lines=16> */
.L_x_765:
[----:B------:R-:W-:Y:S02]  /*b590*/  ULDC UR4, c[0x0][0x3f4] ;  /* 0x0000fd0000047ab9 */ /* 0x000fe40000000800 */
[----:B------:R-:W-:-:S13]  /*b5a0*/  ISETP.LT.AND P0, PT, RZ, UR4, PT ;  /* 0x00000004ff007c0c */ /* 0x000fda000bf01270 */
[----:B------:R-:W-:Y:S05]  /*b5b0*/  @P0 BRA `(.L_x_766) ;  /* 0x00000000003c0947 */ /* 0x000fea0003800000 */
[----:B------:R-:W-:-:S04]  /*b5c0*/  LEA.HI R0, R237, R237, RZ, 0x1 ;  /* 0x000000eded007211 */ /* 0x000fc800078f08ff */
[----:B------:R-:W-:-:S05]  /*b5d0*/  LOP3.LUT R0, R0, 0xfffffffe, RZ, 0xc0, !PT ;  /* 0xfffffffe00007812 */ /* 0x000fca00078ec0ff */
[----:B------:R-:W-:-:S05]  /*b5e0*/  IMAD.IADD R0, R237, 0x1, -R0 ;  /* 0x00000001ed007824 */ /* 0x000fca00078e0a00 */
[----:B------:R-:W-:-:S04]  /*b5f0*/  SHF.L.U32 R3, R0, 0x1f, RZ ;  /* 0x0000001f00037819 */ /* 0x000fc800000006ff */
[----:B------:R0:W1:Y:S03]  /*b600*/  SYNCS.PHASECHK.TRANS64.TRYWAIT P0, [R18+URZ+0x38800], R3 ;  /* 0x03880003120075a7 */ /* 0x000066000800017f */
[----:B-1----:R-:W-:Y:S05]  /*b610*/  @!P0 NANOSLEEP.SYNCS 0x989680 ;  /* 0x009896800000895d */ /* 0x002fea0003900000 */
[----:B------:R-:W1:Y:S01]  /*b620*/  @!P0 SYNCS.PHASECHK.TRANS64 P0, [R18+URZ+0x38800], R3 ;  /* 0x03880003120085a7 */ /* 0x000e62000800007f */
[----:B------:R-:W-:Y:S04]  /*b630*/  BSSY B0, `(.L_x_767) ;  /* 0x0000006000007945 */ /* 0x000fe80003800000 */
[----:B-1----:R-:W-:Y:S05]  /*b640*/  @P0 BRA `(.L_x_768) ;  /* 0x0000000000100947 */ /* 0x002fea0003800000 */
.L_x_769:
[----:B-1----:R1:W2:Y:S02]  /*b650*/  SYNCS.PHASECHK.TRANS64.TRYWAIT P0, [R18+URZ+0x38800], R3 ;  /* 0x03880003120075a7 */ /* 0x0022a4000800017f */
[----:B--2---:R-:W-:Y:S05]  /*b660*/  @!P0 NANOSLEEP.SYNCS 0x989680 ;  /* 0x009896800000895d */ /* 0x004fea0003900000 */
[----:B------:R-:W2:Y:S02]  /*b670*/  @!P0 SYNCS.PHASECHK.TRANS64 P0, [R18+URZ+0x38800], R3 ;  /* 0x03880003120085a7 */ /* 0x000ea4000800007f */
[----:B--2---:R-:W-:Y:S05]  /*b680*/  @!P0 BRA `(.L_x_769) ;  /* 0xfffffffc00f08947 */ /* 0x004fea000383ffff */
.L_x_768:
[----:B------:R-:W-:Y:S05]  /*b690*/  BSYNC B0 ;  /* 0x0000000000007941 */ /* 0x000fea0003800000 */
.L_x_767:
[----:B------:R-:W-:Y:S05]  /*b6a0*/  BRA `(.L_x_770) ;  /* 0x0000006800f47947 */ /* 0x000fea0003800000 */
.L_x_766:
[----:B------:R-:W2:Y:S01]  /*b6b0*/  LDL R29, [R1+0x60] ;  /* 0x00006000011d7983 */ /* 0x000ea20000100800 */
[----:B-----5:R-:W-:Y:S01]  /*b6c0*/  SHF.R.S32.HI R0, RZ, 0x1f, R144 ;  /* 0x0000001fff007819 */ /* 0x020fe20000011490 */
[----:B------:R-:W-:Y:S01]  /*b6d0*/  ULDC.64 UR4, c[0x0][0x3f8] ;  /* 0x0000fe0000047ab9 */ /* 0x000fe20000000a00 */
[----:B------:R-:W-:Y:S01]  /*b6e0*/  ULDC.64 UR6, c[0x0][0x408] ;  /* 0x0001020000067ab9 */ /* 0x000fe20000000a00 */
[----:B------:R-:W-:-:S04]  /*b6f0*/  IMAD.WIDE.U32 R4, R144, UR4, RZ ;  /* 0x0000000490047c25 */ /* 0x000fc8000f8e00ff */
[C---:B------:R-:W-:Y:S02]  /*b700*/  IMAD R3, R0.reuse, UR4, RZ ;  /* 0x0000000400037c24 */ /* 0x040fe4000f8e02ff */
[----:B------:R-:W-:Y:S02]  /*b710*/  IMAD R7, R0, UR6, RZ ;  /* 0x0000000600077c24 */ /* 0x000fe4000f8e02ff */
[C---:B------:R-:W-:Y:S01]  /*b720*/  IMAD R3, R144.reuse, UR5, R3 ;  /* 0x0000000590037c24 */ /* 0x040fe2000f8e0203 */
[----:B------:R-:W-:Y:S01]  /*b730*/  ULDC.64 UR4, c[0x0][0x3e8] ;  /* 0x0000fa0000047ab9 */ /* 0x000fe20000000a00 */
[----:B------:R-:W-:Y:S01]  /*b740*/  IMAD R7, R144, UR7, R7 ;  /* 0x0000000790077c24 */ /* 0x000fe2000f8e0207 */
[----:B------:R-:W-:Y:S01]  /*b750*/  LEA R24, P1, R4, UR4, 0x1 ;  /* 0x0000000404187c11 */ /* 0x000fe2000f8208ff */
[----:B------:R-:W-:Y:S01]  /*b760*/  IMAD.WIDE.U32 R26, R144, UR6, RZ ;  /* 0x00000006901a7c25 */ /* 0x000fe2000f8e00ff */
[----:B------:R-:W-:-:S03]  /*b770*/  ULDC.64 UR6, c[0x0][0x400] ;  /* 0x0001000000067ab9 */ /* 0x000fc60000000a00 */
[----:B------:R-:W-:Y:S01]  /*b780*/  IMAD.IADD R25, R3, 0x1, R5 ;  /* 0x0000000103197824 */ /* 0x000fe200078e0205 */
[----:B------:R-:W-:Y:S01]  /*b790*/  LEA R28, P2, R26, UR6, 0x1 ;  /* 0x000000061a1c7c11 */ /* 0x000fe2000f8408ff */
[----:B------:R-:W-:-:S03]  /*b7a0*/  IMAD.IADD R3, R7, 0x1, R27 ;  /* 0x0000000107037824 */ /* 0x000fc600078e021b */
[----:B------:R-:W-:Y:S02]  /*b7b0*/  LEA.HI.X R25, R4, UR5, R25, 0x1, P1 ;  /* 0x0000000504197c11 */ /* 0x000fe400088f0c19 */
[----:B------:R-:W-:Y:S02]  /*b7c0*/  LEA.HI.X R26, R26, UR7, R3, 0x1, P2 ;  /* 0x000000071a1a7c11 */ /* 0x000fe400090f0c03 */
[----:B--2---:R-:W-:-:S13]  /*b7d0*/  LOP3.LUT P0, RZ, R29, 0x3ff, RZ, 0xc0, !PT ;  /* 0x000003ff1dff7812 */ /* 0x004fda000780c0ff */
        /* <DEDUP_REMOVED lines=17> */
.L_x_771:
[----:B------:R-:W-:Y:S01]  /*b8f0*/  ULDC.U8 UR4, c[0x0][0x410] ;  /* 0x0001040000047ab9 */ /* 0x000fe20000000000 */
[----:B------:R-:W-:Y:S01]  /*b900*/  BSSY B0, `(.L_x_772) ;  /* 0x000068f000007945 */ /* 0x000fe20003800000 */
[----:B------:R-:W-:Y:S01]  /*b910*/  ISETP.NE.AND P0, PT, RZ, UR4, PT ;  /* 0x00000004ff007c0c */ /* 0x000fe2000bf05270 */
[----:B------:R-:W-:Y:S02]  /*b920*/  IMAD R0, R232, 0x2, R29 ;  /* 0x00000002e8007824 */ /* 0x000fe400078e021d */
[----:B------:R-:W-:-:S10]  /*b930*/  IMAD R6, R121, 0x80, R212 ;  /* 0x0000008079067824 */ /* 0x000fd400078e02d4 */
[----:B------:R-:W-:Y:S05]  /*b940*/  @!P0 BRA `(.L_x_773) ;  /* 0x0000003000b08947 */ /* 0x000fea0003800000 */
[----:B------:R-:W-:-:S03]  /*b950*/  UMOV UR4, 0xffffffff ;  /* 0xffffffff00047882 */ /* 0x000fc60000000000 */
[----:B------:R-:W-:Y:S05]  /*b960*/  BRA.DIV UR4, `(.L_x_774) ;  /* 0x000001ce042c7947 */ /* 0x000fea000b800000 */
[----:B------:R0:W1:Y:S04]  /*b970*/  SHFL.IDX PT, R3, R25, RZ, 0x181f ;  /* 0x00181fff19037589 */ /* 0x00006800000e0000 */
[----:B------:R0:W2:Y:S04]  /*b980*/  SHFL.IDX PT, R4, R24, RZ, 0x181f ;  /* 0x00181fff18047589 */ /* 0x0000a800000e0000 */
[----:B------:R0:W3:Y:S04]  /*b990*/  SHFL.IDX PT, R5, R26, RZ, 0x181f ;  /* 0x00181fff1a057589 */ /* 0x0000e800000e0000 */
[----:B------:R0:W4:Y:S02]  /*b9a0*/  SHFL.IDX PT, R14, R28, RZ, 0x181f ;  /* 0x00181fff1c0e7589 */ /* 0x00012400000e0000 */
.L_x_1057:
[----:B------:R-:W-:Y:S01]  /*b9b0*/  ULDC UR4, c[0x0][0x448] ;  /* 0x0001120000047ab9 */ /* 0x000fe20000000800 */
[----:B------:R-:W-:Y:S01]  /*b9c0*/  LEA.HI R7, R237, R237, RZ, 0x1 ;  /* 0x000000eded077211 */ /* 0x000fe200078f08ff */
[----:B------:R-:W-:Y:S01]  /*b9d0*/  IMAD R44, R178, UR4, RZ ;  /* 0x00000004b22c7c24 */ /* 0x000fe2000f8e02ff */
[----:B------:R-:W-:Y:S01]  /*b9e0*/  BSSY B1, `(.L_x_775) ;  /* 0x000003e000017945 */ /* 0x000fe20003800000 */
[----:B------:R-:W-:Y:S02]  /*b9f0*/  CS2R R10, SRZ ;  /* 0x00000000000a7805 */ /* 0x000fe4000001ff00 */
[----:B------:R-:W-:Y:S02]  /*ba00*/  LOP3.LUT R8, R7, 0xfffffffe, RZ, 0xc0, !PT ;  /* 0xfffffffe07087812 */ /* 0x000fe400078ec0ff */
[----:B------:R-:W-:Y:S02]  /*ba10*/  CS2R R12, SRZ ;  /* 0x00000000000c7805 */ /* 0x000fe4000001ff00 */
[----:B------:R-:W-:Y:S01]  /*ba20*/  ISETP.GE.AND P0, PT, R6, R44, PT ;  /* 0x0000002c0600720c */ /* 0x000fe20003f06270 */
[----:B------:R-:W-:Y:S01]  /*ba30*/  IMAD R44, R121, -0x80, R44 ;  /* 0xffffff80792c7824 */ /* 0x000fe200078e022c */
[----:B------:R-:W-:Y:S01]  /*ba40*/  CS2R R20, SRZ ;  /* 0x0000000000147805 */ /* 0x000fe2000001ff00 */
[----:B------:R-:W-:Y:S01]  /*ba50*/  IMAD.IADD R45, R237, 0x1, -R8 ;  /* 0x00000001ed2d7824 */ /* 0x000fe200078e0a08 */
[----:B0-----:R-:W-:-:S02]  /*ba60*/  CS2R R24, SRZ ;  /* 0x0000000000187805 */ /* 0x001fc4000001ff00 */
[----:B------:R-:W-:Y:S02]  /*ba70*/  CS2R R6, SRZ ;  /* 0x0000000000067805 */ /* 0x000fe4000001ff00 */
[----:B------:R-:W-:Y:S02]  /*ba80*/  CS2R R26, SRZ ;  /* 0x00000000001a7805 */ /* 0x000fe4000001ff00 */
[----:B------:R-:W-:Y:S02]  /*ba90*/  CS2R R28, SRZ ;  /* 0x00000000001c7805 */ /* 0x000fe4000001ff00 */
[----:B------:R-:W-:Y:S01]  /*baa0*/  CS2R R8, SRZ ;  /* 0x0000000000087805 */ /* 0x000fe2000001ff00 */
[----:B------:R-:W-:Y:S06]  /*bab0*/  @P0 BRA `(.L_x_776) ;  /* 0x0000000000c00947 */ /* 0x000fec0003800000 */
[----:B------:R-:W-:Y:S01]  /*bac0*/  ULDC UR4, c[0x0][0x3f4] ;  /* 0x0000fd0000047ab9 */ /* 0x000fe20000000800 */
[C---:B------:R-:W-:Y:S01]  /*bad0*/  IMAD.SHL.U32 R35, R215.reuse, 0x2, RZ ;  /* 0x00000002d7237824 */ /* 0x040fe200078e00ff */
[----:B------:R-:W-:Y:S01]  /*bae0*/  ISETP.GE.AND P2, PT, R215, UR4, PT ;  /* 0x00000004d7007c0c */ /* 0x000fe2000bf46270 */
[C---:B------:R-:W-:Y:S01]  /*baf0*/  IMAD.SHL.U32 R39, R214.reuse, 0x2, RZ ;  /* 0x00000002d6277824 */ /* 0x040fe200078e00ff */
[----:B------:R-:W-:Y:S01]  /*bb00*/  ISETP.GE.AND P1, PT, R214, UR4, PT ;  /* 0x00000004d6007c0c */ /* 0x000fe2000bf26270 */
[C---:B------:R-:W-:Y:S01]  /*bb10*/  IMAD.SHL.U32 R43, R216.reuse, 0x2, RZ ;  /* 0x00000002d82b7824 */ /* 0x040fe200078e00ff */
[----:B------:R-:W-:Y:S02]  /*bb20*/  ISETP.GE.AND P0, PT, R216, UR4, PT ;  /* 0x00000004d8007c0c */ /* 0x000fe4000bf06270 */
[----:B------:R-:W-:Y:S02]  /*bb30*/  CS2R R24, SRZ ;  /* 0x0000000000187805 */ /* 0x000fe4000001ff00 */
[----:B------:R-:W-:-:S02]  /*bb40*/  ISETP.GE.AND P3, PT, R22, UR4, PT ;  /* 0x0000000416007c0c */ /* 0x000fc4000bf66270 */
[----:B------:R-:W-:Y:S02]  /*bb50*/  CS2R R8, SRZ ;  /* 0x0000000000087805 */ /* 0x000fe4000001ff00 */
[----:B------:R-:W-:Y:S02]  /*bb60*/  SHF.R.S32.HI R6, RZ, 0x1f, R215 ;  /* 0x0000001fff067819 */ /* 0x000fe400000114d7 */
[----:B------:R-:W-:Y:S02]  /*bb70*/  CS2R R20, SRZ ;  /* 0x0000000000147805 */ /* 0x000fe4000001ff00 */
[----:B------:R-:W-:Y:S01]  /*bb80*/  SHF.R.S32.HI R11, RZ, 0x1f, R214 ;  /* 0x0000001fff0b7819 */ /* 0x000fe200000114d6 */
[----:B------:R-:W-:Y:S01]  /*bb90*/  ULDC.64 UR6, c[0x0][0x208] ;  /* 0x0000820000067ab9 */ /* 0x000fe20000000a00 */
[----:B------:R-:W-:Y:S02]  /*bba0*/  SHF.L.U64.HI R6, R215, 0x1, R6 ;  /* 0x00000001d7067819 */ /* 0x000fe40000010206 */
[----:B------:R-:W-:-:S02]  /*bbb0*/  SHF.L.U64.HI R12, R214, 0x1, R11 ;  /* 0x00000001d60c7819 */ /* 0x000fc4000001020b */
[-C--:B--2---:R-:W-:Y:S02]  /*bbc0*/  @!P2 IADD3 R32, P4, R4, R35.reuse, RZ ;  /* 0x000000230420a210 */ /* 0x084fe40007f9e0ff */
[----:B----4-:R-:W-:Y:S02]  /*bbd0*/  @!P2 IADD3 R34, P6, R14, R35, RZ ;  /* 0x000000230e22a210 */ /* 0x010fe40007fde0ff */
[-C--:B------:R-:W-:Y:S01]  /*bbe0*/  @!P1 IADD3 R36, P5, R4, R39.reuse, RZ ;  /* 0x0000002704249210 */ /* 0x080fe20007fbe0ff */
[----:B-1----:R-:W-:Y:S01]  /*bbf0*/  @!P2 IMAD.X R33, R3, 0x1, R6, P4 ;  /* 0x000000010321a824 */ /* 0x002fe200020e0606 */
[----:B------:R-:W-:Y:S01]  /*bc00*/  SHF.R.S32.HI R7, RZ, 0x1f, R216 ;  /* 0x0000001fff077819 */ /* 0x000fe200000114d8 */
[----:B---3--:R-:W-:Y:S01]  /*bc10*/  @!P2 IMAD.X R35, R5, 0x1, R6, P6 ;  /* 0x000000010523a824 */ /* 0x008fe200030e0606 */
[----:B------:R-:W-:Y:S01]  /*bc20*/  @!P1 IADD3 R38, P4, R14, R39, RZ ;  /* 0x000000270e269210 */ /* 0x000fe20007f9e0ff */
[----:B------:R-:W-:Y:S01]  /*bc30*/  @!P1 IMAD.X R37, R3, 0x1, R12, P5 ;  /* 0x0000000103259824 */ /* 0x000fe200028e060c */
[----:B------:R-:W-:Y:S01]  /*bc40*/  SHF.L.U64.HI R10, R216, 0x1, R7 ;  /* 0x00000001d80a7819 */ /* 0x000fe20000010207 */
[----:B------:R-:W-:Y:S01]  /*bc50*/  @!P3 IMAD.MOV.U32 R6, RZ, RZ, R4 ;  /* 0x000000ffff06b224 */ /* 0x000fe200078e0004 */
[-C--:B------:R-:W-:Y:S01]  /*bc60*/  @!P0 IADD3 R40, P6, R4, R43.reuse, RZ ;  /* 0x0000002b04288210 */ /* 0x080fe20007fde0ff */
[----:B------:R-:W-:Y:S01]  /*bc70*/  @!P3 IMAD.MOV.U32 R7, RZ, RZ, R3 ;  /* 0x000000ffff07b224 */ /* 0x000fe200078e0003 */
[----:B------:R-:W-:Y:S01]  /*bc80*/  @!P0 IADD3 R42, P5, R14, R43, RZ ;  /* 0x0000002b0e2a8210 */ /* 0x000fe20007fbe0ff */
[----:B------:R-:W-:Y:S01]  /*bc90*/  @!P3 IMAD.MOV.U32 R4, RZ, RZ, R14 ;  /* 0x000000ffff04b224 */ /* 0x000fe200078e000e */
[----:B------:R-:W-:Y:S01]  /*bca0*/  CS2R R28, SRZ ;  /* 0x00000000001c7805 */ /* 0x000fe2000001ff00 */
[----:B------:R-:W-:Y:S01]  /*bcb0*/  @!P1 IMAD.X R39, R5, 0x1, R12, P4 ;  /* 0x0000000105279824 */ /* 0x000fe200020e060c */
[----:B------:R-:W-:Y:S01]  /*bcc0*/  CS2R R12, SRZ ;  /* 0x00000000000c7805 */ /* 0x000fe2000001ff00 */
[----:B------:R-:W-:Y:S01]  /*bcd0*/  @!P3 IMAD.WIDE R14, R22, 0x2, R6 ;  /* 0x00000002160eb825 */ /* 0x000fe200078e0206 */
[----:B------:R-:W-:-:S02]  /*bce0*/  CS2R R26, SRZ ;  /* 0x00000000001a7805 */ /* 0x000fc4000001ff00 */
[----:B------:R-:W-:Y:S01]  /*bcf0*/  CS2R R6, SRZ ;  /* 0x0000000000067805 */ /* 0x000fe2000001ff00 */
[----:B------:R0:W5:Y:S01]  /*bd00*/  @!P2 LD.E.64 R20, desc[UR6][R32.64] ;  /* 0x000000062014a980 */ /* 0x000162000c101b00 */
[--C-:B------:R-:W-:Y:S02]  /*bd10*/  @!P0 IMAD.X R41, R3, 0x1, R10.reuse, P6 ;  /* 0x0000000103298824 */ /* 0x100fe400030e060a */
[----:B------:R-:W-:Y:S01]  /*bd20*/  @!P0 IMAD.X R43, R5, 0x1, R10, P5 ;  /* 0x00000001052b8824 */ /* 0x000fe200028e060a */
[----:B------:R-:W-:Y:S01]  /*bd30*/  CS2R R10, SRZ ;  /* 0x00000000000a7805 */ /* 0x000fe2000001ff00 */
[----:B------:R-:W-:Y:S01]  /*bd40*/  @!P3 IMAD.WIDE R30, R22, 0x2, R4 ;  /* 0x00000002161eb825 */ /* 0x000fe200078e0204 */
[----:B------:R0:W5:Y:S04]  /*bd50*/  @!P3 LD.E.64 R24, desc[UR6][R14.64] ;  /* 0x000000060e18b980 */ /* 0x000168000c101b00 */
[----:B------:R0:W5:Y:S04]  /*bd60*/  @!P3 LD.E.64 R8, desc[UR6][R30.64] ;  /* 0x000000061e08b980 */ /* 0x000168000c101b00 */
[----:B------:R0:W5:Y:S04]  /*bd70*/  @!P2 LD.E.64 R28, desc[UR6][R34.64] ;  /* 0x00000006221ca980 */ /* 0x000168000c101b00 */
[----:B------:R0:W5:Y:S04]  /*bd80*/  @!P1 LD.E.64 R12, desc[UR6][R36.64] ;  /* 0x00000006240c9980 */ /* 0x000168000c101b00 */
[----:B------:R0:W5:Y:S04]  /*bd90*/  @!P1 LD.E.64 R26, desc[UR6][R38.64] ;  /* 0x00000006261a9980 */ /* 0x000168000c101b00 */
[----:B------:R0:W5:Y:S04]  /*bda0*/  @!P0 LD.E.64 R10, desc[UR6][R40.64] ;  /* 0x00000006280a8980 */ /* 0x000168000c101b00 */
[----:B------:R0:W5:Y:S02]  /*bdb0*/  @!P0 LD.E.64 R6, desc[UR6][R42.64] ;  /* 0x000000062a068980 */ /* 0x000164000c101b00 */
.L_x_776:
[----:B------:R-:W-:Y:S05]  /*bdc0*/  BSYNC B1 ;  /* 0x0000000000017941 */ /* 0x000fea0003800000 */
.L_x_775:
[----:B---3--:R-:W-:Y:S01]  /*bdd0*/  SHF.L.U32 R5, R45, 0x1f, RZ ;  /* 0x0000001f2d057819 */ /* 0x008fe200000006ff */
[----:B0----5:R-:W-:Y:S01]  /*bde0*/  IMAD.MOV.U32 R30, RZ, RZ, R24 ;  /* 0x000000ffff1e7224 */ /* 0x021fe200078e0018 */
[----:B------:R-:W-:Y:S01]  /*bdf0*/  SHF.R.U64 R49, R24, 0x10, R25 ;  /* 0x0000001018317819 */ /* 0x000fe20000001219 */
[----:B------:R-:W-:Y:S01]  /*be00*/  IMAD.MOV.U32 R15, RZ, RZ, R20 ;  /* 0x000000ffff0f7224 */ /* 0x000fe200078e0014 */
[----:B------:R-:W0:Y:S01]  /*be10*/  SYNCS.PHASECHK.TRANS64.TRYWAIT P0, [R18+URZ+0x38800], R5 ;  /* 0x03880005120075a7 */ /* 0x000e22000800017f */
[--C-:B------:R-:W-:Y:S01]  /*be20*/  SHF.R.U64 R20, R20, 0x10, R21.reuse ;  /* 0x0000001014147819 */ /* 0x100fe20000001215 */
[--C-:B------:R-:W-:Y:S01]  /*be30*/  IMAD.MOV.U32 R24, RZ, RZ, R21.reuse ;  /* 0x000000ffff187224 */ /* 0x100fe200078e0015 */
[----:B------:R-:W-:Y:S01]  /*be40*/  SHF.R.U32.HI R47, RZ, 0x10, R21 ;  /* 0x00000010ff2f7819 */ /* 0x000fe20000011615 */
[----:B----4-:R-:W-:Y:S01]  /*be50*/  IMAD.MOV.U32 R14, RZ, RZ, R12 ;  /* 0x000000ffff0e7224 */ /* 0x010fe200078e000c */
[--C-:B------:R-:W-:Y:S01]  /*be60*/  SHF.R.U64 R45, R12, 0x10, R13.reuse ;  /* 0x000000100c2d7819 */ /* 0x100fe2000000120d */
[--C-:B------:R-:W-:Y:S01]  /*be70*/  IMAD.MOV.U32 R21, RZ, RZ, R13.reuse ;  /* 0x000000ffff157224 */ /* 0x100fe200078e000d */
[----:B------:R-:W-:Y:S01]  /*be80*/  SHF.R.U32.HI R12, RZ, 0x10, R13 ;  /* 0x00000010ff0c7819 */ /* 0x000fe2000001160d */
[----:B------:R-:W-:Y:S01]  /*be90*/  IMAD.MOV.U32 R31, RZ, RZ, R25 ;  /* 0x000000ffff1f7224 */ /* 0x000fe200078e0019 */
[--C-:B------:R-:W-:Y:S01]  /*bea0*/  SHF.R.U64 R40, R28, 0x10, R29.reuse ;  /* 0x000000101c287819 */ /* 0x100fe2000000121d */
[----:B-1----:R-:W-:Y:S01]  /*beb0*/  IMAD.MOV.U32 R3, RZ, RZ, R10 ;  /* 0x000000ffff037224 */ /* 0x002fe200078e000a */
[----:B------:R-:W-:Y:S01]  /*bec0*/  SHF.R.U32.HI R39, RZ, 0x10, R29 ;  /* 0x00000010ff277819 */ /* 0x000fe2000001161d */
[----:B--2---:R-:W-:Y:S01]  /*bed0*/  IMAD.MOV.U32 R4, RZ, RZ, R11 ;  /* 0x000000ffff047224 */ /* 0x004fe200078e000b */
[----:B------:R-:W-:Y:S01]  /*bee0*/  SHF.R.U32.HI R48, RZ, 0x10, R25 ;  /* 0x00000010ff307819 */ /* 0x000fe20000011619 */
[----:B------:R-:W-:Y:S01]  /*bef0*/  IMAD.MOV.U32 R35, RZ, RZ, R8 ;  /* 0x000000ffff237224 */ /* 0x000fe200078e0008 */
[----:B------:R-:W-:Y:S01]  /*bf00*/  SHF.R.U64 R46, R10, 0x10, R11 ;  /* 0x000000100a2e7819 */ /* 0x000fe2000000120b */
[----:B------:R-:W-:Y:S01]  /*bf10*/  IMAD.MOV.U32 R36, RZ, RZ, R9 ;  /* 0x000000ffff247224 */ /* 0x000fe200078e0009 */
[----:B------:R-:W-:Y:S01]  /*bf20*/  SHF.R.U32.HI R43, RZ, 0x10, R11 ;  /* 0x00000010ff2b7819 */ /* 0x000fe2000001160b */
[----:B------:R-:W-:Y:S01]  /*bf30*/  IMAD.MOV.U32 R33, RZ, RZ, R28 ;  /* 0x000000ffff217224 */ /* 0x000fe200078e001c */
[----:B------:R-:W-:Y:S01]  /*bf40*/  SHF.R.U64 R42, R8, 0x10, R9 ;  /* 0x00000010082a7819 */ /* 0x000fe20000001209 */
[----:B------:R-:W-:Y:S01]  /*bf50*/  IMAD.MOV.U32 R34, RZ, RZ, R29 ;  /* 0x000000ffff227224 */ /* 0x000fe200078e001d */
[----:B------:R-:W-:Y:S01]  /*bf60*/  SHF.R.U32.HI R41, RZ, 0x10, R9 ;  /* 0x00000010ff297819 */ /* 0x000fe20000011609 */
[----:B------:R-:W-:Y:S01]  /*bf70*/  BSSY B1, `(.L_x_777) ;  /* 0x0000018000017945 */ /* 0x000fe20003800000 */
[----:B------:R-:W-:Y:S01]  /*bf80*/  VIMNMX R29, R44, 0x80, PT ;  /* 0x000000802c1d7848 */ /* 0x000fe20003fe0100 */
[----:B------:R-:W-:Y:S01]  /*bf90*/  IMAD.MOV.U32 R9, RZ, RZ, R6 ;  /* 0x000000ffff097224 */ /* 0x000fe200078e0006 */
[----:B------:R-:W-:Y:S01]  /*bfa0*/  PRMT R15, R15, 0x5410, R20 ;  /* 0x000054100f0f7816 */ /* 0x000fe20000000014 */
[----:B------:R-:W-:Y:S01]  /*bfb0*/  IMAD.MOV.U32 R13, RZ, RZ, R26 ;  /* 0x000000ffff0d7224 */ /* 0x000fe200078e001a */
[--C-:B------:R-:W-:Y:S01]  /*bfc0*/  SHF.R.U64 R38, R26, 0x10, R27.reuse ;  /* 0x000000101a267819 */ /* 0x100fe2000000121b */
[--C-:B------:R-:W-:Y:S01]  /*bfd0*/  IMAD.MOV.U32 R32, RZ, RZ, R27.reuse ;  /* 0x000000ffff207224 */ /* 0x100fe200078e001b */
[----:B------:R-:W-:Y:S01]  /*bfe0*/  SHF.R.U32.HI R37, RZ, 0x10, R27 ;  /* 0x00000010ff257819 */ /* 0x000fe2000001161b */
[--C-:B------:R-:W-:Y:S01]  /*bff0*/  IMAD.MOV.U32 R10, RZ, RZ, R7.reuse ;  /* 0x000000ffff0a7224 */ /* 0x100fe200078e0007 */
[----:B------:R-:W-:-:S02]  /*c000*/  SHF.R.U64 R6, R6, 0x10, R7 ;  /* 0x0000001006067819 */ /* 0x000fc40000001207 */
[----:B------:R-:W-:Y:S02]  /*c010*/  PRMT R20, R24, 0x5410, R47 ;  /* 0x0000541018147816 */ /* 0x000fe4000000002f */
[----:B------:R-:W-:Y:S02]  /*c020*/  PRMT R12, R21, 0x5410, R12 ;  /* 0x00005410150c7816 */ /* 0x000fe4000000000c */
[----:B------:R-:W-:Y:S02]  /*c030*/  SHF.R.U32.HI R7, RZ, 0x10, R7 ;  /* 0x00000010ff077819 */ /* 0x000fe40000011607 */
[----:B------:R-:W-:Y:S02]  /*c040*/  PRMT R25, R30, 0x5410, R49 ;  /* 0x000054101e197816 */ /* 0x000fe40000000031 */
[----:B------:R-:W-:Y:S02]  /*c050*/  PRMT R26, R31, 0x5410, R48 ;  /* 0x000054101f1a7816 */ /* 0x000fe40000000030 */
[----:B------:R-:W-:-:S02]  /*c060*/  PRMT R11, R14, 0x5410, R45 ;  /* 0x000054100e0b7816 */ /* 0x000fc4000000002d */
[----:B------:R-:W-:Y:S02]  /*c070*/  ISETP.GE.AND P1, PT, R212, R29, PT ;  /* 0x0000001dd400720c */ /* 0x000fe40003f26270 */
[----:B------:R-:W-:Y:S02]  /*c080*/  PRMT R3, R3, 0x5410, R46 ;  /* 0x0000541003037816 */ /* 0x000fe4000000002e */
[----:B------:R-:W-:Y:S02]  /*c090*/  PRMT R8, R4, 0x5410, R43 ;  /* 0x0000541004087816 */ /* 0x000fe4000000002b */
[----:B------:R-:W-:Y:S02]  /*c0a0*/  PRMT R27, R35, 0x5410, R42 ;  /* 0x00005410231b7816 */ /* 0x000fe4000000002a */
[----:B------:R-:W-:Y:S02]  /*c0b0*/  PRMT R28, R36, 0x5410, R41 ;  /* 0x00005410241c7816 */ /* 0x000fe40000000029 */
[----:B------:R-:W-:-:S02]  /*c0c0*/  PRMT R21, R33, 0x5410, R40 ;  /* 0x0000541021157816 */ /* 0x000fc40000000028 */
[----:B------:R-:W-:Y:S01]  /*c0d0*/  PRMT R24, R34, 0x5410, R39 ;  /* 0x0000541022187816 */ /* 0x000fe20000000027 */
[----:B0-----:R-:W-:Y:S06]  /*c0e0*/  @!P0 BRA `(.L_x_778) ;  /* 0x000001c400bc8947 */ /* 0x001fec0003800000 */
.L_x_1058:
[----:B------:R-:W-:Y:S05]  /*c0f0*/  BSYNC B1 ;  /* 0x0000000000017941 */ /* 0x000fea0003800000 */
.L_x_777:
[----:B------:R-:W-:Y:S01]  /*c100*/  BSSY B1, `(.L_x_779) ;  /* 0x00000ad000017945 */ /* 0x000fe20003800000 */
[----:B------:R-:W-:Y:S02]  /*c110*/  PRMT R13, R13, 0x5410, R38 ;  /* 0x000054100d0d7816 */ /* 0x000fe40000000026 */
[----:B------:R-:W-:Y:S02]  /*c120*/  PRMT R14, R32, 0x5410, R37 ;  /* 0x00005410200e7816 */ /* 0x000fe40000000025 */
[----:B------:R-:W-:Y:S02]  /*c130*/  PRMT R9, R9, 0x5410, R6 ;  /* 0x0000541009097816 */ /* 0x000fe40000000006 */
[----:B------:R-:W-:Y:S01]  /*c140*/  PRMT R10, R10, 0x5410, R7 ;  /* 0x000054100a0a7816 */ /* 0x000fe20000000007 */
[----:B------:R-:W-:Y:S06]  /*c150*/  @P1 BRA `(.L_x_780) ;  /* 0x00000008009c1947 */ /* 0x000fec0003800000 */
[----:B0-----:R-:W0:Y:S01]  /*c160*/  LDC R5, c[0x0][0x3f4] ;  /* 0x0000fd00ff057b82 */ /* 0x001e220000000800 */
[----:B------:R-:W-:Y:S01]  /*c170*/  BSSY B2, `(.L_x_781) ;  /* 0x000002c000027945 */ /* 0x000fe20003800000 */
[-C--:B0-----:R-:W-:Y:S02]  /*c180*/  ISETP.GE.AND P0, PT, R22, R5.reuse, PT ;  /* 0x000000051600720c */ /* 0x081fe40003f06270 */
[-C--:B------:R-:W-:Y:S02]  /*c190*/  ISETP.GE.AND P1, PT, R215, R5.reuse, PT ;  /* 0x00000005d700720c */ /* 0x080fe40003f26270 */
[-C--:B------:R-:W-:Y:S02]  /*c1a0*/  ISETP.GE.AND P2, PT, R214, R5.reuse, PT ;  /* 0x00000005d600720c */ /* 0x080fe40003f46270 */
[----:B------:R-:W-:-:S07]  /*c1b0*/  ISETP.GE.AND P3, PT, R216, R5, PT ;  /* 0x00000005d800720c */ /* 0x000fce0003f66270 */
[----:B------:R-:W-:Y:S06]  /*c1c0*/  @P0 BRA `(.L_x_782) ;  /* 0x0000000000980947 */ /* 0x000fec0003800000 */
[----:B------:R-:W0:Y:S01]  /*c1d0*/  LDS.128 R4, [R0] ;  /* 0x0000000000047984 */ /* 0x000e220000000c00 */
[C---:B------:R-:W-:Y:S01]  /*c1e0*/  IMAD.U32 R37, R27.reuse, 0x10000, RZ ;  /* 0x000100001b257824 */ /* 0x040fe200078e00ff */
[----:B------:R-:W-:Y:S01]  /*c1f0*/  LOP3.LUT R36, R27, 0xffff0000, RZ, 0xc0, !PT ;  /* 0xffff00001b247812 */ /* 0x000fe200078ec0ff */
[C---:B------:R-:W-:Y:S01]  /*c200*/  IMAD.U32 R35, R25.reuse, 0x10000, RZ ;  /* 0x0001000019237824 */ /* 0x040fe200078e00ff */
[----:B------:R-:W-:Y:S01]  /*c210*/  LOP3.LUT R34, R25, 0xffff0000, RZ, 0xc0, !PT ;  /* 0xffff000019227812 */ /* 0x000fe200078ec0ff */
[C---:B0-----:R-:W-:Y:S01]  /*c220*/  IMAD.U32 R30, R4.reuse, 0x10000, RZ ;  /* 0x00010000041e7824 */ /* 0x041fe200078e00ff */
[----:B------:R-:W-:Y:S01]  /*c230*/  LOP3.LUT R4, R4, 0xffff0000, RZ, 0xc0, !PT ;  /* 0xffff000004047812 */ /* 0x000fe200078ec0ff */
[C---:B------:R-:W-:Y:S01]  /*c240*/  IMAD.U32 R31, R5.reuse, 0x10000, RZ ;  /* 0x00010000051f7824 */ /* 0x040fe200078e00ff */
[----:B------:R-:W-:Y:S01]  /*c250*/  LOP3.LUT R5, R5, 0xffff0000, RZ, 0xc0, !PT ;  /* 0xffff000005057812 */ /* 0x000fe200078ec0ff */
[C---:B------:R-:W-:Y:S01]  /*c260*/  IMAD.U32 R32, R6.reuse, 0x10000, RZ ;  /* 0x0001000006207824 */ /* 0x040fe200078e00ff */
[----:B------:R-:W-:Y:S01]  /*c270*/  LOP3.LUT R6, R6, 0xffff0000, RZ, 0xc0, !PT ;  /* 0xffff000006067812 */ /* 0x000fe200078ec0ff */
[C---:B------:R-:W-:Y:S01]  /*c280*/  FMUL.FTZ R39, R4.reuse, R37 ;  /* 0x0000002504277220 */ /* 0x040fe20000410000 */
[----:B------:R-:W-:Y:S01]  /*c290*/  FMUL.FTZ R4, R4, R35 ;  /* 0x0000002304047220 */ /* 0x000fe20000410000 */
[----:B------:R-:W-:-:S02]  /*c2a0*/  IMAD.U32 R33, R7, 0x10000, RZ ;  /* 0x0001000007217824 */ /* 0x000fc400078e00ff */
[----:B------:R-:W-:Y:S01]  /*c2b0*/  FMUL.FTZ R40, R5, R36 ;  /* 0x0000002405287220 */ /* 0x000fe20000410000 */
[C---:B------:R-:W-:Y:S01]  /*c2c0*/  FFMA.FTZ R39, R30.reuse, R35, -R39 ;  /* 0x000000231e277223 */ /* 0x040fe20000010827 */
[----:B------:R-:W-:Y:S01]  /*c2d0*/  FFMA.FTZ R38, R30, R37, R4 ;  /* 0x000000251e267223 */ /* 0x000fe20000010004 */
[----:B------:R-:W-:Y:S01]  /*c2e0*/  LOP3.LUT R7, R7, 0xffff0000, RZ, 0xc0, !PT ;  /* 0xffff000007077812 */ /* 0x000fe200078ec0ff */
[-C--:B------:R-:W-:Y:S01]  /*c2f0*/  FMUL.FTZ R42, R5, R34.reuse ;  /* 0x00000022052a7220 */ /* 0x080fe20000410000 */
[C---:B------:R-:W-:Y:S01]  /*c300*/  LOP3.LUT R30, R28.reuse, 0xffff0000, RZ, 0xc0, !PT ;  /* 0xffff00001c1e7812 */ /* 0x040fe200078ec0ff */
[----:B------:R-:W-:Y:S01]  /*c310*/  IMAD.U32 R35, R28, 0x10000, RZ ;  /* 0x000100001c237824 */ /* 0x000fe200078e00ff */
[C---:B------:R-:W-:Y:S01]  /*c320*/  LOP3.LUT R4, R26.reuse, 0xffff0000, RZ, 0xc0, !PT ;  /* 0xffff00001a047812 */ /* 0x040fe200078ec0ff */
[----:B------:R-:W-:Y:S02]  /*c330*/  IMAD.U32 R5, R26, 0x10000, RZ ;  /* 0x000100001a057824 */ /* 0x000fe400078e00ff */
[C---:B------:R-:W-:Y:S01]  /*c340*/  FFMA.FTZ R40, R31.reuse, R34, -R40 ;  /* 0x000000221f287223 */ /* 0x040fe20000010828 */
        /* <DEDUP_REMOVED lines=12> */
[----:B------:R-:W-:-:S05]  /*c410*/  F2FP.BF16.F32.PACK_AB R7, R30, R7 ;  /* 0x000000071e07723e */ /* 0x000fca00000010ff */
[----:B------:R0:W-:Y:S02]  /*c420*/  STS.128 [R0], R4 ;  /* 0x0000000400007388 */ /* 0x0001e40000000c00 */
.L_x_782:
[----:B------:R-:W-:Y:S05]  /*c430*/  BSYNC B2 ;  /* 0x0000000000027941 */ /* 0x000fea0003800000 */
.L_x_781:
[----:B------:R-:W-:Y:S04]  /*c440*/  BSSY B2, `(.L_x_783) ;  /* 0x0000028000027945 */ /* 0x000fe80003800000 */
[----:B------:R-:W-:Y:S05]  /*c450*/  @P1 BRA `(.L_x_784) ;  /* 0x0000000000981947 */ /* 0x000fea0003800000 */
[----:B0-----:R-:W0:Y:S01]  /*c460*/  LDS.128 R4, [R0+0x4000] ;  /* 0x0040000000047984 */ /* 0x001e220000000c00 */
        /* <DEDUP_REMOVED lines=36> */
[----:B------:R1:W-:Y:S02]  /*c6b0*/  STS.128 [R0+0x4000], R4 ;  /* 0x0040000400007388 */ /* 0x0003e40000000c00 */
.L_x_784:
[----:B------:R-:W-:Y:S05]  /*c6c0*/  BSYNC B2 ;  /* 0x0000000000027941 */ /* 0x000fea0003800000 */
.L_x_783:
[----:B------:R-:W-:Y:S04]  /*c6d0*/  BSSY B2, `(.L_x_785) ;  /* 0x0000028000027945 */ /* 0x000fe80003800000 */
[----:B------:R-:W-:Y:S05]  /*c6e0*/  @P2 BRA `(.L_x_786) ;  /* 0x0000000000982947 */ /* 0x000fea0003800000 */
[----:B01----:R-:W0:Y:S01]  /*c6f0*/  LDS.128 R4, [R0+0x8000] ;  /* 0x0080000000047984 */ /* 0x003e220000000c00 */
        /* <DEDUP_REMOVED lines=37> */
.L_x_786:
[----:B------:R-:W-:Y:S05]  /*c950*/  BSYNC B2 ;  /* 0x0000000000027941 */ /* 0x000fea0003800000 */
.L_x_785:
[----:B------:R-:W-:Y:S05]  /*c960*/  @P3 BRA `(.L_x_780) ;  /* 0x0000000000983947 */ /* 0x000fea0003800000 */
[----:B012---:R-:W0:Y:S01]  /*c970*/  LDS.128 R4, [R0+0xc000] ;  /* 0x00c0000000047984 */ /* 0x007e220000000c00 */
        /* <DEDUP_REMOVED lines=37> */
.L_x_780:
[----:B------:R-:W-:Y:S05]  /*cbd0*/  BSYNC B1 ;  /* 0x0000000000017941 */ /* 0x000fea0003800000 */
.L_x_779:
[----:B0123--:R-:W-:Y:S01]  /*cbe0*/  VIADD R4, R212, 0x20 ;  /* 0x00000020d4047836 */ /* 0x00ffe20000000000 */
[----:B------:R-:W-:Y:S04]  /*cbf0*/  BSSY B1, `(.L_x_787) ;  /* 0x00000aa000017945 */ /* 0x000fe80003800000 */
[----:B------:R-:W-:-:S13]  /*cc00*/  ISETP.GE.AND P0, PT, R4, R29, PT ;  /* 0x0000001d0400720c */ /* 0x000fda0003f06270 */
[----:B------:R-:W-:Y:S05]  /*cc10*/  @P0 BRA `(.L_x_788) ;  /* 0x00000008009c0947 */ /* 0x000fea0003800000 */
[----:B------:R-:W0:Y:S01]  /*cc20*/  LDC R5, c[0x0][0x3f4] ;  /* 0x0000fd00ff057b82 */ /* 0x000e220000000800 */
[----:B------:R-:W-:Y:S01]  /*cc30*/  BSSY B2, `(.L_x_789) ;  /* 0x000002c000027945 */ /* 0x000fe20003800000 */
[-C--:B0-----:R-:W-:Y:S02]  /*cc40*/  ISETP.GE.AND P0, PT, R22, R5.reuse, PT ;  /* 0x000000051600720c */ /* 0x081fe40003f06270 */
[-C--:B------:R-:W-:Y:S02]  /*cc50*/  ISETP.GE.AND P1, PT, R215, R5.reuse, PT ;  /* 0x00000005d700720c */ /* 0x080fe40003f26270 */
[-C--:B------:R-:W-:Y:S02]  /*cc60*/  ISETP.GE.AND P2, PT, R214, R5.reuse, PT ;  /* 0x00000005d600720c */ /* 0x080fe40003f46270 */
[----:B------:R-:W-:-:S07]  /*cc70*/  ISETP.GE.AND P3, PT, R216, R5, PT ;  /* 0x00000005d800720c */ /* 0x000fce0003f66270 */
[----:B------:R-:W-:Y:S06]  /*cc80*/  @P0 BRA `(.L_x_790) ;  /* 0x0000000000980947 */ /* 0x000fec0003800000 */
[----:B------:R-:W0:Y:S01]  /*cc90*/  LDS.128 R4, [R0+0x1000] ;  /* 0x0010000000047984 */ /* 0x000e220000000c00 */
[----:B------:R-:W-:Y:S01]  /*cca0*/  IMAD.U32 R36, R25, 0x10000, RZ ;  /* 0x0001000019247824 */ /* 0x000fe200078e00ff */
[C---:B------:R-:W-:Y:S01]  /*ccb0*/  LOP3.LUT R41, R27.reuse, 0xffff0000, RZ, 0xc0, !PT ;  /* 0xffff00001b297812 */ /* 0x040fe200078ec0ff */
[----:B------:R-:W-:Y:S01]  /*ccc0*/  IMAD.U32 R38, R27, 0x10000, RZ ;  /* 0x000100001b267824 */ /* 0x000fe200078e00ff */
        /* <DEDUP_REMOVED lines=9> */
[-C--:B------:R-:W-:Y:S01]  /*cd60*/  FMUL.FTZ R35, R38, R4.reuse ;  /* 0x0000000426237220 */ /* 0x080fe20000410000 */
[----:B------:R-:W-:Y:S01]  /*cd70*/  FMUL.FTZ R37, R36, R4 ;  /* 0x0000000424257220 */ /* 0x000fe20000410000 */
[----:B------:R-:W-:Y:S01]  /*cd80*/  FMUL.FTZ R34, R41, R5 ;  /* 0x0000000529227220 */ /* 0x000fe20000410000 */
[----:B------:R-:W-:-:S02]  /*cd90*/  IMAD.U32 R33, R7, 0x10000, RZ ;  /* 0x0001000007217824 */ /* 0x000fc400078e00ff */
[-C--:B------:R-:W-:Y:S01]  /*cda0*/  FFMA.FTZ R4, R36, R30.reuse, -R35 ;  /* 0x0000001e24047223 */ /* 0x080fe20000010823 */
[----:B------:R-:W-:Y:S01]  /*cdb0*/  FFMA.FTZ R37, R38, R30, R37 ;  /* 0x0000001e26257223 */ /* 0x000fe20000010025 */
[C---:B------:R-:W-:Y:S01]  /*cdc0*/  FMUL.FTZ R30, R39.reuse, R5 ;  /* 0x00000005271e7220 */ /* 0x040fe20000410000 */
[-C--:B------:R-:W-:Y:S01]  /*cdd0*/  FFMA.FTZ R5, R39, R31.reuse, -R34 ;  /* 0x0000001f27057223 */ /* 0x080fe20000010822 */
[----:B------:R-:W-:Y:S01]  /*cde0*/  LOP3.LUT R7, R7, 0xffff0000, RZ, 0xc0, !PT ;  /* 0xffff000007077812 */ /* 0x000fe200078ec0ff */
[C---:B------:R-:W-:Y:S01]  /*cdf0*/  IMAD.U32 R38, R26.reuse, 0x10000, RZ ;  /* 0x000100001a267824 */ /* 0x040fe200078e00ff */
[----:B------:R-:W-:Y:S01]  /*ce00*/  LOP3.LUT R39, R26, 0xffff0000, RZ, 0xc0, !PT ;  /* 0xffff00001a277812 */ /* 0x000fe200078ec0ff */
[----:B------:R-:W-:Y:S01]  /*ce10*/  FFMA.FTZ R30, R41, R31, R30 ;  /* 0x0000001f291e7223 */ /* 0x000fe2000001001e */
[-C--:B------:R-:W-:Y:S01]  /*ce20*/  FMUL.FTZ R31, R40, R6.reuse ;  /* 0x00000006281f7220 */ /* 0x080fe20000410000 */
[C---:B------:R-:W-:Y:S01]  /*ce30*/  FMUL.FTZ R35, R38.reuse, R6 ;  /* 0x0000000626237220 */ /* 0x040fe20000410000 */
[-C--:B------:R-:W-:Y:S01]  /*ce40*/  FMUL.FTZ R34, R43, R7.reuse ;  /* 0x000000072b227220 */ /* 0x080fe20000410000 */
[C---:B------:R-:W-:Y:S01]  /*ce50*/  FMUL.FTZ R36, R39.reuse, R7 ;  /* 0x0000000727247220 */ /* 0x040fe20000410000 */
[-C--:B------:R-:W-:Y:S01]  /*ce60*/  FFMA.FTZ R6, R38, R32.reuse, -R31 ;  /* 0x0000002026067223 */ /* 0x080fe2000001081f */
[----:B------:R-:W-:Y:S01]  /*ce70*/  FFMA.FTZ R35, R40, R32, R35 ;  /* 0x0000002028237223 */ /* 0x000fe20000010023 */
[-C--:B------:R-:W-:Y:S01]  /*ce80*/  FFMA.FTZ R7, R39, R33.reuse, -R34 ;  /* 0x0000002127077223 */ /* 0x080fe20000010822 */
[----:B------:R-:W-:Y:S01]  /*ce90*/  FFMA.FTZ R36, R43, R33, R36 ;  /* 0x000000212b247223 */ /* 0x000fe20000010024 */
[----:B------:R-:W-:-:S02]  /*cea0*/  F2FP.BF16.F32.PACK_AB R4, R37, R4 ;  /* 0x000000042504723e */ /* 0x000fc400000010ff */
[----:B------:R-:W-:Y:S02]  /*ceb0*/  F2FP.BF16.F32.PACK_AB R5, R30, R5 ;  /* 0x000000051e05723e */ /* 0x000fe400000010ff */
[----:B------:R-:W-:Y:S02]  /*cec0*/  F2FP.BF16.F32.PACK_AB R6, R35, R6 ;  /* 0x000000062306723e */ /* 0x000fe400000010ff */
[----:B------:R-:W-:-:S05]  /*ced0*/  F2FP.BF16.F32.PACK_AB R7, R36, R7 ;  /* 0x000000072407723e */ /* 0x000fca00000010ff */
[----:B------:R0:W-:Y:S02]  /*cee0*/  STS.128 [R0+0x1000], R4 ;  /* 0x0010000400007388 */ /* 0x0001e40000000c00 */
.L_x_790:
[----:B------:R-:W-:Y:S05]  /*cef0*/  BSYNC B2 ;  /* 0x0000000000027941 */ /* 0x000fea0003800000 */
.L_x_789:
[----:B------:R-:W-:Y:S04]  /*cf00*/  BSSY B2, `(.L_x_791) ;  /* 0x0000028000027945 */ /* 0x000fe80003800000 */
[----:B------:R-:W-:Y:S05]  /*cf10*/  @P1 BRA `(.L_x_792) ;  /* 0x0000000000981947 */ /* 0x000fea0003800000 */
[----:B0-----:R-:W0:Y:S01]  /*cf20*/  LDS.128 R4, [R0+0x5000] ;  /* 0x0050000000047984 */ /* 0x001e220000000c00 */
        /* <DEDUP_REMOVED lines=37> */
.L_x_792:
[----:B------:R-:W-:Y:S05]  /*d180*/  BSYNC B2 ;  /* 0x0000000000027941 */ /* 0x000fea0003800000 */
.L_x_791:
[----:B------:R-:W-:Y:S04]  /*d190*/  BSSY B2, `(.L_x_793) ;  /* 0x0000028000027945 */ /* 0x000fe80003800000 */
[----:B------:R-:W-:Y:S05]  /*d1a0*/  @P2 BRA `(.L_x_794) ;  /* 0x0000000000982947 */ /* 0x000fea0003800000 */
[----:B01----:R-:W0:Y:S01]  /*d1b0*/  LDS.128 R4, [R0+0x9000] ;  /* 0x0090000000047984 */ /* 0x003e220000000c00 */
        /* <DEDUP_REMOVED lines=37> */
.L_x_794:
[----:B------:R-:W-:Y:S05]  /*d410*/  BSYNC B2 ;  /* 0x0000000000027941 */ /* 0x000fea0003800000 */
.L_x_793:
[----:B------:R-:W-:Y:S05]  /*d420*/  @P3 BRA `(.L_x_788) ;  /* 0x0000000000983947 */ /* 0x000fea0003800000 */
[----:B012---:R-:W0:Y:S01]  /*d430*/  LDS.128 R4, [R0+0xd000] ;  /* 0x00d0000000047984 */ /* 0x007e220000000c00 */
        /* <DEDUP_REMOVED lines=37> */
.L_x_788:
[----:B------:R-:W-:Y:S05]  /*d690*/  BSYNC B1 ;  /* 0x0000000000017941 */ /* 0x000fea0003800000 */
.L_x_787:
        /* <DEDUP_REMOVED lines=49> */
.L_x_798:
[----:B------:R-:W-:Y:S05]  /*d9b0*/  BSYNC B2 ;  /* 0x0000000000027941 */ /* 0x000fea0003800000 */
.L_x_797:
        /* <DEDUP_REMOVED lines=40> */
.L_x_800:
[----:B------:R-:W-:Y:S05]  /*dc40*/  BSYNC B2 ;  /* 0x0000000000027941 */ /* 0x000fea0003800000 */
.L_x_799:
        /* <DEDUP_REMOVED lines=40> */
.L_x_802:
[----:B------:R-:W-:Y:S05]  /*ded0*/  BSYNC B2 ;  /* 0x0000000000027941 */ /* 0x000fea0003800000 */
.L_x_801:
        /* <DEDUP_REMOVED lines=39> */
.L_x_796:
[----:B------:R-:W-:Y:S05]  /*e150*/  BSYNC B1 ;  /* 0x0000000000017941 */ /* 0x000fea0003800000 */
.L_x_795:
[----:B0123--:R-:W-:-:S05]  /*e160*/  VIADD R4, R212, 0x60 ;  /* 0x00000060d4047836 */ /* 0x00ffca0000000000 */
        /* <DEDUP_REMOVED lines=10> */
[C---:B------:R-:W-:Y:S01]  /*e210*/  IMAD.U32 R35, R27.reuse, 0x10000, RZ ;  /* 0x000100001b237824 */ /* 0x040fe200078e00ff */
[----:B------:R-:W-:Y:S01]  /*e220*/  LOP3.LUT R38, R27, 0xffff0000, RZ, 0xc0, !PT ;  /* 0xffff00001b267812 */ /* 0x000fe200078ec0ff */
        /* <DEDUP_REMOVED lines=17> */
[----:B------:R-:W-:Y:S01]  /*e340*/  LOP3.LUT R7, R7, 0xffff0000, RZ, 0xc0, !PT ;  /* 0xffff000007077812 */ /* 0x000fe200078ec0ff */
[----:B------:R-:W-:Y:S01]  /*e350*/  FFMA.FTZ R5, R36, R30, -R31 ;  /* 0x0000001e24057223 */ /* 0x000fe2000001081f */
[C---:B------:R-:W-:Y:S01]  /*e360*/  LOP3.LUT R35, R26.reuse, 0xffff0000, RZ, 0xc0, !PT ;  /* 0xffff00001a237812 */ /* 0x040fe200078ec0ff */
[----:B------:R-:W-:Y:S02]  /*e370*/  IMAD.U32 R31, R26, 0x10000, RZ ;  /* 0x000100001a1f7824 */ /* 0x000fe400078e00ff */
[----:B------:R-:W-:Y:S01]  /*e380*/  FMUL.FTZ R26, R37, R6 ;  /* 0x00000006251a7220 */ /* 0x000fe20000410000 */
[-C--:B------:R-:W-:Y:S01]  /*e390*/  FMUL.FTZ R32, R39, R7.reuse ;  /* 0x0000000727207220 */ /* 0x080fe20000410000 */
[----:B------:R-:W-:Y:S01]  /*e3a0*/  FFMA.FTZ R30, R38, R30, R33 ;  /* 0x0000001e261e7223 */ /* 0x000fe20000010021 */
[----:B------:R-:W-:Y:S01]  /*e3b0*/  FMUL.FTZ R28, R31, R6 ;  /* 0x000000061f1c7220 */ /* 0x000fe20000410000 */
[----:B------:R-:W-:Y:S01]  /*e3c0*/  FMUL.FTZ R34, R35, R7 ;  /* 0x0000000723227220 */ /* 0x000fe20000410000 */
[----:B------:R-:W-:Y:S01]  /*e3d0*/  FFMA.FTZ R6, R31, R25, -R26 ;  /* 0x000000191f067223 */ /* 0x000fe2000001081a */
[----:B------:R-:W-:Y:S01]  /*e3e0*/  FFMA.FTZ R7, R35, R27, -R32 ;  /* 0x0000001b23077223 */ /* 0x000fe20000010820 */
[----:B------:R-:W-:Y:S01]  /*e3f0*/  FFMA.FTZ R25, R37, R25, R28 ;  /* 0x0000001925197223 */ /* 0x000fe2000001001c */
[----:B------:R-:W-:Y:S01]  /*e400*/  FFMA.FTZ R34, R39, R27, R34 ;  /* 0x0000001b27227223 */ /* 0x000fe20000010022 */
[----:B------:R-:W-:-:S02]  /*e410*/  F2FP.BF16.F32.PACK_AB R4, R29, R4 ;  /* 0x000000041d04723e */ /* 0x000fc400000010ff */
[----:B------:R-:W-:Y:S02]  /*e420*/  F2FP.BF16.F32.PACK_AB R5, R30, R5 ;  /* 0x000000051e05723e */ /* 0x000fe400000010ff */
[----:B------:R-:W-:Y:S02]  /*e430*/  F2FP.BF16.F32.PACK_AB R6, R25, R6 ;  /* 0x000000061906723e */ /* 0x000fe400000010ff */
[----:B------:R-:W-:-:S05]  /*e440*/  F2FP.BF16.F32.PACK_AB R7, R34, R7 ;  /* 0x000000072207723e */ /* 0x000fca00000010ff */
[----:B------:R0:W-:Y:S02]  /*e450*/  STS.128 [R0+0x3000], R4 ;  /* 0x0030000400007388 */ /* 0x0001e40000000c00 */
.L_x_805:
[----:B------:R-:W-:Y:S05]  /*e460*/  BSYNC B1 ;  /* 0x0000000000017941 */ /* 0x000fea0003800000 */
.L_x_804:
[----:B------:R-:W-:Y:S04]  /*e470*/  BSSY B1, `(.L_x_806) ;  /* 0x0000028000017945 */ /* 0x000fe80003800000 */
[----:B------:R-:W-:Y:S05]  /*e480*/  @P1 BRA `(.L_x_807) ;  /* 0x0000000000981947 */ /* 0x000fea0003800000 */
[----:B0-----:R-:W0:Y:S01]  /*e490*/  LDS.128 R4, [R0+0x7000] ;  /* 0x0070000000047984 */ /* 0x001e220000000c00 */
        /* <DEDUP_REMOVED lines=37> */
.L_x_807:
[----:B------:R-:W-:Y:S05]  /*e6f0*/  BSYNC B1 ;  /* 0x0000000000017941 */ /* 0x000fea0003800000 */
.L_x_806:
[----:B------:R-:W-:Y:S04]  /*e700*/  BSSY B1, `(.L_x_808) ;  /* 0x0000028000017945 */ /* 0x000fe80003800000 */
[----:B------:R-:W-:Y:S05]  /*e710*/  @P2 BRA `(.L_x_809) ;  /* 0x0000000000982947 */ /* 0x000fea0003800000 */
[----:B01----:R-:W0:Y:S01]  /*e720*/  LDS.128 R4, [R0+0xb000] ;  /* 0x00b0000000047984 */ /* 0x003e220000000c00 */
        /* <DEDUP_REMOVED lines=37> */
.L_x_809:
[----:B------:R-:W-:Y:S05]  /*e980*/  BSYNC B1 ;  /* 0x0000000000017941 */ /* 0x000fea0003800000 */
.L_x_808:
[----:B------:R-:W-:Y:S05]  /*e990*/  @P3 BRA `(.L_x_803) ;  /* 0x0000003800143947 */ /* 0x000fea0003800000 */
[----:B012---:R-:W0:Y:S01]  /*e9a0*/  LDS.128 R4, [R0+0xf000] ;  /* 0x00f0000000047984 */ /* 0x007e220000000c00 */
        /* <DEDUP_REMOVED lines=36> */
[----:B------:R3:W-:Y:S01]  /*ebf0*/  STS.128 [R0+0xf000], R4 ;  /* 0x00f0000400007388 */ /* 0x0007e20000000c00 */
[----:B------:R-:W-:Y:S05]  /*ec00*/  BRA `(.L_x_803) ;  /* 0x0000003400787947 */ /* 0x000fea0003800000 */
.L_x_773:
[----:B------:R-:W-:-:S03]  /*ec10*/  UMOV UR4, 0xffffffff ;  /* 0xffffffff00047882 */ /* 0x000fc60000000000 */
[----:B------:R-:W-:Y:S05]  /*ec20*/  BRA.DIV UR4, `(.L_x_810) ;  /* 0x0000019e04007947 */ /* 0x000fea000b800000 */
[----:B------:R0:W1:Y:S04]  /*ec30*/  SHFL.IDX PT, R3, R25, RZ, 0x181f ;  /* 0x00181fff19037589 */ /* 0x00006800000e0000 */
[----:B------:R0:W2:Y:S04]  /*ec40*/  SHFL.IDX PT, R20, R24, RZ, 0x181f ;  /* 0x00181fff18147589 */ /* 0x0000a800000e0000 */
[----:B------:R0:W3:Y:S04]  /*ec50*/  SHFL.IDX PT, R21, R26, RZ, 0x181f ;  /* 0x00181fff1a157589 */ /* 0x0000e800000e0000 */
[----:B------:R-:W4:Y:S02]  /*ec60*/  SHFL.IDX PT, R28, R28, RZ, 0x181f ;  /* 0x00181fff1c1c7589 */ /* 0x000f2400000e0000 */
.L_x_1064:
[----:B------:R-:W-:Y:S01]  /*ec70*/  ULDC UR4, c[0x0][0x448] ;  /* 0x0001120000047ab9 */ /* 0x000fe20000000800 */
[----:B------:R-:W-:Y:S01]  /*ec80*/  LEA.HI R12, R237, R237, RZ, 0x1 ;  /* 0x000000eded0c7211 */ /* 0x000fe200078f08ff */
[----:B------:R-:W-:Y:S01]  /*ec90*/  IMAD R34, R178, UR4, RZ ;  /* 0x00000004b2227c24 */ /* 0x000fe2000f8e02ff */
[----:B------:R-:W-:Y:S01]  /*eca0*/  BSSY B1, `(.L_x_811) ;  /* 0x000002a000017945 */ /* 0x000fe20003800000 */
[----:B------:R-:W-:Y:S02]  /*ecb0*/  CS2R R4, SRZ ;  /* 0x0000000000047805 */ /* 0x000fe4000001ff00 */
[----:B0-----:R-:W-:Y:S02]  /*ecc0*/  LOP3.LUT R26, R12, 0xfffffffe, RZ, 0xc0, !PT ;  /* 0xfffffffe0c1a7812 */ /* 0x001fe400078ec0ff */
[----:B------:R-:W-:Y:S02]  /*ecd0*/  CS2R R8, SRZ ;  /* 0x0000000000087805 */ /* 0x000fe4000001ff00 */
[----:B------:R-:W-:Y:S01]  /*ece0*/  ISETP.GE.AND P0, PT, R6, R34, PT ;  /* 0x000000220600720c */ /* 0x000fe20003f06270 */
[----:B------:R-:W-:Y:S01]  /*ecf0*/  IMAD R34, R121, -0x80, R34 ;  /* 0xffffff8079227824 */ /* 0x000fe200078e0222 */
[----:B------:R-:W-:Y:S01]  /*ed00*/  CS2R R6, SRZ ;  /* 0x0000000000067805 */ /* 0x000fe2000001ff00 */
[----:B------:R-:W-:Y:S01]  /*ed10*/  IMAD.IADD R35, R237, 0x1, -R26 ;  /* 0x00000001ed237824 */ /* 0x000fe200078e0a1a */
[----:B------:R-:W-:-:S02]  /*ed20*/  CS2R R10, SRZ ;  /* 0x00000000000a7805 */ /* 0x000fc4000001ff00 */
[----:B------:R-:W-:Y:S02]  /*ed30*/  CS2R R12, SRZ ;  /* 0x00000000000c7805 */ /* 0x000fe4000001ff00 */
[----:B------:R-:W-:Y:S02]  /*ed40*/  CS2R R14, SRZ ;  /* 0x00000000000e7805 */ /* 0x000fe4000001ff00 */
[----:B------:R-:W-:Y:S02]  /*ed50*/  CS2R R24, SRZ ;  /* 0x0000000000187805 */ /* 0x000fe4000001ff00 */
[----:B------:R-:W-:Y:S01]  /*ed60*/  CS2R R26, SRZ ;  /* 0x00000000001a7805 */ /* 0x000fe2000001ff00 */
[----:B------:R-:W-:Y:S06]  /*ed70*/  @P0 BRA `(.L_x_812) ;  /* 0x0000000000700947 */ /* 0x000fec0003800000 */
[----:B------:R-:W-:Y:S01]  /*ed80*/  ULDC UR4, c[0x0][0x3f4] ;  /* 0x0000fd0000047ab9 */ /* 0x000fe20000000800 */
[----:B--2---:R-:W-:Y:S01]  /*ed90*/  IMAD.MOV.U32 R4, RZ, RZ, R20 ;  /* 0x000000ffff047224 */ /* 0x004fe200078e0014 */
[----:B------:R-:W-:Y:S01]  /*eda0*/  ISETP.GE.AND P2, PT, R16, UR4, PT ;  /* 0x0000000410007c0c */ /* 0x000fe2000bf46270 */
[----:B-1----:R-:W-:Y:S01]  /*edb0*/  IMAD.MOV.U32 R5, RZ, RZ, R3 ;  /* 0x000000ffff057224 */ /* 0x002fe200078e0003 */
[----:B------:R-:W-:Y:S01]  /*edc0*/  ISETP.GE.AND P3, PT, R213, UR4, PT ;  /* 0x00000004d5007c0c */ /* 0x000fe2000bf66270 */
[----:B---3--:R-:W-:Y:S01]  /*edd0*/  IMAD.MOV.U32 R29, RZ, RZ, R21 ;  /* 0x000000ffff1d7224 */ /* 0x008fe200078e0015 */
[----:B------:R-:W-:Y:S02]  /*ede0*/  CS2R R24, SRZ ;  /* 0x0000000000187805 */ /* 0x000fe4000001ff00 */
[----:B------:R-:W-:Y:S01]  /*edf0*/  CS2R R26, SRZ ;  /* 0x00000000001a7805 */ /* 0x000fe2000001ff00 */
[----:B------:R-:W-:-:S06]  /*ee00*/  ULDC.64 UR6, c[0x0][0x208] ;  /* 0x0000820000067ab9 */ /* 0x000fcc0000000a00 */
[C---:B------:R-:W-:Y:S01]  /*ee10*/  @!P2 IMAD.SHL.U32 R9, R16.reuse, 0x2, RZ ;  /* 0x000000021009a824 */ /* 0x040fe200078e00ff */
[----:B------:R-:W-:Y:S01]  /*ee20*/  @!P2 SHF.L.U64.HI R6, R16, 0x1, R17 ;  /* 0x000000011006a819 */ /* 0x000fe20000010211 */
[----:B------:R-:W-:-:S03]  /*ee30*/  @!P3 IMAD.SHL.U32 R7, R236, 0x8, RZ ;  /* 0x00000008ec07b824 */ /* 0x000fc600078e00ff */
[-C--:B------:R-:W-:Y:S01]  /*ee40*/  @!P2 IADD3 R32, P0, R20, R9.reuse, RZ ;  /* 0x000000091420a210 */ /* 0x080fe20007f1e0ff */
[C---:B------:R-:W-:Y:S01]  /*ee50*/  @!P3 IMAD.WIDE R30, R7.reuse, 0x2, R4 ;  /* 0x00000002071eb825 */ /* 0x040fe200078e0204 */
[----:B----4-:R-:W-:Y:S02]  /*ee60*/  @!P2 IADD3 R20, P1, R28, R9, RZ ;  /* 0x000000091c14a210 */ /* 0x010fe40007f3e0ff */
[----:B------:R-:W-:Y:S02]  /*ee70*/  CS2R R8, SRZ ;  /* 0x0000000000087805 */ /* 0x000fe4000001ff00 */
[----:B------:R-:W-:Y:S01]  /*ee80*/  CS2R R10, SRZ ;  /* 0x00000000000a7805 */ /* 0x000fe2000001ff00 */
[----:B------:R-:W-:Y:S01]  /*ee90*/  @!P3 IMAD.WIDE R28, R7, 0x2, R28 ;  /* 0x00000002071cb825 */ /* 0x000fe200078e021c */
[----:B------:R-:W-:Y:S02]  /*eea0*/  CS2R R12, SRZ ;  /* 0x00000000000c7805 */ /* 0x000fe4000001ff00 */
[----:B------:R-:W-:-:S02]  /*eeb0*/  CS2R R14, SRZ ;  /* 0x00000000000e7805 */ /* 0x000fc4000001ff00 */
[----:B------:R-:W-:Y:S01]  /*eec0*/  CS2R R4, SRZ ;  /* 0x0000000000047805 */ /* 0x000fe2000001ff00 */
[--C-:B------:R-:W-:Y:S01]  /*eed0*/  @!P2 IMAD.X R33, R3, 0x1, R6.reuse, P0 ;  /* 0x000000010321a824 */ /* 0x100fe200000e0606 */
[----:B------:R0:W5:Y:S01]  /*eee0*/  @!P3 LD.E.128 R24, desc[UR6][R30.64] ;  /* 0x000000061e18b980 */ /* 0x000162000c101d00 */
[----:B------:R-:W-:Y:S01]  /*eef0*/  @!P2 IMAD.X R21, R21, 0x1, R6, P1 ;  /* 0x000000011515a824 */ /* 0x000fe200008e0606 */
[----:B------:R-:W-:Y:S02]  /*ef00*/  CS2R R6, SRZ ;  /* 0x0000000000067805 */ /* 0x000fe4000001ff00 */
[----:B------:R0:W5:Y:S04]  /*ef10*/  @!P3 LD.E.128 R8, desc[UR6][R28.64] ;  /* 0x000000061c08b980 */ /* 0x000168000c101d00 */
[----:B------:R0:W5:Y:S04]  /*ef20*/  @!P2 LD.E.128 R12, desc[UR6][R32.64] ;  /* 0x00000006200ca980 */ /* 0x000168000c101d00 */
[----:B------:R0:W5:Y:S02]  /*ef30*/  @!P2 LD.E.128 R4, desc[UR6][R20.64] ;  /* 0x000000061404a980 */ /* 0x000164000c101d00 */
.L_x_812:
[----:B------:R-:W-:Y:S05]  /*ef40*/  BSYNC B1 ;  /* 0x0000000000017941 */ /* 0x000fea0003800000 */
.L_x_811:
[----:B0--3--:R-:W-:Y:S01]  /*ef50*/  SHF.L.U32 R21, R35, 0x1f, RZ ;  /* 0x0000001f23157819 */ /* 0x009fe200000006ff */
[--C-:B----45:R-:W-:Y:S01]  /*ef60*/  IMAD.MOV.U32 R28, RZ, RZ, R13.reuse ;  /* 0x000000ffff1c7224 */ /* 0x130fe200078e000d */
[--C-:B------:R-:W-:Y:S01]  /*ef70*/  SHF.R.U32.HI R33, RZ, 0x10, R13.reuse ;  /* 0x00000010ff217819 */ /* 0x100fe2000001160d */
[----:B-1----:R-:W-:Y:S01]  /*ef80*/  IMAD.MOV.U32 R3, RZ, RZ, R12 ;  /* 0x000000ffff037224 */ /* 0x002fe200078e000c */
[----:B------:R-:W0:Y:S01]  /*ef90*/  SYNCS.PHASECHK.TRANS64.TRYWAIT P0, [R18+URZ+0x38800], R21 ;  /* 0x03880015120075a7 */ /* 0x000e22000800017f */
[----:B------:R-:W-:Y:S01]  /*efa0*/  SHF.R.U64 R48, R12, 0x10, R13 ;  /* 0x000000100c307819 */ /* 0x000fe2000000120d */
[----:B------:R-:W-:Y:S01]  /*efb0*/  IMAD.MOV.U32 R12, RZ, RZ, R14 ;  /* 0x000000ffff0c7224 */ /* 0x000fe200078e000e */
[--C-:B------:R-:W-:Y:S01]  /*efc0*/  SHF.R.U64 R47, R14, 0x10, R15.reuse ;  /* 0x000000100e2f7819 */ /* 0x100fe2000000120f */
[----:B------:R-:W-:Y:S01]  /*efd0*/  IMAD.MOV.U32 R13, RZ, RZ, R15 ;  /* 0x000000ffff0d7224 */ /* 0x000fe200078e000f */
[----:B------:R-:W-:Y:S01]  /*efe0*/  SHF.R.U64 R43, R26, 0x10, R27 ;  /* 0x000000101a2b7819 */ /* 0x000fe2000000121b */
[----:B------:R-:W-:Y:S01]  /*eff0*/  IMAD.MOV.U32 R14, RZ, RZ, R24 ;  /* 0x000000ffff0e7224 */ /* 0x000fe200078e0018 */
[----:B------:R-:W-:Y:S01]  /*f000*/  SHF.R.U32.HI R46, RZ, 0x10, R15 ;  /* 0x00000010ff2e7819 */ /* 0x000fe2000001160f */
[----:B------:R-:W-:Y:S01]  /*f010*/  IMAD.MOV.U32 R36, RZ, RZ, R26 ;  /* 0x000000ffff247224 */ /* 0x000fe200078e001a */
[--C-:B------:R-:W-:Y:S01]  /*f020*/  SHF.R.U64 R45, R24, 0x10, R25.reuse ;  /* 0x00000010182d7819 */ /* 0x100fe20000001219 */
[----:B------:R-:W-:Y:S01]  /*f030*/  IMAD.MOV.U32 R35, RZ, RZ, R25 ;  /* 0x000000ffff237224 */ /* 0x000fe200078e0019 */
[----:B------:R-:W-:Y:S01]  /*f040*/  PRMT R26, R28, 0x5410, R33 ;  /* 0x000054101c1a7816 */ /* 0x000fe20000000021 */
[----:B------:R-:W-:Y:S01]  /*f050*/  IMAD.MOV.U32 R37, RZ, RZ, R27 ;  /* 0x000000ffff257224 */ /* 0x000fe200078e001b */
[----:B------:R-:W-:Y:S01]  /*f060*/  SHF.R.U32.HI R44, RZ, 0x10, R25 ;  /* 0x00000010ff2c7819 */ /* 0x000fe20000011619 */
[----:B------:R-:W-:Y:S01]  /*f070*/  IMAD.MOV.U32 R29, RZ, RZ, R4 ;  /* 0x000000ffff1d7224 */ /* 0x000fe200078e0004 */
[----:B------:R-:W-:Y:S01]  /*f080*/  SHF.R.U32.HI R42, RZ, 0x10, R27 ;  /* 0x00000010ff2a7819 */ /* 0x000fe2000001161b */
[--C-:B------:R-:W-:Y:S01]  /*f090*/  IMAD.MOV.U32 R30, RZ, RZ, R5.reuse ;  /* 0x000000ffff1e7224 */ /* 0x100fe200078e0005 */
[--C-:B------:R-:W-:Y:S01]  /*f0a0*/  SHF.R.U64 R40, R4, 0x10, R5.reuse ;  /* 0x0000001004287819 */ /* 0x100fe20000001205 */
[----:B------:R-:W-:Y:S01]  /*f0b0*/  IMAD.MOV.U32 R31, RZ, RZ, R6 ;  /* 0x000000ffff1f7224 */ /* 0x000fe200078e0006 */
[----:B------:R-:W-:Y:S01]  /*f0c0*/  SHF.R.U32.HI R41, RZ, 0x10, R5 ;  /* 0x00000010ff297819 */ /* 0x000fe20000011605 */
[--C-:B------:R-:W-:Y:S01]  /*f0d0*/  IMAD.MOV.U32 R32, RZ, RZ, R7.reuse ;  /* 0x000000ffff207224 */ /* 0x100fe200078e0007 */
[--C-:B------:R-:W-:Y:S01]  /*f0e0*/  SHF.R.U64 R38, R6, 0x10, R7.reuse ;  /* 0x0000001006267819 */ /* 0x100fe20000001207 */
[----:B------:R-:W-:Y:S01]  /*f0f0*/  BSSY B1, `(.L_x_813) ;  /* 0x0000018000017945 */ /* 0x000fe20003800000 */
[----:B------:R-:W-:Y:S01]  /*f100*/  SHF.R.U32.HI R39, RZ, 0x10, R7 ;  /* 0x00000010ff277819 */ /* 0x000fe20000011607 */
[--C-:B--2---:R-:W-:Y:S01]  /*f110*/  IMAD.MOV.U32 R20, RZ, RZ, R9.reuse ;  /* 0x000000ffff147224 */ /* 0x104fe200078e0009 */
[----:B------:R-:W-:Y:S01]  /*f120*/  VIMNMX R33, R34, 0x80, PT ;  /* 0x0000008022217848 */ /* 0x000fe20003fe0100 */
[----:B------:R-:W-:Y:S01]  /*f130*/  IMAD.MOV.U32 R15, RZ, RZ, R8 ;  /* 0x000000ffff0f7224 */ /* 0x000fe200078e0008 */
[----:B------:R-:W-:Y:S01]  /*f140*/  PRMT R25, R3, 0x5410, R48 ;  /* 0x0000541003197816 */ /* 0x000fe20000000030 */
[----:B------:R-:W-:Y:S01]  /*f150*/  IMAD.MOV.U32 R4, RZ, RZ, R10 ;  /* 0x000000ffff047224 */ /* 0x000fe200078e000a */
[----:B------:R-:W-:Y:S01]  /*f160*/  SHF.R.U64 R6, R8, 0x10, R9 ;  /* 0x0000001008067819 */ /* 0x000fe20000001209 */
[----:B------:R-:W-:Y:S01]  /*f170*/  IMAD.MOV.U32 R24, RZ, RZ, R11 ;  /* 0x000000ffff187224 */ /* 0x000fe200078e000b */
[----:B------:R-:W-:-:S02]  /*f180*/  PRMT R27, R12, 0x5410, R47 ;  /* 0x000054100c1b7816 */ /* 0x000fc4000000002f */
[----:B------:R-:W-:Y:S02]  /*f190*/  PRMT R28, R13, 0x5410, R46 ;  /* 0x000054100d1c7816 */ /* 0x000fe4000000002e */
[----:B------:R-:W-:Y:S02]  /*f1a0*/  PRMT R3, R14, 0x5410, R45 ;  /* 0x000054100e037816 */ /* 0x000fe4000000002d */
[----:B------:R-:W-:Y:S02]  /*f1b0*/  SHF.R.U32.HI R9, RZ, 0x10, R9 ;  /* 0x00000010ff097819 */ /* 0x000fe40000011609 */
[--C-:B------:R-:W-:Y:S02]  /*f1c0*/  SHF.R.U64 R7, R10, 0x10, R11.reuse ;  /* 0x000000100a077819 */ /* 0x100fe4000000120b */
[----:B------:R-:W-:Y:S02]  /*f1d0*/  SHF.R.U32.HI R5, RZ, 0x10, R11 ;  /* 0x00000010ff057819 */ /* 0x000fe4000001160b */
[----:B------:R-:W-:-:S02]  /*f1e0*/  ISETP.GE.AND P1, PT, R212, R33, PT ;  /* 0x00000021d400720c */ /* 0x000fc40003f26270 */
[----:B------:R-:W-:Y:S02]  /*f1f0*/  PRMT R12, R35, 0x5410, R44 ;  /* 0x00005410230c7816 */ /* 0x000fe4000000002c */
[----:B------:R-:W-:Y:S02]  /*f200*/  PRMT R13, R36, 0x5410, R43 ;  /* 0x00005410240d7816 */ /* 0x000fe4000000002b */
[----:B------:R-:W-:Y:S02]  /*f210*/  PRMT R14, R37, 0x5410, R42 ;  /* 0x00005410250e7816 */ /* 0x000fe4000000002a */
[----:B------:R-:W-:Y:S02]  /*f220*/  PRMT R29, R29, 0x5410, R40 ;  /* 0x000054101d1d7816 */ /* 0x000fe40000000028 */
[----:B------:R-:W-:Y:S02]  /*f230*/  PRMT R30, R30, 0x5410, R41 ;  /* 0x000054101e1e7816 */ /* 0x000fe40000000029 */
[----:B------:R-:W-:-:S02]  /*f240*/  PRMT R31, R31, 0x5410, R38 ;  /* 0x000054101f1f7816 */ /* 0x000fc40000000026 */
[----:B------:R-:W-:Y:S01]  /*f250*/  PRMT R32, R32, 0x5410, R39 ;  /* 0x0000541020207816 */ /* 0x000fe20000000027 */
[----:B0-----:R-:W-:Y:S06]  /*f260*/  @!P0 BRA `(.L_x_814) ;  /* 0x0000019400e48947 */ /* 0x001fec0003800000 */
.L_x_1065:
[----:B------:R-:W-:Y:S05]  /*f270*/  BSYNC B1 ;  /* 0x0000000000017941 */ /* 0x000fea0003800000 */
.L_x_813:
[----:B------:R-:W-:Y:S01]  /*f280*/  BSSY B1, `(.L_x_815) ;  /* 0x00000bd000017945 */ /* 0x000fe20003800000 */
[----:B------:R-:W-:Y:S02]  /*f290*/  PRMT R15, R15, 0x5410, R6 ;  /* 0x000054100f0f7816 */ /* 0x000fe40000000006 */
[----:B------:R-:W-:Y:S02]  /*f2a0*/  PRMT R20, R20, 0x5410, R9 ;  /* 0x0000541014147816 */ /* 0x000fe40000000009 */
[----:B0-----:R-:W-:Y:S02]  /*f2b0*/  PRMT R21, R4, 0x5410, R7 ;  /* 0x0000541004157816 */ /* 0x001fe40000000007 */
[----:B------:R-:W-:Y:S01]  /*f2c0*/  PRMT R24, R24, 0x5410, R5 ;  /* 0x0000541018187816 */ /* 0x000fe20000000005 */
[----:B------:R-:W-:Y:S06]  /*f2d0*/  @P1 BRA `(.L_x_816) ;  /* 0x0000000800dc1947 */ /* 0x000fec0003800000 */
[----:B------:R-:W0:Y:S01]  /*f2e0*/  LDC R53, c[0x0][0x3f4] ;  /* 0x0000fd00ff357b82 */ /* 0x000e220000000800 */
[----:B------:R-:W-:Y:S01]  /*f2f0*/  BSSY B2, `(.L_x_817) ;  /* 0x000005c000027945 */ /* 0x000fe20003800000 */
[----:B------:R-:W-:Y:S01]  /*f300*/  IMAD.SHL.U32 R54, R212, 0x40, RZ ;  /* 0x00000040d4367824 */ /* 0x000fe200078e00ff */
[-C--:B0-----:R-:W-:Y:S02]  /*f310*/  ISETP.GE.AND P0, PT, R16, R53.reuse, PT ;  /* 0x000000351000720c */ /* 0x081fe40003f06270 */
[----:B------:R-:W-:-:S11]  /*f320*/  ISETP.GE.AND P1, PT, R213, R53, PT ;  /* 0x00000035d500720c */ /* 0x000fd60003f26270 */
[----:B------:R-:W-:Y:S05]  /*f330*/  @P0 BRA `(.L_x_818) ;  /* 0x00000004005c0947 */ /* 0x000fea0003800000 */
[----:B------:R-:W-:Y:S01]  /*f340*/  LEA.HI R4, R53, R235, RZ, 0x1d ;  /* 0x000000eb35047211 */ /* 0x000fe200078fe8ff */
[C---:B------:R-:W-:Y:S01]  /*f350*/  IMAD.U32 R46, R29.reuse, 0x10000, RZ ;  /* 0x000100001d2e7824 */ /* 0x040fe200078e00ff */
[----:B------:R-:W-:Y:S01]  /*f360*/  LOP3.LUT R43, R29, 0xffff0000, RZ, 0xc0, !PT ;  /* 0xffff00001d2b7812 */ /* 0x000fe200078ec0ff */
[----:B------:R-:W-:Y:S01]  /*f370*/  IMAD.U32 R44, R25, 0x10000, RZ ;  /* 0x00010000192c7824 */ /* 0x000fe200078e00ff */
[----:B------:R-:W-:Y:S01]  /*f380*/  SHF.R.S32.HI R7, RZ, 0x1f, R4 ;  /* 0x0000001fff077819 */ /* 0x000fe20000011404 */
[----:B------:R-:W-:Y:S02]  /*f390*/  IMAD.SHL.U32 R5, R4, 0x8, RZ ;  /* 0x0000000804057824 */ /* 0x000fe400078e00ff */
[----:B------:R-:W-:Y:S01]  /*f3a0*/  IMAD.U32 R45, R30, 0x10000, RZ ;  /* 0x000100001e2d7824 */ /* 0x000fe200078e00ff */
[----:B------:R-:W-:Y:S02]  /*f3b0*/  LEA.HI R7, R7, R4, RZ, 0x3 ;  /* 0x0000000407077211 */ /* 0x000fe400078f18ff */
[----:B------:R-:W-:-:S03]  /*f3c0*/  LOP3.LUT R5, R5, 0x38, RZ, 0xc0, !PT ;  /* 0x0000003805057812 */ /* 0x000fc600078ec0ff */
[----:B------:R-:W-:Y:S01]  /*f3d0*/  IMAD.SHL.U32 R7, R7, 0x400, RZ ;  /* 0x0000040007077824 */ /* 0x000fe200078e00ff */
[----:B------:R-:W-:-:S04]  /*f3e0*/  LOP3.LUT R4, R5, 0x1c0, R54, 0xf8, !PT ;  /* 0x000001c005047812 */ /* 0x000fc800078ef836 */
[----:B------:R-:W-:Y:S02]  /*f3f0*/  LOP3.LUT R4, R4, R231, RZ, 0x3c, !PT ;  /* 0x000000e704047212 */ /* 0x000fe400078e3cff */
[----:B------:R-:W-:-:S04]  /*f400*/  LOP3.LUT R7, R7, 0x7fffe000, RZ, 0xc0, !PT ;  /* 0x7fffe00007077812 */ /* 0x000fc800078ec0ff */
[----:B------:R-:W-:Y:S02]  /*f410*/  IADD3 R9, R4, R7, R230 ;  /* 0x0000000704097210 */ /* 0x000fe40007ffe0e6 */
[----:B------:R-:W0:Y:S03]  /*f420*/  LDS.128 R4, [R0] ;  /* 0x0000000000047984 */ /* 0x000e260000000c00 */
[----:B------:R-:W-:-:S05]  /*f430*/  IMAD R34, R9, 0x2, R18 ;  /* 0x0000000209227824 */ /* 0x000fca00078e0212 */
[----:B------:R-:W1:Y:S01]  /*f440*/  LDS.128 R8, [R34+0x14400] ;  /* 0x0144000022087984 */ /* 0x000e620000000c00 */
[C---:B0-----:R-:W-:Y:S01]  /*f450*/  IMAD.U32 R35, R4.reuse, 0x10000, RZ ;  /* 0x0001000004237824 */ /* 0x041fe200078e00ff */
[----:B------:R-:W-:Y:S01]  /*f460*/  LOP3.LUT R4, R4, 0xffff0000, RZ, 0xc0, !PT ;  /* 0xffff000004047812 */ /* 0x000fe200078ec0ff */
[C---:B------:R-:W-:Y:S01]  /*f470*/  IMAD.U32 R36, R5.reuse, 0x10000, RZ ;  /* 0x0001000005247824 */ /* 0x040fe200078e00ff */
[----:B------:R-:W-:Y:S01]  /*f480*/  LOP3.LUT R5, R5, 0xffff0000, RZ, 0xc0, !PT ;  /* 0xffff000005057812 */ /* 0x000fe200078ec0ff */
[C---:B------:R-:W-:Y:S01]  /*f490*/  IMAD.U32 R37, R6.reuse, 0x10000, RZ ;  /* 0x0001000006257824 */ /* 0x040fe200078e00ff */
[----:B------:R-:W-:Y:S01]  /*f4a0*/  LOP3.LUT R6, R6, 0xffff0000, RZ, 0xc0, !PT ;  /* 0xffff000006067812 */ /* 0x000fe200078ec0ff */
[C---:B------:R-:W-:Y:S01]  /*f4b0*/  IMAD.U32 R38, R7.reuse, 0x10000, RZ ;  /* 0x0001000007267824 */ /* 0x040fe200078e00ff */
[----:B------:R-:W-:Y:S01]  /*f4c0*/  LOP3.LUT R7, R7, 0xffff0000, RZ, 0xc0, !PT ;  /* 0xffff000007077812 */ /* 0x000fe200078ec0ff */
[C---:B-1----:R-:W-:Y:S01]  /*f4d0*/  IMAD.U32 R39, R8.reuse, 0x10000, RZ ;  /* 0x0001000008277824 */ /* 0x042fe200078e00ff */
[----:B------:R-:W-:Y:S01]  /*f4e0*/  LOP3.LUT R8, R8, 0xffff0000, RZ, 0xc0, !PT ;  /* 0xffff000008087812 */ /* 0x000fe200078ec0ff */
[C---:B------:R-:W-:Y:S01]  /*f4f0*/  IMAD.U32 R40, R9.reuse, 0x10000, RZ ;  /* 0x0001000009287824 */ /* 0x040fe200078e00ff */
[----:B------:R-:W-:Y:S01]  /*f500*/  LOP3.LUT R9, R9, 0xffff0000, RZ, 0xc0, !PT ;  /* 0xffff000009097812 */ /* 0x000fe200078ec0ff */
[C---:B------:R-:W-:Y:S01]  /*f510*/  FMUL.FTZ R48, R39.reuse, R46 ;  /* 0x0000002e27307220 */ /* 0x040fe20000410000 */
[-C--:B------:R-:W-:Y:S01]  /*f520*/  FMUL.FTZ R50, R39, R44.reuse ;  /* 0x0000002c27327220 */ /* 0x080fe20000410000 */
[----:B------:R-:W-:Y:S01]  /*f530*/  LOP3.LUT R39, R25, 0xffff0000, RZ, 0xc0, !PT ;  /* 0xffff000019277812 */ /* 0x000fe200078ec0ff */
[----:B------:R-:W-:Y:S01]  /*f540*/  FMUL.FTZ R47, R8, R43 ;  /* 0x0000002b082f7220 */ /* 0x000fe20000410000 */
[C---:B------:R-:W-:Y:S01]  /*f550*/  FFMA.FTZ R48, R35.reuse, R44, -R48 ;  /* 0x0000002c23307223 */ /* 0x040fe20000010830 */
[----:B------:R-:W-:Y:S01]  /*f560*/  FFMA.FTZ R50, R35, R46, R50 ;  /* 0x0000002e23327223 */ /* 0x000fe20000010032 */
[----:B------:R-:W-:-:S02]  /*f570*/  IMAD.U32 R35, R26, 0x10000, RZ ;  /* 0x000100001a237824 */ /* 0x000fc400078e00ff */
[-C--:B------:R-:W-:Y:S01]  /*f580*/  FMUL.FTZ R49, R8, R39.reuse ;  /* 0x0000002708317220 */ /* 0x080fe20000410000 */
[----:B------:R-:W-:Y:S01]  /*f590*/  FFMA.FTZ R47, R4, R39, -R47 ;  /* 0x00000027042f7223 */ /* 0x000fe2000001082f */
[----:B------:R-:W-:Y:S01]  /*f5a0*/  FMUL.FTZ R39, R40, R45 ;  /* 0x0000002d28277220 */ /* 0x000fe20000410000 */
[----:B------:R-:W-:Y:S02]  /*f5b0*/  IMAD.U32 R41, R10, 0x10000, RZ ;  /* 0x000100000a297824 */ /* 0x000fe400078e00ff */
[----:B------:R-:W-:Y:S01]  /*f5c0*/  FMUL.FTZ R44, R40, R35 ;  /* 0x00000023282c7220 */ /* 0x000fe20000410000 */
[----:B------:R-:W-:Y:S01]  /*f5d0*/  FFMA.FTZ R49, R4, R43, R49 ;  /* 0x0000002b04317223 */ /* 0x000fe20000010031 */
[----:B------:R-:W-:Y:S01]  /*f5e0*/  LOP3.LUT R10, R10, 0xffff0000, RZ, 0xc0, !PT ;  /* 0xffff00000a0a7812 */ /* 0x000fe200078ec0ff */
[----:B------:R-:W-:Y:S01]  /*f5f0*/  FFMA.FTZ R40, R36, R35, -R39 ;  /* 0x0000002324287223 */ /* 0x000fe20000010827 */
[C---:B------:R-:W-:Y:S01]  /*f600*/  LOP3.LUT R43, R31.reuse, 0xffff0000, RZ, 0xc0, !PT ;  /* 0xffff00001f2b7812 */ /* 0x040fe200078ec0ff */
[----:B------:R-:W-:Y:S01]  /*f610*/  IMAD.U32 R8, R31, 0x10000, RZ ;  /* 0x000100001f087824 */ /* 0x000fe200078e00ff */
[C---:B------:R-:W-:Y:S01]  /*f620*/  LOP3.LUT R35, R27.reuse, 0xffff0000, RZ, 0xc0, !PT ;  /* 0xffff00001b237812 */ /* 0x040fe200078ec0ff */
[----:B------:R-:W-:-:S02]  /*f630*/  IMAD.U32 R4, R27, 0x10000, RZ ;  /* 0x000100001b047824 */ /* 0x000fc400078e00ff */
[----:B------:R-:W-:Y:S01]  /*f640*/  FFMA.FTZ R44, R36, R45, R44 ;  /* 0x0000002d242c7223 */ /* 0x000fe2000001002c */
[C---:B------:R-:W-:Y:S01]  /*f650*/  FMUL.FTZ R51, R10.reuse, R43 ;  /* 0x0000002b0a337220 */ /* 0x040fe20000410000 */
[C---:B------:R-:W-:Y:S01]  /*f660*/  FMUL.FTZ R36, R41.reuse, R8 ;  /* 0x0000000829247220 */ /* 0x040fe20000410000 */
[-C--:B------:R-:W-:Y:S01]  /*f670*/  FMUL.FTZ R46, R41, R4.reuse ;  /* 0x00000004292e7220 */ /* 0x080fe20000410000 */
[----:B------:R-:W-:Y:S01]  /*f680*/  FMUL.FTZ R10, R10, R35 ;  /* 0x000000230a0a7220 */ /* 0x000fe20000410000 */
[----:B------:R-:W-:Y:S02]  /*f690*/  IMAD.U32 R42, R11, 0x10000, RZ ;  /* 0x000100000b2a7824 */ /* 0x000fe400078e00ff */
[C---:B------:R-:W-:Y:S01]  /*f6a0*/  FFMA.FTZ R45, R37.reuse, R4, -R36 ;  /* 0x00000004252d7223 */ /* 0x040fe20000010824 */
[----:B------:R-:W-:Y:S02]  /*f6b0*/  IMAD.U32 R41, R32, 0x10000, RZ ;  /* 0x0001000020297824 */ /* 0x000fe400078e00ff */
[----:B------:R-:W-:Y:S01]  /*f6c0*/  FFMA.FTZ R46, R37, R8, R46 ;  /* 0x00000008252e7223 */ /* 0x000fe2000001002e */
[----:B------:R-:W-:-:S02]  /*f6d0*/  IMAD.U32 R39, R28, 0x10000, RZ ;  /* 0x000100001c277824 */ /* 0x000fc400078e00ff */
[----:B------:R-:W-:Y:S01]  /*f6e0*/  FFMA.FTZ R43, R6, R43, R10 ;  /* 0x0000002b062b7223 */ /* 0x000fe2000001000a */
[----:B------:R-:W-:Y:S01]  /*f6f0*/  LOP3.LUT R11, R11, 0xffff0000, RZ, 0xc0, !PT ;  /* 0xffff00000b0b7812 */ /* 0x000fe200078ec0ff */
[----:B------:R-:W-:Y:S01]  /*f700*/  FMUL.FTZ R37, R42, R41 ;  /* 0x000000292a257220 */ /* 0x000fe20000410000 */
[----:B------:R-:W-:Y:S01]  /*f710*/  FFMA.FTZ R52, R6, R35, -R51 ;  /* 0x0000002306347223 */ /* 0x000fe20000010833 */
[----:B------:R-:W-:Y:S01]  /*f720*/  LOP3.LUT R8, R30, 0xffff0000, RZ, 0xc0, !PT ;  /* 0xffff00001e087812 */ /* 0x000fe200078ec0ff */
[-C--:B------:R-:W-:Y:S01]  /*f730*/  FMUL.FTZ R35, R42, R39.reuse ;  /* 0x000000272a237220 */ /* 0x080fe20000410000 */
[----:B------:R-:W-:Y:S01]  /*f740*/  LOP3.LUT R10, R32, 0xffff0000, RZ, 0xc0, !PT ;  /* 0xffff0000200a7812 */ /* 0x000fe200078ec0ff */
[----:B------:R-:W-:Y:S01]  /*f750*/  FFMA.FTZ R37, R38, R39, -R37 ;  /* 0x0000002726257223 */ /* 0x000fe20000010825 */
[----:B------:R-:W-:Y:S01]  /*f760*/  LOP3.LUT R4, R26, 0xffff0000, RZ, 0xc0, !PT ;  /* 0xffff00001a047812 */ /* 0x000fe200078ec0ff */
[----:B------:R-:W-:Y:S01]  /*f770*/  FFMA.FTZ R38, R38, R41, R35 ;  /* 0x0000002926267223 */ /* 0x000fe20000010023 */
[----:B------:R-:W-:Y:S01]  /*f780*/  LOP3.LUT R6, R28, 0xffff0000, RZ, 0xc0, !PT ;  /* 0xffff00001c067812 */ /* 0x000fe200078ec0ff */
[----:B------:R-:W-:Y:S01]  /*f790*/  FMUL.FTZ R36, R9, R8 ;  /* 0x0000000809247220 */ /* 0x000fe20000410000 */
[----:B------:R-:W-:Y:S01]  /*f7a0*/  FMUL.FTZ R42, R11, R10 ;  /* 0x0000000a0b2a7220 */ /* 0x000fe20000410000 */
[----:B------:R-:W-:-:S02]  /*f7b0*/  FMUL.FTZ R35, R9, R4 ;  /* 0x0000000409237220 */ /* 0x000fc40000410000 */
[----:B------:R-:W-:Y:S01]  /*f7c0*/  FMUL.FTZ R11, R11, R6 ;  /* 0x000000060b0b7220 */ /* 0x000fe20000410000 */
[----:B------:R-:W-:Y:S01]  /*f7d0*/  FFMA.FTZ R9, R5, R4, -R36 ;  /* 0x0000000405097223 */ /* 0x000fe20000010824 */
[----:B------:R-:W-:Y:S01]  /*f7e0*/  FFMA.FTZ R42, R7, R6, -R42 ;  /* 0x00000006072a7223 */ /* 0x000fe2000001082a */
[----:B------:R-:W-:Y:S01]  /*f7f0*/  FFMA.FTZ R35, R5, R8, R35 ;  /* 0x0000000805237223 */ /* 0x000fe20000010023 */
[----:B------:R-:W-:Y:S01]  /*f800*/  FFMA.FTZ R11, R7, R10, R11 ;  /* 0x0000000a070b7223 */ /* 0x000fe2000001000b */
[----:B------:R-:W-:Y:S02]  /*f810*/  F2FP.BF16.F32.PACK_AB R6, R52, R45 ;  /* 0x0000002d3406723e */ /* 0x000fe400000010ff */
[----:B------:R-:W-:Y:S02]  /*f820*/  F2FP.BF16.F32.PACK_AB R4, R47, R48 ;  /* 0x000000302f04723e */ /* 0x000fe400000010ff */
[----:B------:R-:W-:Y:S02]  /*f830*/  F2FP.BF16.F32.PACK_AB R5, R9, R40 ;  /* 0x000000280905723e */ /* 0x000fe400000010ff */
[----:B------:R-:W-:-:S02]  /*f840*/  F2FP.BF16.F32.PACK_AB R7, R42, R37 ;  /* 0x000000252a07723e */ /* 0x000fc400000010ff */
[----:B------:R-:W-:Y:S02]  /*f850*/  F2FP.BF16.F32.PACK_AB R10, R43, R46 ;  /* 0x0000002e2b0a723e */ /* 0x000fe400000010ff */
[----:B------:R-:W-:Y:S01]  /*f860*/  F2FP.BF16.F32.PACK_AB R8, R49, R50 ;  /* 0x000000323108723e */ /* 0x000fe200000010ff */
[----:B------:R0:W-:Y:S01]  /*f870*/  STS.128 [R0], R4 ;  /* 0x0000000400007388 */ /* 0x0001e20000000c00 */
[----:B------:R-:W-:Y:S02]  /*f880*/  F2FP.BF16.F32.PACK_AB R9, R35, R44 ;  /* 0x0000002c2309723e */ /* 0x000fe400000010ff */
[----:B------:R-:W-:-:S05]  /*f890*/  F2FP.BF16.F32.PACK_AB R11, R11, R38 ;  /* 0x000000260b0b723e */ /* 0x000fca00000010ff */
[----:B------:R0:W-:Y:S02]  /*f8a0*/  STS.128 [R34+0x14400], R8 ;  /* 0x0144000822007388 */ /* 0x0001e40000000c00 */
.L_x_818:
[----:B------:R-:W-:Y:S05]  /*f8b0*/  BSYNC B2 ;  /* 0x0000000000027941 */ /* 0x000fea0003800000 */
.L_x_817:
[----:B------:R-:W-:Y:S05]  /*f8c0*/  @P1 BRA `(.L_x_816) ;  /* 0x0000000400601947 */ /* 0x000fea0003800000 */
[----:B------:R-:W2:Y:S01]  /*f8d0*/  LDL R50, [R1+0x7c] ;  /* 0x00007c0001327983 */ /* 0x000ea20000100800 */
[----:B0-----:R-:W-:Y:S01]  /*f8e0*/  LEA.HI R0, R53, R236, RZ, 0x1d ;  /* 0x000000ec35007211 */ /* 0x001fe200078fe8ff */
[C---:B------:R-:W-:Y:S01]  /*f8f0*/  IMAD.U32 R45, R15.reuse, 0x10000, RZ ;  /* 0x000100000f2d7824 */ /* 0x040fe200078e00ff */
[----:B------:R-:W-:Y:S01]  /*f900*/  LOP3.LUT R47, R15, 0xffff0000, RZ, 0xc0, !PT ;  /* 0xffff00000f2f7812 */ /* 0x000fe200078ec0ff */
[----:B------:R-:W-:Y:S01]  /*f910*/  IMAD.U32 R43, R3, 0x10000, RZ ;  /* 0x00010000032b7824 */ /* 0x000fe200078e00ff */
[----:B------:R-:W-:Y:S01]  /*f920*/  SHF.R.S32.HI R5, RZ, 0x1f, R0 ;  /* 0x0000001fff057819 */ /* 0x000fe20000011400 */
[----:B------:R-:W-:-:S03]  /*f930*/  IMAD.SHL.U32 R4, R0, 0x8, RZ ;  /* 0x0000000800047824 */ /* 0x000fc600078e00ff */
[----:B------:R-:W-:Y:S02]  /*f940*/  LEA.HI R5, R5, R0, RZ, 0x3 ;  /* 0x0000000005057211 */ /* 0x000fe400078f18ff */
[----:B------:R-:W-:-:S03]  /*f950*/  LOP3.LUT R4, R4, 0x38, RZ, 0xc0, !PT ;  /* 0x0000003804047812 */ /* 0x000fc600078ec0ff */
[----:B------:R-:W-:Y:S01]  /*f960*/  IMAD.SHL.U32 R5, R5, 0x400, RZ ;  /* 0x0000040005057824 */ /* 0x000fe200078e00ff */
[----:B------:R-:W-:-:S04]  /*f970*/  LOP3.LUT R4, R4, 0x1c0, R54, 0xf8, !PT ;  /* 0x000001c004047812 */ /* 0x000fc800078ef836 */
[----:B------:R-:W-:Y:S02]  /*f980*/  LOP3.LUT R4, R4, R231, RZ, 0x3c, !PT ;  /* 0x000000e704047212 */ /* 0x000fe400078e3cff */
[----:B------:R-:W-:-:S04]  /*f990*/  LOP3.LUT R5, R5, 0x7fffe000, RZ, 0xc0, !PT ;  /* 0x7fffe00005057812 */ /* 0x000fc800078ec0ff */
[----:B------:R-:W-:-:S05]  /*f9a0*/  IADD3 R9, R4, R5, R230 ;  /* 0x0000000504097210 */ /* 0x000fca0007ffe0e6 */
[----:B------:R-:W-:-:S05]  /*f9b0*/  IMAD R0, R9, 0x2, R18 ;  /* 0x0000000209007824 */ /* 0x000fca00078e0212 */
[----:B------:R-:W0:Y:S02]  /*f9c0*/  LDS.128 R8, [R0+0x14400] ;  /* 0x0144000000087984 */ /* 0x000e240000000c00 */
[C---:B0-----:R-:W-:Y:S01]  /*f9d0*/  IMAD.U32 R38, R8.reuse, 0x10000, RZ ;  /* 0x0001000008267824 */ /* 0x041fe200078e00ff */
[----:B------:R-:W-:Y:S01]  /*f9e0*/  LOP3.LUT R8, R8, 0xffff0000, RZ, 0xc0, !PT ;  /* 0xffff000008087812 */ /* 0x000fe200078ec0ff */
[C---:B------:R-:W-:Y:S01]  /*f9f0*/  IMAD.U32 R39, R9.reuse, 0x10000, RZ ;  /* 0x0001000009277824 */ /* 0x040fe200078e00ff */
[----:B------:R-:W-:Y:S01]  /*fa00*/  LOP3.LUT R9, R9, 0xffff0000, RZ, 0xc0, !PT ;  /* 0xffff000009097812 */ /* 0x000fe200078ec0ff */
[C---:B------:R-:W-:Y:S01]  /*fa10*/  FMUL.FTZ R49, R38.reuse, R45 ;  /* 0x0000002d26317220 */ /* 0x040fe20000410000 */
[----:B------:R-:W-:Y:S01]  /*fa20*/  FMUL.FTZ R51, R38, R43 ;  /* 0x0000002b26337220 */ /* 0x000fe20000410000 */
[----:B------:R-:W-:Y:S01]  /*fa30*/  FMUL.FTZ R53, R8, R47 ;  /* 0x0000002f08357220 */ /* 0x000fe20000410000 */
[----:B------:R-:W-:Y:S02]  /*fa40*/  IMAD.U32 R38, R20, 0x10000, RZ ;  /* 0x0001000014267824 */ /* 0x000fe400078e00ff */
[C---:B------:R-:W-:Y:S01]  /*fa50*/  IMAD.U32 R40, R10.reuse, 0x10000, RZ ;  /* 0x000100000a287824 */ /* 0x040fe200078e00ff */
[----:B------:R-:W-:Y:S01]  /*fa60*/  LOP3.LUT R10, R10, 0xffff0000, RZ, 0xc0, !PT ;  /* 0xffff00000a0a7812 */ /* 0x000fe200078ec0ff */
[C---:B------:R-:W-:Y:S01]  /*fa70*/  IMAD.U32 R41, R11.reuse, 0x10000, RZ ;  /* 0x000100000b297824 */ /* 0x040fe200078e00ff */
[----:B------:R-:W-:Y:S01]  /*fa80*/  LOP3.LUT R11, R11, 0xffff0000, RZ, 0xc0, !PT ;  /* 0xffff00000b0b7812 */ /* 0x000fe200078ec0ff */
[----:B--2---:R-:W0:Y:S02]  /*fa90*/  LDS.128 R4, [R50] ;  /* 0x0000000032047984 */ /* 0x004e240000000c00 */
[C---:B0-----:R-:W-:Y:S01]  /*faa0*/  IMAD.U32 R34, R4.reuse, 0x10000, RZ ;  /* 0x0001000004227824 */ /* 0x041fe200078e00ff */
[----:B------:R-:W-:Y:S01]  /*fab0*/  LOP3.LUT R4, R4, 0xffff0000, RZ, 0xc0, !PT ;  /* 0xffff000004047812 */ /* 0x000fe200078ec0ff */
[C---:B------:R-:W-:Y:S01]  /*fac0*/  IMAD.U32 R35, R5.reuse, 0x10000, RZ ;  /* 0x0001000005237824 */ /* 0x040fe200078e00ff */
[----:B------:R-:W-:Y:S01]  /*fad0*/  LOP3.LUT R5, R5, 0xffff0000, RZ, 0xc0, !PT ;  /* 0xffff000005057812 */ /* 0x000fe200078ec0ff */
[C---:B------:R-:W-:Y:S01]  /*fae0*/  FFMA.FTZ R49, R34.reuse, R43, -R49 ;  /* 0x0000002b22317223 */ /* 0x040fe20000010831 */
[----:B------:R-:W-:Y:S01]  /*faf0*/  LOP3.LUT R43, R3, 0xffff0000, RZ, 0xc0, !PT ;  /* 0xffff0000032b7812 */ /* 0x000fe200078ec0ff */
[----:B------:R-:W-:Y:S01]  /*fb00*/  FFMA.FTZ R51, R34, R45, R51 ;  /* 0x0000002d22337223 */ /* 0x000fe20000010033 */
[----:B------:R-:W-:-:S02]  /*fb10*/  IMAD.U32 R34, R12, 0x10000, RZ ;  /* 0x000100000c227824 */ /* 0x000fc400078e00ff */
[----:B------:R-:W-:Y:S02]  /*fb20*/  IMAD.U32 R36, R6, 0x10000, RZ ;  /* 0x0001000006247824 */ /* 0x000fe400078e00ff */
[-C--:B------:R-:W-:Y:S01]  /*fb30*/  FMUL.FTZ R45, R8, R43.reuse ;  /* 0x0000002b082d7220 */ /* 0x080fe20000410000 */
[C---:B------:R-:W-:Y:S01]  /*fb40*/  FFMA.FTZ R42, R4.reuse, R43, -R53 ;  /* 0x0000002b042a7223 */ /* 0x040fe20000010835 */
[----:B------:R-:W-:Y:S01]  /*fb50*/  FMUL.FTZ R8, R39, R38 ;  /* 0x0000002627087220 */ /* 0x000fe20000410000 */
[----:B------:R-:W-:Y:S02]  /*fb60*/  IMAD.U32 R43, R21, 0x10000, RZ ;  /* 0x00010000152b7824 */ /* 0x000fe400078e00ff */
[-C--:B------:R-:W-:Y:S01]  /*fb70*/  FMUL.FTZ R53, R39, R34.reuse ;  /* 0x0000002227357220 */ /* 0x080fe20000410000 */
[----:B------:R-:W-:Y:S01]  /*fb80*/  FFMA.FTZ R44, R4, R47, R45 ;  /* 0x0000002f042c7223 */ /* 0x000fe2000001002d */
[----:B------:R-:W-:Y:S01]  /*fb90*/  FFMA.FTZ R46, R35, R34, -R8 ;  /* 0x00000022232e7223 */ /* 0x000fe20000010808 */
[----:B------:R-:W-:-:S02]  /*fba0*/  IMAD.U32 R39, R13, 0x10000, RZ ;  /* 0x000100000d277824 */ /* 0x000fc400078e00ff */
[----:B------:R-:W-:Y:S01]  /*fbb0*/  FFMA.FTZ R53, R35, R38, R53 ;  /* 0x0000002623357223 */ /* 0x000fe20000010035 */
[----:B------:R-:W-:Y:S01]  /*fbc0*/  FMUL.FTZ R47, R40, R43 ;  /* 0x0000002b282f7220 */ /* 0x000fe20000410000 */
[----:B------:R-:W-:Y:S01]  /*fbd0*/  LOP3.LUT R45, R21, 0xffff0000, RZ, 0xc0, !PT ;  /* 0xffff0000152d7812 */ /* 0x000fe200078ec0ff */
[----:B------:R-:W-:Y:S01]  /*fbe0*/  IMAD.U32 R34, R24, 0x10000, RZ ;  /* 0x0001000018227824 */ /* 0x000fe200078e00ff */
[----:B------:R-:W-:Y:S01]  /*fbf0*/  LOP3.LUT R35, R13, 0xffff0000, RZ, 0xc0, !PT ;  /* 0xffff00000d237812 */ /* 0x000fe200078ec0ff */
[-C--:B------:R-:W-:Y:S01]  /*fc00*/  FMUL.FTZ R55, R40, R39.reuse ;  /* 0x0000002728377220 */ /* 0x080fe20000410000 */
[----:B------:R-:W-:Y:S01]  /*fc10*/  LOP3.LUT R6, R6, 0xffff0000, RZ, 0xc0, !PT ;  /* 0xffff000006067812 */ /* 0x000fe200078ec0ff */
[----:B------:R-:W-:Y:S01]  /*fc20*/  FFMA.FTZ R47, R36, R39, -R47 ;  /* 0x00000027242f7223 */ /* 0x000fe2000001082f */
[C---:B------:R-:W-:Y:S01]  /*fc30*/  FMUL.FTZ R39, R10.reuse, R45 ;  /* 0x0000002d0a277220 */ /* 0x040fe20000410000 */
[----:B------:R-:W-:Y:S02]  /*fc40*/  IMAD.U32 R37, R7, 0x10000, RZ ;  /* 0x0001000007257824 */ /* 0x000fe400078e00ff */
[----:B------:R-:W-:Y:S01]  /*fc50*/  FMUL.FTZ R10, R10, R35 ;  /* 0x000000230a0a7220 */ /* 0x000fe20000410000 */
[----:B------:R-:W-:-:S02]  /*fc60*/  IMAD.U32 R4, R14, 0x10000, RZ ;  /* 0x000100000e047824 */ /* 0x000fc400078e00ff */
[----:B------:R-:W-:Y:S01]  /*fc70*/  FMUL.FTZ R8, R41, R34 ;  /* 0x0000002229087220 */ /* 0x000fe20000410000 */
[----:B------:R-:W-:Y:S01]  /*fc80*/  FFMA.FTZ R55, R36, R43, R55 ;  /* 0x0000002b24377223 */ /* 0x000fe20000010037 */
[C---:B------:R-:W-:Y:S01]  /*fc90*/  FFMA.FTZ R36, R6.reuse, R35, -R39 ;  /* 0x0000002306247223 */ /* 0x040fe20000010827 */
[----:B------:R-:W-:Y:S01]  /*fca0*/  FFMA.FTZ R38, R6, R45, R10 ;  /* 0x0000002d06267223 */ /* 0x000fe2000001000a */
[-C--:B------:R-:W-:Y:S01]  /*fcb0*/  FFMA.FTZ R39, R37, R4.reuse, -R8 ;  /* 0x0000000425277223 */ /* 0x080fe20000010808 */
[----:B------:R-:W-:Y:S01]  /*fcc0*/  FMUL.FTZ R40, R41, R4 ;  /* 0x0000000429287220 */ /* 0x000fe20000410000 */
[----:B------:R-:W-:Y:S02]  /*fcd0*/  LOP3.LUT R8, R20, 0xffff0000, RZ, 0xc0, !PT ;  /* 0xffff000014087812 */ /* 0x000fe400078ec0ff */
[----:B------:R-:W-:Y:S01]  /*fce0*/  LOP3.LUT R10, R24, 0xffff0000, RZ, 0xc0, !PT ;  /* 0xffff0000180a7812 */ /* 0x000fe200078ec0ff */
[----:B------:R-:W-:Y:S01]  /*fcf0*/  FFMA.FTZ R40, R37, R34, R40 ;  /* 0x0000002225287223 */ /* 0x000fe20000010028 */
[----:B------:R-:W-:Y:S01]  /*fd00*/  LOP3.LUT R4, R12, 0xffff0000, RZ, 0xc0, !PT ;  /* 0xffff00000c047812 */ /* 0x000fe200078ec0ff */
[----:B------:R-:W-:Y:S01]  /*fd10*/  FMUL.FTZ R34, R9, R8 ;  /* 0x0000000809227220 */ /* 0x000fe20000410000 */
[----:B------:R-:W-:Y:S01]  /*fd20*/  LOP3.LUT R6, R14, 0xffff0000, RZ, 0xc0, !PT ;  /* 0xffff00000e067812 */ /* 0x000fe200078ec0ff */
[----:B------:R-:W-:Y:S01]  /*fd30*/  FMUL.FTZ R48, R11, R10 ;  /* 0x0000000a0b307220 */ /* 0x000fe20000410000 */
[----:B------:R-:W-:Y:S01]  /*fd40*/  LOP3.LUT R7, R7, 0xffff0000, RZ, 0xc0, !PT ;  /* 0xffff000007077812 */ /* 0x000fe200078ec0ff */
[-C--:B------:R-:W-:Y:S01]  /*fd50*/  FMUL.FTZ R35, R9, R4.reuse ;  /* 0x0000000409237220 */ /* 0x080fe20000410000 */
[----:B------:R-:W-:Y:S01]  /*fd60*/  FFMA.FTZ R9, R5, R4, -R34 ;  /* 0x0000000405097223 */ /* 0x000fe20000010822 */
[-C--:B------:R-:W-:Y:S01]  /*fd70*/  FMUL.FTZ R11, R11, R6.reuse ;  /* 0x000000060b0b7220 */ /* 0x080fe20000410000 */
[----:B------:R-:W-:Y:S01]  /*fd80*/  F2FP.BF16.F32.PACK_AB R4, R42, R49 ;  /* 0x000000312a04723e */ /* 0x000fe200000010ff */
[----:B------:R-:W-:Y:S01]  /*fd90*/  FFMA.FTZ R48, R7, R6, -R48 ;  /* 0x0000000607307223 */ /* 0x000fe20000010830 */
[----:B------:R-:W-:Y:S01]  /*fda0*/  FFMA.FTZ R34, R5, R8, R35 ;  /* 0x0000000805227223 */ /* 0x000fe20000010023 */
[----:B------:R-:W-:Y:S01]  /*fdb0*/  FFMA.FTZ R11, R7, R10, R11 ;  /* 0x0000000a070b7223 */ /* 0x000fe2000001000b */
[----:B------:R-:W-:-:S02]  /*fdc0*/  F2FP.BF16.F32.PACK_AB R6, R36, R47 ;  /* 0x0000002f2406723e */ /* 0x000fc400000010ff */
[----:B------:R-:W-:Y:S02]  /*fdd0*/  F2FP.BF16.F32.PACK_AB R5, R9, R46 ;  /* 0x0000002e0905723e */ /* 0x000fe400000010ff */
[----:B------:R-:W-:Y:S02]  /*fde0*/  F2FP.BF16.F32.PACK_AB R7, R48, R39 ;  /* 0x000000273007723e */ /* 0x000fe400000010ff */
[----:B------:R-:W-:Y:S02]  /*fdf0*/  F2FP.BF16.F32.PACK_AB R10, R38, R55 ;  /* 0x00000037260a723e */ /* 0x000fe400000010ff */
[----:B------:R-:W-:Y:S01]  /*fe00*/  F2FP.BF16.F32.PACK_AB R8, R44, R51 ;  /* 0x000000332c08723e */ /* 0x000fe200000010ff */
[----:B------:R1:W-:Y:S01]  /*fe10*/  STS.128 [R50], R4 ;  /* 0x0000000432007388 */ /* 0x0003e20000000c00 */
[----:B------:R-:W-:Y:S02]  /*fe20*/  F2FP.BF16.F32.PACK_AB R9, R34, R53 ;  /* 0x000000352209723e */ /* 0x000fe400000010ff */
[----:B------:R-:W-:-:S05]  /*fe30*/  F2FP.BF16.F32.PACK_AB R11, R11, R40 ;  /* 0x000000280b0b723e */ /* 0x000fca00000010ff */
[----:B------:R1:W-:Y:S02]  /*fe40*/  STS.128 [R0+0x14400], R8 ;  /* 0x0144000800007388 */ /* 0x0003e40000000c00 */
.L_x_816:
[----:B------:R-:W-:Y:S05]  /*fe50*/  BSYNC B1 ;  /* 0x0000000000017941 */ /* 0x000fea0003800000 */
.L_x_815:
[----:B01----:R-:W-:Y:S01]  /*fe60*/  VIADD R0, R212, 0x20 ;  /* 0x00000020d4007836 */ /* 0x003fe20000000000 */
[----:B------:R-:W-:Y:S04]  /*fe70*/  BSSY B1, `(.L_x_819) ;  /* 0x00000bc000017945 */ /* 0x000fe80003800000 */
[----:B------:R-:W-:-:S13]  /*fe80*/  ISETP.GE.AND P0, PT, R0, R33, PT ;  /* 0x000000210000720c */ /* 0x000fda0003f06270 */
[----:B------:R-:W-:Y:S05]  /*fe90*/  @P0 BRA `(.L_x_820) ;  /* 0x0000000800e40947 */ /* 0x000fea0003800000 */
[----:B------:R-:W0:Y:S01]  /*fea0*/  LDC R46, c[0x0][0x3f4] ;  /* 0x0000fd00ff2e7b82 */ /* 0x000e220000000800 */
[----:B------:R-:W-:Y:S01]  /*feb0*/  BSSY B2, `(.L_x_821) ;  /* 0x000005f000027945 */ /* 0x000fe20003800000 */
[----:B------:R-:W-:Y:S02]  /*fec0*/  SHF.R.U32.HI R54, RZ, 0x3, R225 ;  /* 0x00000003ff367819 */ /* 0x000fe400000116e1 */
[-C--:B0-----:R-:W-:Y:S02]  /*fed0*/  ISETP.GE.AND P0, PT, R16, R46.reuse, PT ;  /* 0x0000002e1000720c */ /* 0x081fe40003f06270 */
[----:B------:R-:W-:-:S11]  /*fee0*/  ISETP.GE.AND P1, PT, R213, R46, PT ;  /* 0x0000002ed500720c */ /* 0x000fd60003f26270 */
[----:B------:R-:W-:Y:S05]  /*fef0*/  @P0 BRA `(.L_x_822) ;  /* 0x0000000400680947 */ /* 0x000fea0003800000 */
[----:B------:R-:W2:Y:S01]  /*ff00*/  LDL R6, [R1+0x60] ;  /* 0x0000600001067983 */ /* 0x000ea20000100800 */
[----:B------:R-:W-:Y:S01]  /*ff10*/  LEA.HI R0, R46, R235, RZ, 0x1d ;  /* 0x000000eb2e007211 */ /* 0x000fe200078fe8ff */
[----:B------:R-:W-:Y:S01]  /*ff20*/  IMAD.U32 R44, R29, 0x10000, RZ ;  /* 0x000100001d2c7824 */ /* 0x000fe200078e00ff */
[----:B------:R-:W-:Y:S01]  /*ff30*/  LOP3.LUT R7, R225, 0x38, R16, 0xf8, !PT ;  /* 0x00000038e1077812 */ /* 0x000fe200078ef810 */
[----:B------:R-:W-:Y:S01]  /*ff40*/  IMAD.U32 R42, R25, 0x10000, RZ ;  /* 0x00010000192a7824 */ /* 0x000fe200078e00ff */
[----:B------:R-:W-:Y:S01]  /*ff50*/  SHF.R.S32.HI R5, RZ, 0x1f, R0 ;  /* 0x0000001fff057819 */ /* 0x000fe20000011400 */
[----:B------:R-:W-:Y:S01]  /*ff60*/  IMAD.SHL.U32 R4, R0, 0x8, RZ ;  /* 0x0000000800047824 */ /* 0x000fe200078e00ff */
[----:B------:R-:W-:Y:S01]  /*ff70*/  LOP3.LUT R7, R228, R7, R54, 0xf6, !PT ;  /* 0x00000007e4077212 */ /* 0x000fe200078ef636 */
[----:B------:R-:W-:Y:S01]  /*ff80*/  IMAD.U32 R53, R30, 0x10000, RZ ;  /* 0x000100001e357824 */ /* 0x000fe200078e00ff */
[----:B------:R-:W-:Y:S01]  /*ff90*/  LEA.HI R5, R5, R0, RZ, 0x3 ;  /* 0x0000000005057211 */ /* 0x000fe200078f18ff */
[----:B------:R-:W-:Y:S01]  /*ffa0*/  IMAD.U32 R51, R26, 0x10000, RZ ;  /* 0x000100001a337824 */ /* 0x000fe200078e00ff */
[----:B------:R-:W-:Y:S01]  /*ffb0*/  LOP3.LUT R0, R225, 0x38, R4, 0xf8, !PT ;  /* 0x00000038e1007812 */ /* 0x000fe200078ef804 */
[----:B------:R-:W-:Y:S01]  /*ffc0*/  IMAD.U32 R50, R31, 0x10000, RZ ;  /* 0x000100001f327824 */ /* 0x000fe200078e00ff */
[----:B------:R-:W-:Y:S01]  /*ffd0*/  LOP3.LUT R48, R29, 0xffff0000, RZ, 0xc0, !PT ;  /* 0xffff00001d307812 */ /* 0x000fe200078ec0ff */
[----:B------:R-:W-:Y:S01]  /*ffe0*/  IMAD.SHL.U32 R4, R5, 0x400, RZ ;  /* 0x0000040005047824 */ /* 0x000fe200078e00ff */
[----:B------:R-:W-:-:S02]  /*fff0*/  LOP3.LUT R5, R0, R54, RZ, 0x3c, !PT ;  /* 0x0000003600057212 */ /* 0x000fc400078e3cff */
[----:B------:R-:W-:Y:S02]  /*10000*/  LOP3.LUT R55, R32, 0xffff0000, RZ, 0xc0, !PT ;  /* 0xffff000020377812 */ /* 0x000fe400078ec0ff */
        /* <DEDUP_REMOVED lines=8> */
[-C--:B------:R-:W-:Y:S01]  /*10090*/  FMUL.FTZ R43, R44, R38.reuse ;  /* 0x000000262c2b7220 */ /* 0x080fe20000410000 */
[----:B------:R-:W-:Y:S01]  /*100a0*/  FMUL.FTZ R45, R42, R38 ;  /* 0x000000262a2d7220 */ /* 0x000fe20000410000 */
[----:B------:R-:W-:Y:S01]  /*100b0*/  LOP3.LUT R38, R25, 0xffff0000, RZ, 0xc0, !PT ;  /* 0xffff000019267812 */ /* 0x000fe200078ec0ff */
[----:B------:R-:W-:Y:S01]  /*100c0*/  FMUL.FTZ R47, R48, R8 ;  /* 0x00000008302f7220 */ /* 0x000fe20000410000 */
[C---:B------:R-:W-:Y:S01]  /*100d0*/  IMAD.U32 R40, R10.reuse, 0x10000, RZ ;  /* 0x000100000a287824 */ /* 0x040fe200078e00ff */
[----:B------:R-:W-:Y:S01]  /*100e0*/  LOP3.LUT R10, R10, 0xffff0000, RZ, 0xc0, !PT ;  /* 0xffff00000a0a7812 */ /* 0x000fe200078ec0ff */
[----:B------:R-:W-:-:S02]  /*100f0*/  IMAD.U32 R41, R11, 0x10000, RZ ;  /* 0x000100000b297824 */ /* 0x000fc400078e00ff */
[----:B------:R-:W-:Y:S01]  /*10100*/  FMUL.FTZ R49, R38, R8 ;  /* 0x0000000826317220 */ /* 0x000fe20000410000 */
[----:B------:R-:W-:Y:S01]  /*10110*/  LOP3.LUT R11, R11, 0xffff0000, RZ, 0xc0, !PT ;  /* 0xffff00000b0b7812 */ /* 0x000fe200078ec0ff */
[----:B--2---:R-:W-:-:S05]  /*10120*/  IMAD R52, R7, 0x2, R6 ;  /* 0x0000000207347824 */ /* 0x004fca00078e0206 */
[----:B------:R-:W0:Y:S02]  /*10130*/  LDS.128 R4, [R52] ;  /* 0x0000000034047984 */ /* 0x000e240000000c00 */
[C---:B0-----:R-:W-:Y:S01]  /*10140*/  IMAD.U32 R34, R4.reuse, 0x10000, RZ ;  /* 0x0001000004227824 */ /* 0x041fe200078e00ff */
[----:B------:R-:W-:Y:S01]  /*10150*/  LOP3.LUT R4, R4, 0xffff0000, RZ, 0xc0, !PT ;  /* 0xffff000004047812 */ /* 0x000fe200078ec0ff */
[C---:B------:R-:W-:Y:S01]  /*10160*/  IMAD.U32 R35, R5.reuse, 0x10000, RZ ;  /* 0x0001000005237824 */ /* 0x040fe200078e00ff */
[----:B------:R-:W-:Y:S01]  /*10170*/  LOP3.LUT R5, R5, 0xffff0000, RZ, 0xc0, !PT ;  /* 0xffff000005057812 */ /* 0x000fe200078ec0ff */
[----:B------:R-:W-:Y:S01]  /*10180*/  FFMA.FTZ R43, R42, R34, -R43 ;  /* 0x000000222a2b7223 */ /* 0x000fe2000001082b */
[-C--:B------:R-:W-:Y:S01]  /*10190*/  FMUL.FTZ R42, R51, R39.reuse ;  /* 0x00000027332a7220 */ /* 0x080fe20000410000 */
[----:B------:R-:W-:Y:S01]  /*101a0*/  FFMA.FTZ R8, R38, R4, -R47 ;  /* 0x0000000426087223 */ /* 0x000fe2000001082f */
[----:B------:R-:W-:Y:S01]  /*101b0*/  FMUL.FTZ R38, R53, R39 ;  /* 0x0000002735267220 */ /* 0x000fe20000410000 */
[----:B------:R-:W-:Y:S01]  /*101c0*/  FFMA.FTZ R45, R44, R34, R45 ;  /* 0x000000222c2d7223 */ /* 0x000fe2000001002d */
[----:B------:R-:W-:Y:S01]  /*101d0*/  FFMA.FTZ R34, R48, R4, R49 ;  /* 0x0000000430227223 */ /* 0x000fe20000010031 */
[----:B------:R-:W-:-:S02]  /*101e0*/  IMAD.U32 R4, R27, 0x10000, RZ ;  /* 0x000100001b047824 */ /* 0x000fc400078e00ff */
[-C--:B------:R-:W-:Y:S01]  /*101f0*/  FFMA.FTZ R38, R51, R35.reuse, -R38 ;  /* 0x0000002333267223 */ /* 0x080fe20000010826 */
[----:B------:R-:W-:Y:S01]  /*10200*/  FFMA.FTZ R42, R53, R35, R42 ;  /* 0x00000023352a7223 */ /* 0x000fe2000001002a */
[----:B------:R-:W-:Y:S01]  /*10210*/  LOP3.LUT R44, R27, 0xffff0000, RZ, 0xc0, !PT ;  /* 0xffff00001b2c7812 */ /* 0x000fe200078ec0ff */
[----:B------:R-:W-:Y:S01]  /*10220*/  IMAD.U32 R36, R6, 0x10000, RZ ;  /* 0x0001000006247824 */ /* 0x000fe200078e00ff */
[----:B------:R-:W-:Y:S01]  /*10230*/  LOP3.LUT R48, R31, 0xffff0000, RZ, 0xc0, !PT ;  /* 0xffff00001f307812 */ /* 0x000fe200078ec0ff */
[-C--:B------:R-:W-:Y:S01]  /*10240*/  FMUL.FTZ R35, R50, R40.reuse ;  /* 0x0000002832237220 */ /* 0x080fe20000410000 */
[----:B------:R-:W-:Y:S01]  /*10250*/  IMAD.U32 R53, R32, 0x10000, RZ ;  /* 0x0001000020357824 */ /* 0x000fe200078e00ff */
[----:B------:R-:W-:Y:S01]  /*10260*/  LOP3.LUT R6, R6, 0xffff0000, RZ, 0xc0, !PT ;  /* 0xffff000006067812 */ /* 0x000fe200078ec0ff */
[C---:B------:R-:W-:Y:S01]  /*10270*/  FMUL.FTZ R39, R4.reuse, R40 ;  /* 0x0000002804277220 */ /* 0x040fe20000410000 */
[----:B------:R-:W-:Y:S01]  /*10280*/  FFMA.FTZ R35, R4, R36, -R35 ;  /* 0x0000002404237223 */ /* 0x000fe20000010823 */
[-C--:B------:R-:W-:Y:S01]  /*10290*/  FMUL.FTZ R47, R48, R10.reuse ;  /* 0x0000000a302f7220 */ /* 0x080fe20000410000 */
[----:B------:R-:W-:Y:S01]  /*102a0*/  FMUL.FTZ R49, R44, R10 ;  /* 0x0000000a2c317220 */ /* 0x000fe20000410000 */
[----:B------:R-:W-:-:S02]  /*102b0*/  IMAD.U32 R37, R7, 0x10000, RZ ;  /* 0x0001000007257824 */ /* 0x000fc400078e00ff */
[-C--:B------:R-:W-:Y:S01]  /*102c0*/  FMUL.FTZ R4, R53, R41.reuse ;  /* 0x0000002935047220 */ /* 0x080fe20000410000 */
[----:B------:R-:W-:Y:S02]  /*102d0*/  IMAD.U32 R51, R28, 0x10000, RZ ;  /* 0x000100001c337824 */ /* 0x000fe400078e00ff */
[----:B------:R-:W-:Y:S01]  /*102e0*/  FFMA.FTZ R10, R50, R36, R39 ;  /* 0x00000024320a7223 */ /* 0x000fe20000010027 */
[-C--:B------:R-:W-:Y:S01]  /*102f0*/  FFMA.FTZ R36, R44, R6.reuse, -R47 ;  /* 0x000000062c247223 */ /* 0x080fe2000001082f */
[----:B------:R-:W-:Y:S01]  /*10300*/  FFMA.FTZ R49, R48, R6, R49 ;  /* 0x0000000630317223 */ /* 0x000fe20000010031 */
[C---:B------:R-:W-:Y:S01]  /*10310*/  FMUL.FTZ R6, R51.reuse, R41 ;  /* 0x0000002933067220 */ /* 0x040fe20000410000 */
[----:B------:R-:W-:Y:S01]  /*10320*/  FFMA.FTZ R39, R51, R37, -R4 ;  /* 0x0000002533277223 */ /* 0x000fe20000010804 */
[----:B------:R-:W-:Y:S01]  /*10330*/  LOP3.LUT R51, R30, 0xffff0000, RZ, 0xc0, !PT ;  /* 0xffff00001e337812 */ /* 0x000fe200078ec0ff */
[----:B------:R-:W-:Y:S01]  /*10340*/  FMUL.FTZ R40, R55, R11 ;  /* 0x0000000b37287220 */ /* 0x000fe20000410000 */
[----:B------:R-:W-:Y:S01]  /*10350*/  LOP3.LUT R41, R26, 0xffff0000, RZ, 0xc0, !PT ;  /* 0xffff00001a297812 */ /* 0x000fe200078ec0ff */
[----:B------:R-:W-:Y:S01]  /*10360*/  FFMA.FTZ R37, R53, R37, R6 ;  /* 0x0000002535257223 */ /* 0x000fe20000010006 */
[----:B------:R-:W-:Y:S01]  /*10370*/  LOP3.LUT R47, R28, 0xffff0000, RZ, 0xc0, !PT ;  /* 0xffff00001c2f7812 */ /* 0x000fe200078ec0ff */
[-C--:B------:R-:W-:Y:S01]  /*10380*/  FMUL.FTZ R4, R51, R9.reuse ;  /* 0x0000000933047220 */ /* 0x080fe20000410000 */
[----:B------:R-:W-:Y:S01]  /*10390*/  LOP3.LUT R7, R7, 0xffff0000, RZ, 0xc0, !PT ;  /* 0xffff000007077812 */ /* 0x000fe200078ec0ff */
[----:B------:R-:W-:Y:S01]  /*103a0*/  FMUL.FTZ R6, R41, R9 ;  /* 0x0000000929067220 */ /* 0x000fe20000410000 */
[----:B------:R-:W-:Y:S01]  /*103b0*/  F2FP.BF16.F32.PACK_AB R10, R49, R10 ;  /* 0x0000000a310a723e */ /* 0x000fe200000010ff */
[----:B------:R-:W-:Y:S01]  /*103c0*/  FMUL.FTZ R44, R47, R11 ;  /* 0x0000000b2f2c7220 */ /* 0x000fe20000410000 */
[-C--:B------:R-:W-:Y:S01]  /*103d0*/  FFMA.FTZ R9, R41, R5.reuse, -R4 ;  /* 0x0000000529097223 */ /* 0x080fe20000010804 */
[----:B------:R-:W-:Y:S01]  /*103e0*/  FFMA.FTZ R11, R51, R5, R6 ;  /* 0x00000005330b7223 */ /* 0x000fe20000010006 */
[-C--:B------:R-:W-:Y:S01]  /*103f0*/  FFMA.FTZ R40, R47, R7.reuse, -R40 ;  /* 0x000000072f287223 */ /* 0x080fe20000010828 */
[----:B------:R-:W-:Y:S01]  /*10400*/  FFMA.FTZ R44, R55, R7, R44 ;  /* 0x00000007372c7223 */ /* 0x000fe2000001002c */
[----:B------:R-:W-:-:S02]  /*10410*/  F2FP.BF16.F32.PACK_AB R6, R36, R35 ;  /* 0x000000232406723e */ /* 0x000fc400000010ff */
[----:B------:R-:W-:Y:S02]  /*10420*/  F2FP.BF16.F32.PACK_AB R5, R9, R38 ;  /* 0x000000260905723e */ /* 0x000fe400000010ff */
[----:B------:R-:W-:Y:S02]  /*10430*/  F2FP.BF16.F32.PACK_AB R4, R8, R43 ;  /* 0x0000002b0804723e */ /* 0x000fe400000010ff */
[----:B------:R-:W-:Y:S02]  /*10440*/  F2FP.BF16.F32.PACK_AB R9, R11, R42 ;  /* 0x0000002a0b09723e */ /* 0x000fe400000010ff */
[----:B------:R-:W-:Y:S02]  /*10450*/  F2FP.BF16.F32.PACK_AB R7, R40, R39 ;  /* 0x000000272807723e */ /* 0x000fe400000010ff */
[----:B------:R-:W-:Y:S02]  /*10460*/  F2FP.BF16.F32.PACK_AB R8, R34, R45 ;  /* 0x0000002d2208723e */ /* 0x000fe400000010ff */
[----:B------:R-:W-:Y:S01]  /*10470*/  F2FP.BF16.F32.PACK_AB R11, R44, R37 ;  /* 0x000000252c0b723e */ /* 0x000fe200000010ff */
[----:B------:R0:W-:Y:S04]  /*10480*/  STS.128 [R52], R4 ;  /* 0x0000000434007388 */ /* 0x0001e80000000c00 */
[----:B------:R0:W-:Y:S02]  /*10490*/  STS.128 [R0+0x14400], R8 ;  /* 0x0144000800007388 */ /* 0x0001e40000000c00 */
.L_x_822:
[----:B------:R-:W-:Y:S05]  /*104a0*/  BSYNC B2 ;  /* 0x0000000000027941 */ /* 0x000fea0003800000 */
.L_x_821:
[----:B------:R-:W-:Y:S05]  /*104b0*/  @P1 BRA `(.L_x_820) ;  /* 0x00000004005c1947 */ /* 0x000fea0003800000 */
[----:B------:R-:W2:Y:S01]  /*104c0*/  LDL R50, [R1+0x78] ;  /* 0x0000780001327983 */ /* 0x000ea20000100800 */
[----:B------:R-:W-:Y:S01]  /*104d0*/  LEA.HI R46, R46, R236, RZ, 0x1d ;  /* 0x000000ec2e2e7211 */ /* 0x000fe200078fe8ff */
[----:B------:R-:W-:Y:S01]  /*104e0*/  IMAD.U32 R44, R15, 0x10000, RZ ;  /* 0x000100000f2c7824 */ /* 0x000fe200078e00ff */
[----:B------:R-:W-:Y:S01]  /*104f0*/  LOP3.LUT R55, R24, 0xffff0000, RZ, 0xc0, !PT ;  /* 0xffff000018377812 */ /* 0x000fe200078ec0ff */
[----:B------:R-:W-:Y:S01]  /*10500*/  IMAD.U32 R42, R3, 0x10000, RZ ;  /* 0x00010000032a7824 */ /* 0x000fe200078e00ff */
[----:B0-----:R-:W-:Y:S01]  /*10510*/  SHF.R.S32.HI R5, RZ, 0x1f, R46 ;  /* 0x0000001fff057819 */ /* 0x001fe2000001142e */
[----:B------:R-:W-:Y:S02]  /*10520*/  IMAD.SHL.U32 R0, R46, 0x8, RZ ;  /* 0x000000082e007824 */ /* 0x000fe400078e00ff */
[----:B------:R-:W-:Y:S01]  /*10530*/  IMAD.U32 R53, R20, 0x10000, RZ ;  /* 0x0001000014357824 */ /* 0x000fe200078e00ff */
[----:B------:R-:W-:Y:S01]  /*10540*/  LEA.HI R5, R5, R46, RZ, 0x3 ;  /* 0x0000002e05057211 */ /* 0x000fe200078f18ff */
[----:B------:R-:W-:Y:S01]  /*10550*/  IMAD.U32 R51, R12, 0x10000, RZ ;  /* 0x000100000c337824 */ /* 0x000fe200078e00ff */
[----:B------:R-:W-:Y:S01]  /*10560*/  LOP3.LUT R0, R225, 0x38, R0, 0xf8, !PT ;  /* 0x00000038e1007812 */ /* 0x000fe200078ef800 */
[----:B------:R-:W-:Y:S01]  /*10570*/  IMAD.U32 R48, R21, 0x10000, RZ ;  /* 0x0001000015307824 */ /* 0x000fe200078e00ff */
[----:B------:R-:W-:Y:S01]  /*10580*/  LOP3.LUT R46, R15, 0xffff0000, RZ, 0xc0, !PT ;  /* 0xffff00000f2e7812 */ /* 0x000fe200078ec0ff */
[----:B------:R-:W-:Y:S01]  /*10590*/  IMAD.SHL.U32 R4, R5, 0x400, RZ ;  /* 0x0000040005047824 */ /* 0x000fe200078e00ff */
[----:B------:R-:W-:-:S04]  /*105a0*/  LOP3.LUT R5, R0, R54, RZ, 0x3c, !PT ;  /* 0x0000003600057212 */ /* 0x000fc800078e3cff */
        /* <DEDUP_REMOVED lines=17> */
[----:B--2---:R-:W0:Y:S02]  /*106c0*/  LDS.128 R4, [R50] ;  /* 0x0000000032047984 */ /* 0x004e240000000c00 */
        /* <DEDUP_REMOVED lines=54> */
.L_x_820:
[----:B------:R-:W-:Y:S05]  /*10a30*/  BSYNC B1 ;  /* 0x0000000000017941 */ /* 0x000fea0003800000 */
.L_x_819:
        /* <DEDUP_REMOVED lines=12> */
[C---:B------:R-:W-:Y:S01]  /*10b00*/  IMAD.U32 R44, R29.reuse, 0x10000, RZ ;  /* 0x000100001d2c7824 */ /* 0x040fe200078e00ff */
[----:B------:R-:W-:Y:S01]  /*10b10*/  LOP3.LUT R48, R29, 0xffff0000, RZ, 0xc0, !PT ;  /* 0xffff00001d307812 */ /* 0x000fe200078ec0ff */
[----:B------:R-:W-:Y:S01]  /*10b20*/  IMAD.U32 R42, R25, 0x10000, RZ ;  /* 0x00010000192a7824 */ /* 0x000fe200078e00ff */
[----:B------:R-:W-:Y:S01]  /*10b30*/  SHF.R.S32.HI R7, RZ, 0x1f, R0 ;  /* 0x0000001fff077819 */ /* 0x000fe20000011400 */
[----:B------:R-:W-:Y:S01]  /*10b40*/  IMAD.SHL.U32 R5, R0, 0x8, RZ ;  /* 0x0000000800057824 */ /* 0x000fe200078e00ff */
[----:B------:R-:W-:Y:S01]  /*10b50*/  LOP3.LUT R55, R32, 0xffff0000, RZ, 0xc0, !PT ;  /* 0xffff000020377812 */ /* 0x000fe200078ec0ff */
[----:B------:R-:W-:Y:S01]  /*10b60*/  IMAD.U32 R53, R30, 0x10000, RZ ;  /* 0x000100001e357824 */ /* 0x000fe200078e00ff */
[----:B------:R-:W-:Y:S01]  /*10b70*/  LEA.HI R7, R7, R0, RZ, 0x3 ;  /* 0x0000000007077211 */ /* 0x000fe200078f18ff */
[----:B------:R-:W-:Y:S01]  /*10b80*/  IMAD.U32 R51, R26, 0x10000, RZ ;  /* 0x000100001a337824 */ /* 0x000fe200078e00ff */
[----:B------:R-:W-:Y:S01]  /*10b90*/  LOP3.LUT R0, R226, 0x38, R5, 0xf8, !PT ;  /* 0x00000038e2007812 */ /* 0x000fe200078ef805 */
[----:B------:R-:W-:-:S02]  /*10ba0*/  IMAD.U32 R50, R31, 0x10000, RZ ;  /* 0x000100001f327824 */ /* 0x000fc400078e00ff */
        /* <DEDUP_REMOVED lines=74> */
.L_x_826:
[----:B------:R-:W-:Y:S05]  /*11050*/  BSYNC B2 ;  /* 0x0000000000027941 */ /* 0x000fea0003800000 */
.L_x_825:
        /* <DEDUP_REMOVED lines=88> */
.L_x_824:
[----:B------:R-:W-:Y:S05]  /*115e0*/  BSYNC B1 ;  /* 0x0000000000017941 */ /* 0x000fea0003800000 */
.L_x_823:
[----:B01----:R-:W-:-:S05]  /*115f0*/  VIADD R0, R212, 0x60 ;  /* 0x00000060d4007836 */ /* 0x003fca0000000000 */
[----:B------:R-:W-:-:S13]  /*11600*/  ISETP.GE.AND P0, PT, R0, R33, PT ;  /* 0x000000210000720c */ /* 0x000fda0003f06270 */
[----:B------:R-:W-:Y:S05]  /*11610*/  @P0 BRA `(.L_x_803) ;  /* 0x0000000800f40947 */ /* 0x000fea0003800000 */
[----:B------:R0:W5:Y:S01]  /*11620*/  LDL R51, [R1+0x64] ;  /* 0x0000640001337983 */ /* 0x0001620000100800 */
[----:B------:R-:W1:Y:S01]  /*11630*/  LDC R41, c[0x0][0x3f4] ;  /* 0x0000fd00ff297b82 */ /* 0x000e620000000800 */
[C---:B------:R-:W-:Y:S01]  /*11640*/  VIADD R53, R212.reuse, 0x60 ;  /* 0x00000060d4357836 */ /* 0x040fe20000000000 */
[----:B------:R-:W-:Y:S01]  /*11650*/  BSSY B1, `(.L_x_827) ;  /* 0x0000061000017945 */ /* 0x000fe20003800000 */
[----:B------:R-:W-:Y:S02]  /*11660*/  VIADD R54, R212, 0x60 ;  /* 0x00000060d4367836 */ /* 0x000fe40000000000 */
[----:B------:R-:W-:Y:S02]  /*11670*/  IMAD.SHL.U32 R53, R53, 0x40, RZ ;  /* 0x0000004035357824 */ /* 0x000fe400078e00ff */
[----:B------:R-:W-:-:S03]  /*11680*/  IMAD.SHL.U32 R54, R54, 0x40, RZ ;  /* 0x0000004036367824 */ /* 0x000fc600078e00ff */
[----:B------:R-:W-:Y:S02]  /*11690*/  LOP3.LUT R53, R53, 0x1c0, RZ, 0xc0, !PT ;  /* 0x000001c035357812 */ /* 0x000fe400078ec0ff */
[----:B------:R-:W-:Y:S02]  /*116a0*/  LOP3.LUT R54, R54, 0x1c0, RZ, 0xc0, !PT ;  /* 0x000001c036367812 */ /* 0x000fe400078ec0ff */
[----:B------:R-:W-:Y:S02]  /*116b0*/  SHF.R.U32.HI R53, RZ, 0x3, R53 ;  /* 0x00000003ff357819 */ /* 0x000fe40000011635 */
[-C--:B-1----:R-:W-:Y:S02]  /*116c0*/  ISETP.GE.AND P0, PT, R16, R41.reuse, PT ;  /* 0x000000291000720c */ /* 0x082fe40003f06270 */
[----:B------:R-:W-:-:S11]  /*116d0*/  ISETP.GE.AND P1, PT, R213, R41, PT ;  /* 0x00000029d500720c */ /* 0x000fd60003f26270 */
[----:B0-----:R-:W-:Y:S05]  /*116e0*/  @P0 BRA `(.L_x_828) ;  /* 0x00000004005c0947 */ /* 0x001fea0003800000 */
[----:B------:R-:W2:Y:S01]  /*116f0*/  LDL R55, [R1+0x6c] ;  /* 0x00006c0001377983 */ /* 0x000ea20000100800 */
[----:B------:R-:W-:Y:S01]  /*11700*/  LEA.HI R0, R41, R235, RZ, 0x1d ;  /* 0x000000eb29007211 */ /* 0x000fe200078fe8ff */
[C---:B------:R-:W-:Y:S01]  /*11710*/  IMAD.U32 R45, R29.reuse, 0x10000, RZ ;  /* 0x000100001d2d7824 */ /* 0x040fe200078e00ff */
[----:B------:R-:W-:Y:S01]  /*11720*/  LOP3.LUT R50, R29, 0xffff0000, RZ, 0xc0, !PT ;  /* 0xffff00001d327812 */ /* 0x000fe200078ec0ff */
[C---:B------:R-:W-:Y:S01]  /*11730*/  IMAD.U32 R43, R25.reuse, 0x10000, RZ ;  /* 0x00010000192b7824 */ /* 0x040fe200078e00ff */
[----:B------:R-:W-:Y:S01]  /*11740*/  SHF.R.S32.HI R5, RZ, 0x1f, R0 ;  /* 0x0000001fff057819 */ /* 0x000fe20000011400 */
[----:B------:R-:W-:Y:S01]  /*11750*/  IMAD.SHL.U32 R4, R0, 0x8, RZ ;  /* 0x0000000800047824 */ /* 0x000fe200078e00ff */
[----:B------:R-:W-:Y:S01]  /*11760*/  LOP3.LUT R46, R25, 0xffff0000, RZ, 0xc0, !PT ;  /* 0xffff0000192e7812 */ /* 0x000fe200078ec0ff */
[----:B------:R-:W-:Y:S01]  /*11770*/  IMAD.U32 R52, R30, 0x10000, RZ ;  /* 0x000100001e347824 */ /* 0x000fe200078e00ff */
[----:B------:R-:W-:Y:S01]  /*11780*/  LEA.HI R5, R5, R0, RZ, 0x3 ;  /* 0x0000000005057211 */ /* 0x000fe200078f18ff */
[----:B------:R-:W-:Y:S01]  /*11790*/  IMAD.U32 R48, R26, 0x10000, RZ ;  /* 0x000100001a307824 */ /* 0x000fe200078e00ff */
[----:B------:R-:W-:-:S02]  /*117a0*/  LOP3.LUT R0, R54, 0x38, R4, 0xf8, !PT ;  /* 0x0000003836007812 */ /* 0x000fc400078ef804 */
[----:B------:R-:W-:Y:S01]  /*117b0*/  LOP3.LUT R47, R30, 0xffff0000, RZ, 0xc0, !PT ;  /* 0xffff00001e2f7812 */ /* 0x000fe200078ec0ff */
[----:B------:R-:W-:Y:S01]  /*117c0*/  IMAD.SHL.U32 R5, R5, 0x400, RZ ;  /* 0x0000040005057824 */ /* 0x000fe200078e00ff */
[----:B------:R-:W-:Y:S02]  /*117d0*/  LOP3.LUT R0, R0, R53, RZ, 0x3c, !PT ;  /* 0x0000003500007212 */ /* 0x000fe400078e3cff */
[----:B------:R-:W-:Y:S02]  /*117e0*/  LOP3.LUT R49, R32, 0xffff0000, RZ, 0xc0, !PT ;  /* 0xffff000020317812 */ /* 0x000fe400078ec0ff */
[----:B------:R-:W-:-:S04]  /*117f0*/  LOP3.LUT R5, R5, 0x7fffe000, RZ, 0xc0, !PT ;  /* 0x7fffe00005057812 */ /* 0x000fc800078ec0ff */
[----:B-----5:R-:W-:-:S05]  /*11800*/  IADD3 R9, R0, R5, R51 ;  /* 0x0000000500097210 */ /* 0x020fca0007ffe033 */
        /* <DEDUP_REMOVED lines=8> */
[-C--:B------:R-:W-:Y:S01]  /*11890*/  FMUL.FTZ R25, R50, R8.reuse ;  /* 0x0000000832197220 */ /* 0x080fe20000410000 */
[----:B------:R-:W-:Y:S01]  /*118a0*/  FMUL.FTZ R29, R46, R8 ;  /* 0x000000082e1d7220 */ /* 0x000fe20000410000 */
[----:B------:R-:W-:Y:S01]  /*118b0*/  FMUL.FTZ R37, R48, R38 ;  /* 0x0000002630257220 */ /* 0x000fe20000410000 */
[C---:B------:R-:W-:Y:S01]  /*118c0*/  IMAD.U32 R39, R10.reuse, 0x10000, RZ ;  /* 0x000100000a277824 */ /* 0x040fe200078e00ff */
[----:B------:R-:W-:Y:S01]  /*118d0*/  LOP3.LUT R10, R10, 0xffff0000, RZ, 0xc0, !PT ;  /* 0xffff00000a0a7812 */ /* 0x000fe200078ec0ff */
[C---:B------:R-:W-:Y:S01]  /*118e0*/  IMAD.U32 R40, R11.reuse, 0x10000, RZ ;  /* 0x000100000b287824 */ /* 0x040fe200078e00ff */
[----:B------:R-:W-:-:S05]  /*118f0*/  LOP3.LUT R11, R11, 0xffff0000, RZ, 0xc0, !PT ;  /* 0xffff00000b0b7812 */ /* 0x000fca00078ec0ff */
[----:B------:R-:W-:Y:S01]  /*11900*/  FMUL.FTZ R30, R49, R11 ;  /* 0x0000000b311e7220 */ /* 0x000fe20000410000 */
[----:B--2---:R-:W0:Y:S02]  /*11910*/  LDS.128 R4, [R55] ;  /* 0x0000000037047984 */ /* 0x004e240000000c00 */
[C---:B0-----:R-:W-:Y:S01]  /*11920*/  IMAD.U32 R33, R4.reuse, 0x10000, RZ ;  /* 0x0001000004217824 */ /* 0x041fe200078e00ff */
[----:B------:R-:W-:Y:S01]  /*11930*/  LOP3.LUT R4, R4, 0xffff0000, RZ, 0xc0, !PT ;  /* 0xffff000004047812 */ /* 0x000fe200078ec0ff */
[C---:B------:R-:W-:Y:S01]  /*11940*/  IMAD.U32 R34, R5.reuse, 0x10000, RZ ;  /* 0x0001000005227824 */ /* 0x040fe200078e00ff */
[----:B------:R-:W-:Y:S01]  /*11950*/  LOP3.LUT R5, R5, 0xffff0000, RZ, 0xc0, !PT ;  /* 0xffff000005057812 */ /* 0x000fe200078ec0ff */
[-C--:B------:R-:W-:Y:S01]  /*11960*/  FFMA.FTZ R42, R43, R33.reuse, -R42 ;  /* 0x000000212b2a7223 */ /* 0x080fe2000001082a */
[----:B------:R-:W-:Y:S01]  /*11970*/  FFMA.FTZ R44, R45, R33, R44 ;  /* 0x000000212d2c7223 */ /* 0x000fe2000001002c */
[----:B------:R-:W-:Y:S01]  /*11980*/  FMUL.FTZ R33, R52, R38 ;  /* 0x0000002634217220 */ /* 0x000fe20000410000 */
[----:B------:R-:W-:-:S02]  /*11990*/  IMAD.U32 R45, R31, 0x10000, RZ ;  /* 0x000100001f2d7824 */ /* 0x000fc400078e00ff */
[-C--:B------:R-:W-:Y:S01]  /*119a0*/  FFMA.FTZ R25, R46, R4.reuse, -R25 ;  /* 0x000000042e197223 */ /* 0x080fe20000010819 */
[C---:B------:R-:W-:Y:S01]  /*119b0*/  IMAD.U32 R43, R27.reuse, 0x10000, RZ ;  /* 0x000100001b2b7824 */ /* 0x040fe200078e00ff */
[----:B------:R-:W-:Y:S01]  /*119c0*/  LOP3.LUT R38, R27, 0xffff0000, RZ, 0xc0, !PT ;  /* 0xffff00001b267812 */ /* 0x000fe200078ec0ff */
[----:B------:R-:W-:Y:S01]  /*119d0*/  FFMA.FTZ R29, R50, R4, R29 ;  /* 0x00000004321d7223 */ /* 0x000fe2000001001d */
[----:B------:R-:W-:Y:S01]  /*119e0*/  LOP3.LUT R46, R31, 0xffff0000, RZ, 0xc0, !PT ;  /* 0xffff00001f2e7812 */ /* 0x000fe200078ec0ff */
[-C--:B------:R-:W-:Y:S01]  /*119f0*/  FFMA.FTZ R33, R48, R34.reuse, -R33 ;  /* 0x0000002230217223 */ /* 0x080fe20000010821 */
[----:B------:R-:W-:Y:S01]  /*11a00*/  FFMA.FTZ R37, R52, R34, R37 ;  /* 0x0000002234257223 */ /* 0x000fe20000010025 */
[----:B------:R-:W-:Y:S02]  /*11a10*/  IMAD.U32 R35, R6, 0x10000, RZ ;  /* 0x0001000006237824 */ /* 0x000fe400078e00ff */
[-C--:B------:R-:W-:Y:S01]  /*11a20*/  FMUL.FTZ R4, R45, R39.reuse ;  /* 0x000000272d047220 */ /* 0x080fe20000410000 */
[----:B------:R-:W-:Y:S01]  /*11a30*/  FMUL.FTZ R34, R43, R39 ;  /* 0x000000272b227220 */ /* 0x000fe20000410000 */
[----:B------:R-:W-:-:S02]  /*11a40*/  IMAD.U32 R48, R32, 0x10000, RZ ;  /* 0x0001000020307824 */ /* 0x000fc400078e00ff */
[-C--:B------:R-:W-:Y:S01]  /*11a50*/  FMUL.FTZ R27, R46, R10.reuse ;  /* 0x0000000a2e1b7220 */ /* 0x080fe20000410000 */
[----:B------:R-:W-:Y:S01]  /*11a60*/  FMUL.FTZ R31, R38, R10 ;  /* 0x0000000a261f7220 */ /* 0x000fe20000410000 */
[-C--:B------:R-:W-:Y:S01]  /*11a70*/  FFMA.FTZ R8, R43, R35.reuse, -R4 ;  /* 0x000000232b087223 */ /* 0x080fe20000010804 */
[----:B------:R-:W-:Y:S01]  /*11a80*/  FFMA.FTZ R10, R45, R35, R34 ;  /* 0x000000232d0a7223 */ /* 0x000fe20000010022 */
[----:B------:R-:W-:Y:S01]  /*11a90*/  LOP3.LUT R6, R6, 0xffff0000, RZ, 0xc0, !PT ;  /* 0xffff000006067812 */ /* 0x000fe200078ec0ff */
[C---:B------:R-:W-:Y:S02]  /*11aa0*/  IMAD.U32 R36, R7.reuse, 0x10000, RZ ;  /* 0x0001000007247824 */ /* 0x040fe400078e00ff */
[----:B------:R-:W-:Y:S01]  /*11ab0*/  FMUL.FTZ R35, R48, R40 ;  /* 0x0000002830237220 */ /* 0x000fe20000410000 */
[----:B------:R-:W-:Y:S01]  /*11ac0*/  IMAD.U32 R4, R28, 0x10000, RZ ;  /* 0x000100001c047824 */ /* 0x000fe200078e00ff */
[----:B------:R-:W-:Y:S01]  /*11ad0*/  LOP3.LUT R43, R26, 0xffff0000, RZ, 0xc0, !PT ;  /* 0xffff00001a2b7812 */ /* 0x000fe200078ec0ff */
[----:B------:R-:W-:Y:S01]  /*11ae0*/  FFMA.FTZ R27, R38, R6, -R27 ;  /* 0x00000006261b7223 */ /* 0x000fe2000001081b */
[----:B------:R-:W-:Y:S01]  /*11af0*/  LOP3.LUT R45, R28, 0xffff0000, RZ, 0xc0, !PT ;  /* 0xffff00001c2d7812 */ /* 0x000fe200078ec0ff */
[C---:B------:R-:W-:Y:S01]  /*11b00*/  FMUL.FTZ R39, R4.reuse, R40 ;  /* 0x0000002804277220 */ /* 0x040fe20000410000 */
[----:B------:R-:W-:Y:S01]  /*11b10*/  LOP3.LUT R7, R7, 0xffff0000, RZ, 0xc0, !PT ;  /* 0xffff000007077812 */ /* 0x000fe200078ec0ff */
[----:B------:R-:W-:Y:S01]  /*11b20*/  FFMA.FTZ R35, R4, R36, -R35 ;  /* 0x0000002404237223 */ /* 0x000fe20000010823 */
[----:B------:R-:W-:Y:S01]  /*11b30*/  FFMA.FTZ R31, R46, R6, R31 ;  /* 0x000000062e1f7223 */ /* 0x000fe2000001001f */
[-C--:B------:R-:W-:Y:S01]  /*11b40*/  FMUL.FTZ R4, R47, R9.reuse ;  /* 0x000000092f047220 */ /* 0x080fe20000410000 */
[----:B------:R-:W-:Y:S01]  /*11b50*/  FMUL.FTZ R6, R43, R9 ;  /* 0x000000092b067220 */ /* 0x000fe20000410000 */
[C---:B------:R-:W-:Y:S01]  /*11b60*/  FMUL.FTZ R32, R45.reuse, R11 ;  /* 0x0000000b2d207220 */ /* 0x040fe20000410000 */
[----:B------:R-:W-:Y:S01]  /*11b70*/  FFMA.FTZ R30, R45, R7, -R30 ;  /* 0x000000072d1e7223 */ /* 0x000fe2000001081e */
[-C--:B------:R-:W-:Y:S01]  /*11b80*/  FFMA.FTZ R26, R43, R5.reuse, -R4 ;  /* 0x000000052b1a7223 */ /* 0x080fe20000010804 */
[----:B------:R-:W-:Y:S01]  /*11b90*/  FFMA.FTZ R39, R48, R36, R39 ;  /* 0x0000002430277223 */ /* 0x000fe20000010027 */
[----:B------:R-:W-:Y:S01]  /*11ba0*/  FFMA.FTZ R28, R47, R5, R6 ;  /* 0x000000052f1c7223 */ /* 0x000fe20000010006 */
[----:B------:R-:W-:Y:S01]  /*11bb0*/  FFMA.FTZ R32, R49, R7, R32 ;  /* 0x0000000731207223 */ /* 0x000fe20000010020 */
[----:B------:R-:W-:-:S02]  /*11bc0*/  F2FP.BF16.F32.PACK_AB R6, R27, R8 ;  /* 0x000000081b06723e */ /* 0x000fc400000010ff */
[----:B------:R-:W-:Y:S02]  /*11bd0*/  F2FP.BF16.F32.PACK_AB R4, R25, R42 ;  /* 0x0000002a1904723e */ /* 0x000fe400000010ff */
[----:B------:R-:W-:Y:S02]  /*11be0*/  F2FP.BF16.F32.PACK_AB R5, R26, R33 ;  /* 0x000000211a05723e */ /* 0x000fe400000010ff */
[----:B------:R-:W-:Y:S02]  /*11bf0*/  F2FP.BF16.F32.PACK_AB R7, R30, R35 ;  /* 0x000000231e07723e */ /* 0x000fe400000010ff */
[----:B------:R-:W-:Y:S02]  /*11c00*/  F2FP.BF16.F32.PACK_AB R10, R31, R10 ;  /* 0x0000000a1f0a723e */ /* 0x000fe400000010ff */
[----:B------:R-:W-:Y:S01]  /*11c10*/  F2FP.BF16.F32.PACK_AB R8, R29, R44 ;  /* 0x0000002c1d08723e */ /* 0x000fe200000010ff */
[----:B------:R0:W-:Y:S01]  /*11c20*/  STS.128 [R55], R4 ;  /* 0x0000000437007388 */ /* 0x0001e20000000c00 */
[----:B------:R-:W-:-:S02]  /*11c30*/  F2FP.BF16.F32.PACK_AB R9, R28, R37 ;  /* 0x000000251c09723e */ /* 0x000fc400000010ff */
[----:B------:R-:W-:-:S05]  /*11c40*/  F2FP.BF16.F32.PACK_AB R11, R32, R39 ;  /* 0x00000027200b723e */ /* 0x000fca00000010ff */
[----:B------:R0:W-:Y:S02]  /*11c50*/  STS.128 [R0+0x14400], R8 ;  /* 0x0144000800007388 */ /* 0x0001e40000000c00 */
.L_x_828:
[----:B------:R-:W-:Y:S05]  /*11c60*/  BSYNC B1 ;  /* 0x0000000000017941 */ /* 0x000fea0003800000 */
.L_x_827:
[----:B------:R-:W-:Y:S05]  /*11c70*/  @P1 BRA `(.L_x_803) ;  /* 0x00000004005c1947 */ /* 0x000fea0003800000 */
[----:B------:R-:W2:Y:S01]  /*11c80*/  LDL R43, [R1+0x68] ;  /* 0x00006800012b7983 */ /* 0x000ea20000100800 */
[----:B------:R-:W-:Y:S01]  /*11c90*/  LEA.HI R41, R41, R236, RZ, 0x1d ;  /* 0x000000ec29297211 */ /* 0x000fe200078fe8ff */
[C---:B------:R-:W-:Y:S01]  /*11ca0*/  IMAD.U32 R35, R15.reuse, 0x10000, RZ ;  /* 0x000100000f237824 */ /* 0x040fe200078e00ff */
[----:B------:R-:W-:Y:S01]  /*11cb0*/  LOP3.LUT R42, R15, 0xffff0000, RZ, 0xc0, !PT ;  /* 0xffff00000f2a7812 */ /* 0x000fe200078ec0ff */
[----:B------:R-:W-:Y:S01]  /*11cc0*/  IMAD.U32 R33, R3, 0x10000, RZ ;  /* 0x0001000003217824 */ /* 0x000fe200078e00ff */
[----:B0-----:R-:W-:Y:S01]  /*11cd0*/  SHF.R.S32.HI R4, RZ, 0x1f, R41 ;  /* 0x0000001fff047819 */ /* 0x001fe20000011429 */
        /* <DEDUP_REMOVED lines=81> */
.L_x_803:
[----:B------:R-:W-:Y:S05]  /*121f0*/  BSYNC B0 ;  /* 0x0000000000007941 */ /* 0x000fea0003800000 */
.L_x_772:
[----:B------:R-:W-:Y:S01]  /*12200*/  @!PT LDS RZ, [RZ] ;  /* 0x00000000fffff984 */ /* 0x000fe20000000800 */
[----:B------:R-:W-:Y:S01]  /*12210*/  @!PT LDS RZ, [RZ] ;  /* 0x00000000fffff984 */ /* 0x000fe20000000800 */
[----:B------:R-:W-:Y:S01]  /*12220*/  @!PT LDS RZ, [RZ] ;  /* 0x00000000fffff984 */ /* 0x000fe20000000800 */
[----:B------:R-:W-:Y:S01]  /*12230*/  @!PT LDS RZ, [RZ] ;  /* 0x00000000fffff984 */ /* 0x000fe20000000800 */
[----:B------:R0:W-:Y:S06]  /*12240*/  MEMBAR.ALL.CTA ;  /* 0x0000000000007992 */ /* 0x0001ec0000008000 */
[----:B0-----:R-:W0:Y:S01]  /*12250*/  FENCE.VIEW.ASYNC.S ;  /* 0x00000000000073c6 */ /* 0x001e220000000000 */
[----:B------:R-:W-:Y:S05]  /*12260*/  WARPSYNC.ALL ;  /* 0x0000000000007948 */ /* 0x000fea0003800000 */
[----:B0-----:R-:W-:Y:S06]  /*12270*/  BAR.SYNC.DEFER_BLOCKING 0xd, 0x100 ;  /* 0x0344000000007b1d */ /* 0x001fec0000010000 */
.L_x_770:
[----:B------:R-:W-:-:S13]  /*12280*/  ISETP.NE.AND P0, PT, R220, 0x3, PT ;  /* 0x00000003dc00780c */ /* 0x000fda0003f05270 */
[----:B------:R-:W-:Y:S05]  /*12290*/  @!P0 BRA `(.L_x_829) ;  /* 0x0000000000048947 */ /* 0x000fea0003800000 */
[----:B------:R-:W-:Y:S01]  /*122a0*/  BPT.TRAP 0x1 ;  /* 0x000000040000795c */ /* 0x000fe20000300000 */
.L_x_829:
[----:B-1234-:R-:W-:Y:S01]  /*122b0*/  IMAD R0, R223, 0x8, R18 ;  /* 0x00000008df007824 */ /* 0x01efe200078e0212 */
[----:B0-----:R-:W-:-:S04]  /*122c0*/  SHF.L.U32 R3, R224, 0x1f, RZ ;  /* 0x0000001fe0037819 */ /* 0x001fc800000006ff */
[----:B------:R0:W1:Y:S01]  /*122d0*/  SYNCS.PHASECHK.TRANS64.TRYWAIT P2, [R0+URZ+0x38830], R3 ;  /* 0x03883003000075a7 */ /* 0x000062000804017f */
[----:B------:R-:W-:Y:S05]  /*122e0*/  @!P0 BRA `(.L_x_830) ;  /* 0x0000000000048947 */ /* 0x000fea0003800000 */
[----:B------:R-:W-:Y:S01]  /*122f0*/  BPT.TRAP 0x1 ;  /* 0x000000040000795c */ /* 0x000fe20000300000 */
.L_x_830:
[----:B------:R-:W2:Y:S01]  /*12300*/  S2R R4, SR_TID.X ;  /* 0x0000000000047919 */ /* 0x000ea20000002100 */
[----:B------:R-:W-:Y:S01]  /*12310*/  IMAD.MOV.U32 R151, RZ, RZ, RZ ;  /* 0x000000ffff977224 */ /* 0x000fe200078e00ff */
[----:B--2---:R-:W-:-:S04]  /*12320*/  LOP3.LUT R4, R4, 0x7f, RZ, 0xc0, !PT ;  /* 0x0000007f04047812 */ /* 0x004fc800078ec0ff */
[----:B------:R-:W-:Y:S01]  /*12330*/  ISETP.NE.AND P1, PT, R4, RZ, PT ;  /* 0x000000ff0400720c */ /* 0x000fe20003f25270 */
[----:B-1----:R-:W-:-:S12]  /*12340*/  @P2 BRA `(.L_x_831) ;  /* 0x0000000000082947 */ /* 0x002fd80003800000 */
[----:B------:R-:W1:Y:S02]  /*12350*/  SYNCS.PHASECHK.TRANS64.TRYWAIT P2, [R0+URZ+0x38830], R3 ;  /* 0x03883003000075a7 */ /* 0x000e64000804017f */
[----:B-1----:R-:W-:Y:S05]  /*12360*/  @!P2 BRA `(.L_x_832) ;  /* 0x0000016400b8a947 */ /* 0x002fea0003800000 */
.L_x_831:
[----:B------:R-:W-:Y:S05]  /*12370*/  WARPSYNC.ALL ;  /* 0x0000000000007948 */ /* 0x000fea0003800000 */
[----:B01----:R-:W-:Y:S01]  /*12380*/  VIADD R3, R18, 0x24400 ;  /* 0x0002440012037836 */ /* 0x003fe20000000000 */
[----:B------:R-:W-:Y:S01]  /*12390*/  R2UR UR12, R2 ;  /* 0x00000000020c72ca */ /* 0x000fe200000e0000 */
[----:B------:R-:W-:Y:S01]  /*123a0*/  WARPGROUP.ARRIVE ;  /* 0x00000000000079c5 */ /* 0x000fe20000000000 */
[----:B------:R-:W-:Y:S01]  /*123b0*/  UMOV UR9, 0x40000040 ;  /* 0x4000004000097882 */ /* 0x000fe20000000000 */
[----:B------:R-:W-:Y:S01]  /*123c0*/  IMAD.MOV.U32 R5, RZ, RZ, 0x40000040 ;  /* 0x40000040ff057424 */ /* 0x000fe200078e00ff */
[----:B------:R-:W-:Y:S01]  /*123d0*/  SHF.R.U32.HI R3, RZ, 0x4, R3 ;  /* 0x00000004ff037819 */ /* 0x000fe20000011603 */
[----:B------:R-:W-:Y:S01]  /*123e0*/  UMOV UR5, UR9 ;  /* 0x0000000900057c82 */ /* 0x000fe20008000000 */
[----:B------:R-:W-:Y:S01]  /*123f0*/  IMAD.MOV.U32 R7, RZ, RZ, 0x40000040 ;  /* 0x40000040ff077424 */ /* 0x000fe200078e00ff */
[----:B------:R-:W-:Y:S01]  /*12400*/  UMOV UR17, 0x40000040 ;  /* 0x4000004000117882 */ /* 0x000fe20000000000 */
[----:B------:R-:W-:Y:S01]  /*12410*/  LOP3.LUT R3, R3, 0x3fff, RZ, 0xc0, !PT ;  /* 0x00003fff03037812 */ /* 0x000fe200078ec0ff */
[----:B------:R-:W-:Y:S01]  /*12420*/  IMAD.U32 R9, RZ, RZ, UR9 ;  /* 0x00000009ff097e24 */ /* 0x000fe2000f8e00ff */
[----:B------:R-:W-:Y:S01]  /*12430*/  R2UR UR7, R5 ;  /* 0x00000000050772ca */ /* 0x000fe200000e0000 */
[----:B------:R-:W-:Y:S01]  /*12440*/  IMAD.MOV.U32 R5, RZ, RZ, 0x40000040 ;  /* 0x40000040ff057424 */ /* 0x000fe200078e00ff */
[----:B------:R-:W-:Y:S01]  /*12450*/  LOP3.LUT R227, R3, 0x10000, RZ, 0xfc, !PT ;  /* 0x0001000003e37812 */ /* 0x000fe200078efcff */
[----:B------:R-:W-:Y:S01]  /*12460*/  IMAD.MOV.U32 R3, RZ, RZ, 0x40000040 ;  /* 0x40000040ff037424 */ /* 0x000fe200078e00ff */
[----:B------:R-:W-:Y:S01]  /*12470*/  ULOP3.LUT UR12, UR12, 0x10000, URZ, 0xfc, !UPT ;  /* 0x000100000c0c7892 */ /* 0x000fe2000f8efc3f */
[----:B------:R-:W-:Y:S01]  /*12480*/  P2R R12, PR, RZ, 0x1 ;  /* 0x00000001ff0c7803 */ /* 0x000fe20000000000 */
[----:B------:R-:W-:Y:S01]  /*12490*/  UMOV UR53, 0x40000040 ;  /* 0x4000004000357882 */ /* 0x000fe20000000000 */
[----:B------:R-:W-:Y:S01]  /*124a0*/  IMAD R2, R223, 0xa00, R227 ;  /* 0x00000a00df027824 */ /* 0x000fe200078e02e3 */
[----:B------:R-:W-:Y:S01]  /*124b0*/  R2UR UR11, R3 ;  /* 0x00000000030b72ca */ /* 0x000fe200000e0000 */
[----:B------:R-:W-:Y:S01]  /*124c0*/  UMOV UR49, 0x40000040 ;  /* 0x4000004000317882 */ /* 0x000fe20000000000 */
[----:B------:R-:W-:Y:S01]  /*124d0*/  UMOV UR45, 0x40000040 ;  /* 0x40000040002d7882 */ /* 0x000fe20000000000 */
[----:B------:R-:W-:Y:S01]  /*124e0*/  UMOV UR8, UR12 ;  /* 0x0000000c00087c82 */ /* 0x000fe20008000000 */
[C---:B------:R-:W-:Y:S01]  /*124f0*/  R2UR UR10, R2.reuse ;  /* 0x00000000020a72ca */ /* 0x040fe200000e0000 */
[C---:B------:R-:W-:Y:S01]  /*12500*/  VIADD R4, R2.reuse, 0x80 ;  /* 0x0000008002047836 */ /* 0x040fe20000000000 */
[----:B------:R-:W-:Y:S01]  /*12510*/  UMOV UR4, UR8 ;  /* 0x0000000800047c82 */ /* 0x000fe20008000000 */
[----:B------:R-:W-:Y:S01]  /*12520*/  VIADD R6, R2, 0x200 ;  /* 0x0000020002067836 */ /* 0x000fe20000000000 */
[----:B------:R-:W-:Y:S01]  /*12530*/  UMOV UR41, 0x40000040 ;  /* 0x4000004000297882 */ /* 0x000fe20000000000 */
[----:B------:R-:W-:Y:S01]  /*12540*/  IMAD.U32 R8, RZ, RZ, UR8 ;  /* 0x00000008ff087e24 */ /* 0x000fe2000f8e00ff */
[----:B------:R-:W-:Y:S01]  /*12550*/  R2UR UR6, R4 ;  /* 0x00000000040672ca */ /* 0x000fe200000e0000 */
[----:B------:R-:W-:Y:S01]  /*12560*/  VIADD R4, R2, 0x100 ;  /* 0x0000010002047836 */ /* 0x000fe20000000000 */
[----:B------:R-:W-:Y:S01]  /*12570*/  UMOV UR37, 0x40000040 ;  /* 0x4000004000257882 */ /* 0x000fe20000000000 */
[----:B------:R-:W-:Y:S01]  /*12580*/  @!P1 VIADD R0, R0, 0x38840 ;  /* 0x0003884000009836 */ /* 0x000fe20000000000 */
[----:B------:R0:W-:Y:S01]  /*12590*/  STL.64 [R1+0x58], R8 ;  /* 0x0000580801007387 */ /* 0x0001e20000100a00 */
[----:B------:R-:W-:-:S02]  /*125a0*/  ULDC UR61, c[0x0][0x988] ;  /* 0x00026200003d7ab9 */ /* 0x000fc40000000800 */
[----:B------:R-:W-:Y:S01]  /*125b0*/  HGMMA.64x16x16.F32.BF16 R56, gdesc[UR8], RZ, !UPT, gsb0 ;  /* 0x00200000083879f0 */ /* 0x000fe2000c0018ff */
[----:B------:R-:W-:Y:S01]  /*125c0*/  R2UR UR10, R6 ;  /* 0x00000000060a72ca */ /* 0x000fe200000e0000 */
[----:B------:R-:W-:Y:S01]  /*125d0*/  VIADD R6, R2, 0x202 ;  /* 0x0000020202067836 */ /* 0x000fe20000000000 */
[----:B------:R-:W-:Y:S01]  /*125e0*/  R2UR UR11, R7 ;  /* 0x00000000070b72ca */ /* 0x000fe200000e0000 */
[----:B------:R-:W-:Y:S02]  /*125f0*/  IMAD.MOV.U32 R7, RZ, RZ, 0x40000040 ;  /* 0x40000040ff077424 */ /* 0x000fe400078e00ff */
[----:B0-----:R-:W-:Y:S01]  /*12600*/  IMAD.U32 R9, RZ, RZ, UR17 ;  /* 0x00000011ff097e24 */ /* 0x001fe2000f8e00ff */
[----:B------:R-:W-:Y:S02]  /*12610*/  WARPGROUP.DEPBAR.LE gsb0, 0x0 ;  /* 0x00008000000079c5 */ /* 0x000fe40000010000 */
[----:B-----5:R-:W-:-:S06]  /*12620*/  WARPGROUP.ARRIVE ;  /* 0x00000000000079c5 */ /* 0x020fcc0000000000 */
[----:B------:R-:W-:Y:S01]  /*12630*/  HGMMA.64x16x16.F32.BF16 R48, gdesc[UR4], RZ, !UPT, gsb0 ;  /* 0x00200000043079f0 */ /* 0x000fe2000c0018ff */
[----:B------:R-:W-:Y:S01]  /*12640*/  R2UR UR6, R4 ;  /* 0x00000000040672ca */ /* 0x000fe200000e0000 */
[----:B------:R-:W-:Y:S01]  /*12650*/  UMOV UR4, UR8 ;  /* 0x0000000800047c82 */ /* 0x000fe20008000000 */
[----:B------:R-:W-:Y:S01]  /*12660*/  R2UR UR7, R5 ;  /* 0x00000000050772ca */ /* 0x000fe200000e0000 */
[----:B------:R-:W-:Y:S01]  /*12670*/  UMOV UR5, UR9 ;  /* 0x0000000900057c82 */ /* 0x000fe20008000000 */
[----:B------:R-:W-:Y:S02]  /*12680*/  VIADD R4, R2, 0x180 ;  /* 0x0000018002047836 */ /* 0x000fe40000000000 */
[----:B------:R-:W-:Y:S01]  /*12690*/  IMAD.MOV.U32 R5, RZ, RZ, 0x40000040 ;  /* 0x40000040ff057424 */ /* 0x000fe200078e00ff */
[----:B------:R-:W-:Y:S02]  /*126a0*/  WARPGROUP.DEPBAR.LE gsb0, 0x0 ;  /* 0x00008000000079c5 */ /* 0x000fe40000010000 */
[----:B------:R-:W-:-:S06]  /*126b0*/  WARPGROUP.ARRIVE ;  /* 0x00000000000079c5 */ /* 0x000fcc0000000000 */
[----:B------:R-:W-:Y:S01]  /*126c0*/  HGMMA.64x16x16.F32.BF16 R40, gdesc[UR4], RZ, !UPT, gsb0 ;  /* 0x00200000042879f0 */ /* 0x000fe2000c0018ff */
[----:B------:R-:W-:Y:S01]  /*126d0*/  R2UR UR6, R4 ;  /* 0x00000000040672ca */ /* 0x000fe200000e0000 */
[----:B------:R-:W-:Y:S01]  /*126e0*/  UMOV UR4, UR8 ;  /* 0x0000000800047c82 */ /* 0x000fe20008000000 */
[----:B------:R-:W-:Y:S01]  /*126f0*/  R2UR UR7, R5 ;  /* 0x00000000050772ca */ /* 0x000fe200000e0000 */
[----:B------:R-:W-:Y:S01]  /*12700*/  UMOV UR5, UR9 ;  /* 0x0000000900057c82 */ /* 0x000fe20008000000 */
[----:B------:R-:W-:Y:S02]  /*12710*/  VIADD R4, R2, 0x2 ;  /* 0x0000000202047836 */ /* 0x000fe40000000000 */
[----:B------:R-:W-:-:S03]  /*12720*/  IMAD.MOV.U32 R5, RZ, RZ, 0x40000040 ;  /* 0x40000040ff057424 */ /* 0x000fc600078e00ff */
[----:B------:R-:W-:Y:S01]  /*12730*/  R2UR UR18, R4 ;  /* 0x00000000041272ca */ /* 0x000fe200000e0000 */
[----:B------:R-:W-:Y:S01]  /*12740*/  VIADD R4, R2, 0x82 ;  /* 0x0000008202047836 */ /* 0x000fe20000000000 */
[----:B------:R-:W-:Y:S01]  /*12750*/  R2UR UR19, R5 ;  /* 0x00000000051372ca */ /* 0x000fe200000e0000 */
[----:B------:R-:W-:Y:S01]  /*12760*/  IMAD.MOV.U32 R5, RZ, RZ, 0x40000040 ;  /* 0x40000040ff057424 */ /* 0x000fe200078e00ff */
[----:B------:R-:W-:Y:S02]  /*12770*/  WARPGROUP.DEPBAR.LE gsb0, 0x0 ;  /* 0x00008000000079c5 */ /* 0x000fe40000010000 */
[----:B------:R-:W-:-:S06]  /*12780*/  WARPGROUP.ARRIVE ;  /* 0x00000000000079c5 */ /* 0x000fcc0000000000 */
[----:B------:R-:W-:Y:S01]  /*12790*/  HGMMA.64x16x16.F32.BF16 R32, gdesc[UR4], RZ, !UPT, gsb0 ;  /* 0x00200000042079f0 */ /* 0x000fe2000c0018ff */
[----:B------:R-:W-:Y:S01]  /*127a0*/  UIADD3 UR4, UR12, 0x2, URZ ;  /* 0x000000020c047890 */ /* 0x000fe2000fffe03f */
[----:B------:R-:W-:Y:S01]  /*127b0*/  R2UR UR6, R4 ;  /* 0x00000000040672ca */ /* 0x000fe200000e0000 */
[----:B------:R-:W-:Y:S01]  /*127c0*/  VIADD R4, R2, 0x102 ;  /* 0x0000010202047836 */ /* 0x000fe20000000000 */
[----:B------:R-:W-:Y:S01]  /*127d0*/  R2UR UR7, R5 ;  /* 0x00000000050772ca */ /* 0x000fe200000e0000 */
[----:B------:R-:W-:-:S03]  /*127e0*/  IMAD.MOV.U32 R5, RZ, RZ, 0x40000040 ;  /* 0x40000040ff057424 */ /* 0x000fc600078e00ff */
[----:B------:R-:W-:Y:S02]  /*127f0*/  UMOV UR16, UR4 ;  /* 0x0000000400107c82 */ /* 0x000fe40008000000 */
[----:B------:R-:W-:-:S05]  /*12800*/  IMAD.U32 R8, RZ, RZ, UR16 ;  /* 0x00000010ff087e24 */ /* 0x000fca000f8e00ff */
[----:B------:R0:W-:Y:S01]  /*12810*/  STL.64 [R1], R8 ;  /* 0x0000000801007387 */ /* 0x0001e20000100a00 */
[----:B------:R-:W-:Y:S02]  /*12820*/  WARPGROUP.DEPBAR.LE gsb0, 0x0 ;  /* 0x00008000000079c5 */ /* 0x000fe40000010000 */
[----:B------:R-:W-:-:S06]  /*12830*/  WARPGROUP.ARRIVE ;  /* 0x00000000000079c5 */ /* 0x000fcc0000000000 */
[----:B------:R-:W-:Y:S01]  /*12840*/  HGMMA.64x16x16.F32.BF16 R24, gdesc[UR8], RZ, !UPT, gsb0 ;  /* 0x00200000081879f0 */ /* 0x000fe2000c0018ff */
[----:B------:R-:W-:Y:S01]  /*12850*/  UMOV UR8, UR16 ;  /* 0x0000001000087c82 */ /* 0x000fe20008000000 */
[----:B------:R-:W-:Y:S01]  /*12860*/  UMOV UR9, UR17 ;  /* 0x0000001100097c82 */ /* 0x000fe20008000000 */
[----:B------:R-:W-:Y:S01]  /*12870*/  UMOV UR4, UR8 ;  /* 0x0000000800047c82 */ /* 0x000fe20008000000 */
[----:B------:R-:W-:Y:S01]  /*12880*/  UMOV UR5, UR9 ;  /* 0x0000000900057c82 */ /* 0x000fe20008000000 */
[----:B------:R-:W-:Y:S01]  /*12890*/  R2UR UR10, R6 ;  /* 0x00000000060a72ca */ /* 0x000fe200000e0000 */
[----:B------:R-:W-:Y:S01]  /*128a0*/  VIADD R6, R2, 0x204 ;  /* 0x0000020402067836 */ /* 0x000fe20000000000 */
[----:B------:R-:W-:Y:S01]  /*128b0*/  R2UR UR11, R7 ;  /* 0x00000000070b72ca */ /* 0x000fe200000e0000 */
[----:B------:R-:W-:Y:S01]  /*128c0*/  IMAD.MOV.U32 R7, RZ, RZ, 0x40000040 ;  /* 0x40000040ff077424 */ /* 0x000fe200078e00ff */
[----:B------:R-:W-:Y:S02]  /*128d0*/  WARPGROUP.DEPBAR.LE gsb0, 0x0 ;  /* 0x00008000000079c5 */ /* 0x000fe40000010000 */
[----:B------:R-:W-:-:S06]  /*128e0*/  WARPGROUP.ARRIVE ;  /* 0x00000000000079c5 */ /* 0x000fcc0000000000 */
[----:B------:R-:W-:Y:S01]  /*128f0*/  HGMMA.64x16x16.F32.BF16 R56, gdesc[UR16], R56, gsb0 ;  /* 0x00200000103879f0 */ /* 0x000fe20008001838 */
[----:B------:R-:W-:Y:S02]  /*12900*/  UMOV UR17, 0x40000040 ;  /* 0x4000004000117882 */ /* 0x000fe40000000000 */
[----:B0-----:R-:W-:Y:S01]  /*12910*/  IMAD.U32 R9, RZ, RZ, UR17 ;  /* 0x00000011ff097e24 */ /* 0x001fe2000f8e00ff */
[----:B------:R-:W-:Y:S02]  /*12920*/  WARPGROUP.DEPBAR.LE gsb0, 0x0 ;  /* 0x00008000000079c5 */ /* 0x000fe40000010000 */
[----:B------:R-:W-:-:S06]  /*12930*/  WARPGROUP.ARRIVE ;  /* 0x00000000000079c5 */ /* 0x000fcc0000000000 */
[----:B------:R-:W-:Y:S01]  /*12940*/  HGMMA.64x16x16.F32.BF16 R48, gdesc[UR4], R48, gsb0 ;  /* 0x00200000043079f0 */ /* 0x000fe20008001830 */
        /* <DEDUP_REMOVED lines=21> */
[----:B------:R-:W-:Y:S01]  /*12aa0*/  HGMMA.64x16x16.F32.BF16 R32, gdesc[UR4], R32, gsb0 ;  /* 0x00200000042079f0 */ /* 0x000fe20008001820 */
[----:B------:R-:W-:Y:S01]  /*12ab0*/  UIADD3 UR4, UR12, 0x4, URZ ;  /* 0x000000040c047890 */ /* 0x000fe2000fffe03f */
[----:B------:R-:W-:Y:S01]  /*12ac0*/  R2UR UR6, R4 ;  /* 0x00000000040672ca */ /* 0x000fe200000e0000 */
[----:B------:R-:W-:Y:S01]  /*12ad0*/  VIADD R4, R2, 0x104 ;  /* 0x0000010402047836 */ /* 0x000fe20000000000 */
[----:B------:R-:W-:Y:S01]  /*12ae0*/  R2UR UR7, R5 ;  /* 0x00000000050772ca */ /* 0x000fe200000e0000 */
[----:B------:R-:W-:-:S03]  /*12af0*/  IMAD.MOV.U32 R5, RZ, RZ, 0x40000040 ;  /* 0x40000040ff057424 */ /* 0x000fc600078e00ff */
[----:B------:R-:W-:Y:S02]  /*12b00*/  UMOV UR16, UR4 ;  /* 0x0000000400107c82 */ /* 0x000fe40008000000 */
[----:B------:R-:W-:-:S05]  /*12b10*/  IMAD.U32 R8, RZ, RZ, UR16 ;  /* 0x00000010ff087e24 */ /* 0x000fca000f8e00ff */
[----:B------:R0:W-:Y:S01]  /*12b20*/  STL.64 [R1+0x50], R8 ;  /* 0x0000500801007387 */ /* 0x0001e20000100a00 */
[----:B------:R-:W-:Y:S02]  /*12b30*/  WARPGROUP.DEPBAR.LE gsb0, 0x0 ;  /* 0x00008000000079c5 */ /* 0x000fe40000010000 */
[----:B------:R-:W-:-:S06]  /*12b40*/  WARPGROUP.ARRIVE ;  /* 0x00000000000079c5 */ /* 0x000fcc0000000000 */
[----:B------:R-:W-:Y:S01]  /*12b50*/  HGMMA.64x16x16.F32.BF16 R24, gdesc[UR8], R24, gsb0 ;  /* 0x00200000081879f0 */ /* 0x000fe20008001818 */
        /* <DEDUP_REMOVED lines=159> */
[----:B------:R-:W-:Y:S01]  /*13550*/  UMOV UR15, UR17 ;  /* 0x00000011000f7c82 */ /* 0x000fe20008000000 */
        /* <DEDUP_REMOVED lines=28> */
[----:B------:R-:W-:Y:S01]  /*13720*/  UMOV UR5, UR15 ;  /* 0x0000000f00057c82 */ /* 0x000fe20008000000 */
[----:B------:R-:W-:Y:S01]  /*13730*/  R2UR UR7, R5 ;  /* 0x00000000050772ca */ /* 0x000fe200000e0000 */
[----:B------:R-:W-:Y:S02]  /*13740*/  VIADD R4, R2, 0x384 ;  /* 0x0000038402047836 */ /* 0x000fe40000000000 */
[----:B------:R-:W-:Y:S01]  /*13750*/  IMAD.MOV.U32 R5, RZ, RZ, 0x40000040 ;  /* 0x40000040ff057424 */ /* 0x000fe200078e00ff */
[----:B------:R-:W-:Y:S02]  /*13760*/  UMOV UR16, UR4 ;  /* 0x0000000400107c82 */ /* 0x000fe40008000000 */
[----:B------:R-:W-:Y:S01]  /*13770*/  UMOV UR14, UR16 ;  /* 0x00000010000e7c82 */ /* 0x000fe20008000000 */
[----:B------:R-:W-:Y:S01]  /*13780*/  IMAD.U32 R8, RZ, RZ, UR16 ;  /* 0x00000010ff087e24 */ /* 0x000fe2000f8e00ff */
[----:B------:R-:W-:-:S04]  /*13790*/  UMOV UR4, UR14 ;  /* 0x0000000e00047c82 */ /* 0x000fc80008000000 */
[----:B------:R0:W-:Y:S01]  /*137a0*/  STL.64 [R1+0x30], R8 ;  /* 0x0000300801007387 */ /* 0x0001e20000100a00 */
[----:B------:R-:W-:Y:S02]  /*137b0*/  WARPGROUP.DEPBAR.LE gsb0, 0x0 ;  /* 0x00008000000079c5 */ /* 0x000fe40000010000 */
[----:B------:R-:W-:-:S06]  /*137c0*/  WARPGROUP.ARRIVE ;  /* 0x00000000000079c5 */ /* 0x000fcc0000000000 */
[----:B------:R-:W-:Y:S01]  /*137d0*/  HGMMA.64x16x16.F32.BF16 R24, gdesc[UR8], R24, gsb0 ;  /* 0x00200000081879f0 */ /* 0x000fe20008001818 */
[----:B------:R-:W-:Y:S01]  /*137e0*/  UMOV UR8, UR14 ;  /* 0x0000000e00087c82 */ /* 0x000fe20008000000 */
[----:B------:R-:W-:Y:S01]  /*137f0*/  UMOV UR9, UR15 ;  /* 0x0000000f00097c82 */ /* 0x000fe20008000000 */
        /* <DEDUP_REMOVED lines=42> */
[----:B------:R-:W-:-:S05]  /*13aa0*/  IMAD.U32 R8, RZ, RZ, UR16 ;  /* 0x00000010ff087e24 */ /* 0x000fca000f8e00ff */
[----:B------:R0:W-:Y:S01]  /*13ab0*/  STL.64 [R1+0x28], R8 ;  /* 0x0000280801007387 */ /* 0x0001e20000100a00 */
        /* <DEDUP_REMOVED lines=94> */
[----:B------:R-:W-:Y:S01]  /*140a0*/  IMAD.U32 R8, RZ, RZ, UR16 ;  /* 0x00000010ff087e24 */ /* 0x000fe2000f8e00ff */
[----:B------:R-:W-:Y:S02]  /*140b0*/  UIADD3 UR52, UR12, 0x806, URZ ;  /* 0x000008060c347890 */ /* 0x000fe4000fffe03f */
[----:B------:R-:W-:Y:S02]  /*140c0*/  UIADD3 UR48, UR12, 0xc00, URZ ;  /* 0x00000c000c307890 */ /* 0x000fe4000fffe03f */
[----:B------:R-:W-:Y:S01]  /*140d0*/  UIADD3 UR44, UR12, 0xc02, URZ ;  /* 0x00000c020c2c7890 */ /* 0x000fe2000fffe03f */
[----:B------:R0:W-:Y:S01]  /*140e0*/  STL.64 [R1+0x10], R8 ;  /* 0x0000100801007387 */ /* 0x0001e20000100a00 */
[----:B------:R-:W-:-:S03]  /*140f0*/  UIADD3 UR40, UR12, 0xc04, URZ ;  /* 0x00000c040c287890 */ /* 0x000fc6000fffe03f */
[----:B0-----:R-:W2:Y:S01]  /*14100*/  LDL R8, [R1+0x84] ;  /* 0x0000840001087983 */ /* 0x001ea20000100800 */
        /* <DEDUP_REMOVED lines=12> */
[----:B------:R-:W-:Y:S02]  /*141d0*/  UMOV UR17, 0x40000040 ;  /* 0x4000004000117882 */ /* 0x000fe40000000000 */
[----:B------:R-:W-:Y:S02]  /*141e0*/  WARPGROUP.DEPBAR.LE gsb0, 0x0 ;  /* 0x00008000000079c5 */ /* 0x000fe40000010000 */
[----:B------:R-:W-:Y:S01]  /*141f0*/  WARPGROUP.ARRIVE ;  /* 0x00000000000079c5 */ /* 0x000fe20000000000 */
[----:B------:R-:W-:Y:S01]  /*14200*/  UMOV UR15, UR17 ;  /* 0x00000011000f7c82 */ /* 0x000fe20008000000 */
[----:B------:R-:W-:Y:S02]  /*14210*/  VIADD R6, R2, 0x704 ;  /* 0x0000070402067836 */ /* 0x000fe40000000000 */
[----:B------:R-:W-:Y:S02]  /*14220*/  IMAD.MOV.U32 R7, RZ, RZ, 0x40000040 ;  /* 0x40000040ff077424 */ /* 0x000fe400078e00ff */
[----:B------:R-:W-:Y:S01]  /*14230*/  HGMMA.64x16x16.F32.BF16 R48, gdesc[UR4], R48, gsb0 ;  /* 0x00200000043079f0 */ /* 0x000fe20008001830 */
[----:B------:R-:W-:Y:S01]  /*14240*/  R2UR UR6, R4 ;  /* 0x00000000040672ca */ /* 0x000fe200000e0000 */
[----:B------:R-:W-:Y:S01]  /*14250*/  UMOV UR4, UR8 ;  /* 0x0000000800047c82 */ /* 0x000fe20008000000 */
[----:B------:R-:W-:Y:S01]  /*14260*/  R2UR UR7, R5 ;  /* 0x00000000050772ca */ /* 0x000fe200000e0000 */
[----:B------:R-:W-:Y:S01]  /*14270*/  UMOV UR5, UR9 ;  /* 0x0000000900057c82 */ /* 0x000fe20008000000 */
[----:B------:R-:W-:-:S02]  /*14280*/  VIADD R4, R2, 0x682 ;  /* 0x0000068202047836 */ /* 0x000fc40000000000 */
[----:B------:R-:W-:Y:S01]  /*14290*/  IMAD.MOV.U32 R5, RZ, RZ, 0x40000040 ;  /* 0x40000040ff057424 */ /* 0x000fe200078e00ff */
[----:B------:R-:W-:Y:S01]  /*142a0*/  UIADD3 UR36, UR12, 0xc06, URZ ;  /* 0x00000c060c247890 */ /* 0x000fe2000fffe03f */
[----:B------:R-:W-:Y:S01]  /*142b0*/  IMAD.U32 R11, RZ, RZ, UR17 ;  /* 0x00000011ff0b7e24 */ /* 0x000fe2000f8e00ff */
        /* <DEDUP_REMOVED lines=17> */
[----:B------:R-:W-:Y:S02]  /*143d0*/  R2UR UR6, R4 ;  /* 0x00000000040672ca */ /* 0x000fe400000e0000 */
[----:B------:R-:W-:-:S04]  /*143e0*/  R2UR UR7, R5 ;  /* 0x00000000050772ca */ /* 0x000fc800000e0000 */
[----:B------:R-:W-:Y:S01]  /*143f0*/  UMOV UR16, UR4 ;  /* 0x0000000400107c82 */ /* 0x000fe20008000000 */
[----:B------:R-:W-:Y:S02]  /*14400*/  WARPGROUP.DEPBAR.LE gsb0, 0x0 ;  /* 0x00008000000079c5 */ /* 0x000fe40000010000 */
[----:B------:R-:W-:Y:S01]  /*14410*/  WARPGROUP.ARRIVE ;  /* 0x00000000000079c5 */ /* 0x000fe20000000000 */
[----:B------:R-:W-:Y:S01]  /*14420*/  UMOV UR14, UR16 ;  /* 0x00000010000e7c82 */ /* 0x000fe20008000000 */
[----:B------:R-:W-:Y:S01]  /*14430*/  UMOV UR5, UR15 ;  /* 0x0000000f00057c82 */ /* 0x000fe20008000000 */
[----:B------:R-:W-:Y:S02]  /*14440*/  VIADD R4, R2, 0x604 ;  /* 0x0000060402047836 */ /* 0x000fe40000000000 */
[----:B------:R-:W-:Y:S01]  /*14450*/  IMAD.MOV.U32 R5, RZ, RZ, 0x40000040 ;  /* 0x40000040ff057424 */ /* 0x000fe200078e00ff */
[----:B------:R-:W-:Y:S01]  /*14460*/  HGMMA.64x16x16.F32.BF16 R24, gdesc[UR8], R24, gsb0 ;  /* 0x00200000081879f0 */ /* 0x000fe20008001818 */
[----:B--2---:R-:W-:-:S02]  /*14470*/  IMAD.IADD R3, R8, 0x1, R179 ;  /* 0x0000000108037824 */ /* 0x004fc400078e02b3 */
[----:B------:R-:W-:Y:S01]  /*14480*/  IMAD.U32 R10, RZ, RZ, UR16 ;  /* 0x00000010ff0a7e24 */ /* 0x000fe2000f8e00ff */
[----:B------:R-:W-:Y:S02]  /*14490*/  WARPGROUP.DEPBAR.LE gsb0, 0x0 ;  /* 0x00008000000079c5 */ /* 0x000fe40000010000 */
[----:B------:R-:W-:-:S06]  /*144a0*/  WARPGROUP.ARRIVE ;  /* 0x00000000000079c5 */ /* 0x000fcc0000000000 */
[----:B------:R-:W-:Y:S01]  /*144b0*/  HGMMA.64x16x16.F32.BF16 R56, gdesc[UR16], R56, gsb0 ;  /* 0x00200000103879f0 */ /* 0x000fe20008001838 */
[----:B------:R-:W-:Y:S02]  /*144c0*/  UMOV UR4, UR14 ;  /* 0x0000000e00047c82 */ /* 0x000fe40008000000 */
[----:B------:R-:W-:Y:S02]  /*144d0*/  WARPGROUP.DEPBAR.LE gsb0, 0x0 ;  /* 0x00008000000079c5 */ /* 0x000fe40000010000 */
[----:B------:R-:W-:-:S06]  /*144e0*/  WARPGROUP.ARRIVE ;  /* 0x00000000000079c5 */ /* 0x000fcc0000000000 */
[----:B------:R-:W-:Y:S01]  /*144f0*/  HGMMA.64x16x16.F32.BF16 R48, gdesc[UR4], R48, gsb0 ;  /* 0x00200000043079f0 */ /* 0x000fe20008001830 */
[----:B------:R-:W-:Y:S02]  /*14500*/  R2UR UR6, R4 ;  /* 0x00000000040672ca */ /* 0x000fe400000e0000 */
[----:B------:R-:W-:Y:S01]  /*14510*/  R2UR UR7, R5 ;  /* 0x00000000050772ca */ /* 0x000fe200000e0000 */
[----:B------:R-:W-:Y:S01]  /*14520*/  UMOV UR4, UR14 ;  /* 0x0000000e00047c82 */ /* 0x000fe20008000000 */
[----:B------:R-:W-:Y:S01]  /*14530*/  UMOV UR5, UR15 ;  /* 0x0000000f00057c82 */ /* 0x000fe20008000000 */
[----:B------:R-:W-:Y:S02]  /*14540*/  WARPGROUP.DEPBAR.LE gsb0, 0x0 ;  /* 0x00008000000079c5 */ /* 0x000fe40000010000 */
[----:B------:R-:W-:-:S08]  /*14550*/  WARPGROUP.ARRIVE ;  /* 0x00000000000079c5 */ /* 0x000fd00000000000 */
[----:B------:R-:W-:Y:S01]  /*14560*/  HGMMA.64x16x16.F32.BF16 R40, gdesc[UR4], R40, gsb0 ;  /* 0x00200000042879f0 */ /* 0x000fe20008001828 */
[----:B------:R-:W-:Y:S02]  /*14570*/  VIADD R4, R2, 0x684 ;  /* 0x0000068402047836 */ /* 0x000fe40000000000 */
[----:B------:R-:W-:-:S03]  /*14580*/  IMAD.MOV.U32 R5, RZ, RZ, 0x40000040 ;  /* 0x40000040ff057424 */ /* 0x000fc600078e00ff */
[----:B------:R-:W-:Y:S02]  /*14590*/  R2UR UR10, R4 ;  /* 0x00000000040a72ca */ /* 0x000fe400000e0000 */
[----:B------:R-:W-:Y:S01]  /*145a0*/  R2UR UR11, R5 ;  /* 0x00000000050b72ca */ /* 0x000fe200000e0000 */
[----:B------:R-:W-:Y:S01]  /*145b0*/  UMOV UR8, UR14 ;  /* 0x0000000e00087c82 */ /* 0x000fe20008000000 */
[----:B------:R-:W-:Y:S01]  /*145c0*/  UMOV UR9, UR15 ;  /* 0x0000000f00097c82 */ /* 0x000fe20008000000 */
[----:B------:R-:W-:Y:S02]  /*145d0*/  WARPGROUP.DEPBAR.LE gsb0, 0x0 ;  /* 0x00008000000079c5 */ /* 0x000fe40000010000 */
[----:B------:R-:W-:-:S08]  /*145e0*/  WARPGROUP.ARRIVE ;  /* 0x00000000000079c5 */ /* 0x000fd00000000000 */
        /* <DEDUP_REMOVED lines=12> */
[----:B------:R-:W-:Y:S02]  /*146b0*/  WARPGROUP.DEPBAR.LE gsb0, 0x0 ;  /* 0x00008000000079c5 */ /* 0x000fe40000010000 */
[----:B------:R-:W-:-:S10]  /*146c0*/  WARPGROUP.ARRIVE ;  /* 0x00000000000079c5 */ /* 0x000fd40000000000 */
        /* <DEDUP_REMOVED lines=166> */
[----:B------:R-:W-:Y:S01]  /*15130*/  VIADD R4, R2, 0x886 ;  /* 0x0000088602047836 */ /* 0x000fe20000000000 */
[----:B------:R0:W-:Y:S01]  /*15140*/  STL.64 [R1+0x8], R10 ;  /* 0x0000080a01007387 */ /* 0x0001e20000100a00 */
[----:B------:R-:W-:Y:S01]  /*15150*/  IMAD.MOV.U32 R5, RZ, RZ, 0x40000040 ;  /* 0x40000040ff057424 */ /* 0x000fe200078e00ff */
[----:B------:R-:W-:Y:S02]  /*15160*/  ULDC UR4, c[0x0][0x988] ;  /* 0x0002620000047ab9 */ /* 0x000fe40000000800 */
        /* <DEDUP_REMOVED lines=12> */
[----:B------:R-:W-:Y:S02]  /*15230*/  IMAD R4, R180, -0x50, R3 ;  /* 0xffffffb0b4047824 */ /* 0x000fe400078e0203 */
[----:B------:R-:W-:Y:S02]  /*15240*/  VIADD R2, R2, 0x986 ;  /* 0x0000098602027836 */ /* 0x000fe40000000000 */
[----:B------:R-:W-:Y:S01]  /*15250*/  IMAD.MOV.U32 R3, RZ, RZ, 0x40000040 ;  /* 0x40000040ff037424 */ /* 0x000fe200078e00ff */
[----:B------:R-:W-:Y:S02]  /*15260*/  ISETP.GT.AND P6, PT, R4, RZ, PT ;  /* 0x000000ff0400720c */ /* 0x000fe40003fc4270 */
[----:B------:R-:W-:Y:S02]  /*15270*/  R2UR UR38, R2 ;  /* 0x00000000022672ca */ /* 0x000fe400000e0000 */
[----:B------:R-:W-:-:S02]  /*15280*/  R2UR UR39, R3 ;  /* 0x00000000032772ca */ /* 0x000fc400000e0000 */
[C---:B------:R-:W-:Y:S02]  /*15290*/  ISETP.GT.AND P5, PT, R4.reuse, 0x1, PT ;  /* 0x000000010400780c */ /* 0x040fe40003fa4270 */
[----:B------:R-:W-:Y:S02]  /*152a0*/  ISETP.GT.AND P4, PT, R4, 0x8, PT ;  /* 0x000000080400780c */ /* 0x000fe40003f84270 */
[----:B------:R-:W-:Y:S02]  /*152b0*/  FSEL R65, R56, -INF , P6 ;  /* 0xff80000038417808 */ /* 0x000fe40003000000 */
[----:B------:R-:W-:Y:S02]  /*152c0*/  FSEL R57, R57, -INF , P5 ;  /* 0xff80000039397808 */ /* 0x000fe40002800000 */
[----:B------:R-:W-:Y:S02]  /*152d0*/  ISETP.GT.AND P3, PT, R4, 0x9, PT ;  /* 0x000000090400780c */ /* 0x000fe40003f64270 */
[----:B------:R-:W-:-:S02]  /*152e0*/  FSEL R67, R60, -INF , P4 ;  /* 0xff8000003c437808 */ /* 0x000fc40002000000 */
[----:B------:R-:W-:Y:S02]  /*152f0*/  FMNMX.FTZ R2, R65, R57, !PT ;  /* 0x0000003941027209 */ /* 0x000fe40007810000 */
[----:B------:R-:W-:Y:S02]  /*15300*/  ISETP.GT.AND P2, PT, R4, 0x10, PT ;  /* 0x000000100400780c */ /* 0x000fe40003f44270 */
[----:B------:R-:W-:Y:S02]  /*15310*/  FSEL R61, R61, -INF , P3 ;  /* 0xff8000003d3d7808 */ /* 0x000fe40001800000 */
[----:B------:R-:W-:Y:S02]  /*15320*/  FMNMX.FTZ R2, R67, R2, !PT ;  /* 0x0000000243027209 */ /* 0x000fe40007810000 */
[----:B------:R-:W-:Y:S02]  /*15330*/  FSEL R3, R58, -INF , P6 ;  /* 0xff8000003a037808 */ /* 0x000fe40003000000 */
[----:B------:R-:W-:-:S02]  /*15340*/  ISETP.GT.AND P6, PT, R4, 0x11, PT ;  /* 0x000000110400780c */ /* 0x000fc40003fc4270 */
[----:B------:R-:W-:Y:S02]  /*15350*/  FSEL R69, R48, -INF , P2 ;  /* 0xff80000030457808 */ /* 0x000fe40001000000 */
[----:B------:R-:W-:Y:S01]  /*15360*/  FMNMX.FTZ R2, R61, R2, !PT ;  /* 0x000000023d027209 */ /* 0x000fe20007810000 */
[----:B------:R-:W-:Y:S02]  /*15370*/  WARPGROUP.DEPBAR.LE gsb0, 0x0 ;  /* 0x00008000000079c5 */ /* 0x000fe40000010000 */
[----:B------:R-:W-:-:S06]  /*15380*/  WARPGROUP.ARRIVE ;  /* 0x00000000000079c5 */ /* 0x000fcc0000000000 */
[----:B------:R-:W-:Y:S01]  /*15390*/  HGMMA.64x16x16.F32.BF16 R24, gdesc[UR36], R24, gsb0 ;  /* 0x00200000241879f0 */ /* 0x000fe20008001818 */
        /* <DEDUP_REMOVED lines=20> */
[----:B0-----:R-:W-:Y:S02]  /*154e0*/  FSEL R11, R54, -INF , P5 ;  /* 0xff800000360b7808 */ /* 0x001fe40002800000 */
        /* <DEDUP_REMOVED lines=37> */
[----:B------:R-:W-:-:S04]  /*15740*/  FMNMX.FTZ R2, R87, R2, !PT ;  /* 0x0000000257027209 */ /* 0x000fc80007810000 */
[----:B------:R-:W-:-:S05]  /*15750*/  FMNMX.FTZ R6, R89, R2, !PT ;  /* 0x0000000259067209 */ /* 0x000fca0007810000 */
[----:B------:R-:W0:Y:S02]  /*15760*/  SHFL.BFLY PT, R5, R6, 0x2, 0x1f ;  /* 0x0c401f0006057f89 */ /* 0x000e2400000e0000 */
[----:B0-----:R-:W-:-:S05]  /*15770*/  FMNMX.FTZ R8, R6, R5, !PT ;  /* 0x0000000506087209 */ /* 0x001fca0007810000 */
[----:B------:R-:W0:Y:S01]  /*15780*/  SHFL.BFLY PT, R5, R8, 0x1, 0x1f ;  /* 0x0c201f0008057f89 */ /* 0x000e2200000e0000 */
[----:B------:R-:W-:Y:S01]  /*15790*/  IMAD.U32 R2, RZ, RZ, UR4 ;  /* 0x00000004ff027e24 */ /* 0x000fe2000f8e00ff */
[----:B0-----:R-:W-:-:S04]  /*157a0*/  FMNMX.FTZ R5, R8, R5, !PT ;  /* 0x0000000508057209 */ /* 0x001fc80007810000 */
[C---:B------:R-:W-:Y:S01]  /*157b0*/  FSETP.NEU.FTZ.AND P0, PT, R5.reuse, -INF , PT ;  /* 0xff8000000500780b */ /* 0x040fe20003f1d000 */
[----:B------:R-:W-:-:S05]  /*157c0*/  FMUL.FTZ R4, R5, R2 ;  /* 0x0000000205047220 */ /* 0x000fca0000410000 */
[----:B------:R-:W-:Y:S02]  /*157d0*/  FSEL R10, R4, RZ, P0 ;  /* 0x000000ff040a7208 */ /* 0x000fe40000000000 */
        /* <DEDUP_REMOVED lines=13> */
[----:B------:R-:W-:Y:S02]  /*158b0*/  FSEL R39, R39, -INF , P6 ;  /* 0xff80000027277808 */ /* 0x000fe40003000000 */
[----:B------:R-:W-:Y:S01]  /*158c0*/  FMNMX.FTZ R4, R25, R4, !PT ;  /* 0x0000000419047209 */ /* 0x000fe20007810000 */
[----:B------:R-:W-:Y:S01]  /*158d0*/  FFMA.FTZ R29, R57, R2, -R10 ;  /* 0x00000002391d7223 */ /* 0x000fe2000001080a */
[----:B------:R-:W-:Y:S02]  /*158e0*/  FSEL R57, R26, -INF , P5 ;  /* 0xff8000001a397808 */ /* 0x000fe40002800000 */
[----:B------:R-:W-:Y:S02]  /*158f0*/  FMNMX.FTZ R4, R39, R4, !PT ;  /* 0x0000000427047209 */ /* 0x000fe40007810000 */
[----:B------:R-:W-:-:S02]  /*15900*/  FSEL R27, R27, -INF , P4 ;  /* 0xff8000001b1b7808 */ /* 0x000fc40002000000 */
[----:B------:R-:W-:Y:S01]  /*15910*/  FMNMX.FTZ R4, R57, R4, !PT ;  /* 0x0000000439047209 */ /* 0x000fe20007810000 */
[----:B------:R-:W-:Y:S01]  /*15920*/  FFMA.FTZ R33, R61, R2, -R10 ;  /* 0x000000023d217223 */ /* 0x000fe2000001080a */
[----:B------:R-:W-:Y:S02]  /*15930*/  FSEL R61, R30, -INF , P3 ;  /* 0xff8000001e3d7808 */ /* 0x000fe40001800000 */
[----:B------:R-:W-:Y:S02]  /*15940*/  FMNMX.FTZ R4, R27, R4, !PT ;  /* 0x000000041b047209 */ /* 0x000fe40007810000 */
[----:B------:R-:W-:Y:S02]  /*15950*/  FSEL R31, R31, -INF , P2 ;  /* 0xff8000001f1f7808 */ /* 0x000fe40001000000 */
[----:B------:R-:W-:-:S04]  /*15960*/  FMNMX.FTZ R4, R61, R4, !PT ;  /* 0x000000043d047209 */ /* 0x000fc80007810000 */
[----:B------:R-:W-:Y:S01]  /*15970*/  FMNMX.FTZ R4, R31, R4, !PT ;  /* 0x000000041f047209 */ /* 0x000fe20007810000 */
[----:B------:R-:W-:-:S04]  /*15980*/  FFMA.FTZ R6, R49, R2, -R10 ;  /* 0x0000000231067223 */ /* 0x000fc8000001080a */
[----:B------:R-:W0:Y:S02]  /*15990*/  SHFL.BFLY PT, R49, R4, 0x2, 0x1f ;  /* 0x0c401f0004317f89 */ /* 0x000e2400000e0000 */
[----:B0-----:R-:W-:-:S05]  /*159a0*/  FMNMX.FTZ R49, R4, R49, !PT ;  /* 0x0000003104317209 */ /* 0x001fca0007810000 */
[----:B------:R-:W0:Y:S01]  /*159b0*/  SHFL.BFLY PT, R4, R49, 0x1, 0x1f ;  /* 0x0c201f0031047f89 */ /* 0x000e2200000e0000 */
[-CC-:B------:R-:W-:Y:S01]  /*159c0*/  FFMA.FTZ R208, R65, R2.reuse, -R10.reuse ;  /* 0x0000000241d07223 */ /* 0x180fe2000001080a */
[-CC-:B------:R-:W-:Y:S01]  /*159d0*/  FFMA.FTZ R210, R67, R2.reuse, -R10.reuse ;  /* 0x0000000243d27223 */ /* 0x180fe2000001080a */
[----:B------:R-:W-:Y:S01]  /*159e0*/  MUFU.EX2 R29, R29 ;  /* 0x0000001d001d7308 */ /* 0x000fe20000000800 */
[----:B------:R-:W-:-:S07]  /*159f0*/  FFMA.FTZ R69, R69, R2, -R10 ;  /* 0x0000000245457223 */ /* 0x000fce000001080a */
[----:B------:R-:W1:Y:S01]  /*15a00*/  MUFU.EX2 R208, R208 ;  /* 0x000000d000d07308 */ /* 0x000e620000000800 */
[----:B0-----:R-:W-:-:S04]  /*15a10*/  FMNMX.FTZ R4, R49, R4, !PT ;  /* 0x0000000431047209 */ /* 0x001fc80007810000 */
[C---:B------:R-:W-:Y:S01]  /*15a20*/  FSETP.NEU.FTZ.AND P2, PT, R4.reuse, -INF , PT ;  /* 0xff8000000400780b */ /* 0x040fe20003f5d000 */
[----:B------:R-:W-:Y:S02]  /*15a30*/  FMUL.FTZ R8, R4, R2 ;  /* 0x0000000204087220 */ /* 0x000fe40000410000 */
[----:B------:R-:W0:Y:S03]  /*15a40*/  MUFU.EX2 R210, R210 ;  /* 0x000000d200d27308 */ /* 0x000e260000000800 */
[----:B------:R-:W-:-:S05]  /*15a50*/  FSEL R8, R8, RZ, P2 ;  /* 0x000000ff08087208 */ /* 0x000fca0001000000 */
[----:B------:R-:W2:Y:S01]  /*15a60*/  MUFU.EX2 R33, R33 ;  /* 0x0000002100217308 */ /* 0x000ea20000000800 */
[-CC-:B------:R-:W-:Y:S01]  /*15a70*/  FFMA.FTZ R3, R3, R2.reuse, -R8.reuse ;  /* 0x0000000203037223 */ /* 0x180fe20000010808 */
[-CC-:B------:R-:W-:Y:S01]  /*15a80*/  FFMA.FTZ R59, R59, R2.reuse, -R8.reuse ;  /* 0x000000023b3b7223 */ /* 0x180fe20000010808 */
[-C--:B------:R-:W-:Y:S01]  /*15a90*/  FFMA.FTZ R7, R7, R2.reuse, -R8 ;  /* 0x0000000207077223 */ /* 0x080fe20000010808 */
[----:B------:R-:W-:Y:S01]  /*15aa0*/  ISETP.NE.AND P0, PT, R12, RZ, PT ;  /* 0x000000ff0c00720c */ /* 0x000fe20003f05270 */
[-CC-:B------:R-:W-:Y:S01]  /*15ab0*/  FFMA.FTZ R37, R37, R2.reuse, -R10.reuse ;  /* 0x0000000225257223 */ /* 0x180fe2000001080a */
[-C--:B------:R-:W-:Y:S02]  /*15ac0*/  FFMA.FTZ R71, R71, R2.reuse, -R10 ;  /* 0x0000000247477223 */ /* 0x080fe4000001080a */
[----:B------:R-:W3:Y:S01]  /*15ad0*/  MUFU.EX2 R69, R69 ;  /* 0x0000004500457308 */ /* 0x000ee20000000800 */
[-CC-:B------:R-:W-:Y:S01]  /*15ae0*/  FFMA.FTZ R63, R63, R2.reuse, -R8.reuse ;  /* 0x000000023f3f7223 */ /* 0x180fe20000010808 */
[----:B------:R-:W-:-:S06]  /*15af0*/  FFMA.FTZ R9, R9, R2, -R8 ;  /* 0x0000000209097223 */ /* 0x000fcc0000010808 */
[----:B------:R-:W-:Y:S01]  /*15b00*/  MUFU.EX2 R3, R3 ;  /* 0x0000000300037308 */ /* 0x000fe20000000800 */
[----:B------:R-:W-:-:S07]  /*15b10*/  FFMA.FTZ R53, R53, R2, -R10 ;  /* 0x0000000235357223 */ /* 0x000fce000001080a */
[----:B------:R-:W4:Y:S01]  /*15b20*/  MUFU.EX2 R12, R59 ;  /* 0x0000003b000c7308 */ /* 0x000f220000000800 */
[----:B------:R-:W-:-:S07]  /*15b30*/  FFMA.FTZ R73, R73, R2, -R10 ;  /* 0x0000000249497223 */ /* 0x000fce000001080a */
[----:B------:R-:W4:Y:S08]  /*15b40*/  MUFU.EX2 R6, R6 ;  /* 0x0000000600067308 */ /* 0x000f300000000800 */
[----:B------:R1:W-:Y:S08]  /*15b50*/  MUFU.EX2 R198, R37 ;  /* 0x0000002500c67308 */ /* 0x0003f00000000800 */
[----:B------:R-:W4:Y:S01]  /*15b60*/  MUFU.EX2 R7, R7 ;  /* 0x0000000700077308 */ /* 0x000f220000000800 */
[----:B-1----:R-:W-:-:S04]  /*15b70*/  FADD.FTZ R37, R208, R29 ;  /* 0x0000001dd0257221 */ /* 0x002fc80000010000 */
[----:B0-----:R-:W-:-:S03]  /*15b80*/  FADD.FTZ R30, R210, R37 ;  /* 0x00000025d21e7221 */ /* 0x001fc60000010000 */
[----:B------:R-:W0:Y:S01]  /*15b90*/  MUFU.EX2 R71, R71 ;  /* 0x0000004700477308 */ /* 0x000e220000000800 */
[----:B------:R-:W-:Y:S01]  /*15ba0*/  FFMA.FTZ R51, R51, R2, -R8 ;  /* 0x0000000233337223 */ /* 0x000fe20000010808 */
[----:B--2---:R-:W-:-:S06]  /*15bb0*/  FADD.FTZ R30, R33, R30 ;  /* 0x0000001e211e7221 */ /* 0x004fcc0000010000 */
[----:B------:R-:W1:Y:S01]  /*15bc0*/  MUFU.EX2 R14, R63 ;  /* 0x0000003f000e7308 */ /* 0x000e620000000800 */
[-C--:B------:R-:W-:Y:S01]  /*15bd0*/  FFMA.FTZ R11, R11, R2.reuse, -R8 ;  /* 0x000000020b0b7223 */ /* 0x080fe20000010808 */
[----:B------:R-:W-:Y:S01]  /*15be0*/  FFMA.FTZ R41, R41, R2, -R10 ;  /* 0x0000000229297223 */ /* 0x000fe2000001080a */
[----:B---3--:R-:W-:-:S05]  /*15bf0*/  FADD.FTZ R37, R69, R30 ;  /* 0x0000001e45257221 */ /* 0x008fca0000010000 */
[----:B------:R-:W2:Y:S01]  /*15c00*/  MUFU.EX2 R206, R53 ;  /* 0x0000003500ce7308 */ /* 0x000ea20000000800 */
[----:B------:R-:W-:Y:S01]  /*15c10*/  FFMA.FTZ R75, R75, R2, -R10 ;  /* 0x000000024b4b7223 */ /* 0x000fe2000001080a */
[----:B----4-:R-:W-:-:S06]  /*15c20*/  FADD.FTZ R30, R3, R12 ;  /* 0x0000000c031e7221 */ /* 0x010fcc0000010000 */
[----:B------:R-:W3:Y:S01]  /*15c30*/  MUFU.EX2 R9, R9 ;  /* 0x0000000900097308 */ /* 0x000ee20000000800 */
[----:B------:R-:W-:Y:S01]  /*15c40*/  FFMA.FTZ R55, R55, R2, -R8 ;  /* 0x0000000237377223 */ /* 0x000fe20000010808 */
[----:B------:R-:W-:-:S06]  /*15c50*/  FADD.FTZ R32, R6, R37 ;  /* 0x0000002506207221 */ /* 0x000fcc0000010000 */
[----:B------:R-:W4:Y:S01]  /*15c60*/  MUFU.EX2 R73, R73 ;  /* 0x0000004900497308 */ /* 0x000f220000000800 */
[----:B------:R-:W-:Y:S01]  /*15c70*/  FADD.FTZ R37, R7, R30 ;  /* 0x0000001e07257221 */ /* 0x000fe20000010000 */
[----:B------:R-:W-:-:S06]  /*15c80*/  FFMA.FTZ R13, R13, R2, -R8 ;  /* 0x000000020d0d7223 */ /* 0x000fcc0000010808 */
[----:B------:R-:W4:Y:S01]  /*15c90*/  MUFU.EX2 R20, R51 ;  /* 0x0000003300147308 */ /* 0x000f220000000800 */
[-CC-:B------:R-:W-:Y:S01]  /*15ca0*/  FFMA.FTZ R45, R45, R2.reuse, -R10.reuse ;  /* 0x000000022d2d7223 */ /* 0x180fe2000001080a */
[----:B------:R-:W-:-:S06]  /*15cb0*/  FFMA.FTZ R77, R77, R2, -R10 ;  /* 0x000000024d4d7223 */ /* 0x000fcc000001080a */
[----:B------:R0:W4:Y:S08]  /*15cc0*/  MUFU.EX2 R200, R41 ;  /* 0x0000002900c87308 */ /* 0x0001300000000800 */
[----:B------:R-:W-:Y:S01]  /*15cd0*/  MUFU.EX2 R11, R11 ;  /* 0x0000000b000b7308 */ /* 0x000fe20000000800 */
[----:B0-----:R-:W-:Y:S01]  /*15ce0*/  FADD.FTZ R41, R71, R32 ;  /* 0x0000002047297221 */ /* 0x001fe20000010000 */
[----:B-1----:R-:W-:Y:S01]  /*15cf0*/  FADD.FTZ R32, R14, R37 ;  /* 0x000000250e207221 */ /* 0x002fe20000010000 */
[----:B------:R-:W-:-:S05]  /*15d00*/  FFMA.FTZ R43, R43, R2, -R8 ;  /* 0x000000022b2b7223 */ /* 0x000fca0000010808 */
[----:B------:R-:W0:Y:S01]  /*15d10*/  MUFU.EX2 R75, R75 ;  /* 0x0000004b004b7308 */ /* 0x000e220000000800 */
[----:B--2---:R-:W-:Y:S01]  /*15d20*/  FADD.FTZ R34, R206, R41 ;  /* 0x00000029ce227221 */ /* 0x004fe20000010000 */
[----:B---3--:R-:W-:-:S06]  /*15d30*/  FADD.FTZ R37, R9, R32 ;  /* 0x0000002009257221 */ /* 0x008fcc0000010000 */
[----:B------:R-:W-:Y:S01]  /*15d40*/  MUFU.EX2 R24, R55 ;  /* 0x0000003700187308 */ /* 0x000fe20000000800 */
[-C--:B------:R-:W-:Y:S01]  /*15d50*/  FFMA.FTZ R15, R15, R2.reuse, -R8 ;  /* 0x000000020f0f7223 */ /* 0x080fe20000010808 */
[-C--:B------:R-:W-:Y:S01]  /*15d60*/  FFMA.FTZ R79, R79, R2.reuse, -R10 ;  /* 0x000000024f4f7223 */ /* 0x080fe2000001080a */
[----:B------:R-:W-:-:S05]  /*15d70*/  FFMA.FTZ R35, R35, R2, -R8 ;  /* 0x0000000223237223 */ /* 0x000fca0000010808 */
[----:B------:R-:W1:Y:S01]  /*15d80*/  MUFU.EX2 R202, R45 ;  /* 0x0000002d00ca7308 */ /* 0x000e620000000800 */
[----:B----4-:R-:W-:Y:S01]  /*15d90*/  FADD.FTZ R41, R73, R34 ;  /* 0x0000002249297221 */ /* 0x010fe20000010000 */
[----:B------:R-:W-:Y:S01]  /*15da0*/  FFMA.FTZ R81, R81, R2, -R10 ;  /* 0x0000000251517223 */ /* 0x000fe2000001080a */
[----:B------:R-:W-:-:S05]  /*15db0*/  FADD.FTZ R32, R20, R37 ;  /* 0x0000002514207221 */ /* 0x000fca0000010000 */
[----:B------:R-:W2:Y:S01]  /*15dc0*/  MUFU.EX2 R13, R13 ;  /* 0x0000000d000d7308 */ /* 0x000ea20000000800 */
[----:B------:R-:W-:Y:S01]  /*15dd0*/  FFMA.FTZ R47, R47, R2, -R8 ;  /* 0x000000022f2f7223 */ /* 0x000fe20000010808 */
[----:B------:R-:W-:-:S06]  /*15de0*/  FADD.FTZ R34, R200, R41 ;  /* 0x00000029c8227221 */ /* 0x000fcc0000010000 */
[----:B------:R-:W3:Y:S01]  /*15df0*/  MUFU.EX2 R77, R77 ;  /* 0x0000004d004d7308 */ /* 0x000ee20000000800 */
[----:B------:R-:W-:-:S07]  /*15e00*/  FFMA.FTZ R21, R21, R2, -R8 ;  /* 0x0000000215157223 */ /* 0x000fce0000010808 */
[----:B------:R-:W4:Y:S01]  /*15e10*/  MUFU.EX2 R26, R43 ;  /* 0x0000002b001a7308 */ /* 0x000f220000000800 */
[----:B0-----:R-:W-:Y:S01]  /*15e20*/  FADD.FTZ R37, R75, R34 ;  /* 0x000000224b257221 */ /* 0x001fe20000010000 */
[----:B------:R-:W-:-:S06]  /*15e30*/  FFMA.FTZ R83, R83, R2, -R10 ;  /* 0x0000000253537223 */ /* 0x000fcc000001080a */
[----:B------:R-:W0:Y:S08]  /*15e40*/  MUFU.EX2 R196, R79 ;  /* 0x0000004f00c47308 */ /* 0x000e300000000800 */
[----:B------:R-:W0:Y:S08]  /*15e50*/  MUFU.EX2 R15, R15 ;  /* 0x0000000f000f7308 */ /* 0x000e300000000800 */
[----:B------:R2:W-:Y:S01]  /*15e60*/  MUFU.EX2 R30, R35 ;  /* 0x00000023001e7308 */ /* 0x0005e20000000800 */
[----:B-1----:R-:W-:Y:S01]  /*15e70*/  FADD.FTZ R34, R202, R37 ;  /* 0x00000025ca227221 */ /* 0x002fe20000010000 */
[----:B--2---:R-:W-:-:S06]  /*15e80*/  FADD.FTZ R35, R11, R32 ;  /* 0x000000200b237221 */ /* 0x004fcc0000010000 */
[----:B------:R-:W1:Y:S01]  /*15e90*/  MUFU.EX2 R81, R81 ;  /* 0x0000005100517308 */ /* 0x000e620000000800 */
[----:B------:R-:W-:-:S07]  /*15ea0*/  FADD.FTZ R32, R24, R35 ;  /* 0x0000002318207221 */ /* 0x000fce0000010000 */
[----:B------:R-:W2:Y:S01]  /*15eb0*/  MUFU.EX2 R28, R47 ;  /* 0x0000002f001c7308 */ /* 0x000ea20000000800 */
[----:B------:R-:W-:Y:S01]  /*15ec0*/  FADD.FTZ R35, R13, R32 ;  /* 0x000000200d237221 */ /* 0x000fe20000010000 */
[-C--:B------:R-:W-:Y:S01]  /*15ed0*/  FFMA.FTZ R25, R25, R2.reuse, -R8 ;  /* 0x0000000219197223 */ /* 0x080fe20000010808 */
[----:B------:R-:W-:Y:S01]  /*15ee0*/  FFMA.FTZ R85, R85, R2, -R10 ;  /* 0x0000000255557223 */ /* 0x000fe2000001080a */
[----:B---3--:R-:W-:-:S04]  /*15ef0*/  FADD.FTZ R37, R77, R34 ;  /* 0x000000224d257221 */ /* 0x008fc80000010000 */
[----:B------:R-:W3:Y:S01]  /*15f00*/  MUFU.EX2 R21, R21 ;  /* 0x0000001500157308 */ /* 0x000ee20000000800 */
[-C--:B------:R-:W-:Y:S01]  /*15f10*/  FFMA.FTZ R87, R87, R2.reuse, -R10 ;  /* 0x0000000257577223 */ /* 0x080fe2000001080a */
[----:B----4-:R-:W-:Y:S01]  /*15f20*/  FADD.FTZ R32, R26, R35 ;  /* 0x000000231a207221 */ /* 0x010fe20000010000 */
[----:B------:R-:W-:Y:S01]  /*15f30*/  @!P1 PRMT R0, RZ, 0x654, R0 ;  /* 0x00000654ff009816 */ /* 0x000fe20000000000 */
[----:B------:R-:W-:-:S04]  /*15f40*/  FFMA.FTZ R39, R39, R2, -R8 ;  /* 0x0000000227277223 */ /* 0x000fc80000010808 */
[----:B------:R-:W4:Y:S01]  /*15f50*/  MUFU.EX2 R83, R83 ;  /* 0x0000005300537308 */ /* 0x000f220000000800 */
[-CC-:B------:R-:W-:Y:S01]  /*15f60*/  FFMA.FTZ R57, R57, R2.reuse, -R8.reuse ;  /* 0x0000000239397223 */ /* 0x180fe20000010808 */
[-CC-:B------:R-:W-:Y:S01]  /*15f70*/  FFMA.FTZ R27, R27, R2.reuse, -R8.reuse ;  /* 0x000000021b1b7223 */ /* 0x180fe20000010808 */
[-CC-:B------:R-:W-:Y:S01]  /*15f80*/  FFMA.FTZ R61, R61, R2.reuse, -R8.reuse ;  /* 0x000000023d3d7223 */ /* 0x180fe20000010808 */
[----:B------:R-:W-:Y:S01]  /*15f90*/  FFMA.FTZ R31, R31, R2, -R8 ;  /* 0x000000021f1f7223 */ /* 0x000fe20000010808 */
[----:B0-----:R-:W-:Y:S01]  /*15fa0*/  FADD.FTZ R8, R196, R37 ;  /* 0x00000025c4087221 */ /* 0x001fe20000010000 */
[----:B------:R-:W-:Y:S02]  /*15fb0*/  F2FP.BF16.F32.PACK_AB R208, R29, R208 ;  /* 0x000000d01dd0723e */ /* 0x000fe400000010ff */
[----:B------:R-:W0:Y:S01]  /*15fc0*/  MUFU.EX2 R192, R85 ;  /* 0x0000005500c07308 */ /* 0x000e220000000800 */
[----:B------:R-:W-:Y:S01]  /*15fd0*/  FADD.FTZ R29, R15, R32 ;  /* 0x000000200f1d7221 */ /* 0x000fe20000010000 */
[----:B------:R4:W-:Y:S01]  /*15fe0*/  @!P1 SYNCS.ARRIVE.TRANS64.RED.A1T0 RZ, [R0+URZ], RZ ;  /* 0x000000ff00ff99a7 */ /* 0x0009e2000810043f */
[----:B------:R-:W-:Y:S01]  /*15ff0*/  F2FP.BF16.F32.PACK_AB R210, R33, R210 ;  /* 0x000000d221d2723e */ /* 0x000fe200000010ff */
[----:B-1----:R-:W-:-:S04]  /*16000*/  FADD.FTZ R33, R81, R8 ;  /* 0x0000000851217221 */ /* 0x002fc80000010000 */
[----:B------:R-:W-:Y:S01]  /*16010*/  MUFU.EX2 R25, R25 ;  /* 0x0000001900197308 */ /* 0x000fe20000000800 */
[----:B------:R-:W-:Y:S01]  /*16020*/  FFMA.FTZ R10, R89, R2, -R10 ;  /* 0x00000002590a7223 */ /* 0x000fe2000001080a */
[----:B--2---:R-:W-:Y:S01]  /*16030*/  FADD.FTZ R32, R28, R29 ;  /* 0x0000001d1c207221 */ /* 0x004fe20000010000 */
[----:B------:R-:W-:-:S05]  /*16040*/  F2FP.BF16.F32.PACK_AB R204, R6, R69 ;  /* 0x0000004506cc723e */ /* 0x000fca00000010ff */
[----:B------:R-:W1:Y:S01]  /*16050*/  MUFU.EX2 R87, R87 ;  /* 0x0000005700577308 */ /* 0x000e620000000800 */
[----:B------:R-:W-:Y:S01]  /*16060*/  FADD.FTZ R6, R198, R33 ;  /* 0x00000021c6067221 */ /* 0x000fe20000010000 */
[----:B---3--:R-:W-:-:S06]  /*16070*/  FADD.FTZ R29, R21, R32 ;  /* 0x00000020151d7221 */ /* 0x008fcc0000010000 */
[----:B----4-:R-:W2:Y:S01]  /*16080*/  MUFU.EX2 R0, R39 ;  /* 0x0000002700007308 */ /* 0x010ea20000000800 */
[----:B------:R-:W-:Y:S01]  /*16090*/  FADD.FTZ R33, R83, R6 ;  /* 0x0000000653217221 */ /* 0x000fe20000010000 */
[----:B------:R-:W-:-:S06]  /*160a0*/  FADD.FTZ R6, R30, R29 ;  /* 0x0000001d1e067221 */ /* 0x000fcc0000010000 */
[----:B------:R-:W3:Y:S01]  /*160b0*/  MUFU.EX2 R57, R57 ;  /* 0x0000003900397308 */ /* 0x000ee20000000800 */
[----:B0-----:R-:W-:-:S07]  /*160c0*/  FADD.FTZ R32, R192, R33 ;  /* 0x00000021c0207221 */ /* 0x001fce0000010000 */
[----:B------:R-:W0:Y:S08]  /*160d0*/  MUFU.EX2 R10, R10 ;  /* 0x0000000a000a7308 */ /* 0x000e300000000800 */
[----:B------:R4:W0:Y:S01]  /*160e0*/  MUFU.EX2 R8, R27 ;  /* 0x0000001b00087308 */ /* 0x0008220000000800 */
[----:B-1----:R-:W-:Y:S01]  /*160f0*/  FADD.FTZ R29, R87, R32 ;  /* 0x00000020571d7221 */ /* 0x002fe20000010000 */
[----:B------:R-:W-:-:S06]  /*16100*/  ISETP.GE.AND P2, PT, R179, 0x51, PT ;  /* 0x00000051b300780c */ /* 0x000fcc0003f46270 */
[----:B------:R-:W1:Y:S01]  /*16110*/  MUFU.EX2 R61, R61 ;  /* 0x0000003d003d7308 */ /* 0x000e620000000800 */
[----:B----4-:R-:W-:-:S04]  /*16120*/  FADD.FTZ R27, R25, R6 ;  /* 0x00000006191b7221 */ /* 0x010fc80000010000 */
[----:B--2---:R-:W-:-:S03]  /*16130*/  FADD.FTZ R32, R0, R27 ;  /* 0x0000001b00207221 */ /* 0x004fc60000010000 */
[----:B------:R-:W2:Y:S01]  /*16140*/  MUFU.EX2 R6, R31 ;  /* 0x0000001f00067308 */ /* 0x000ea20000000800 */
[----:B---3--:R-:W-:Y:S01]  /*16150*/  FADD.FTZ R27, R57, R32 ;  /* 0x00000020391b7221 */ /* 0x008fe20000010000 */
[C---:B0-----:R-:W-:Y:S01]  /*16160*/  FADD.FTZ R222, R10.reuse, R29 ;  /* 0x0000001d0ade7221 */ /* 0x041fe20000010000 */
[----:B------:R-:W-:Y:S02]  /*16170*/  F2FP.BF16.F32.PACK_AB R194, R10, R87 ;  /* 0x000000570ac2723e */ /* 0x000fe400000010ff */
[----:B------:R-:W-:Y:S01]  /*16180*/  FADD.FTZ R10, R8, R27 ;  /* 0x0000001b080a7221 */ /* 0x000fe20000010000 */
[----:B------:R-:W-:Y:S03]  /*16190*/  BSSY B0, `(.L_x_833) ;  /* 0x0000557000007945 */ /* 0x000fe60003800000 */
[----:B-1----:R-:W-:Y:S01]  /*161a0*/  FADD.FTZ R221, R61, R10 ;  /* 0x0000000a3ddd7221 */ /* 0x002fe20000010000 */
[----:B------:R-:W-:Y:S01]  /*161b0*/  F2FP.BF16.F32.PACK_AB R206, R206, R71 ;  /* 0x00000047cece723e */ /* 0x000fe200000010ff */
[--C-:B------:R-:W-:Y:S01]  /*161c0*/  IMAD.MOV.U32 R150, RZ, RZ, R151.reuse ;  /* 0x000000ffff967224 */ /* 0x100fe200078e0097 */
[----:B------:R-:W-:Y:S01]  /*161d0*/  F2FP.BF16.F32.PACK_AB R200, R200, R73 ;  /* 0x00000049c8c8723e */ /* 0x000fe200000010ff */
[--C-:B------:R-:W-:Y:S01]  /*161e0*/  IMAD.MOV.U32 R149, RZ, RZ, R151.reuse ;  /* 0x000000ffff957224 */ /* 0x100fe200078e0097 */
[----:B------:R-:W-:Y:S01]  /*161f0*/  F2FP.BF16.F32.PACK_AB R202, R202, R75 ;  /* 0x0000004bcaca723e */ /* 0x000fe200000010ff */
[----:B------:R-:W-:Y:S01]  /*16200*/  IMAD.MOV.U32 R148, RZ, RZ, R151 ;  /* 0x000000ffff947224 */ /* 0x000fe200078e0097 */
[----:B------:R-:W-:Y:S01]  /*16210*/  F2FP.BF16.F32.PACK_AB R196, R196, R77 ;  /* 0x0000004dc4c4723e */ /* 0x000fe200000010ff */
[----:B--2---:R-:W-:Y:S01]  /*16220*/  FADD.FTZ R221, R6, R221 ;  /* 0x000000dd06dd7221 */ /* 0x004fe20000010000 */
[----:B------:R-:W-:Y:S01]  /*16230*/  F2FP.BF16.F32.PACK_AB R198, R198, R81 ;  /* 0x00000051c6c6723e */ /* 0x000fe200000010ff */
[--C-:B------:R-:W-:Y:S01]  /*16240*/  IMAD.MOV.U32 R147, RZ, RZ, R151.reuse ;  /* 0x000000ffff937224 */ /* 0x100fe200078e0097 */
[----:B------:R-:W-:Y:S01]  /*16250*/  F2FP.BF16.F32.PACK_AB R192, R192, R83 ;  /* 0x00000053c0c0723e */ /* 0x000fe200000010ff */
[--C-:B------:R-:W-:Y:S01]  /*16260*/  IMAD.MOV.U32 R146, RZ, RZ, R151.reuse ;  /* 0x000000ffff927224 */ /* 0x100fe200078e0097 */
[----:B------:R-:W-:Y:S01]  /*16270*/  F2FP.BF16.F32.PACK_AB R209, R12, R3 ;  /* 0x000000030cd1723e */ /* 0x000fe200000010ff */
[----:B------:R-:W-:Y:S01]  /*16280*/  IMAD.MOV.U32 R3, RZ, RZ, 0x3f800000 ;  /* 0x3f800000ff037424 */ /* 0x000fe200078e00ff */
[----:B------:R-:W-:Y:S01]  /*16290*/  F2FP.BF16.F32.PACK_AB R207, R24, R11 ;  /* 0x0000000b18cf723e */ /* 0x000fe200000010ff */
[--C-:B------:R-:W-:Y:S01]  /*162a0*/  IMAD.MOV.U32 R145, RZ, RZ, R151.reuse ;  /* 0x000000ffff917224 */ /* 0x100fe200078e0097 */
[----:B------:R-:W-:Y:S01]  /*162b0*/  F2FP.BF16.F32.PACK_AB R201, R26, R13 ;  /* 0x0000000d1ac9723e */ /* 0x000fe200000010ff */
[--C-:B------:R-:W-:Y:S01]  /*162c0*/  IMAD.MOV.U32 R144, RZ, RZ, R151.reuse ;  /* 0x000000ffff907224 */ /* 0x100fe200078e0097 */
        /* <DEDUP_REMOVED lines=127> */
[----:B------:R-:W-:Y:S01]  /*16ac0*/  IMAD.MOV.U32 R24, RZ, RZ, R151 ;  /* 0x000000ffff187224 */ /* 0x000fe200078e0097 */
[----:B------:R-:W-:Y:S06]  /*16ad0*/  @!P2 BRA `(.L_x_834) ;  /* 0x0000004c0008a947 */ /* 0x000fec0003800000 */
[----:B------:R-:W-:Y:S01]  /*16ae0*/  VIADD R6, R180, 0xfffffffe ;  /* 0xfffffffeb4067836 */ /* 0x000fe20000000000 */
[----:B------:R-:W-:Y:S01]  /*16af0*/  CS2R R150, SRZ ;  /* 0x0000000000967805 */ /* 0x000fe2000001ff00 */
[----:B------:R-:W-:Y:S01]  /*16b00*/  IMAD.MOV.U32 R7, RZ, RZ, R4 ;  /* 0x000000ffff077224 */ /* 0x000fe200078e0004 */
[----:B------:R-:W-:Y:S01]  /*16b10*/  CS2R R146, SRZ ;  /* 0x0000000000927805 */ /* 0x000fe2000001ff00 */
[----:B------:R-:W-:Y:S01]  /*16b20*/  IMAD.MOV.U32 R8, RZ, RZ, R5 ;  /* 0x000000ffff087224 */ /* 0x000fe200078e0005 */
[----:B------:R-:W-:Y:S01]  /*16b30*/  CS2R R142, SRZ ;  /* 0x00000000008e7805 */ /* 0x000fe2000001ff00 */
[----:B------:R-:W-:Y:S01]  /*16b40*/  IMAD.MOV.U32 R9, RZ, RZ, R224 ;  /* 0x000000ffff097224 */ /* 0x000fe200078e00e0 */
[----:B------:R-:W-:Y:S01]  /*16b50*/  CS2R R138, SRZ ;  /* 0x00000000008a7805 */ /* 0x000fe2000001ff00 */
[----:B------:R-:W-:Y:S01]  /*16b60*/  IMAD.MOV.U32 R10, RZ, RZ, R223 ;  /* 0x000000ffff0a7224 */ /* 0x000fe200078e00df */
        /* <DEDUP_REMOVED lines=60> */
[----:B------:R-:W-:-:S07]  /*16f30*/  CS2R R24, SRZ ;  /* 0x0000000000187805 */ /* 0x000fce000001ff00 */
.L_x_845:
[----:B------:R-:W-:-:S05]  /*16f40*/  VIADD R2, R10, 0x1 ;  /* 0x000000010a027836 */ /* 0x000fca0000000000 */
[----:B------:R-:W-:-:S04]  /*16f50*/  ISETP.NE.AND P2, PT, R2, 0x2, PT ;  /* 0x000000020200780c */ /* 0x000fc80003f45270 */
[----:B------:R-:W-:Y:S02]  /*16f60*/  SEL R224, RZ, 0x1, P2 ;  /* 0x00000001ffe07807 */ /* 0x000fe40001000000 */
[----:B------:R-:W-:Y:S02]  /*16f70*/  SEL R223, R2, RZ, P2 ;  /* 0x000000ff02df7207 */ /* 0x000fe40001000000 */
[----:B------:R-:W-:Y:S01]  /*16f80*/  LOP3.LUT R224, R9, R224, RZ, 0x3c, !PT ;  /* 0x000000e009e07212 */ /* 0x000fe200078e3cff */
[----:B------:R-:W-:Y:S06]  /*16f90*/  @!P0 BRA `(.L_x_835) ;  /* 0x0000000000048947 */ /* 0x000fec0003800000 */
[----:B------:R-:W-:Y:S01]  /*16fa0*/  BPT.TRAP 0x1 ;  /* 0x000000040000795c */ /* 0x000fe20000300000 */
.L_x_835:
[----:B------:R-:W-:Y:S01]  /*16fb0*/  IMAD R11, R223, 0x8, R18 ;  /* 0x00000008df0b7824 */ /* 0x000fe200078e0212 */
[----:B------:R-:W-:-:S04]  /*16fc0*/  SHF.L.U32 R2, R224, 0x1f, RZ ;  /* 0x0000001fe0027819 */ /* 0x000fc800000006ff */
[----:B------:R0:W1:Y:S01]  /*16fd0*/  SYNCS.PHASECHK.TRANS64.TRYWAIT P2, [R11+URZ+0x38830], R2 ;  /* 0x038830020b0075a7 */ /* 0x000062000804017f */
[----:B------:R-:W-:Y:S05]  /*16fe0*/  @!P0 BRA `(.L_x_836) ;  /* 0x0000000000048947 */ /* 0x000fea0003800000 */
[----:B------:R-:W-:Y:S01]  /*16ff0*/  BPT.TRAP 0x1 ;  /* 0x000000040000795c */ /* 0x000fe20000300000 */
.L_x_836:
[----:B------:R-:W-:Y:S01]  /*17000*/  IMAD R4, R223, 0xa00, R227 ;  /* 0x00000a00df047824 */ /* 0x000fe200078e02e3 */
[----:B------:R-:W-:Y:S01]  /*17010*/  BSSY B1, `(.L_x_837) ;  /* 0x0000006000017945 */ /* 0x000fe20003800000 */
[----:B------:R-:W-:Y:S02]  /*17020*/  IMAD.MOV.U32 R5, RZ, RZ, 0x40000040 ;  /* 0x40000040ff057424 */ /* 0x000fe400078e00ff */
[----:B------:R-:W-:Y:S01]  /*17030*/  VIADD R12, R4, 0x80 ;  /* 0x00000080040c7836 */ /* 0x000fe20000000000 */
[----:B-1----:R-:W-:Y:S06]  /*17040*/  @P2 BRA `(.L_x_838) ;  /* 0x0000000000082947 */ /* 0x002fec0003800000 */
[----:B------:R-:W1:Y:S02]  /*17050*/  SYNCS.PHASECHK.TRANS64.TRYWAIT P2, [R11+URZ+0x38830], R2 ;  /* 0x038830020b0075a7 */ /* 0x000e64000804017f */
[----:B-1----:R-:W-:Y:S05]  /*17060*/  @!P2 BRA `(.L_x_839) ;  /* 0x00000118008ca947 */ /* 0x002fea0003800000 */
.L_x_838:
[----:B------:R-:W-:Y:S05]  /*17070*/  BSYNC B1 ;  /* 0x0000000000017941 */ /* 0x000fea0003800000 */
.L_x_837:
[----:B------:R-:W2:Y:S04]  /*17080*/  LDL.64 R152, [R1+0x50] ;  /* 0x0000500001987983 */ /* 0x000ea80000100a00 */
[----:B------:R-:W3:Y:S04]  /*17090*/  LDL.64 R156, [R1+0x58] ;  /* 0x00005800019c7983 */ /* 0x000ee80000100a00 */
[----:B------:R-:W4:Y:S01]  /*170a0*/  LDL.64 R154, [R1] ;  /* 0x00000000019a7983 */ /* 0x000f220000100a00 */
[----:B------:R-:W-:Y:S02]  /*170b0*/  R2UR UR10, R4 ;  /* 0x00000000040a72ca */ /* 0x000fe400000e0000 */
[----:B------:R-:W-:Y:S01]  /*170c0*/  R2UR UR11, R5 ;  /* 0x00000000050b72ca */ /* 0x000fe200000e0000 */
[----:B------:R-:W-:Y:S01]  /*170d0*/  WARPGROUP.ARRIVE ;  /* 0x00000000000079c5 */ /* 0x000fe20000000000 */
[----:B------:R-:W-:Y:S01]  /*170e0*/  IMAD.MOV.U32 R13, RZ, RZ, 0x40000040 ;  /* 0x40000040ff0d7424 */ /* 0x000fe200078e00ff */
[----:B------:R-:W-:-:S04]  /*170f0*/  R2UR UR6, R12 ;  /* 0x000000000c0672ca */ /* 0x000fc800000e0000 */
[----:B------:R-:W-:Y:S01]  /*17100*/  R2UR UR7, R13 ;  /* 0x000000000d0772ca */ /* 0x000fe200000e0000 */
[----:B------:R-:W-:Y:S02]  /*17110*/  VIADD R12, R4, 0x100 ;  /* 0x00000100040c7836 */ /* 0x000fe40000000000 */
[----:B------:R-:W-:-:S03]  /*17120*/  IMAD.MOV.U32 R13, RZ, RZ, 0x40000040 ;  /* 0x40000040ff0d7424 */ /* 0x000fc600078e00ff */
[----:B------:R-:W-:Y:S02]  /*17130*/  R2UR UR26, R12 ;  /* 0x000000000c1a72ca */ /* 0x000fe400000e0000 */
[----:B------:R-:W-:Y:S01]  /*17140*/  R2UR UR27, R13 ;  /* 0x000000000d1b72ca */ /* 0x000fe200000e0000 */
[----:B------:R-:W-:Y:S02]  /*17150*/  VIADD R14, R4, 0x180 ;  /* 0x00000180040e7836 */ /* 0x000fe40000000000 */
[----:B------:R-:W-:Y:S01]  /*17160*/  IMAD.MOV.U32 R15, RZ, RZ, 0x40000040 ;  /* 0x40000040ff0f7424 */ /* 0x000fe200078e00ff */
[----:B--2---:R-:W-:Y:S02]  /*17170*/  R2UR UR46, R152 ;  /* 0x00000000982e72ca */ /* 0x004fe400000e0000 */
[----:B------:R-:W-:Y:S02]  /*17180*/  R2UR UR47, R153 ;  /* 0x00000000992f72ca */ /* 0x000fe400000e0000 */
[----:B------:R-:W2:Y:S01]  /*17190*/  LDL.64 R152, [R1+0x48] ;  /* 0x0000480001987983 */ /* 0x000ea20000100a00 */
[----:B---3--:R-:W-:-:S02]  /*171a0*/  R2UR UR12, R156 ;  /* 0x000000009c0c72ca */ /* 0x008fc400000e0000 */
[----:B------:R-:W-:-:S11]  /*171b0*/  R2UR UR13, R157 ;  /* 0x000000009d0d72ca */ /* 0x000fd600000e0000 */
[----:B------:R-:W-:Y:S02]  /*171c0*/  UMOV UR8, UR12 ;  /* 0x0000000c00087c82 */ /* 0x000fe40008000000 */
[----:B------:R-:W-:Y:S02]  /*171d0*/  UMOV UR9, UR13 ;  /* 0x0000000d00097c82 */ /* 0x000fe40008000000 */
[----:B------:R-:W-:Y:S01]  /*171e0*/  HGMMA.64x16x16.F32.BF16 R184, gdesc[UR8], RZ, !UPT, gsb0 ;  /* 0x0020000008b879f0 */ /* 0x000fe2000c0018ff */
[----:B------:R-:W-:Y:S01]  /*171f0*/  UMOV UR4, UR12 ;  /* 0x0000000c00047c82 */ /* 0x000fe20008000000 */
[----:B------:R-:W-:Y:S01]  /*17200*/  UMOV UR5, UR13 ;  /* 0x0000000d00057c82 */ /* 0x000fe20008000000 */
[----:B------:R-:W-:Y:S02]  /*17210*/  WARPGROUP.DEPBAR.LE gsb0, 0x0 ;  /* 0x00008000000079c5 */ /* 0x000fe40000010000 */
[----:B------:R-:W-:-:S06]  /*17220*/  WARPGROUP.ARRIVE ;  /* 0x00000000000079c5 */ /* 0x000fcc0000000000 */
[----:B------:R-:W-:Y:S01]  /*17230*/  HGMMA.64x16x16.F32.BF16 R176, gdesc[UR4], RZ, !UPT, gsb0 ;  /* 0x0020000004b079f0 */ /* 0x000fe2000c0018ff */
[----:B------:R-:W-:Y:S01]  /*17240*/  UMOV UR24, UR12 ;  /* 0x0000000c00187c82 */ /* 0x000fe20008000000 */
[----:B------:R-:W-:Y:S01]  /*17250*/  UMOV UR25, UR13 ;  /* 0x0000000d00197c82 */ /* 0x000fe20008000000 */
[----:B------:R-:W-:Y:S02]  /*17260*/  WARPGROUP.DEPBAR.LE gsb0, 0x0 ;  /* 0x00008000000079c5 */ /* 0x000fe40000010000 */
[----:B------:R-:W-:-:S06]  /*17270*/  WARPGROUP.ARRIVE ;  /* 0x00000000000079c5 */ /* 0x000fcc0000000000 */
[----:B------:R-:W-:Y:S01]  /*17280*/  HGMMA.64x16x16.F32.BF16 R168, gdesc[UR24], RZ, !UPT, gsb0 ;  /* 0x0020000018a879f0 */ /* 0x000fe2000c0018ff */
[----:B------:R-:W-:Y:S02]  /*17290*/  R2UR UR6, R14 ;  /* 0x000000000e0672ca */ /* 0x000fe400000e0000 */
[----:B------:R-:W-:Y:S01]  /*172a0*/  R2UR UR7, R15 ;  /* 0x000000000f0772ca */ /* 0x000fe200000e0000 */
[----:B------:R-:W-:Y:S01]  /*172b0*/  UMOV UR4, UR12 ;  /* 0x0000000c00047c82 */ /* 0x000fe20008000000 */
[----:B------:R-:W-:Y:S01]  /*172c0*/  UMOV UR5, UR13 ;  /* 0x0000000d00057c82 */ /* 0x000fe20008000000 */
[----:B------:R-:W-:Y:S02]  /*172d0*/  WARPGROUP.DEPBAR.LE gsb0, 0x0 ;  /* 0x00008000000079c5 */ /* 0x000fe40000010000 */
[----:B------:R-:W-:-:S08]  /*172e0*/  WARPGROUP.ARRIVE ;  /* 0x00000000000079c5 */ /* 0x000fd00000000000 */
[----:B------:R-:W-:Y:S01]  /*172f0*/  HGMMA.64x16x16.F32.BF16 R160, gdesc[UR4], RZ, !UPT, gsb0 ;  /* 0x0020000004a079f0 */ /* 0x000fe2000c0018ff */
[----:B------:R-:W-:Y:S02]  /*17300*/  VIADD R12, R4, 0x200 ;  /* 0x00000200040c7836 */ /* 0x000fe40000000000 */
[----:B------:R-:W-:-:S03]  /*17310*/  IMAD.MOV.U32 R13, RZ, RZ, 0x40000040 ;  /* 0x40000040ff0d7424 */ /* 0x000fc600078e00ff */
[----:B------:R-:W-:Y:S02]  /*17320*/  R2UR UR30, R12 ;  /* 0x000000000c1e72ca */ /* 0x000fe400000e0000 */
[----:B------:R-:W-:Y:S02]  /*17330*/  R2UR UR31, R13 ;  /* 0x000000000d1f72ca */ /* 0x000fe400000e0000 */
[----:B----4-:R-:W-:Y:S02]  /*17340*/  R2UR UR32, R154 ;  /* 0x000000009a2072ca */ /* 0x010fe400000e0000 */
[----:B------:R-:W-:Y:S01]  /*17350*/  R2UR UR33, R155 ;  /* 0x000000009b2172ca */ /* 0x000fe200000e0000 */
[----:B------:R-:W-:Y:S01]  /*17360*/  UMOV UR28, UR12 ;  /* 0x0000000c001c7c82 */ /* 0x000fe20008000000 */
[----:B------:R-:W-:Y:S01]  /*17370*/  UMOV UR29, UR13 ;  /* 0x0000000d001d7c82 */ /* 0x000fe20008000000 */
[----:B------:R-:W-:Y:S02]  /*17380*/  WARPGROUP.DEPBAR.LE gsb0, 0x0 ;  /* 0x00008000000079c5 */ /* 0x000fe40000010000 */
[----:B------:R-:W-:Y:S01]  /*17390*/  VIADD R20, R4, 0x2 ;  /* 0x0000000204147836 */ /* 0x000fe20000000000 */
[----:B--2---:R-:W-:-:S02]  /*173a0*/  R2UR UR42, R152 ;  /* 0x00000000982a72ca */ /* 0x004fc400000e0000 */
[----:B------:R-:W-:Y:S02]  /*173b0*/  R2UR UR43, R153 ;  /* 0x00000000992b72ca */ /* 0x000fe400000e0000 */
[----:B------:R-:W-:-:S06]  /*173c0*/  WARPGROUP.ARRIVE ;  /* 0x00000000000079c5 */ /* 0x000fcc0000000000 */
[----:B------:R-:W-:Y:S01]  /*173d0*/  HGMMA.64x16x16.F32.BF16 R152, gdesc[UR28], RZ, !UPT, gsb0 ;  /* 0x002000001c9879f0 */ /* 0x000fe2000c0018ff */
[----:B------:R-:W-:Y:S01]  /*173e0*/  IMAD.MOV.U32 R21, RZ, RZ, 0x40000040 ;  /* 0x40000040ff157424 */ /* 0x000fe200078e00ff */
[----:B------:R-:W-:-:S04]  /*173f0*/  R2UR UR22, R20 ;  /* 0x00000000141672ca */ /* 0x000fc800000e0000 */
        /* <DEDUP_REMOVED lines=30> */
[C---:B------:R-:W-:Y:S02]  /*175e0*/  VIADD R20, R4.reuse, 0x202 ;  /* 0x0000020204147836 */ /* 0x040fe40000000000 */
[----:B------:R-:W-:Y:S01]  /*175f0*/  IMAD.MOV.U32 R21, RZ, RZ, 0x40000040 ;  /* 0x40000040ff157424 */ /* 0x000fe200078e00ff */
[----:B------:R-:W-:Y:S01]  /*17600*/  UMOV UR24, UR46 ;  /* 0x0000002e00187c82 */ /* 0x000fe20008000000 */
[----:B------:R-:W-:Y:S01]  /*17610*/  VIADD R12, R4, 0x4 ;  /* 0x00000004040c7836 */ /* 0x000fe20000000000 */
[----:B------:R-:W-:-:S02]  /*17620*/  WARPGROUP.DEPBAR.LE gsb0, 0x0 ;  /* 0x00008000000079c5 */ /* 0x000fc40000010000 */
[----:B------:R-:W-:Y:S01]  /*17630*/  WARPGROUP.ARRIVE ;  /* 0x00000000000079c5 */ /* 0x000fe20000000000 */
[----:B------:R-:W-:Y:S01]  /*17640*/  IMAD.MOV.U32 R13, RZ, RZ, 0x40000040 ;  /* 0x40000040ff0d7424 */ /* 0x000fe200078e00ff */
[----:B------:R-:W-:Y:S01]  /*17650*/  UMOV UR25, UR47 ;  /* 0x0000002f00197c82 */ /* 0x000fe20008000000 */
[----:B------:R-:W-:Y:S01]  /*17660*/  UMOV UR4, UR46 ;  /* 0x0000002e00047c82 */ /* 0x000fe20008000000 */
[----:B------:R-:W-:Y:S01]  /*17670*/  UMOV UR5, UR47 ;  /* 0x0000002f00057c82 */ /* 0x000fe20008000000 */
[----:B------:R-:W-:Y:S01]  /*17680*/  UMOV UR20, UR46 ;  /* 0x0000002e00147c82 */ /* 0x000fe20008000000 */
[----:B------:R-:W-:Y:S01]  /*17690*/  HGMMA.64x16x16.F32.BF16 R160, gdesc[UR8], R160, gsb0 ;  /* 0x0020000008a079f0 */ /* 0x000fe200080018a0 */
[----:B------:R-:W-:Y:S01]  /*176a0*/  R2UR UR34, R20 ;  /* 0x00000000142272ca */ /* 0x000fe200000e0000 */
[----:B------:R-:W-:Y:S01]  /*176b0*/  UMOV UR21, UR47 ;  /* 0x0000002f00157c82 */ /* 0x000fe20008000000 */
[----:B------:R-:W-:Y:S01]  /*176c0*/  R2UR UR35, R21 ;  /* 0x00000000152372ca */ /* 0x000fe200000e0000 */
[----:B------:R-:W-:Y:S01]  /*176d0*/  UMOV UR16, UR46 ;  /* 0x0000002e00107c82 */ /* 0x000fe20008000000 */
[----:B------:R-:W-:Y:S01]  /*176e0*/  R2UR UR26, R12 ;  /* 0x000000000c1a72ca */ /* 0x000fe200000e0000 */
[----:B------:R-:W-:Y:S01]  /*176f0*/  UMOV UR17, UR47 ;  /* 0x0000002f00117c82 */ /* 0x000fe20008000000 */
[----:B------:R-:W-:Y:S01]  /*17700*/  UMOV UR28, UR46 ;  /* 0x0000002e001c7c82 */ /* 0x000fe20008000000 */
[----:B------:R-:W-:Y:S01]  /*17710*/  UMOV UR29, UR47 ;  /* 0x0000002f001d7c82 */ /* 0x000fe20008000000 */
[----:B------:R-:W2:Y:S01]  /*17720*/  LDL.64 R14, [R1+0x40] ;  /* 0x00004000010e7983 */ /* 0x000ea20000100a00 */
[----:B------:R-:W-:-:S02]  /*17730*/  WARPGROUP.DEPBAR.LE gsb0, 0x0 ;  /* 0x00008000000079c5 */ /* 0x000fc40000010000 */
[----:B------:R-:W-:Y:S01]  /*17740*/  WARPGROUP.ARRIVE ;  /* 0x00000000000079c5 */ /* 0x000fe20000000000 */
[----:B------:R-:W-:Y:S01]  /*17750*/  R2UR UR27, R13 ;  /* 0x000000000d1b72ca */ /* 0x000fe200000e0000 */
[----:B------:R-:W-:Y:S01]  /*17760*/  UMOV UR12, UR42 ;  /* 0x0000002a000c7c82 */ /* 0x000fe20008000000 */
[----:B------:R-:W-:Y:S01]  /*17770*/  UMOV UR13, UR43 ;  /* 0x0000002b000d7c82 */ /* 0x000fe20008000000 */
[----:B------:R-:W-:Y:S01]  /*17780*/  UMOV UR8, UR42 ;  /* 0x0000002a00087c82 */ /* 0x000fe20008000000 */
[----:B------:R-:W-:Y:S01]  /*17790*/  UMOV UR9, UR43 ;  /* 0x0000002b00097c82 */ /* 0x000fe20008000000 */
[----:B------:R-:W-:Y:S01]  /*177a0*/  HGMMA.64x16x16.F32.BF16 R152, gdesc[UR32], R152, gsb0 ;  /* 0x00200000209879f0 */ /* 0x000fe20008001898 */
[----:B------:R-:W-:Y:S01]  /*177b0*/  VIADD R12, R4, 0x84 ;  /* 0x00000084040c7836 */ /* 0x000fe20000000000 */
[----:B------:R-:W3:Y:S01]  /*177c0*/  LDL.64 R20, [R1+0x38] ;  /* 0x0000380001147983 */ /* 0x000ee20000100a00 */
[----:B------:R-:W-:Y:S01]  /*177d0*/  IMAD.MOV.U32 R13, RZ, RZ, 0x40000040 ;  /* 0x40000040ff0d7424 */ /* 0x000fe200078e00ff */
[----:B------:R-:W-:-:S02]  /*177e0*/  WARPGROUP.DEPBAR.LE gsb0, 0x0 ;  /* 0x00008000000079c5 */ /* 0x000fc40000010000 */
[----:B------:R-:W-:-:S06]  /*177f0*/  WARPGROUP.ARRIVE ;  /* 0x00000000000079c5 */ /* 0x000fcc0000000000 */
[----:B------:R-:W-:Y:S01]  /*17800*/  HGMMA.64x16x16.F32.BF16 R184, gdesc[UR24], R184, gsb0 ;  /* 0x0020000018b879f0 */ /* 0x000fe200080018b8 */
[----:B------:R-:W-:Y:S02]  /*17810*/  R2UR UR6, R12 ;  /* 0x000000000c0672ca */ /* 0x000fe400000e0000 */
[----:B------:R-:W-:Y:S01]  /*17820*/  R2UR UR7, R13 ;  /* 0x000000000d0772ca */ /* 0x000fe200000e0000 */
[----:B------:R-:W-:Y:S01]  /*17830*/  VIADD R12, R4, 0x104 ;  /* 0x00000104040c7836 */ /* 0x000fe20000000000 */
[----:B------:R-:W-:Y:S02]  /*17840*/  WARPGROUP.DEPBAR.LE gsb0, 0x0 ;  /* 0x00008000000079c5 */ /* 0x000fe40000010000 */
[----:B------:R-:W-:-:S09]  /*17850*/  WARPGROUP.ARRIVE ;  /* 0x00000000000079c5 */ /* 0x000fd20000000000 */
[----:B------:R-:W-:Y:S01]  /*17860*/  HGMMA.64x16x16.F32.BF16 R176, gdesc[UR4], R176, gsb0 ;  /* 0x0020000004b079f0 */ /* 0x000fe200080018b0 */
[----:B------:R-:W-:Y:S01]  /*17870*/  IMAD.MOV.U32 R13, RZ, RZ, 0x40000040 ;  /* 0x40000040ff0d7424 */ /* 0x000fe200078e00ff */
[----:B------:R-:W-:-:S04]  /*17880*/  R2UR UR22, R12 ;  /* 0x000000000c1672ca */ /* 0x000fc800000e0000 */
        /* <DEDUP_REMOVED lines=60> */
[----:B------:R-:W-:Y:S01]  /*17c50*/  IMAD.MOV.U32 R13, RZ, RZ, 0x40000040 ;  /* 0x40000040ff0d7424 */ /* 0x000fe200078e00ff */
[----:B--2---:R-:W-:Y:S02]  /*17c60*/  R2UR UR38, R14 ;  /* 0x000000000e2672ca */ /* 0x004fe400000e0000 */
[----:B------:R-:W-:Y:S02]  /*17c70*/  R2UR UR39, R15 ;  /* 0x000000000f2772ca */ /* 0x000fe400000e0000 */
[----:B------:R-:W-:Y:S01]  /*17c80*/  R2UR UR22, R12 ;  /* 0x000000000c1672ca */ /* 0x000fe200000e0000 */
[----:B------:R-:W2:Y:S01]  /*17c90*/  LDL.64 R14, [R1+0x30] ;  /* 0x00003000010e7983 */ /* 0x000ea20000100a00 */
[----:B------:R-:W-:-:S07]  /*17ca0*/  R2UR UR23, R13 ;  /* 0x000000000d1772ca */ /* 0x000fce00000e0000 */
[----:B------:R-:W-:Y:S02]  /*17cb0*/  UMOV UR20, UR38 ;  /* 0x0000002600147c82 */ /* 0x000fe40008000000 */
[----:B------:R-:W-:Y:S01]  /*17cc0*/  UMOV UR21, UR39 ;  /* 0x0000002700157c82 */ /* 0x000fe20008000000 */
[----:B------:R-:W-:Y:S02]  /*17cd0*/  WARPGROUP.DEPBAR.LE gsb0, 0x0 ;  /* 0x00008000000079c5 */ /* 0x000fe40000010000 */
[----:B------:R-:W-:-:S06]  /*17ce0*/  WARPGROUP.ARRIVE ;  /* 0x00000000000079c5 */ /* 0x000fcc0000000000 */
        /* <DEDUP_REMOVED lines=39> */
[----:B---3--:R-:W-:Y:S02]  /*17f60*/  R2UR UR46, R20 ;  /* 0x00000000142e72ca */ /* 0x008fe400000e0000 */
[----:B------:R-:W-:Y:S02]  /*17f70*/  R2UR UR47, R21 ;  /* 0x00000000152f72ca */ /* 0x000fe400000e0000 */
[----:B------:R-:W-:Y:S01]  /*17f80*/  R2UR UR26, R12 ;  /* 0x000000000c1a72ca */ /* 0x000fe200000e0000 */
[----:B------:R-:W3:Y:S01]  /*17f90*/  LDL.64 R20, [R1+0x28] ;  /* 0x0000280001147983 */ /* 0x000ee20000100a00 */
        /* <DEDUP_REMOVED lines=190> */
[----:B------:R-:W-:Y:S02]  /*18b80*/  R2UR UR14, R12 ;  /* 0x000000000c0e72ca */ /* 0x000fe400000e0000 */
        /* <DEDUP_REMOVED lines=435> */
.L_x_840:
[----:B------:R-:W-:Y:S01]  /*1a6c0*/  SHF.L.U32 R0, R9, 0x1f, RZ ;  /* 0x0000001f09007819 */ /* 0x000fe200000006ff */
[----:B------:R-:W-:-:S04]  /*1a6d0*/  IMAD R9, R10, 0x8, R18 ;  /* 0x000000080a097824 */ /* 0x000fc800078e0212 */
[----:B------:R2:W3:Y:S01]  /*1a6e0*/  SYNCS.PHASECHK.TRANS64.TRYWAIT P2, [R9+URZ+0x38850], R0 ;  /* 0x03885000090075a7 */ /* 0x0004e2000804017f */
[----:B------:R-:W-:Y:S05]  /*1a6f0*/  @!P0 BRA `(.L_x_841) ;  /* 0x0000000000048947 */ /* 0x000fea0003800000 */
[----:B------:R-:W-:Y:S01]  /*1a700*/  BPT.TRAP 0x1 ;  /* 0x000000040000795c */ /* 0x000fe20000300000 */
.L_x_841:
[----:B------:R-:W-:Y:S04]  /*1a710*/  BSSY B1, `(.L_x_842) ;  /* 0x0000004000017945 */ /* 0x000fe80003800000 */
[----:B---3--:R-:W-:Y:S05]  /*1a720*/  @P2 BRA `(.L_x_843) ;  /* 0x0000000000082947 */ /* 0x008fea0003800000 */
[----:B------:R-:W3:Y:S02]  /*1a730*/  SYNCS.PHASECHK.TRANS64.TRYWAIT P2, [R9+URZ+0x38850], R0 ;  /* 0x03885000090075a7 */ /* 0x000ee4000804017f */
[----:B---3--:R-:W-:Y:S05]  /*1a740*/  @!P2 BRA `(.L_x_844) ;  /* 0x000000e000e8a947 */ /* 0x008fea0003800000 */
.L_x_843:
[----:B------:R-:W-:Y:S05]  /*1a750*/  BSYNC B1 ;  /* 0x0000000000017941 */ /* 0x000fea0003800000 */
.L_x_842:
[----:B--23--:R-:W-:Y:S01]  /*1a760*/  VIADD R0, R18, 0x400 ;  /* 0x0000040012007836 */ /* 0x00cfe20000000000 */
[----:B------:R-:W-:Y:S01]  /*1a770*/  WARPGROUP.ARRIVE ;  /* 0x00000000000079c5 */ /* 0x000fe20000000000 */
[----:B------:R-:W-:Y:S01]  /*1a780*/  IMAD.MOV.U32 R3, RZ, RZ, 0x40000040 ;  /* 0x40000040ff037424 */ /* 0x000fe200078e00ff */
[----:B------:R-:W-:Y:S01]  /*1a790*/  ISETP.GT.AND P2, PT, R6, RZ, PT ;  /* 0x000000ff0600720c */ /* 0x000fe20003f44270 */
[----:B------:R-:W-:Y:S01]  /*1a7a0*/  IMAD.MOV.U32 R5, RZ, RZ, 0x40000040 ;  /* 0x40000040ff057424 */ /* 0x000fe200078e00ff */
[----:B------:R-:W-:Y:S01]  /*1a7b0*/  SHF.R.U32.HI R0, RZ, 0x4, R0 ;  /* 0x00000004ff007819 */ /* 0x000fe20000011600 */
[----:B01----:R-:W-:Y:S01]  /*1a7c0*/  @!P1 VIADD R11, R11, 0x38840 ;  /* 0x000388400b0b9836 */ /* 0x003fe20000000000 */
[----:B------:R-:W-:Y:S01]  /*1a7d0*/  R2UR UR7, R3 ;  /* 0x00000000030772ca */ /* 0x000fe200000e0000 */
[----:B------:R-:W-:Y:S01]  /*1a7e0*/  IMAD.MOV.U32 R3, RZ, RZ, 0x40000040 ;  /* 0x40000040ff037424 */ /* 0x000fe200078e00ff */
[----:B------:R-:W-:Y:S01]  /*1a7f0*/  LOP3.LUT R0, R0, 0x3fff, RZ, 0xc0, !PT ;  /* 0x00003fff00007812 */ /* 0x000fe200078ec0ff */
[----:B------:R-:W-:-:S02]  /*1a800*/  @!P1 VIADD R9, R9, 0x38860 ;  /* 0x0003886009099836 */ /* 0x000fc40000000000 */
[----:B------:R-:W-:Y:S01]  /*1a810*/  VIADD R6, R6, 0xffffffff ;  /* 0xffffffff06067836 */ /* 0x000fe20000000000 */
[----:B------:R-:W-:Y:S02]  /*1a820*/  LOP3.LUT R0, R0, 0x2800000, RZ, 0xfc, !PT ;  /* 0x0280000000007812 */ /* 0x000fe400078efcff */
[----:B------:R-:W-:-:S03]  /*1a830*/  @!P1 PRMT R9, RZ, 0x654, R9 ;  /* 0x00000654ff099816 */ /* 0x000fc60000000009 */
[----:B------:R-:W-:Y:S01]  /*1a840*/  IMAD R2, R10, 0xa00, R0 ;  /* 0x00000a000a027824 */ /* 0x000fe200078e0200 */
[----:B------:R-:W-:-:S03]  /*1a850*/  FMNMX.FTZ R0, R184, R8, !PT ;  /* 0x00000008b8007209 */ /* 0x000fc60007810000 */
[C---:B------:R-:W-:Y:S01]  /*1a860*/  VIADD R4, R2.reuse, 0x80 ;  /* 0x0000008002047836 */ /* 0x040fe20000000000 */
[----:B------:R-:W-:Y:S02]  /*1a870*/  R2UR UR6, R2 ;  /* 0x00000000020672ca */ /* 0x000fe400000e0000 */
[----:B------:R-:W-:-:S04]  /*1a880*/  FMNMX.FTZ R0, R185, R0, !PT ;  /* 0x00000000b9007209 */ /* 0x000fc80007810000 */
[----:B------:R-:W-:-:S04]  /*1a890*/  FMNMX.FTZ R0, R188, R0, !PT ;  /* 0x00000000bc007209 */ /* 0x000fc80007810000 */
[----:B------:R-:W-:-:S03]  /*1a8a0*/  FMNMX.FTZ R0, R189, R0, !PT ;  /* 0x00000000bd007209 */ /* 0x000fc60007810000 */
[----:B------:R-:W-:Y:S01]  /*1a8b0*/  HGMMA.64x256x16.F32.BF16 R24, R208, gdesc[UR4].tnspB, R24, gsb0 ;  /* 0x43e00004d0187df0 */ /* 0x000fe20008001818 */
[----:B------:R-:W-:Y:S01]  /*1a8c0*/  R2UR UR6, R4 ;  /* 0x00000000040672ca */ /* 0x000fe200000e0000 */
[----:B------:R-:W-:Y:S01]  /*1a8d0*/  VIADD R4, R2, 0x100 ;  /* 0x0000010002047836 */ /* 0x000fe20000000000 */
[----:B------:R-:W-:Y:S01]  /*1a8e0*/  R2UR UR7, R5 ;  /* 0x00000000050772ca */ /* 0x000fe200000e0000 */
[----:B------:R-:W-:Y:S01]  /*1a8f0*/  IMAD.MOV.U32 R5, RZ, RZ, 0x40000040 ;  /* 0x40000040ff057424 */ /* 0x000fe200078e00ff */
        /* <DEDUP_REMOVED lines=14> */
[----:B------:R-:W-:Y:S01]  /*1a9e0*/  FMNMX.FTZ R0, R156, R0, !PT ;  /* 0x000000009c007209 */ /* 0x000fe20007810000 */
[----:B------:R-:W-:Y:S02]  /*1a9f0*/  WARPGROUP.DEPBAR.LE gsb0, 0x0 ;  /* 0x00008000000079c5 */ /* 0x000fe40000010000 */
[----:B------:R-:W-:-:S06]  /*1aa00*/  WARPGROUP.ARRIVE ;  /* 0x00000000000079c5 */ /* 0x000fcc0000000000 */
        /* <DEDUP_REMOVED lines=11> */
[----:B------:R-:W-:Y:S02]  /*1aac0*/  R2UR UR7, R5 ;  /* 0x00000000050772ca */ /* 0x000fe400000e0000 */
[----:B------:R-:W-:-:S05]  /*1aad0*/  FMNMX.FTZ R5, R157, R0, !PT ;  /* 0x000000009d057209 */ /* 0x000fca0007810000 */
[----:B------:R-:W0:Y:S02]  /*1aae0*/  SHFL.BFLY PT, R0, R5, 0x2, 0x1f ;  /* 0x0c401f0005007f89 */ /* 0x000e2400000e0000 */
[----:B0-----:R-:W-:-:S05]  /*1aaf0*/  FMNMX.FTZ R5, R5, R0, !PT ;  /* 0x0000000005057209 */ /* 0x001fca0007810000 */
[----:B------:R-:W0:Y:S02]  /*1ab00*/  SHFL.BFLY PT, R0, R5, 0x1, 0x1f ;  /* 0x0c201f0005007f89 */ /* 0x000e2400000e0000 */
[----:B0-----:R-:W-:Y:S02]  /*1ab10*/  FMNMX.FTZ R5, R5, R0, !PT ;  /* 0x0000000005057209 */ /* 0x001fe40007810000 */
        /* <DEDUP_REMOVED lines=24> */
[----:B------:R-:W-:Y:S01]  /*1aca0*/  FADD.FTZ R0, -R4, R7 ;  /* 0x0000000704007221 */ /* 0x000fe20000010100 */
[----:B------:R-:W-:Y:S02]  /*1acb0*/  WARPGROUP.DEPBAR.LE gsb0, 0x0 ;  /* 0x00008000000079c5 */ /* 0x000fe40000010000 */
[----:B------:R-:W-:-:S06]  /*1acc0*/  WARPGROUP.ARRIVE ;  /* 0x00000000000079c5 */ /* 0x000fcc0000000000 */
[----:B------:R-:W-:Y:S01]  /*1acd0*/  HGMMA.64x256x16.F32.BF16 R24, R196, gdesc[UR4].tnspB, R24, gsb0 ;  /* 0x43e00004c4187df0 */ /* 0x000fe20008001818 */
[----:B------:R-:W-:Y:S01]  /*1ace0*/  R2UR UR6, R2 ;  /* 0x00000000020672ca */ /* 0x000fe200000e0000 */
[----:B------:R-:W-:Y:S01]  /*1acf0*/  IMAD.U32 R2, RZ, RZ, UR61 ;  /* 0x0000003dff027e24 */ /* 0x000fe2000f8e00ff */
[----:B------:R-:W-:Y:S01]  /*1ad00*/  R2UR UR7, R3 ;  /* 0x00000000030772ca */ /* 0x000fe200000e0000 */
[C---:B------:R-:W-:Y:S02]  /*1ad10*/  FADD.FTZ R3, -R5.reuse, R8 ;  /* 0x0000000805037221 */ /* 0x040fe40000010100 */
[-C--:B------:R-:W-:Y:S01]  /*1ad20*/  FMUL.FTZ R13, R5, R2.reuse ;  /* 0x00000002050d7220 */ /* 0x080fe20000410000 */
[-C--:B------:R-:W-:Y:S01]  /*1ad30*/  FMUL.FTZ R0, R0, R2.reuse ;  /* 0x0000000200007220 */ /* 0x080fe20000410000 */
[-C--:B------:R-:W-:Y:S02]  /*1ad40*/  FMUL.FTZ R3, R3, R2.reuse ;  /* 0x0000000203037220 */ /* 0x080fe40000410000 */
[-CC-:B------:R-:W-:Y:S01]  /*1ad50*/  FFMA.FTZ R208, R184, R2.reuse, -R13.reuse ;  /* 0x00000002b8d07223 */ /* 0x180fe2000001080d */
        /* <DEDUP_REMOVED lines=12> */
[----:B------:R-:W-:Y:S01]  /*1ae20*/  FFMA.FTZ R21, R165, R2, -R13 ;  /* 0x00000002a5157223 */ /* 0x000fe2000001080d */
[----:B------:R-:W-:Y:S08]  /*1ae30*/  MUFU.EX2 R3, R3 ;  /* 0x0000000300037308 */ /* 0x000ff00000000800 */
[----:B------:R-:W0:Y:S08]  /*1ae40*/  MUFU.EX2 R208, R208 ;  /* 0x000000d000d07308 */ /* 0x000e300000000800 */
[----:B------:R-:W-:Y:S08]  /*1ae50*/  MUFU.EX2 R0, R0 ;  /* 0x0000000000007308 */ /* 0x000ff00000000800 */
[----:B------:R-:W1:Y:S01]  /*1ae60*/  MUFU.EX2 R8, R8 ;  /* 0x0000000800087308 */ /* 0x000e620000000800 */
[----:B0-----:R-:W-:-:S07]  /*1ae70*/  FFMA.FTZ R222, R3, R222, R208 ;  /* 0x000000de03de7223 */ /* 0x001fce00000100d0 */
[----:B------:R-:W0:Y:S08]  /*1ae80*/  MUFU.EX2 R210, R210 ;  /* 0x000000d200d27308 */ /* 0x000e300000000800 */
[----:B------:R-:W2:Y:S01]  /*1ae90*/  MUFU.EX2 R184, R184 ;  /* 0x000000b800b87308 */ /* 0x000ea20000000800 */
[C---:B-1----:R-:W-:Y:S01]  /*1aea0*/  FADD.FTZ R222, R8.reuse, R222 ;  /* 0x000000de08de7221 */ /* 0x042fe20000010000 */
[----:B------:R-:W-:Y:S01]  /*1aeb0*/  F2FP.BF16.F32.PACK_AB R208, R8, R208 ;  /* 0x000000d008d0723e */ /* 0x000fe200000010ff */
[----:B------:R-:W-:-:S05]  /*1aec0*/  IMAD.MOV.U32 R8, RZ, RZ, R5 ;  /* 0x000000ffff087224 */ /* 0x000fca00078e0005 */
[----:B------:R-:W1:Y:S01]  /*1aed0*/  MUFU.EX2 R204, R204 ;  /* 0x000000cc00cc7308 */ /* 0x000e620000000800 */
[----:B0-----:R-:W-:-:S07]  /*1aee0*/  FADD.FTZ R222, R210, R222 ;  /* 0x000000ded2de7221 */ /* 0x001fce0000010000 */
[----:B------:R-:W0:Y:S01]  /*1aef0*/  MUFU.EX2 R10, R10 ;  /* 0x0000000a000a7308 */ /* 0x000e220000000800 */
[C---:B--2---:R-:W-:Y:S01]  /*1af00*/  FADD.FTZ R222, R184.reuse, R222 ;  /* 0x000000deb8de7221 */ /* 0x044fe20000010000 */
[----:B------:R-:W-:-:S06]  /*1af10*/  F2FP.BF16.F32.PACK_AB R210, R184, R210 ;  /* 0x000000d2b8d2723e */ /* 0x000fcc00000010ff */
[----:B------:R-:W2:Y:S01]  /*1af20*/  MUFU.EX2 R206, R206 ;  /* 0x000000ce00ce7308 */ /* 0x000ea20000000800 */
[----:B-1----:R-:W-:-:S07]  /*1af30*/  FADD.FTZ R222, R204, R222 ;  /* 0x000000deccde7221 */ /* 0x002fce0000010000 */
[----:B------:R-:W1:Y:S01]  /*1af40*/  MUFU.EX2 R12, R12 ;  /* 0x0000000c000c7308 */ /* 0x000e620000000800 */
[C---:B0-----:R-:W-:Y:S01]  /*1af50*/  FADD.FTZ R222, R10.reuse, R222 ;  /* 0x000000de0ade7221 */ /* 0x041fe20000010000 */
[----:B------:R-:W-:Y:S01]  /*1af60*/  F2FP.BF16.F32.PACK_AB R204, R10, R204 ;  /* 0x000000cc0acc723e */ /* 0x000fe200000010ff */
[----:B------:R-:W-:-:S05]  /*1af70*/  IMAD.MOV.U32 R10, RZ, RZ, R223 ;  /* 0x000000ffff0a7224 */ /* 0x000fca00078e00df */
[----:B------:R-:W0:Y:S01]  /*1af80*/  MUFU.EX2 R200, R200 ;  /* 0x000000c800c87308 */ /* 0x000e220000000800 */
[----:B--2---:R-:W-:-:S07]  /*1af90*/  FADD.FTZ R222, R206, R222 ;  /* 0x000000decede7221 */ /* 0x004fce0000010000 */
[----:B------:R-:W2:Y:S01]  /*1afa0*/  MUFU.EX2 R14, R14 ;  /* 0x0000000e000e7308 */ /* 0x000ea20000000800 */
[C---:B-1----:R-:W-:Y:S01]  /*1afb0*/  FADD.FTZ R222, R12.reuse, R222 ;  /* 0x000000de0cde7221 */ /* 0x042fe20000010000 */
[----:B------:R-:W-:-:S06]  /*1afc0*/  F2FP.BF16.F32.PACK_AB R206, R12, R206 ;  /* 0x000000ce0cce723e */ /* 0x000fcc00000010ff */
[----:B------:R-:W1:Y:S01]  /*1afd0*/  MUFU.EX2 R202, R202 ;  /* 0x000000ca00ca7308 */ /* 0x000e620000000800 */
[----:B0-----:R-:W-:-:S07]  /*1afe0*/  FADD.FTZ R222, R200, R222 ;  /* 0x000000dec8de7221 */ /* 0x001fce0000010000 */
[----:B------:R-:W0:Y:S01]  /*1aff0*/  MUFU.EX2 R15, R15 ;  /* 0x0000000f000f7308 */ /* 0x000e220000000800 */
[C---:B--2---:R-:W-:Y:S01]  /*1b000*/  FADD.FTZ R222, R14.reuse, R222 ;  /* 0x000000de0ede7221 */ /* 0x044fe20000010000 */
[----:B------:R-:W-:-:S06]  /*1b010*/  F2FP.BF16.F32.PACK_AB R200, R14, R200 ;  /* 0x000000c80ec8723e */ /* 0x000fcc00000010ff */
[----:B------:R-:W-:Y:S01]  /*1b020*/  MUFU.EX2 R20, R20 ;  /* 0x0000001400147308 */ /* 0x000fe20000000800 */
[----:B-1----:R-:W-:-:S07]  /*1b030*/  FADD.FTZ R222, R202, R222 ;  /* 0x000000decade7221 */ /* 0x002fce0000010000 */
[----:B------:R-:W-:Y:S01]  /*1b040*/  MUFU.EX2 R21, R21 ;  /* 0x0000001500157308 */ /* 0x000fe20000000800 */
[C---:B0-----:R-:W-:Y:S01]  /*1b050*/  FADD.FTZ R222, R15.reuse, R222 ;  /* 0x000000de0fde7221 */ /* 0x041fe20000010000 */
[----:B------:R-:W-:Y:S01]  /*1b060*/  F2FP.BF16.F32.PACK_AB R202, R15, R202 ;  /* 0x000000ca0fca723e */ /* 0x000fe200000010ff */
[----:B------:R-:W-:Y:S02]  /*1b070*/  WARPGROUP.DEPBAR.LE gsb0, 0x0 ;  /* 0x00008000000079c5 */ /* 0x000fe40000010000 */
[----:B------:R-:W-:Y:S01]  /*1b080*/  WARPGROUP.ARRIVE ;  /* 0x00000000000079c5 */ /* 0x000fe20000000000 */
[-CC-:B------:R-:W-:Y:S01]  /*1b090*/  FFMA.FTZ R196, R160, R2.reuse, -R13.reuse ;  /* 0x00000002a0c47223 */ /* 0x180fe2000001080d */
[----:B------:R-:W-:Y:S01]  /*1b0a0*/  FFMA.FTZ R198, R164, R2, -R13 ;  /* 0x00000002a4c67223 */ /* 0x000fe2000001080d */
[----:B------:R-:W-:-:S03]  /*1b0b0*/  @!P1 PRMT R164, RZ, 0x654, R11 ;  /* 0x00000654ffa49816 */ /* 0x000fc6000000000b */
[----:B------:R-:W-:Y:S01]  /*1b0c0*/  HGMMA.64x256x16.F32.BF16 R24, R192, gdesc[UR4].tnspB, R24, gsb0 ;  /* 0x43e00004c0187df0 */ /* 0x000fe20008001818 */
[----:B------:R-:W0:Y:S08]  /*1b0d0*/  MUFU.EX2 R196, R196 ;  /* 0x000000c400c47308 */ /* 0x000e300000000800 */
[----:B------:R-:W1:Y:S01]  /*1b0e0*/  MUFU.EX2 R198, R198 ;  /* 0x000000c600c67308 */ /* 0x000e620000000800 */
[----:B0-----:R-:W-:Y:S01]  /*1b0f0*/  FADD.FTZ R222, R196, R222 ;  /* 0x000000dec4de7221 */ /* 0x001fe20000010000 */
[----:B------:R-:W-:-:S03]  /*1b100*/  F2FP.BF16.F32.PACK_AB R196, R20, R196 ;  /* 0x000000c414c4723e */ /* 0x000fc600000010ff */
[----:B------:R-:W-:-:S04]  /*1b110*/  FADD.FTZ R222, R20, R222 ;  /* 0x000000de14de7221 */ /* 0x000fc80000010000 */
[----:B-1----:R-:W-:Y:S01]  /*1b120*/  FADD.FTZ R222, R198, R222 ;  /* 0x000000dec6de7221 */ /* 0x002fe20000010000 */
[----:B------:R-:W-:-:S03]  /*1b130*/  F2FP.BF16.F32.PACK_AB R198, R21, R198 ;  /* 0x000000c615c6723e */ /* 0x000fc600000010ff */
[----:B------:R-:W-:Y:S01]  /*1b140*/  FADD.FTZ R222, R21, R222 ;  /* 0x000000de15de7221 */ /* 0x000fe20000010000 */
[----:B------:R-:W-:Y:S02]  /*1b150*/  WARPGROUP.DEPBAR.LE gsb0, 0x0 ;  /* 0x00008000000079c5 */ /* 0x000fe40000010000 */
[-CC-:B------:R-:W-:Y:S01]  /*1b160*/  FFMA.FTZ R192, R152, R2.reuse, -R13.reuse ;  /* 0x0000000298c07223 */ /* 0x180fe2000001080d */
[-CC-:B------:R-:W-:Y:S01]  /*1b170*/  FFMA.FTZ R152, R153, R2.reuse, -R13.reuse ;  /* 0x0000000299987223 */ /* 0x180fe2000001080d */
[-CC-:B------:R-:W-:Y:S01]  /*1b180*/  FFMA.FTZ R194, R156, R2.reuse, -R13.reuse ;  /* 0x000000029cc27223 */ /* 0x180fe2000001080d */
[-C--:B------:R-:W-:Y:S01]  /*1b190*/  FFMA.FTZ R13, R157, R2.reuse, -R13 ;  /* 0x000000029d0d7223 */ /* 0x080fe2000001080d */
[----:B------:R-:W-:Y:S02]  /*1b1a0*/  @!P1 SYNCS.ARRIVE.TRANS64.RED.A1T0 RZ, [R164+URZ], RZ ;  /* 0x000000ffa4ff99a7 */ /* 0x000fe4000810043f */
[----:B------:R-:W0:Y:S01]  /*1b1b0*/  MUFU.EX2 R192, R192 ;  /* 0x000000c000c07308 */ /* 0x000e220000000800 */
[----:B------:R1:W-:Y:S07]  /*1b1c0*/  @!P1 SYNCS.ARRIVE.TRANS64.RED.A1T0 RZ, [R9+URZ], RZ ;  /* 0x000000ff09ff99a7 */ /* 0x0003ee000810043f */
[----:B------:R2:W-:Y:S08]  /*1b1d0*/  MUFU.EX2 R7, R13 ;  /* 0x0000000d00077308 */ /* 0x0005f00000000800 */
[----:B------:R-:W-:Y:S01]  /*1b1e0*/  MUFU.EX2 R152, R152 ;  /* 0x0000009800987308 */ /* 0x000fe20000000800 */
[----:B--2---:R-:W-:Y:S01]  /*1b1f0*/  FMUL.FTZ R13, R4, R2 ;  /* 0x00000002040d7220 */ /* 0x004fe20000410000 */
[----:B0-----:R-:W-:-:S03]  /*1b200*/  FADD.FTZ R222, R192, R222 ;  /* 0x000000dec0de7221 */ /* 0x001fc60000010000 */
[-CC-:B------:R-:W-:Y:S01]  /*1b210*/  FFMA.FTZ R209, R186, R2.reuse, -R13.reuse ;  /* 0x00000002bad17223 */ /* 0x180fe2000001080d */
[-CC-:B------:R-:W-:Y:S01]  /*1b220*/  FFMA.FTZ R153, R187, R2.reuse, -R13.reuse ;  /* 0x00000002bb997223 */ /* 0x180fe2000001080d */
[-CC-:B------:R-:W-:Y:S01]  /*1b230*/  FFMA.FTZ R211, R190, R2.reuse, -R13.reuse ;  /* 0x00000002bed37223 */ /* 0x180fe2000001080d */
[-CC-:B------:R-:W-:Y:S01]  /*1b240*/  FFMA.FTZ R157, R191, R2.reuse, -R13.reuse ;  /* 0x00000002bf9d7223 */ /* 0x180fe2000001080d */
[-CC-:B------:R-:W-:Y:S01]  /*1b250*/  FFMA.FTZ R205, R178, R2.reuse, -R13.reuse ;  /* 0x00000002b2cd7223 */ /* 0x180fe2000001080d */
[-CC-:B------:R-:W-:Y:S01]  /*1b260*/  FFMA.FTZ R160, R179, R2.reuse, -R13.reuse ;  /* 0x00000002b3a07223 */ /* 0x180fe2000001080d */
[----:B------:R-:W0:Y:S01]  /*1b270*/  MUFU.EX2 R209, R209 ;  /* 0x000000d100d17308 */ /* 0x000e220000000800 */
[-CC-:B------:R-:W-:Y:S01]  /*1b280*/  FFMA.FTZ R207, R182, R2.reuse, -R13.reuse ;  /* 0x00000002b6cf7223 */ /* 0x180fe2000001080d */
[-CC-:B------:R-:W-:Y:S01]  /*1b290*/  FFMA.FTZ R156, R183, R2.reuse, -R13.reuse ;  /* 0x00000002b79c7223 */ /* 0x180fe2000001080d */
[-CC-:B------:R-:W-:Y:S01]  /*1b2a0*/  FFMA.FTZ R201, R170, R2.reuse, -R13.reuse ;  /* 0x00000002aac97223 */ /* 0x180fe2000001080d */
[-CC-:B------:R-:W-:Y:S01]  /*1b2b0*/  FFMA.FTZ R161, R171, R2.reuse, -R13.reuse ;  /* 0x00000002aba17223 */ /* 0x180fe2000001080d */
[-CC-:B------:R-:W-:Y:S01]  /*1b2c0*/  FFMA.FTZ R203, R174, R2.reuse, -R13.reuse ;  /* 0x00000002aecb7223 */ /* 0x180fe2000001080d */
[-CC-:B------:R-:W-:Y:S01]  /*1b2d0*/  FFMA.FTZ R175, R175, R2.reuse, -R13.reuse ;  /* 0x00000002afaf7223 */ /* 0x180fe2000001080d */
[-CC-:B------:R-:W-:Y:S01]  /*1b2e0*/  FFMA.FTZ R197, R162, R2.reuse, -R13.reuse ;  /* 0x00000002a2c57223 */ /* 0x180fe2000001080d */
[----:B------:R-:W2:Y:S01]  /*1b2f0*/  MUFU.EX2 R153, R153 ;  /* 0x0000009900997308 */ /* 0x000ea20000000800 */
[-CC-:B------:R-:W-:Y:S01]  /*1b300*/  FFMA.FTZ R163, R163, R2.reuse, -R13.reuse ;  /* 0x00000002a3a37223 */ /* 0x180fe2000001080d */
[-CC-:B------:R-:W-:Y:S01]  /*1b310*/  FFMA.FTZ R199, R166, R2.reuse, -R13.reuse ;  /* 0x00000002a6c77223 */ /* 0x180fe2000001080d */
[-CC-:B------:R-:W-:Y:S01]  /*1b320*/  FFMA.FTZ R167, R167, R2.reuse, -R13.reuse ;  /* 0x00000002a7a77223 */ /* 0x180fe2000001080d */
[-CC-:B------:R-:W-:Y:S01]  /*1b330*/  FFMA.FTZ R193, R154, R2.reuse, -R13.reuse ;  /* 0x000000029ac17223 */ /* 0x180fe2000001080d */
[-CC-:B------:R-:W-:Y:S01]  /*1b340*/  FFMA.FTZ R155, R155, R2.reuse, -R13.reuse ;  /* 0x000000029b9b7223 */ /* 0x180fe2000001080d */
[-CC-:B------:R-:W-:Y:S01]  /*1b350*/  FFMA.FTZ R158, R158, R2.reuse, -R13.reuse ;  /* 0x000000029e9e7223 */ /* 0x180fe2000001080d */
[----:B------:R-:W-:Y:S01]  /*1b360*/  FFMA.FTZ R159, R159, R2, -R13 ;  /* 0x000000029f9f7223 */ /* 0x000fe2000001080d */
[----:B------:R-:W3:Y:S01]  /*1b370*/  MUFU.EX2 R211, R211 ;  /* 0x000000d300d37308 */ /* 0x000ee20000000800 */
[----:B0-----:R-:W-:Y:S01]  /*1b380*/  FFMA.FTZ R221, R0, R221, R209 ;  /* 0x000000dd00dd7223 */ /* 0x001fe200000100d1 */
[C---:B------:R-:W-:Y:S01]  /*1b390*/  FADD.FTZ R222, R152.reuse, R222 ;  /* 0x000000de98de7221 */ /* 0x040fe20000010000 */
[----:B------:R-:W-:-:S05]  /*1b3a0*/  F2FP.BF16.F32.PACK_AB R192, R152, R192 ;  /* 0x000000c098c0723e */ /* 0x000fca00000010ff */
[----:B------:R-:W0:Y:S01]  /*1b3b0*/  MUFU.EX2 R157, R157 ;  /* 0x0000009d009d7308 */ /* 0x000e220000000800 */
[C---:B--2---:R-:W-:Y:S01]  /*1b3c0*/  FADD.FTZ R221, R153.reuse, R221 ;  /* 0x000000dd99dd7221 */ /* 0x044fe20000010000 */
[----:B------:R-:W-:-:S06]  /*1b3d0*/  F2FP.BF16.F32.PACK_AB R209, R153, R209 ;  /* 0x000000d199d1723e */ /* 0x000fcc00000010ff */
[----:B------:R-:W2:Y:S01]  /*1b3e0*/  MUFU.EX2 R205, R205 ;  /* 0x000000cd00cd7308 */ /* 0x000ea20000000800 */
[----:B---3--:R-:W-:-:S07]  /*1b3f0*/  FADD.FTZ R221, R211, R221 ;  /* 0x000000ddd3dd7221 */ /* 0x008fce0000010000 */
[----:B------:R-:W3:Y:S01]  /*1b400*/  MUFU.EX2 R160, R160 ;  /* 0x000000a000a07308 */ /* 0x000ee20000000800 */
[C---:B0-----:R-:W-:Y:S01]  /*1b410*/  FADD.FTZ R221, R157.reuse, R221 ;  /* 0x000000dd9ddd7221 */ /* 0x041fe20000010000 */
[----:B------:R-:W-:-:S06]  /*1b420*/  F2FP.BF16.F32.PACK_AB R211, R157, R211 ;  /* 0x000000d39dd3723e */ /* 0x000fcc00000010ff */
[----:B------:R-:W0:Y:S01]  /*1b430*/  MUFU.EX2 R207, R207 ;  /* 0x000000cf00cf7308 */ /* 0x000e220000000800 */
[----:B--2---:R-:W-:-:S07]  /*1b440*/  FADD.FTZ R221, R205, R221 ;  /* 0x000000ddcddd7221 */ /* 0x004fce0000010000 */
[----:B------:R-:W2:Y:S01]  /*1b450*/  MUFU.EX2 R156, R156 ;  /* 0x0000009c009c7308 */ /* 0x000ea20000000800 */
[C---:B---3--:R-:W-:Y:S01]  /*1b460*/  FADD.FTZ R221, R160.reuse, R221 ;  /* 0x000000dda0dd7221 */ /* 0x048fe20000010000 */
[----:B------:R-:W-:-:S06]  /*1b470*/  F2FP.BF16.F32.PACK_AB R205, R160, R205 ;  /* 0x000000cda0cd723e */ /* 0x000fcc00000010ff */
[----:B------:R-:W3:Y:S01]  /*1b480*/  MUFU.EX2 R201, R201 ;  /* 0x000000c900c97308 */ /* 0x000ee20000000800 */
[----:B0-----:R-:W-:-:S07]  /*1b490*/  FADD.FTZ R221, R207, R221 ;  /* 0x000000ddcfdd7221 */ /* 0x001fce0000010000 */
        /* <DEDUP_REMOVED lines=10> */
[----:B-1----:R-:W1:Y:S01]  /*1b540*/  MUFU.EX2 R9, R163 ;  /* 0x000000a300097308 */ /* 0x002e620000000800 */
[C---:B---3--:R-:W-:Y:S01]  /*1b550*/  FADD.FTZ R221, R11.reuse, R221 ;  /* 0x000000dd0bdd7221 */ /* 0x048fe20000010000 */
[----:B------:R-:W-:-:S06]  /*1b560*/  F2FP.BF16.F32.PACK_AB R203, R11, R203 ;  /* 0x000000cb0bcb723e */ /* 0x000fcc00000010ff */
[----:B------:R-:W2:Y:S01]  /*1b570*/  MUFU.EX2 R199, R199 ;  /* 0x000000c700c77308 */ /* 0x000ea20000000800 */
[----:B0-----:R-:W-:-:S07]  /*1b580*/  FADD.FTZ R221, R197, R221 ;  /* 0x000000ddc5dd7221 */ /* 0x001fce0000010000 */
[----:B------:R-:W0:Y:S01]  /*1b590*/  MUFU.EX2 R13, R167 ;  /* 0x000000a7000d7308 */ /* 0x000e220000000800 */
[C---:B-1----:R-:W-:Y:S01]  /*1b5a0*/  FADD.FTZ R221, R9.reuse, R221 ;  /* 0x000000dd09dd7221 */ /* 0x042fe20000010000 */
[----:B------:R-:W-:Y:S01]  /*1b5b0*/  F2FP.BF16.F32.PACK_AB R197, R9, R197 ;  /* 0x000000c509c5723e */ /* 0x000fe200000010ff */
[----:B------:R-:W-:-:S05]  /*1b5c0*/  IMAD.MOV.U32 R9, RZ, RZ, R224 ;  /* 0x000000ffff097224 */ /* 0x000fca00078e00e0 */
[----:B------:R-:W1:Y:S01]  /*1b5d0*/  MUFU.EX2 R193, R193 ;  /* 0x000000c100c17308 */ /* 0x000e620000000800 */
[----:B--2---:R-:W-:-:S07]  /*1b5e0*/  FADD.FTZ R221, R199, R221 ;  /* 0x000000ddc7dd7221 */ /* 0x004fce0000010000 */
[----:B------:R-:W2:Y:S01]  /*1b5f0*/  MUFU.EX2 R155, R155 ;  /* 0x0000009b009b7308 */ /* 0x000ea20000000800 */
[C---:B0-----:R-:W-:Y:S01]  /*1b600*/  FADD.FTZ R221, R13.reuse, R221 ;  /* 0x000000dd0ddd7221 */ /* 0x041fe20000010000 */
[----:B------:R-:W-:-:S06]  /*1b610*/  F2FP.BF16.F32.PACK_AB R199, R13, R199 ;  /* 0x000000c70dc7723e */ /* 0x000fcc00000010ff */
[----:B------:R-:W0:Y:S01]  /*1b620*/  MUFU.EX2 R194, R194 ;  /* 0x000000c200c27308 */ /* 0x000e220000000800 */
[----:B-1----:R-:W-:-:S07]  /*1b630*/  FADD.FTZ R221, R193, R221 ;  /* 0x000000ddc1dd7221 */ /* 0x002fce0000010000 */
[----:B------:R-:W1:Y:S01]  /*1b640*/  MUFU.EX2 R158, R158 ;  /* 0x0000009e009e7308 */ /* 0x000e620000000800 */
[C---:B--2---:R-:W-:Y:S01]  /*1b650*/  FADD.FTZ R221, R155.reuse, R221 ;  /* 0x000000dd9bdd7221 */ /* 0x044fe20000010000 */
[----:B------:R-:W-:-:S06]  /*1b660*/  F2FP.BF16.F32.PACK_AB R193, R155, R193 ;  /* 0x000000c19bc1723e */ /* 0x000fcc00000010ff */
[----:B------:R-:W2:Y:S01]  /*1b670*/  MUFU.EX2 R159, R159 ;  /* 0x0000009f009f7308 */ /* 0x000ea20000000800 */
[----:B0-----:R-:W-:Y:S01]  /*1b680*/  FADD.FTZ R222, R194, R222 ;  /* 0x000000dec2de7221 */ /* 0x001fe20000010000 */
[----:B------:R-:W-:-:S03]  /*1b690*/  F2FP.BF16.F32.PACK_AB R194, R7, R194 ;  /* 0x000000c207c2723e */ /* 0x000fc600000010ff */
[----:B------:R-:W-:Y:S01]  /*1b6a0*/  FADD.FTZ R222, R7, R222 ;  /* 0x000000de07de7221 */ /* 0x000fe20000010000 */
[----:B------:R-:W-:Y:S02]  /*1b6b0*/  IMAD.MOV.U32 R7, RZ, RZ, R4 ;  /* 0x000000ffff077224 */ /* 0x000fe400078e0004 */
[----:B-1----:R-:W-:-:S04]  /*1b6c0*/  FADD.FTZ R221, R158, R221 ;  /* 0x000000dd9edd7221 */ /* 0x002fc80000010000 */
[C---:B--2---:R-:W-:Y:S01]  /*1b6d0*/  FADD.FTZ R221, R159.reuse, R221 ;  /* 0x000000dd9fdd7221 */ /* 0x044fe20000010000 */
[----:B------:R-:W-:Y:S01]  /*1b6e0*/  F2FP.BF16.F32.PACK_AB R195, R159, R158 ;  /* 0x0000009e9fc3723e */ /* 0x000fe200000010ff */
[----:B------:R-:W-:Y:S06]  /*1b6f0*/  @P2 BRA `(.L_x_845) ;  /* 0xffffffb800102947 */ /* 0x000fec000383ffff */
.L_x_834:
[----:B------:R-:W-:Y:S05]  /*1b700*/  BSYNC B0 ;  /* 0x0000000000007941 */ /* 0x000fea0003800000 */
.L_x_833:
        /* <DEDUP_REMOVED lines=131> */
.L_x_846:
[----:B------:R-:W-:Y:S01]  /*1bf40*/  IMAD R0, R223, 0x8, R18 ;  /* 0x00000008df007824 */ /* 0x000fe200078e0212 */
[----:B------:R-:W-:-:S04]  /*1bf50*/  SHF.L.U32 R7, R224, 0x1f, RZ ;  /* 0x0000001fe0077819 */ /* 0x000fc800000006ff */
[----:B------:R0:W1:Y:S01]  /*1bf60*/  SYNCS.PHASECHK.TRANS64.TRYWAIT P2, [R0+URZ+0x38850], R7 ;  /* 0x03885007000075a7 */ /* 0x000062000804017f */
[----:B------:R-:W-:Y:S05]  /*1bf70*/  @!P0 BRA `(.L_x_847) ;  /* 0x0000000000048947 */ /* 0x000fea0003800000 */
[----:B------:R-:W-:Y:S01]  /*1bf80*/  BPT.TRAP 0x1 ;  /* 0x000000040000795c */ /* 0x000fe20000300000 */
.L_x_847:
[----:B------:R-:W-:Y:S01]  /*1bf90*/  VIADD R18, R18, 0x400 ;  /* 0x0000040012127836 */ /* 0x000fe20000000000 */
[----:B------:R-:W-:Y:S04]  /*1bfa0*/  BSSY B0, `(.L_x_848) ;  /* 0x0000008000007945 */ /* 0x000fe80003800000 */
[----:B------:R-:W-:-:S04]  /*1bfb0*/  SHF.R.U32.HI R18, RZ, 0x4, R18 ;  /* 0x00000004ff127819 */ /* 0x000fc80000011612 */
[----:B------:R-:W-:-:S04]  /*1bfc0*/  LOP3.LUT R18, R18, 0x3fff, RZ, 0xc0, !PT ;  /* 0x00003fff12127812 */ /* 0x000fc800078ec0ff */
[----:B------:R-:W-:-:S05]  /*1bfd0*/  LOP3.LUT R18, R18, 0x2800000, RZ, 0xfc, !PT ;  /* 0x0280000012127812 */ /* 0x000fca00078efcff */
[----:B------:R-:W-:Y:S01]  /*1bfe0*/  IMAD R3, R223, 0xa00, R18 ;  /* 0x00000a00df037824 */ /* 0x000fe200078e0212 */
[----:B-1----:R-:W-:Y:S06]  /*1bff0*/  @P2 BRA `(.L_x_849) ;  /* 0x0000000000082947 */ /* 0x002fec0003800000 */
[----:B------:R-:W1:Y:S02]  /*1c000*/  SYNCS.PHASECHK.TRANS64.TRYWAIT P0, [R0+URZ+0x38850], R7 ;  /* 0x03885007000075a7 */ /* 0x000e64000800017f */
[----:B-1----:R-:W-:Y:S05]  /*1c010*/  @!P0 BRA `(.L_x_850) ;  /* 0x000000c800c88947 */ /* 0x002fea0003800000 */
.L_x_849:
[----:B------:R-:W-:Y:S05]  /*1c020*/  BSYNC B0 ;  /* 0x0000000000007941 */ /* 0x000fea0003800000 */
.L_x_848:
[----:B------:R-:W-:Y:S01]  /*1c030*/  IMAD.MOV.U32 R6, RZ, RZ, R3 ;  /* 0x000000ffff067224 */ /* 0x000fe200078e0003 */
[----:B------:R-:W-:Y:S01]  /*1c040*/  WARPGROUP.ARRIVE ;  /* 0x00000000000079c5 */ /* 0x000fe20000000000 */
[----:B01----:R-:W-:Y:S02]  /*1c050*/  IMAD.MOV.U32 R7, RZ, RZ, 0x40000040 ;  /* 0x40000040ff077424 */ /* 0x003fe400078e00ff */
[----:B------:R-:W-:Y:S01]  /*1c060*/  VIADD R223, R223, 0x1 ;  /* 0x00000001dfdf7836 */ /* 0x000fe20000000000 */
[----:B------:R-:W-:Y:S01]  /*1c070*/  R2UR UR6, R6 ;  /* 0x00000000060672ca */ /* 0x000fe200000e0000 */
[----:B------:R-:W-:Y:S01]  /*1c080*/  VIADD R6, R3, 0x80 ;  /* 0x0000008003067836 */ /* 0x000fe20000000000 */
[----:B------:R-:W-:Y:S01]  /*1c090*/  R2UR UR7, R7 ;  /* 0x00000000070772ca */ /* 0x000fe200000e0000 */
[----:B------:R-:W-:Y:S01]  /*1c0a0*/  IMAD.MOV.U32 R7, RZ, RZ, 0x40000040 ;  /* 0x40000040ff077424 */ /* 0x000fe200078e00ff */
[----:B------:R-:W-:Y:S01]  /*1c0b0*/  ISETP.NE.AND P2, PT, R223, 0x2, PT ;  /* 0x00000002df00780c */ /* 0x000fe20003f45270 */
[----:B------:R-:W-:-:S02]  /*1c0c0*/  @!P1 VIADD R12, R0, 0x38860 ;  /* 0x00038860000c9836 */ /* 0x000fc40000000000 */
[----:B------:R-:W-:Y:S01]  /*1c0d0*/  IMAD.MOV.U32 R0, RZ, RZ, -0x800000 ;  /* 0xff800000ff007424 */ /* 0x000fe200078e00ff */
[----:B------:R-:W-:Y:S01]  /*1c0e0*/  SEL R223, R223, RZ, P2 ;  /* 0x000000ffdfdf7207 */ /* 0x000fe20001000000 */
[----:B------:R-:W-:Y:S01]  /*1c0f0*/  VIADD R237, R237, 0x1 ;  /* 0x00000001eded7836 */ /* 0x000fe20000000000 */
[----:B------:R-:W-:-:S05]  /*1c100*/  @!P1 PRMT R12, RZ, 0x654, R12 ;  /* 0x00000654ff0c9816 */ /* 0x000fca000000000c */
[----:B------:R-:W-:Y:S01]  /*1c110*/  HGMMA.64x256x16.F32.BF16 R24, R208, gdesc[UR4].tnspB, R24, gsb0 ;  /* 0x43e00004d0187df0 */ /* 0x000fe20008001818 */
[----:B------:R-:W-:Y:S01]  /*1c120*/  R2UR UR6, R6 ;  /* 0x00000000060672ca */ /* 0x000fe200000e0000 */
[----:B------:R-:W-:Y:S01]  /*1c130*/  VIADD R6, R3, 0x100 ;  /* 0x0000010003067836 */ /* 0x000fe20000000000 */
[----:B------:R-:W-:Y:S01]  /*1c140*/  R2UR UR7, R7 ;  /* 0x00000000070772ca */ /* 0x000fe200000e0000 */
[----:B------:R-:W-:Y:S01]  /*1c150*/  IMAD.MOV.U32 R7, RZ, RZ, 0x40000040 ;  /* 0x40000040ff077424 */ /* 0x000fe200078e00ff */
[----:B------:R-:W-:Y:S02]  /*1c160*/  WARPGROUP.DEPBAR.LE gsb0, 0x0 ;  /* 0x00008000000079c5 */ /* 0x000fe40000010000 */
[----:B------:R-:W-:-:S15]  /*1c170*/  WARPGROUP.ARRIVE ;  /* 0x00000000000079c5 */ /* 0x000fde0000000000 */
[----:B------:R-:W-:-:S06]  /*1c180*/  NOP ;  /* 0x0000000000007918 */ /* 0x000fcc0000000000 */
        /* <DEDUP_REMOVED lines=13> */
[----:B------:R-:W0:Y:S02]  /*1c260*/  SHFL.BFLY PT, R3, R222, 0x2, 0x1f ;  /* 0x0c401f00de037f89 */ /* 0x000e2400000e0000 */
[----:B0-----:R-:W-:Y:S01]  /*1c270*/  FADD.FTZ R3, R3, R222 ;  /* 0x000000de03037221 */ /* 0x001fe20000010000 */
[----:B------:R-:W-:Y:S02]  /*1c280*/  WARPGROUP.DEPBAR.LE gsb0, 0x0 ;  /* 0x00008000000079c5 */ /* 0x000fe40000010000 */
[----:B------:R-:W-:-:S15]  /*1c290*/  WARPGROUP.ARRIVE ;  /* 0x00000000000079c5 */ /* 0x000fde0000000000 */
[----:B------:R-:W-:-:S03]  /*1c2a0*/  NOP ;  /* 0x0000000000007918 */ /* 0x000fc60000000000 */
[----:B------:R-:W-:Y:S01]  /*1c2b0*/  HGMMA.64x256x16.F32.BF16 R24, R196, gdesc[UR4].tnspB, R24, gsb0 ;  /* 0x43e00004c4187df0 */ /* 0x000fe20008001818 */
[----:B------:R-:W-:Y:S02]  /*1c2c0*/  R2UR UR6, R6 ;  /* 0x00000000060672ca */ /* 0x000fe400000e0000 */
[----:B------:R-:W-:Y:S01]  /*1c2d0*/  R2UR UR7, R7 ;  /* 0x00000000070772ca */ /* 0x000fe200000e0000 */
[----:B------:R-:W0:Y:S02]  /*1c2e0*/  SHFL.BFLY PT, R6, R221, 0x2, 0x1f ;  /* 0x0c401f00dd067f89 */ /* 0x000e2400000e0000 */
[----:B0-----:R-:W-:Y:S02]  /*1c2f0*/  FADD.FTZ R8, R6, R221 ;  /* 0x000000dd06087221 */ /* 0x001fe40000010000 */
[----:B------:R-:W0:Y:S04]  /*1c300*/  SHFL.BFLY PT, R6, R3, 0x1, 0x1f ;  /* 0x0c201f0003067f89 */ /* 0x000e2800000e0000 */
[----:B------:R-:W1:Y:S01]  /*1c310*/  SHFL.BFLY PT, R7, R8, 0x1, 0x1f ;  /* 0x0c201f0008077f89 */ /* 0x000e6200000e0000 */
[----:B0-----:R-:W-:Y:S01]  /*1c320*/  FADD.FTZ R13, R3, R6 ;  /* 0x00000006030d7221 */ /* 0x001fe20000010000 */
[----:B------:R-:W-:Y:S01]  /*1c330*/  SEL R3, RZ, 0x1, P2 ;  /* 0x00000001ff037807 */ /* 0x000fe20001000000 */
[----:B-1----:R-:W-:-:S03]  /*1c340*/  FADD.FTZ R15, R8, R7 ;  /* 0x00000007080f7221 */ /* 0x002fc60000010000 */
[----:B------:R-:W-:Y:S02]  /*1c350*/  FSETP.NE.FTZ.AND P0, PT, R13, RZ, PT ;  /* 0x000000ff0d00720b */ /* 0x000fe40003f15000 */
[----:B------:R-:W-:Y:S02]  /*1c360*/  CS2R R6, SRZ ;  /* 0x0000000000067805 */ /* 0x000fe4000001ff00 */
[----:B------:R-:W-:Y:S01]  /*1c370*/  LOP3.LUT R224, R224, R3, RZ, 0x3c, !PT ;  /* 0x00000003e0e07212 */ /* 0x000fe200078e3cff */
[----:B------:R-:W-:Y:S01]  /*1c380*/  IMAD.MOV.U32 R3, RZ, RZ, -0x800000 ;  /* 0xff800000ff037424 */ /* 0x000fe200078e00ff */
[----:B------:R-:W-:-:S07]  /*1c390*/  FSETP.NE.FTZ.AND P3, PT, R15, RZ, PT ;  /* 0x000000ff0f00720b */ /* 0x000fce0003f75000 */
[----:B------:R-:W0:Y:S01]  /*1c3a0*/  @P0 MUFU.LG2 R9, R13 ;  /* 0x0000000d00090308 */ /* 0x000e220000000c00 */
[----:B------:R-:W-:-:S05]  /*1c3b0*/  @P0 FMUL.FTZ R8, R2, 0.69314718246459960938 ;  /* 0x3f31721802080820 */ /* 0x000fca0000410000 */
[----:B------:R-:W-:Y:S02]  /*1c3c0*/  @P3 FMUL.FTZ R2, R2, 0.69314718246459960938 ;  /* 0x3f31721802023820 */ /* 0x000fe40000410000 */
[----:B------:R-:W1:Y:S08]  /*1c3d0*/  @P3 MUFU.LG2 R10, R15 ;  /* 0x0000000f000a3308 */ /* 0x000e700000000c00 */
[----:B------:R-:W2:Y:S01]  /*1c3e0*/  @P0 MUFU.RCP R7, R13 ;  /* 0x0000000d00070308 */ /* 0x000ea20000001000 */
[----:B0-----:R-:W-:-:S04]  /*1c3f0*/  @P0 FMUL.FTZ R9, R9, 0.69314718246459960938 ;  /* 0x3f31721809090820 */ /* 0x001fc80000410000 */
[----:B------:R-:W-:Y:S01]  /*1c400*/  @P0 FFMA.FTZ R0, R8, R5, R9 ;  /* 0x0000000508000223 */ /* 0x000fe20000010009 */
[----:B------:R-:W-:Y:S02]  /*1c410*/  PLOP3.LUT P0, PT, PT, PT, PT, 0x8, 0x0 ;  /* 0x000000000000781c */ /* 0x000fe40003f0e170 */
[----:B------:R-:W0:Y:S01]  /*1c420*/  @P3 MUFU.RCP R6, R15 ;  /* 0x0000000f00063308 */ /* 0x000e220000001000 */
[----:B-1----:R-:W-:-:S04]  /*1c430*/  @P3 FMUL.FTZ R11, R10, 0.69314718246459960938 ;  /* 0x3f3172180a0b3820 */ /* 0x002fc80000410000 */
[----:B------:R-:W-:Y:S01]  /*1c440*/  @P3 FFMA.FTZ R3, R2, R4, R11 ;  /* 0x0000000402033223 */ /* 0x000fe2000001000b */
[----:B------:R-:W-:Y:S02]  /*1c450*/  WARPGROUP.DEPBAR.LE gsb0, 0x0 ;  /* 0x00008000000079c5 */ /* 0x000fe40000010000 */
[----:B------:R-:W-:-:S06]  /*1c460*/  WARPGROUP.ARRIVE ;  /* 0x00000000000079c5 */ /* 0x000fcc0000000000 */
[----:B------:R-:W-:Y:S03]  /*1c470*/  HGMMA.64x256x16.F32.BF16 R24, R192, gdesc[UR4].tnspB, R24, gsb0 ;  /* 0x43e00004c0187df0 */ /* 0x000fe60008001818 */
[----:B------:R-:W-:Y:S02]  /*1c480*/  WARPGROUP.DEPBAR.LE gsb0, 0x0 ;  /* 0x00008000000079c5 */ /* 0x000fe40000010000 */
[----:B------:R1:W-:Y:S01]  /*1c490*/  @!P1 SYNCS.ARRIVE.TRANS64.RED.A1T0 RZ, [R12+URZ], RZ ;  /* 0x000000ff0cff99a7 */ /* 0x0003e2000810043f */
[-C--:B--2---:R-:W-:Y:S01]  /*1c4a0*/  FMUL.FTZ R166, R88, R7.reuse ;  /* 0x0000000758a67220 */ /* 0x084fe20000410000 */
[-C--:B------:R-:W-:Y:S01]  /*1c4b0*/  FMUL.FTZ R167, R92, R7.reuse ;  /* 0x000000075ca77220 */ /* 0x080fe20000410000 */
[-C--:B------:R-:W-:Y:S01]  /*1c4c0*/  FMUL.FTZ R168, R96, R7.reuse ;  /* 0x0000000760a87220 */ /* 0x080fe20000410000 */
[-C--:B------:R-:W-:Y:S01]  /*1c4d0*/  FMUL.FTZ R169, R100, R7.reuse ;  /* 0x0000000764a97220 */ /* 0x080fe20000410000 */
[-C--:B------:R-:W-:Y:S01]  /*1c4e0*/  FMUL.FTZ R24, R24, R7.reuse ;  /* 0x0000000718187220 */ /* 0x080fe20000410000 */
[-C--:B------:R-:W-:Y:S01]  /*1c4f0*/  FMUL.FTZ R25, R25, R7.reuse ;  /* 0x0000000719197220 */ /* 0x080fe20000410000 */
[-C--:B------:R-:W-:Y:S01]  /*1c500*/  FMUL.FTZ R28, R28, R7.reuse ;  /* 0x000000071c1c7220 */ /* 0x080fe20000410000 */
[-C--:B------:R-:W-:Y:S01]  /*1c510*/  FMUL.FTZ R29, R29, R7.reuse ;  /* 0x000000071d1d7220 */ /* 0x080fe20000410000 */
        /* <DEDUP_REMOVED lines=56> */
[-C--:B0-----:R-:W-:Y:S01]  /*1c8a0*/  FMUL.FTZ R8, R31, R6.reuse ;  /* 0x000000061f087220 */ /* 0x081fe20000410000 */
        /* <DEDUP_REMOVED lines=62> */
[----:B------:R-:W-:-:S07]  /*1cc90*/  FMUL.FTZ R151, R151, R6 ;  /* 0x0000000697977220 */ /* 0x000fce0000410000 */
.L_x_764:
[----:B------:R-:W0:Y:S08]  /*1cca0*/  S2UR UR5, SR_CgaCtaId ;  /* 0x00000000000579c3 */ /* 0x000e300000008800 */
[----:B------:R-:W-:Y:S06]  /*1ccb0*/  BAR.SYNC.DEFER_BLOCKING 0x5, 0x180 ;  /* 0x0146000000007b1d */ /* 0x000fec0000010000 */
[----:B------:R-:W-:Y:S01]  /*1ccc0*/  UMOV UR4, 0x400 ;  /* 0x0000040000047882 */ /* 0x000fe20000000000 */
[----:B------:R-:W-:Y:S01]  /*1ccd0*/  BSSY B0, `(.L_x_851) ;  /* 0x00002e5000007945 */ /* 0x000fe20003800000 */
[----:B0-----:R-:W-:-:S06]  /*1cce0*/  ULEA UR4, UR5, UR4, 0x18 ;  /* 0x0000000405047291 */ /* 0x001fcc000f8ec03f */
[----:B------:R-:W-:-:S05]  /*1ccf0*/  IMAD.U32 R18, RZ, RZ, UR4 ;  /* 0x00000004ff127e24 */ /* 0x000fca000f8e00ff */
[----:B------:R0:W1:Y:S01]  /*1cd00*/  LDS.128 R120, [R18+0x388d0] ;  /* 0x0388d00012787984 */ /* 0x0000620000000c00 */
[----:B------:R-:W-:Y:S06]  /*1cd10*/  BAR.ARV 0x4, 0x180 ;  /* 0x0106000000007b1d */ /* 0x000fec0000002000 */
[----:B------:R-:W-:Y:S05]  /*1cd20*/  @P0 BRA `(.L_x_852) ;  /* 0x0000002000100947 */ /* 0x000fea0003800000 */
[----:B------:R-:W2:Y:S01]  /*1cd30*/  LDL R6, [R1+0x8c] ;  /* 0x00008c0001067983 */ /* 0x000ea20000100800 */
[----:B------:R-:W-:Y:S01]  /*1cd40*/  F2FP.BF16.F32.PACK_AB R24, R25, R24 ;  /* 0x000000181918723e */ /* 0x000fe200000010ff */
[----:B------:R-:W-:Y:S01]  /*1cd50*/  ULDC.64 UR4, c[0x0][0xc00] ;  /* 0x0003000000047ab9 */ /* 0x000fe20000000a00 */
[----:B------:R-:W-:Y:S01]  /*1cd60*/  F2FP.BF16.F32.PACK_AB R25, R10, R4 ;  /* 0x000000040a19723e */ /* 0x000fe200000010ff */
[----:B------:R-:W3:Y:S01]  /*1cd70*/  S2R R27, SR_SWINHI ;  /* 0x00000000001b7919 */ /* 0x000ee20000002f00 */
[----:B------:R-:W-:Y:S01]  /*1cd80*/  F2FP.BF16.F32.PACK_AB R5, R35, R5 ;  /* 0x000000052305723e */ /* 0x000fe200000010ff */
[----:B------:R-:W-:Y:S01]  /*1cd90*/  ULDC.64 UR6, c[0x0][0x208] ;  /* 0x0000820000067ab9 */ /* 0x000fe20000000a00 */
[----:B------:R-:W-:Y:S02]  /*1cda0*/  F2FP.BF16.F32.PACK_AB R7, R39, R7 ;  /* 0x000000072707723e */ /* 0x000fe400000010ff */
        /* <DEDUP_REMOVED lines=13> */
[----:B---3--:R-:W-:Y:S01]  /*1ce80*/  MOV R21, R27 ;  /* 0x0000001b00157202 */ /* 0x008fe20000000f00 */
[----:B------:R-:W-:Y:S02]  /*1ce90*/  BAR.SYNC.DEFER_BLOCKING 0x1, 0x100 ;  /* 0x0044000000007b1d */ /* 0x000fe40000010000 */
[----:B--2---:R-:W-:-:S04]  /*1cea0*/  IMAD.WIDE R130, R6, 0x2, R20 ;  /* 0x0000000206827825 */ /* 0x004fc800078e0214 */
[----:B------:R-:W-:Y:S01]  /*1ceb0*/  IMAD.MOV.U32 R27, RZ, RZ, R131 ;  /* 0x000000ffff1b7224 */ /* 0x000fe200078e0083 */
[C---:B------:R-:W-:Y:S02]  /*1cec0*/  IADD3 R129, P1, R130.reuse, 0x20, RZ ;  /* 0x0000002082817810 */ /* 0x040fe40007f3e0ff */
[C---:B------:R-:W-:Y:S02]  /*1ced0*/  IADD3 R119, P5, R130.reuse, 0x4040, RZ ;  /* 0x0000404082777810 */ /* 0x040fe40007fbe0ff */
[----:B------:R-:W-:Y:S02]  /*1cee0*/  LOP3.LUT R128, R129, 0x380, RZ, 0xc0, !PT ;  /* 0x0000038081807812 */ /* 0x000fe400078ec0ff */
[----:B------:R-:W-:Y:S02]  /*1cef0*/  IADD3 R116, P2, R130, 0x4060, RZ ;  /* 0x0000406082747810 */ /* 0x000fe40007f5e0ff */
[----:B------:R-:W-:Y:S02]  /*1cf00*/  SHF.R.U64 R128, R128, 0x3, RZ ;  /* 0x0000000380807819 */ /* 0x000fe400000012ff */
[----:B------:R-:W-:-:S02]  /*1cf10*/  LOP3.LUT R26, R130, 0x380, RZ, 0xc0, !PT ;  /* 0x00000380821a7812 */ /* 0x000fc400078ec0ff */
[----:B------:R-:W-:Y:S01]  /*1cf20*/  LOP3.LUT R128, R128, R129, RZ, 0x3c, !PT ;  /* 0x0000008180807212 */ /* 0x000fe200078e3cff */
[----:B------:R-:W-:Y:S01]  /*1cf30*/  IMAD.X R129, RZ, RZ, R131, P1 ;  /* 0x000000ffff817224 */ /* 0x000fe200008e0683 */
[----:B------:R-:W-:Y:S02]  /*1cf40*/  IADD3 R114, P1, R130, 0x8000, RZ ;  /* 0x0000800082727810 */ /* 0x000fe40007f3e0ff */
[----:B------:R-:W-:Y:S02]  /*1cf50*/  LOP3.LUT R118, R119, 0x380, RZ, 0xc0, !PT ;  /* 0x0000038077767812 */ /* 0x000fe400078ec0ff */
[----:B------:R-:W-:Y:S02]  /*1cf60*/  LOP3.LUT R117, R116, 0x380, RZ, 0xc0, !PT ;  /* 0x0000038074757812 */ /* 0x000fe400078ec0ff */
[----:B------:R-:W-:Y:S02]  /*1cf70*/  LOP3.LUT R115, R114, 0x380, RZ, 0xc0, !PT ;  /* 0x0000038072737812 */ /* 0x000fe400078ec0ff */
[----:B------:R-:W-:-:S02]  /*1cf80*/  SHF.R.U64 R26, R26, 0x3, RZ ;  /* 0x000000031a1a7819 */ /* 0x000fc400000012ff */
[----:B------:R-:W-:Y:S02]  /*1cf90*/  SHF.R.U64 R118, R118, 0x3, RZ ;  /* 0x0000000376767819 */ /* 0x000fe400000012ff */
[----:B------:R-:W-:Y:S02]  /*1cfa0*/  IADD3 R103, P0, R130, 0x40, RZ ;  /* 0x0000004082677810 */ /* 0x000fe40007f1e0ff */
[----:B------:R-:W-:Y:S02]  /*1cfb0*/  SHF.R.U64 R117, R117, 0x3, RZ ;  /* 0x0000000375757819 */ /* 0x000fe400000012ff */
[----:B------:R-:W-:Y:S02]  /*1cfc0*/  SHF.R.U64 R115, R115, 0x3, RZ ;  /* 0x0000000373737819 */ /* 0x000fe400000012ff */
[----:B------:R-:W-:Y:S02]  /*1cfd0*/  LOP3.LUT R26, R26, R130, RZ, 0x3c, !PT ;  /* 0x000000821a1a7212 */ /* 0x000fe400078e3cff */
[----:B------:R-:W-:-:S02]  /*1cfe0*/  IADD3 R127, P4, R130, 0x60, RZ ;  /* 0x00000060827f7810 */ /* 0x000fc40007f9e0ff */
[C---:B------:R-:W-:Y:S02]  /*1cff0*/  IADD3 R113, P3, R130.reuse, 0x4000, RZ ;  /* 0x0000400082717810 */ /* 0x040fe40007f7e0ff */
[----:B------:R-:W-:Y:S02]  /*1d000*/  IADD3 R125, P6, R130, 0x4020, RZ ;  /* 0x00004020827d7810 */ /* 0x000fe40007fde0ff */
[----:B------:R-:W-:Y:S01]  /*1d010*/  LOP3.LUT R118, R118, R119, RZ, 0x3c, !PT ;  /* 0x0000007776767212 */ /* 0x000fe200078e3cff */
[--C-:B------:R-:W-:Y:S01]  /*1d020*/  IMAD.X R119, RZ, RZ, R131.reuse, P5 ;  /* 0x000000ffff777224 */ /* 0x100fe200028e0683 */
[----:B------:R-:W-:Y:S02]  /*1d030*/  LOP3.LUT R102, R103, 0x380, RZ, 0xc0, !PT ;  /* 0x0000038067667812 */ /* 0x000fe400078ec0ff */
[----:B------:R-:W-:Y:S01]  /*1d040*/  LOP3.LUT R116, R117, R116, RZ, 0x3c, !PT ;  /* 0x0000007475747212 */ /* 0x000fe200078e3cff */
[--C-:B------:R-:W-:Y:S01]  /*1d050*/  IMAD.X R117, RZ, RZ, R131.reuse, P2 ;  /* 0x000000ffff757224 */ /* 0x100fe200010e0683 */
[----:B------:R-:W-:Y:S01]  /*1d060*/  LOP3.LUT R114, R115, R114, RZ, 0x3c, !PT ;  /* 0x0000007273727212 */ /* 0x000fe200078e3cff */
[----:B------:R-:W-:Y:S01]  /*1d070*/  IMAD.X R115, RZ, RZ, R131, P1 ;  /* 0x000000ffff737224 */ /* 0x000fe200008e0683 */
[----:B------:R-:W-:-:S02]  /*1d080*/  MOV R6, R26 ;  /* 0x0000001a00067202 */ /* 0x000fc40000000f00 */
[----:B------:R-:W-:Y:S02]  /*1d090*/  LOP3.LUT R126, R127, 0x380, RZ, 0xc0, !PT ;  /* 0x000003807f7e7812 */ /* 0x000fe400078ec0ff */
[----:B------:R-:W-:Y:S02]  /*1d0a0*/  F2FP.BF16.F32.PACK_AB R27, R8, R30 ;  /* 0x0000001e081b723e */ /* 0x000fe400000010ff */
[C---:B------:R-:W-:Y:S02]  /*1d0b0*/  IADD3 R4, P5, R130.reuse, 0xc020, RZ ;  /* 0x0000c02082047810 */ /* 0x040fe40007fbe0ff */
[----:B------:R-:W-:Y:S02]  /*1d0c0*/  LOP3.LUT R112, R113, 0x380, RZ, 0xc0, !PT ;  /* 0x0000038071707812 */ /* 0x000fe400078ec0ff */
[C---:B------:R-:W-:Y:S01]  /*1d0d0*/  IADD3 R8, P2, R130.reuse, 0xc040, RZ ;  /* 0x0000c04082087810 */ /* 0x040fe20007f5e0ff */
[----:B------:R-:W-:Y:S01]  /*1d0e0*/  IMAD.X R133, RZ, RZ, R131, P5 ;  /* 0x000000ffff857224 */ /* 0x000fe200028e0683 */
[----:B------:R-:W-:-:S02]  /*1d0f0*/  IADD3 R10, P1, R130, 0xc060, RZ ;  /* 0x0000c060820a7810 */ /* 0x000fc40007f3e0ff */
[----:B------:R-:W-:Y:S02]  /*1d100*/  LOP3.LUT R124, R125, 0x380, RZ, 0xc0, !PT ;  /* 0x000003807d7c7812 */ /* 0x000fe400078ec0ff */
[----:B------:R-:W-:Y:S02]  /*1d110*/  SHF.R.U64 R102, R102, 0x3, RZ ;  /* 0x0000000366667819 */ /* 0x000fe400000012ff */
[----:B------:R-:W-:Y:S01]  /*1d120*/  F2FP.BF16.F32.PACK_AB R26, R29, R28 ;  /* 0x0000001c1d1a723e */ /* 0x000fe200000010ff */
[----:B------:R-:W-:Y:S01]  /*1d130*/  IMAD.X R29, RZ, RZ, R131, P2 ;  /* 0x000000ffff1d7224 */ /* 0x000fe200010e0683 */
[----:B------:R-:W-:Y:S02]  /*1d140*/  SHF.R.U64 R126, R126, 0x3, RZ ;  /* 0x000000037e7e7819 */ /* 0x000fe400000012ff */
[----:B------:R-:W-:Y:S01]  /*1d150*/  LOP3.LUT R28, R4, 0x380, RZ, 0xc0, !PT ;  /* 0x00000380041c7812 */ /* 0x000fe200078ec0ff */
[----:B------:R2:W-:Y:S01]  /*1d160*/  STSM.16.M88.4 [R6], R24 ;  /* 0x0000001806007844 */ /* 0x0005e20000000200 */
[----:B------:R-:W-:-:S02]  /*1d170*/  SHF.R.U64 R112, R112, 0x3, RZ ;  /* 0x0000000370707819 */ /* 0x000fc400000012ff */
[----:B------:R-:W-:Y:S02]  /*1d180*/  LOP3.LUT R30, R8, 0x380, RZ, 0xc0, !PT ;  /* 0x00000380081e7812 */ /* 0x000fe400078ec0ff */
[----:B------:R-:W-:Y:S02]  /*1d190*/  LOP3.LUT R42, R10, 0x380, RZ, 0xc0, !PT ;  /* 0x000003800a2a7812 */ /* 0x000fe400078ec0ff */
[----:B------:R-:W-:Y:S02]  /*1d1a0*/  SHF.R.U64 R124, R124, 0x3, RZ ;  /* 0x000000037c7c7819 */ /* 0x000fe400000012ff */
[----:B------:R-:W-:Y:S01]  /*1d1b0*/  LOP3.LUT R102, R102, R103, RZ, 0x3c, !PT ;  /* 0x0000006766667212 */ /* 0x000fe200078e3cff */
[--C-:B------:R-:W-:Y:S01]  /*1d1c0*/  IMAD.X R103, RZ, RZ, R131.reuse, P0 ;  /* 0x000000ffff677224 */ /* 0x100fe200000e0683 */
[----:B------:R-:W-:Y:S01]  /*1d1d0*/  LOP3.LUT R126, R126, R127, RZ, 0x3c, !PT ;  /* 0x0000007f7e7e7212 */ /* 0x000fe200078e3cff */
[----:B------:R-:W-:Y:S01]  /*1d1e0*/  IMAD.X R127, RZ, RZ, R131, P4 ;  /* 0x000000ffff7f7224 */ /* 0x000fe200020e0683 */
[----:B------:R-:W-:-:S02]  /*1d1f0*/  SHF.R.U64 R28, R28, 0x3, RZ ;  /* 0x000000031c1c7819 */ /* 0x000fc400000012ff */
[----:B------:R-:W-:Y:S01]  /*1d200*/  LOP3.LUT R112, R112, R113, RZ, 0x3c, !PT ;  /* 0x0000007170707212 */ /* 0x000fe200078e3cff */
[--C-:B------:R-:W-:Y:S01]  /*1d210*/  IMAD.X R113, RZ, RZ, R131.reuse, P3 ;  /* 0x000000ffff717224 */ /* 0x100fe200018e0683 */
[----:B------:R-:W-:Y:S02]  /*1d220*/  IADD3 R104, P0, R130, 0x8020, RZ ;  /* 0x0000802082687810 */ /* 0x000fe40007f1e0ff */
[----:B------:R-:W-:Y:S02]  /*1d230*/  SHF.R.U64 R30, R30, 0x3, RZ ;  /* 0x000000031e1e7819 */ /* 0x000fe400000012ff */
[----:B------:R-:W-:Y:S02]  /*1d240*/  SHF.R.U64 R42, R42, 0x3, RZ ;  /* 0x000000032a2a7819 */ /* 0x000fe400000012ff */
[----:B------:R-:W-:Y:S01]  /*1d250*/  LOP3.LUT R124, R124, R125, RZ, 0x3c, !PT ;  /* 0x0000007d7c7c7212 */ /* 0x000fe200078e3cff */
[----:B------:R-:W-:Y:S01]  /*1d260*/  IMAD.X R125, RZ, RZ, R131, P6 ;  /* 0x000000ffff7d7224 */ /* 0x000fe200030e0683 */
[----:B------:R-:W-:-:S02]  /*1d270*/  IADD3 R110, P4, R130, 0x8040, RZ ;  /* 0x00008040826e7810 */ /* 0x000fc40007f9e0ff */
[C---:B------:R-:W-:Y:S02]  /*1d280*/  IADD3 R108, P3, R130.reuse, 0x8060, RZ ;  /* 0x00008060826c7810 */ /* 0x040fe40007f7e0ff */
[----:B------:R-:W-:Y:S02]  /*1d290*/  IADD3 R106, P6, R130, 0xc000, RZ ;  /* 0x0000c000826a7810 */ /* 0x000fe40007fde0ff */
[----:B------:R-:W-:Y:S02]  /*1d2a0*/  LOP3.LUT R132, R28, R4, RZ, 0x3c, !PT ;  /* 0x000000041c847212 */ /* 0x000fe400078e3cff */
[----:B------:R-:W-:Y:S02]  /*1d2b0*/  LOP3.LUT R105, R104, 0x380, RZ, 0xc0, !PT ;  /* 0x0000038068697812 */ /* 0x000fe400078ec0ff */
[----:B------:R-:W-:Y:S02]  /*1d2c0*/  LOP3.LUT R28, R30, R8, RZ, 0x3c, !PT ;  /* 0x000000081e1c7212 */ /* 0x000fe400078e3cff */
[----:B------:R-:W-:-:S02]  /*1d2d0*/  LOP3.LUT R130, R42, R10, RZ, 0x3c, !PT ;  /* 0x0000000a2a827212 */ /* 0x000fc400078e3cff */
[----:B------:R-:W-:Y:S02]  /*1d2e0*/  MOV R128, R128 ;  /* 0x0000008000807202 */ /* 0x000fe40000000f00 */
[----:B------:R-:W-:Y:S02]  /*1d2f0*/  F2FP.BF16.F32.PACK_AB R4, R33, R12 ;  /* 0x0000000c2104723e */ /* 0x000fe400000010ff */
[----:B--2---:R-:W-:Y:S02]  /*1d300*/  F2FP.BF16.F32.PACK_AB R6, R37, R14 ;  /* 0x0000000e2506723e */ /* 0x004fe400000010ff */
[----:B------:R-:W-:Y:S02]  /*1d310*/  LOP3.LUT R111, R110, 0x380, RZ, 0xc0, !PT ;  /* 0x000003806e6f7812 */ /* 0x000fe400078ec0ff */
[----:B------:R-:W-:Y:S01]  /*1d320*/  MOV R102, R102 ;  /* 0x0000006600667202 */ /* 0x000fe20000000f00 */
[----:B------:R-:W-:Y:S01]  /*1d330*/  STSM.16.M88.4 [R128], R4 ;  /* 0x0000000480007844 */ /* 0x000fe20000000200 */
[----:B------:R-:W-:-:S02]  /*1d340*/  F2FP.BF16.F32.PACK_AB R8, R41, R40 ;  /* 0x000000282908723e */ /* 0x000fc400000010ff */
[----:B------:R-:W-:Y:S02]  /*1d350*/  F2FP.BF16.F32.PACK_AB R10, R45, R156 ;  /* 0x0000009c2d0a723e */ /* 0x000fe400000010ff */
[----:B------:R-:W-:Y:S02]  /*1d360*/  LOP3.LUT R109, R108, 0x380, RZ, 0xc0, !PT ;  /* 0x000003806c6d7812 */ /* 0x000fe400078ec0ff */
[----:B------:R-:W-:Y:S01]  /*1d370*/  LOP3.LUT R107, R106, 0x380, RZ, 0xc0, !PT ;  /* 0x000003806a6b7812 */ /* 0x000fe200078ec0ff */
[----:B------:R2:W-:Y:S01]  /*1d380*/  STSM.16.M88.4 [R102], R8 ;  /* 0x0000000866007844 */ /* 0x0005e20000000200 */
[----:B------:R-:W-:Y:S02]  /*1d390*/  SHF.R.U64 R105, R105, 0x3, RZ ;  /* 0x0000000369697819 */ /* 0x000fe400000012ff */
[----:B------:R-:W-:Y:S02]  /*1d3a0*/  SHF.R.U64 R111, R111, 0x3, RZ ;  /* 0x000000036f6f7819 */ /* 0x000fe400000012ff */
[----:B------:R-:W-:-:S02]  /*1d3b0*/  SHF.R.U64 R109, R109, 0x3, RZ ;  /* 0x000000036d6d7819 */ /* 0x000fc400000012ff */
[----:B------:R-:W-:Y:S02]  /*1d3c0*/  SHF.R.U64 R107, R107, 0x3, RZ ;  /* 0x000000036b6b7819 */ /* 0x000fe400000012ff */
[----:B------:R-:W-:Y:S02]  /*1d3d0*/  MOV R126, R126 ;  /* 0x0000007e007e7202 */ /* 0x000fe40000000f00 */
[----:B------:R-:W-:Y:S02]  /*1d3e0*/  F2FP.BF16.F32.PACK_AB R12, R49, R157 ;  /* 0x0000009d310c723e */ /* 0x000fe400000010ff */
[----:B------:R-:W-:Y:S02]  /*1d3f0*/  F2FP.BF16.F32.PACK_AB R14, R53, R52 ;  /* 0x00000034350e723e */ /* 0x000fe400000010ff */
[----:B------:R-:W-:Y:S01]  /*1d400*/  LOP3.LUT R104, R105, R104, RZ, 0x3c, !PT ;  /* 0x0000006869687212 */ /* 0x000fe200078e3cff */
[----:B------:R-:W-:Y:S01]  /*1d410*/  IMAD.X R105, RZ, RZ, R131, P0 ;  /* 0x000000ffff697224 */ /* 0x000fe200000e0683 */
[----:B--2---:R-:W-:Y:S01]  /*1d420*/  F2FP.BF16.F32.PACK_AB R11, R79, R78 ;  /* 0x0000004e4f0b723e */ /* 0x004fe200000010ff */
[----:B------:R-:W-:Y:S01]  /*1d430*/  STSM.16.M88.4 [R126], R12 ;  /* 0x0000000c7e007844 */ /* 0x000fe20000000200 */
[----:B------:R-:W-:Y:S01]  /*1d440*/  MOV R112, R112 ;  /* 0x0000007000707202 */ /* 0x000fe20000000f00 */
[----:B------:R-:W2:Y:S01]  /*1d450*/  LDC R78, c[0x0][0xbe8] ;  /* 0x0002fa00ff4e7b82 */ /* 0x000ea20000000800 */
[----:B------:R-:W-:-:S02]  /*1d460*/  F2FP.BF16.F32.PACK_AB R24, R57, R158 ;  /* 0x0000009e3918723e */ /* 0x000fc400000010ff */
[----:B------:R-:W-:Y:S02]  /*1d470*/  F2FP.BF16.F32.PACK_AB R25, R59, R58 ;  /* 0x0000003a3b19723e */ /* 0x000fe400000010ff */
[----:B------:R-:W-:Y:S02]  /*1d480*/  F2FP.BF16.F32.PACK_AB R26, R61, R159 ;  /* 0x0000009f3d1a723e */ /* 0x000fe400000010ff */
[----:B------:R-:W-:Y:S02]  /*1d490*/  F2FP.BF16.F32.PACK_AB R27, R63, R62 ;  /* 0x0000003e3f1b723e */ /* 0x000fe400000010ff */
[----:B------:R-:W-:Y:S01]  /*1d4a0*/  LOP3.LUT R110, R111, R110, RZ, 0x3c, !PT ;  /* 0x0000006e6f6e7212 */ /* 0x000fe200078e3cff */
[----:B------:R-:W-:Y:S01]  /*1d4b0*/  IMAD.X R111, RZ, RZ, R131, P4 ;  /* 0x000000ffff6f7224 */ /* 0x000fe200020e0683 */
[----:B------:R-:W-:Y:S01]  /*1d4c0*/  MOV R124, R124 ;  /* 0x0000007c007c7202 */ /* 0x000fe20000000f00 */
[----:B------:R-:W-:Y:S01]  /*1d4d0*/  STSM.16.M88.4 [R112], R24 ;  /* 0x0000001870007844 */ /* 0x000fe20000000200 */
[----:B------:R-:W-:-:S02]  /*1d4e0*/  F2FP.BF16.F32.PACK_AB R4, R65, R160 ;  /* 0x000000a04104723e */ /* 0x000fc400000010ff */
[----:B------:R-:W-:Y:S02]  /*1d4f0*/  F2FP.BF16.F32.PACK_AB R5, R67, R66 ;  /* 0x000000424305723e */ /* 0x000fe400000010ff */
[----:B------:R-:W-:Y:S02]  /*1d500*/  F2FP.BF16.F32.PACK_AB R6, R69, R161 ;  /* 0x000000a14506723e */ /* 0x000fe400000010ff */
[----:B------:R-:W-:Y:S02]  /*1d510*/  F2FP.BF16.F32.PACK_AB R7, R71, R70 ;  /* 0x000000464707723e */ /* 0x000fe400000010ff */
[----:B------:R-:W-:Y:S01]  /*1d520*/  LOP3.LUT R108, R109, R108, RZ, 0x3c, !PT ;  /* 0x0000006c6d6c7212 */ /* 0x000fe200078e3cff */
[----:B------:R-:W-:Y:S01]  /*1d530*/  IMAD.X R109, RZ, RZ, R131, P3 ;  /* 0x000000ffff6d7224 */ /* 0x000fe200018e0683 */
[----:B------:R-:W-:Y:S01]  /*1d540*/  MOV R118, R118 ;  /* 0x0000007600767202 */ /* 0x000fe20000000f00 */
[----:B------:R3:W-:Y:S01]  /*1d550*/  STSM.16.M88.4 [R124], R4 ;  /* 0x000000047c007844 */ /* 0x0007e20000000200 */
[----:B------:R-:W-:-:S02]  /*1d560*/  F2FP.BF16.F32.PACK_AB R8, R73, R162 ;  /* 0x000000a24908723e */ /* 0x000fc400000010ff */
[----:B------:R-:W-:Y:S02]  /*1d570*/  F2FP.BF16.F32.PACK_AB R9, R75, R74 ;  /* 0x0000004a4b09723e */ /* 0x000fe400000010ff */
[----:B------:R-:W-:Y:S02]  /*1d580*/  F2FP.BF16.F32.PACK_AB R10, R77, R163 ;  /* 0x000000a34d0a723e */ /* 0x000fe400000010ff */
[----:B------:R-:W-:Y:S01]  /*1d590*/  LOP3.LUT R106, R107, R106, RZ, 0x3c, !PT ;  /* 0x0000006a6b6a7212 */ /* 0x000fe200078e3cff */
[--C-:B------:R-:W-:Y:S01]  /*1d5a0*/  IMAD.X R107, RZ, RZ, R131.reuse, P6 ;  /* 0x000000ffff6b7224 */ /* 0x100fe200030e0683 */
[----:B------:R-:W-:Y:S01]  /*1d5b0*/  MOV R33, R28 ;  /* 0x0000001c00217202 */ /* 0x000fe20000000f00 */
[----:B------:R4:W-:Y:S01]  /*1d5c0*/  STSM.16.M88.4 [R118], R8 ;  /* 0x0000000876007844 */ /* 0x0009e20000000200 */
[----:B------:R-:W-:Y:S01]  /*1d5d0*/  MOV R116, R116 ;  /* 0x0000007400747202 */ /* 0x000fe20000000f00 */
[----:B------:R-:W-:Y:S01]  /*1d5e0*/  IMAD.X R131, RZ, RZ, R131, P1 ;  /* 0x000000ffff837224 */ /* 0x000fe200008e0683 */
[----:B------:R-:W-:-:S02]  /*1d5f0*/  F2FP.BF16.F32.PACK_AB R28, R81, R164 ;  /* 0x000000a4511c723e */ /* 0x000fc400000010ff */
[----:B------:R-:W-:Y:S02]  /*1d600*/  F2FP.BF16.F32.PACK_AB R29, R83, R82 ;  /* 0x00000052531d723e */ /* 0x000fe400000010ff */
[----:B------:R-:W-:Y:S02]  /*1d610*/  F2FP.BF16.F32.PACK_AB R30, R85, R165 ;  /* 0x000000a5551e723e */ /* 0x000fe400000010ff */
[----:B------:R-:W-:Y:S02]  /*1d620*/  MOV R114, R114 ;  /* 0x0000007200727202 */ /* 0x000fe40000000f00 */
[----:B------:R-:W-:Y:S01]  /*1d630*/  F2FP.BF16.F32.PACK_AB R40, R89, R166 ;  /* 0x000000a65928723e */ /* 0x000fe200000010ff */
[----:B------:R-:W-:Y:S01]  /*1d640*/  STSM.16.M88.4 [R116], R28 ;  /* 0x0000001c74007844 */ /* 0x000fe20000000200 */
[----:B------:R-:W-:Y:S02]  /*1d650*/  F2FP.BF16.F32.PACK_AB R41, R91, R90 ;  /* 0x0000005a5b29723e */ /* 0x000fe400000010ff */
[----:B------:R-:W-:-:S02]  /*1d660*/  F2FP.BF16.F32.PACK_AB R42, R93, R167 ;  /* 0x000000a75d2a723e */ /* 0x000fc400000010ff */
[----:B------:R-:W-:Y:S02]  /*1d670*/  MOV R104, R104 ;  /* 0x0000006800687202 */ /* 0x000fe40000000f00 */
[----:B------:R-:W-:Y:S01]  /*1d680*/  F2FP.BF16.F32.PACK_AB R52, R97, R168 ;  /* 0x000000a86134723e */ /* 0x000fe200000010ff */
[----:B------:R-:W-:Y:S01]  /*1d690*/  STSM.16.M88.4 [R114], R40 ;  /* 0x0000002872007844 */ /* 0x000fe20000000200 */
[----:B------:R-:W-:Y:S02]  /*1d6a0*/  F2FP.BF16.F32.PACK_AB R53, R99, R98 ;  /* 0x000000626335723e */ /* 0x000fe400000010ff */
[----:B------:R-:W-:Y:S02]  /*1d6b0*/  MOV R110, R110 ;  /* 0x0000006e006e7202 */ /* 0x000fe40000000f00 */
[----:B---3--:R-:W-:Y:S01]  /*1d6c0*/  F2FP.BF16.F32.PACK_AB R4, R88, R170 ;  /* 0x000000aa5804723e */ /* 0x008fe200000010ff */
[----:B------:R-:W-:Y:S01]  /*1d6d0*/  STSM.16.M88.4 [R104], R52 ;  /* 0x0000003468007844 */ /* 0x000fe20000000200 */
[----:B------:R-:W-:-:S02]  /*1d6e0*/  F2FP.BF16.F32.PACK_AB R5, R38, R36 ;  /* 0x000000242605723e */ /* 0x000fc400000010ff */
[----:B------:R-:W-:Y:S02]  /*1d6f0*/  F2FP.BF16.F32.PACK_AB R6, R92, R171 ;  /* 0x000000ab5c06723e */ /* 0x000fe400000010ff */
[----:B------:R-:W-:Y:S02]  /*1d700*/  F2FP.BF16.F32.PACK_AB R7, R46, R44 ;  /* 0x0000002c2e07723e */ /* 0x000fe400000010ff */
[----:B------:R-:W-:Y:S02]  /*1d710*/  MOV R108, R108 ;  /* 0x0000006c006c7202 */ /* 0x000fe40000000f00 */
[----:B----4-:R-:W-:Y:S01]  /*1d720*/  F2FP.BF16.F32.PACK_AB R8, R96, R172 ;  /* 0x000000ac6008723e */ /* 0x010fe200000010ff */
[----:B------:R-:W-:Y:S01]  /*1d730*/  STSM.16.M88.4 [R110], R4 ;  /* 0x000000046e007844 */ /* 0x000fe20000000200 */
[----:B------:R-:W-:Y:S02]  /*1d740*/  F2FP.BF16.F32.PACK_AB R9, R50, R48 ;  /* 0x000000303209723e */ /* 0x000fe400000010ff */
[----:B------:R-:W-:-:S02]  /*1d750*/  F2FP.BF16.F32.PACK_AB R10, R100, R173 ;  /* 0x000000ad640a723e */ /* 0x000fc400000010ff */
[----:B------:R-:W-:Y:S02]  /*1d760*/  F2FP.BF16.F32.PACK_AB R11, R60, R56 ;  /* 0x000000383c0b723e */ /* 0x000fe400000010ff */
[----:B------:R-:W-:Y:S02]  /*1d770*/  MOV R106, R106 ;  /* 0x0000006a006a7202 */ /* 0x000fe40000000f00 */
[----:B------:R-:W-:Y:S01]  /*1d780*/  F2FP.BF16.F32.PACK_AB R12, R152, R174 ;  /* 0x000000ae980c723e */ /* 0x000fe200000010ff */
[----:B------:R3:W-:Y:S01]  /*1d790*/  STSM.16.M88.4 [R108], R8 ;  /* 0x000000086c007844 */ /* 0x0007e20000000200 */
[----:B------:R-:W-:Y:S02]  /*1d7a0*/  F2FP.BF16.F32.PACK_AB R13, R68, R64 ;  /* 0x00000040440d723e */ /* 0x000fe400000010ff */
[----:B------:R-:W-:Y:S02]  /*1d7b0*/  F2FP.BF16.F32.PACK_AB R14, R153, R175 ;  /* 0x000000af990e723e */ /* 0x000fe400000010ff */
[----:B------:R-:W-:Y:S01]  /*1d7c0*/  F2FP.BF16.F32.PACK_AB R15, R76, R72 ;  /* 0x000000484c0f723e */ /* 0x000fe200000010ff */
[----:B------:R-:W-:Y:S01]  /*1d7d0*/  IMAD.MOV.U32 R76, RZ, RZ, RZ ;  /* 0x000000ffff4c7224 */ /* 0x000fe200078e00ff */
[----:B------:R-:W-:-:S02]  /*1d7e0*/  ISETP.NE.U32.AND P0, PT, RZ, UR4, PT ;  /* 0x00000004ff007c0c */ /* 0x000fc4000bf05070 */
[----:B------:R-:W-:Y:S01]  /*1d7f0*/  MOV R132, R132 ;  /* 0x0000008400847202 */ /* 0x000fe20000000f00 */
[----:B------:R4:W-:Y:S01]  /*1d800*/  STSM.16.M88.4 [R106], R12 ;  /* 0x0000000c6a007844 */ /* 0x0009e20000000200 */
[----:B------:R-:W-:Y:S02]  /*1d810*/  F2FP.BF16.F32.PACK_AB R24, R154, R176 ;  /* 0x000000b09a18723e */ /* 0x000fe400000010ff */
[----:B------:R-:W-:Y:S02]  /*1d820*/  F2FP.BF16.F32.PACK_AB R25, R84, R80 ;  /* 0x000000505419723e */ /* 0x000fe400000010ff */
[----:B------:R-:W-:Y:S01]  /*1d830*/  F2FP.BF16.F32.PACK_AB R26, R155, R177 ;  /* 0x000000b19b1a723e */ /* 0x000fe200000010ff */
[----:B---3--:R-:W-:Y:S01]  /*1d840*/  IMAD.SHL.U32 R8, R233, 0x4, RZ ;  /* 0x00000004e9087824 */ /* 0x008fe200078e00ff */
[----:B------:R-:W-:Y:S02]  /*1d850*/  F2FP.BF16.F32.PACK_AB R27, R135, R134 ;  /* 0x00000086871b723e */ /* 0x000fe400000010ff */
[----:B------:R-:W-:-:S02]  /*1d860*/  MOV R130, R130 ;  /* 0x0000008200827202 */ /* 0x000fc40000000f00 */
[----:B------:R-:W-:Y:S01]  /*1d870*/  IADD3 R10, P1, R8, UR4, RZ ;  /* 0x00000004080a7c10 */ /* 0x000fe2000ff3e0ff */
[----:B------:R-:W-:Y:S01]  /*1d880*/  STSM.16.M88.4 [R132], R24 ;  /* 0x0000001884007844 */ /* 0x000fe20000000200 */
[----:B------:R-:W-:Y:S02]  /*1d890*/  F2FP.BF16.F32.PACK_AB R4, R145, R2 ;  /* 0x000000029104723e */ /* 0x000fe400000010ff */
[----:B------:R-:W-:Y:S01]  /*1d8a0*/  F2FP.BF16.F32.PACK_AB R5, R147, R146 ;  /* 0x000000929305723e */ /* 0x000fe200000010ff */
[----:B------:R-:W-:Y:S01]  /*1d8b0*/  STSM.16.M88.4 [R33], R136 ;  /* 0x0000008821007844 */ /* 0x000fe20000000200 */
[----:B----4-:R-:W-:Y:S02]  /*1d8c0*/  SHF.R.S32.HI R12, RZ, 0x1f, R233 ;  /* 0x0000001fff0c7819 */ /* 0x010fe400000114e9 */
[----:B------:R-:W-:Y:S02]  /*1d8d0*/  F2FP.BF16.F32.PACK_AB R6, R149, R148 ;  /* 0x000000949506723e */ /* 0x000fe400000010ff */
[----:B------:R-:W-:-:S02]  /*1d8e0*/  SHF.L.U64.HI R9, R233, 0x2, R12 ;  /* 0x00000002e9097819 */ /* 0x000fc4000001020c */
[----:B------:R-:W-:Y:S02]  /*1d8f0*/  F2FP.BF16.F32.PACK_AB R7, R151, R150 ;  /* 0x000000969707723e */ /* 0x000fe400000010ff */
[----:B------:R-:W-:Y:S02]  /*1d900*/  IADD3.X R11, R9, UR5, RZ, P1, !PT ;  /* 0x00000005090b7c10 */ /* 0x000fe40008ffe4ff */
[----:B--2---:R-:W-:Y:S01]  /*1d910*/  ISETP.NE.AND P1, PT, R78, 0x1, PT ;  /* 0x000000014e00780c */ /* 0x004fe20003f25270 */
[----:B------:R2:W-:Y:S01]  /*1d920*/  STSM.16.M88.4 [R130], R4 ;  /* 0x0000000482007844 */ /* 0x0005e20000000200 */
[----:B------:R-:W-:Y:S01]  /*1d930*/  BAR.SYNC.DEFER_BLOCKING 0x1, 0x100 ;  /* 0x0044000000007b1d */ /* 0x000fe20000010000 */
[----:B------:R-:W-:-:S05]  /*1d940*/  ISETP.NE.AND.EX P0, PT, RZ, UR5, PT, P0 ;  /* 0x00000005ff007c0c */ /* 0x000fca000bf05300 */
[----:B------:R-:W-:Y:S02]  /*1d950*/  ULDC.64 UR4, c[0x0][0xc08] ;  /* 0x0003020000047ab9 */ /* 0x000fe40000000a00 */
[----:B------:R-:W-:-:S03]  /*1d960*/  ISETP.NE.U32.AND P2, PT, RZ, UR4, PT ;  /* 0x00000004ff007c0c */ /* 0x000fc6000bf45070 */
[----:B------:R-:W3:Y:S01]  /*1d970*/  @P1 LDC R2, c[0x0][0xbec] ;  /* 0x0002fb00ff021b82 */ /* 0x000ee20000000800 */
[----:B------:R-:W-:-:S07]  /*1d980*/  ISETP.NE.AND.EX P2, PT, RZ, UR5, PT, P2 ;  /* 0x00000005ff007c0c */ /* 0x000fce000bf45320 */
[----:B------:R-:W4:Y:S01]  /*1d990*/  @P1 LDC R15, c[0x0][0xbf0] ;  /* 0x0002fc00ff0f1b82 */ /* 0x000f220000000800 */
[----:B------:R0:W5:Y:S05]  /*1d9a0*/  @P0 LDG.E R76, desc[UR6][R10.64] ;  /* 0x000000060a4c0981 */ /* 0x00016a000c1e1900 */
[----:B------:R-:W-:Y:S01]  /*1d9b0*/  @P2 IADD3 R8, P3, R8, UR4, RZ ;  /* 0x0000000408082c10 */ /* 0x000fe2000ff7e0ff */
[----:B------:R-:W-:Y:S02]  /*1d9c0*/  ULDC UR4, c[0x0][0xa88] ;  /* 0x0002a20000047ab9 */ /* 0x000fe40000000800 */
[----:B--2---:R-:W-:Y:S01]  /*1d9d0*/  IMAD.U32 R7, RZ, RZ, UR4 ;  /* 0x00000004ff077e24 */ /* 0x004fe2000f8e00ff */
[----:B------:R-:W-:-:S05]  /*1d9e0*/  @P2 IADD3.X R9, R9, UR5, RZ, P3, !PT ;  /* 0x0000000509092c10 */ /* 0x000fca0009ffe4ff */
[----:B------:R0:W5:Y:S01]  /*1d9f0*/  @P2 LDG.E R7, desc[UR6][R8.64] ;  /* 0x0000000608072981 */ /* 0x000162000c1e1900 */
[----:B------:R-:W-:Y:S05]  /*1da00*/  @P2 BRA `(.L_x_853) ;  /* 0x0000000000142947 */ /* 0x000fea0003800000 */
[----:B------:R-:W-:Y:S05]  /*1da10*/  @!P0 BRA `(.L_x_853) ;  /* 0x0000000000108947 */ /* 0x000fea0003800000 */
[----:B------:R-:W-:Y:S02]  /*1da20*/  ULDC.64 UR4, c[0x0][0x208] ;  /* 0x0000820000047ab9 */ /* 0x000fe40000000a00 */
[----:B------:R-:W2:Y:S04]  /*1da30*/  LDG.E R4, desc[UR4][R10.64] ;  /* 0x000000040a047981 */ /* 0x000ea8000c1e1900 */
[----:B-----5:R-:W2:Y:S02]  /*1da40*/  LDG.E R7, desc[UR4][R10.64+0x4] ;  /* 0x000004040a077981 */ /* 0x020ea4000c1e1900 */
[----:B--2---:R-:W-:-:S07]  /*1da50*/  IMAD.IADD R7, R7, 0x1, -R4 ;  /* 0x0000000107077824 */ /* 0x004fce00078e0a04 */
.L_x_853:
[----:B------:R-:W2:Y:S01]  /*1da60*/  LDL R4, [R1+0x88] ;  /* 0x0000880001047983 */ /* 0x000ea20000100800 */
[----:B------:R-:W-:Y:S01]  /*1da70*/  SHF.R.S32.HI R80, RZ, 0x1f, R234 ;  /* 0x0000001fff507819 */ /* 0x000fe200000114ea */
[----:B------:R-:W-:Y:S01]  /*1da80*/  ULDC.64 UR4, c[0x0][0xb90] ;  /* 0x0002e40000047ab9 */ /* 0x000fe20000000a00 */
[----:B-----5:R-:W-:Y:S01]  /*1da90*/  SHF.R.S32.HI R77, RZ, 0x1f, R76 ;  /* 0x0000001fff4d7819 */ /* 0x020fe2000001144c */
[----:B------:R-:W2:Y:S01]  /*1daa0*/  LDL.LU R82, [R1+0x24] ;  /* 0x0000240001527983 */ /* 0x000ea20000300800 */
[----:B------:R-:W-:Y:S01]  /*1dab0*/  IMAD.SHL.U32 R6, R212, 0x40, RZ ;  /* 0x00000040d4067824 */ /* 0x000fe200078e00ff */
[----:B------:R-:W-:Y:S01]  /*1dac0*/  SEL R79, R12, RZ, !P0 ;  /* 0x000000ff0c4f7207 */ /* 0x000fe20004000000 */
[----:B------:R-:W-:Y:S01]  /*1dad0*/  IMAD R5, R80, UR4, RZ ;  /* 0x0000000450057c24 */ /* 0x000fe2000f8e02ff */
[----:B0-----:R-:W4:Y:S01]  /*1dae0*/  LDL R10, [R1+0x80] ;  /* 0x00008000010a7983 */ /* 0x001f220000100800 */
[----:B------:R-:W-:Y:S01]  /*1daf0*/  IMAD.IADD R11, R16, 0x1, R6 ;  /* 0x00000001100b7824 */ /* 0x000fe200078e0206 */
[----:B------:R-:W-:Y:S01]  /*1db00*/  SEL R233, R233, RZ, !P0 ;  /* 0x000000ffe9e97207 */ /* 0x000fe20004000000 */
[----:B------:R-:W-:Y:S01]  /*1db10*/  IMAD R13, R234, UR5, R5 ;  /* 0x00000005ea0d7c24 */ /* 0x000fe2000f8e0205 */
[----:B------:R-:W0:Y:S01]  /*1db20*/  S2R R14, SR_TID.X ;  /* 0x00000000000e7919 */ /* 0x000e220000002100 */
[----:B------:R-:W-:Y:S01]  /*1db30*/  IMAD.WIDE R20, R11, 0x2, R20 ;  /* 0x000000020b147825 */ /* 0x000fe200078e0214 */
[----:B------:R-:W-:Y:S01]  /*1db40*/  ULDC.64 UR6, c[0x0][0x208] ;  /* 0x0000820000067ab9 */ /* 0x000fe20000000a00 */
[----:B------:R-:W1:Y:S01]  /*1db50*/  @P1 LDC R81, c[0x0][0xbec] ;  /* 0x0002fb00ff511b82 */ /* 0x000e620000000800 */
[----:B------:R-:W-:-:S04]  /*1db60*/  IADD3 R33, P2, R20, 0x5000, RZ ;  /* 0x0000500014217810 */ /* 0x000fc80007f5e0ff */
[----:B------:R-:W-:Y:S02]  /*1db70*/  LOP3.LUT R32, R33, 0x380, RZ, 0xc0, !PT ;  /* 0x0000038021207812 */ /* 0x000fe400078ec0ff */
[----:B------:R-:W-:Y:S02]  /*1db80*/  IADD3 R29, P3, R20, 0x4000, RZ ;  /* 0x00004000141d7810 */ /* 0x000fe40007f7e0ff */
[----:B------:R-:W-:Y:S02]  /*1db90*/  SHF.R.U64 R32, R32, 0x3, RZ ;  /* 0x0000000320207819 */ /* 0x000fe400000012ff */
[----:B------:R-:W-:Y:S02]  /*1dba0*/  LOP3.LUT R28, R29, 0x380, RZ, 0xc0, !PT ;  /* 0x000003801d1c7812 */ /* 0x000fe400078ec0ff */
[----:B------:R-:W-:Y:S01]  /*1dbb0*/  LOP3.LUT R32, R32, R33, RZ, 0x3c, !PT ;  /* 0x0000002120207212 */ /* 0x000fe200078e3cff */
[----:B------:R-:W-:Y:S02]  /*1dbc0*/  IMAD.X R33, RZ, RZ, R21, P2 ;  /* 0x000000ffff217224 */ /* 0x000fe400010e0615 */
[----:B0-----:R-:W-:Y:S01]  /*1dbd0*/  VIADD R14, R14, 0xffffff80 ;  /* 0xffffff800e0e7836 */ /* 0x001fe20000000000 */
[----:B------:R-:W-:-:S02]  /*1dbe0*/  IADD3 R57, P2, R20, 0xb000, RZ ;  /* 0x0000b00014397810 */ /* 0x000fc40007f5e0ff */
[----:B------:R-:W-:Y:S02]  /*1dbf0*/  SHF.R.U64 R28, R28, 0x3, RZ ;  /* 0x000000031c1c7819 */ /* 0x000fe400000012ff */
[----:B------:R-:W-:Y:S02]  /*1dc00*/  LOP3.LUT R56, R57, 0x380, RZ, 0xc0, !PT ;  /* 0x0000038039387812 */ /* 0x000fe400078ec0ff */
[----:B------:R-:W-:Y:S01]  /*1dc10*/  LOP3.LUT R28, R28, R29, RZ, 0x3c, !PT ;  /* 0x0000001d1c1c7212 */ /* 0x000fe200078e3cff */
[----:B------:R-:W-:Y:S01]  /*1dc20*/  IMAD.X R29, RZ, RZ, R21, P3 ;  /* 0x000000ffff1d7224 */ /* 0x000fe200018e0615 */
[----:B------:R-:W-:Y:S02]  /*1dc30*/  SHF.R.U64 R56, R56, 0x3, RZ ;  /* 0x0000000338387819 */ /* 0x000fe400000012ff */
[C---:B------:R-:W-:Y:S02]  /*1dc40*/  IADD3 R53, P3, R20.reuse, 0xa000, RZ ;  /* 0x0000a00014357810 */ /* 0x040fe40007f7e0ff */
[----:B------:R-:W-:-:S02]  /*1dc50*/  IADD3 R37, P6, R20, 0x6000, RZ ;  /* 0x0000600014257810 */ /* 0x000fc40007fde0ff */
[----:B------:R-:W-:Y:S01]  /*1dc60*/  LOP3.LUT R56, R56, R57, RZ, 0x3c, !PT ;  /* 0x0000003938387212 */ /* 0x000fe200078e3cff */
[--C-:B------:R-:W-:Y:S01]  /*1dc70*/  IMAD.X R57, RZ, RZ, R21.reuse, P2 ;  /* 0x000000ffff397224 */ /* 0x100fe200010e0615 */
[----:B------:R-:W-:Y:S02]  /*1dc80*/  LOP3.LUT R52, R53, 0x380, RZ, 0xc0, !PT ;  /* 0x0000038035347812 */ /* 0x000fe400078ec0ff */
[----:B------:R-:W-:Y:S02]  /*1dc90*/  LOP3.LUT R36, R37, 0x380, RZ, 0xc0, !PT ;  /* 0x0000038025247812 */ /* 0x000fe400078ec0ff */
[----:B------:R-:W-:Y:S02]  /*1dca0*/  SHF.R.U64 R52, R52, 0x3, RZ ;  /* 0x0000000334347819 */ /* 0x000fe400000012ff */
[----:B------:R-:W-:Y:S02]  /*1dcb0*/  SHF.R.U64 R36, R36, 0x3, RZ ;  /* 0x0000000324247819 */ /* 0x000fe400000012ff */
[----:B------:R-:W-:Y:S01]  /*1dcc0*/  LOP3.LUT R52, R52, R53, RZ, 0x3c, !PT ;  /* 0x0000003534347212 */ /* 0x000fe200078e3cff */
[--C-:B------:R-:W-:Y:S01]  /*1dcd0*/  IMAD.X R53, RZ, RZ, R21.reuse, P3 ;  /* 0x000000ffff357224 */ /* 0x100fe200018e0615 */
[----:B------:R-:W-:Y:S01]  /*1dce0*/  LOP3.LUT R36, R36, R37, RZ, 0x3c, !PT ;  /* 0x0000002524247212 */ /* 0x000fe200078e3cff */
[----:B------:R-:W-:Y:S01]  /*1dcf0*/  IMAD.X R37, RZ, RZ, R21, P6 ;  /* 0x000000ffff257224 */ /* 0x000fe200030e0615 */
[----:B------:R-:W-:-:S04]  /*1dd00*/  IADD3 R61, P6, R20, 0xc000, RZ ;  /* 0x0000c000143d7810 */ /* 0x000fc80007fde0ff */
[----:B------:R-:W-:-:S04]  /*1dd10*/  LOP3.LUT R60, R61, 0x380, RZ, 0xc0, !PT ;  /* 0x000003803d3c7812 */ /* 0x000fc800078ec0ff */
[----:B------:R-:W-:-:S04]  /*1dd20*/  SHF.R.U64 R60, R60, 0x3, RZ ;  /* 0x000000033c3c7819 */ /* 0x000fc800000012ff */
[----:B------:R-:W-:Y:S01]  /*1dd30*/  LOP3.LUT R60, R60, R61, RZ, 0x3c, !PT ;  /* 0x0000003d3c3c7212 */ /* 0x000fe200078e3cff */
[----:B------:R-:W-:Y:S01]  /*1dd40*/  IMAD.X R61, RZ, RZ, R21, P6 ;  /* 0x000000ffff3d7224 */ /* 0x000fe200030e0615 */
[----:B------:R-:W-:Y:S01]  /*1dd50*/  BSSY B1, `(.L_x_854) ;  /* 0x00000b9000017945 */ /* 0x000fe20003800000 */
[----:B------:R-:W-:Y:S02]  /*1dd60*/  SHF.R.S32.HI R86, RZ, 0x1f, R218 ;  /* 0x0000001fff567819 */ /* 0x000fe400000114da */
[----:B------:R-:W-:Y:S01]  /*1dd70*/  SHF.R.S32.HI R88, RZ, 0x1f, R219 ;  /* 0x0000001fff587819 */ /* 0x000fe200000114db */
[----:B--2---:R-:W-:Y:S02]  /*1dd80*/  IMAD R25, R82, 0x80, R4 ;  /* 0x0000008052197824 */ /* 0x004fe400078e0204 */
[----:B------:R-:W-:Y:S01]  /*1dd90*/  IMAD.WIDE.U32 R4, R234, UR4, R76 ;  /* 0x00000004ea047c25 */ /* 0x000fe2000f8e004c */
[----:B------:R-:W-:-:S03]  /*1dda0*/  ULDC.64 UR4, c[0x0][0xb98] ;  /* 0x0002e60000047ab9 */ /* 0x000fc60000000a00 */
[----:B---3--:R-:W-:-:S04]  /*1ddb0*/  @P1 IMAD.HI.U32 R2, R25, R2, RZ ;  /* 0x0000000219021227 */ /* 0x008fc800078e00ff */
[----:B------:R-:W-:Y:S01]  /*1ddc0*/  IMAD.MOV.U32 R9, RZ, RZ, R25 ;  /* 0x000000ffff097224 */ /* 0x000fe200078e0019 */
[----:B----4-:R-:W-:Y:S01]  /*1ddd0*/  @P1 SHF.R.U32.HI R9, RZ, R15, R2 ;  /* 0x0000000fff091219 */ /* 0x010fe20000011602 */
[----:B------:R-:W-:-:S04]  /*1dde0*/  IMAD.IADD R5, R5, 0x1, R13 ;  /* 0x0000000105057824 */ /* 0x000fc800078e020d */
[----:B------:R-:W-:Y:S02]  /*1ddf0*/  IMAD.MOV R13, RZ, RZ, -R9 ;  /* 0x000000ffff0d7224 */ /* 0x000fe400078e0a09 */
[----:B------:R-:W-:Y:S02]  /*1de00*/  IMAD R2, R79, UR4, RZ ;  /* 0x000000044f027c24 */ /* 0x000fe4000f8e02ff */
[----:B------:R-:W-:-:S04]  /*1de10*/  IMAD.WIDE.U32 R4, R233, UR4, R4 ;  /* 0x00000004e9047c25 */ /* 0x000fc8000f8e0004 */
[----:B------:R-:W-:Y:S01]  /*1de20*/  IMAD R11, R78, R13, R25 ;  /* 0x0000000d4e0b7224 */ /* 0x000fe200078e0219 */
[----:B------:R-:W-:Y:S01]  /*1de30*/  SHF.R.S32.HI R13, RZ, 0x1f, R9 ;  /* 0x0000001fff0d7819 */ /* 0x000fe20000011409 */
[----:B------:R-:W-:Y:S01]  /*1de40*/  IMAD R6, R233, UR5, R2 ;  /* 0x00000005e9067c24 */ /* 0x000fe2000f8e0202 */
[----:B------:R-:W-:Y:S01]  /*1de50*/  IADD3 R4, P0, R9, R4, RZ ;  /* 0x0000000409047210 */ /* 0x000fe20007f1e0ff */
[----:B------:R-:W-:Y:S01]  /*1de60*/  ULDC.64 UR4, c[0x0][0xb88] ;  /* 0x0002e20000047ab9 */ /* 0x000fe20000000a00 */
[----:B------:R-:W-:Y:S02]  /*1de70*/  SHF.R.S32.HI R2, RZ, 0x1f, R11 ;  /* 0x0000001fff027819 */ /* 0x000fe4000001140b */
[----:B------:R-:W-:-:S03]  /*1de80*/  IADD3.X R5, R13, R5, R6, P0, !PT ;  /* 0x000000050d057210 */ /* 0x000fc600007fe406 */
[----:B------:R-:W-:Y:S02]  /*1de90*/  IMAD R2, R2, UR4, RZ ;  /* 0x0000000402027c24 */ /* 0x000fe4000f8e02ff */
[----:B------:R-:W-:-:S04]  /*1dea0*/  IMAD.WIDE.U32 R4, R11, UR4, R4 ;  /* 0x000000040b047c25 */ /* 0x000fc8000f8e0004 */
[----:B------:R-:W-:Y:S01]  /*1deb0*/  IMAD R15, R11, UR5, R2 ;  /* 0x000000050b0f7c24 */ /* 0x000fe2000f8e0202 */
[----:B------:R-:W-:Y:S02]  /*1dec0*/  ULDC.64 UR4, c[0x0][0xb50] ;  /* 0x0002d40000047ab9 */ /* 0x000fe40000000a00 */
[----:B------:R-:W-:Y:S01]  /*1ded0*/  LEA R6, P0, R4, UR4, 0x2 ;  /* 0x0000000404067c11 */ /* 0x000fe2000f8010ff */
[----:B------:R-:W-:-:S05]  /*1dee0*/  IMAD.IADD R5, R5, 0x1, R15 ;  /* 0x0000000105057824 */ /* 0x000fca00078e020f */
[----:B------:R-:W-:Y:S01]  /*1def0*/  LEA.HI.X R4, R4, UR5, R5, 0x2, P0 ;  /* 0x0000000504047c11 */ /* 0x000fe200080f1405 */
[----:B------:R-:W-:Y:S01]  /*1df00*/  IMAD R15, R82, 0x80, R10 ;  /* 0x00000080520f7824 */ /* 0x000fe200078e020a */
[C---:B------:R-:W-:Y:S02]  /*1df10*/  IADD3 R25, P0, R20.reuse, 0x3000, RZ ;  /* 0x0000300014197810 */ /* 0x040fe40007f1e0ff */
[C---:B------:R-:W-:Y:S02]  /*1df20*/  IADD3 R9, P5, R20.reuse, 0x1000, RZ ;  /* 0x0000100014097810 */ /* 0x040fe40007fbe0ff */
[----:B------:R-:W-:Y:S01]  /*1df30*/  IADD3 R13, P4, R20, 0x2000, RZ ;  /* 0x00002000140d7810 */ /* 0x000fe20007f9e0ff */
[----:B------:R-:W-:Y:S01]  /*1df40*/  SHFL.IDX PT, R50, R6, RZ, 0x1c1f ;  /* 0x001c1fff06327589 */ /* 0x000fe200000e0000 */
[----:B------:R-:W-:Y:S01]  /*1df50*/  LOP3.LUT R24, R25, 0x380, RZ, 0xc0, !PT ;  /* 0x0000038019187812 */ /* 0x000fe200078ec0ff */
[----:B------:R-:W-:Y:S01]  /*1df60*/  IMAD R2, R7, R78, RZ ;  /* 0x0000004e07027224 */ /* 0x000fe200078e02ff */
[----:B------:R-:W-:Y:S01]  /*1df70*/  SHF.R.S32.HI R10, RZ, 0x1f, R14 ;  /* 0x0000001fff0a7819 */ /* 0x000fe2000001140e */
[----:B------:R-:W-:Y:S01]  /*1df80*/  SHFL.IDX PT, R54, R6, 0x1, 0x1c1f ;  /* 0x003c1f0006367f89 */ /* 0x000fe200000e0000 */
[----:B------:R-:W-:Y:S01]  /*1df90*/  SHF.R.U64 R24, R24, 0x3, RZ ;  /* 0x0000000318187819 */ /* 0x000fe200000012ff */
[----:B------:R-:W-:Y:S01]  /*1dfa0*/  ULDC.64 UR4, c[0x0][0xaa0] ;  /* 0x0002a80000047ab9 */ /* 0x000fe20000000a00 */
[----:B------:R-:W-:-:S02]  /*1dfb0*/  LEA.HI R10, R10, R14, RZ, 0x7 ;  /* 0x0000000e0a0a7211 */ /* 0x000fc400078f38ff */
[----:B------:R-:W-:Y:S01]  /*1dfc0*/  LOP3.LUT R24, R24, R25, RZ, 0x3c, !PT ;  /* 0x0000001918187212 */ /* 0x000fe200078e3cff */
[----:B------:R-:W-:Y:S01]  /*1dfd0*/  IMAD.X R25, RZ, RZ, R21, P0 ;  /* 0x000000ffff197224 */ /* 0x000fe200000e0615 */
[----:B------:R-:W-:Y:S02]  /*1dfe0*/  IADD3 R49, P0, R20, 0x9000, RZ ;  /* 0x0000900014317810 */ /* 0x000fe40007f1e0ff */
[----:B------:R-:W-:Y:S02]  /*1dff0*/  LOP3.LUT R10, R10, 0xffffff80, RZ, 0xc0, !PT ;  /* 0xffffff800a0a7812 */ /* 0x000fe400078ec0ff */
[----:B------:R-:W-:Y:S02]  /*1e000*/  LOP3.LUT R48, R49, 0x380, RZ, 0xc0, !PT ;  /* 0x0000038031307812 */ /* 0x000fe400078ec0ff */
[----:B------:R-:W-:Y:S02]  /*1e010*/  LOP3.LUT R8, R9, 0x380, RZ, 0xc0, !PT ;  /* 0x0000038009087812 */ /* 0x000fe400078ec0ff */
[----:B------:R-:W-:Y:S01]  /*1e020*/  LOP3.LUT R12, R13, 0x380, RZ, 0xc0, !PT ;  /* 0x000003800d0c7812 */ /* 0x000fe200078ec0ff */
[----:B------:R-:W0:Y:S01]  /*1e030*/  SHFL.IDX PT, R51, R4, RZ, 0x1c1f ;  /* 0x001c1fff04337589 */ /* 0x000e2200000e0000 */
[----:B------:R-:W-:Y:S01]  /*1e040*/  SHF.R.U64 R48, R48, 0x3, RZ ;  /* 0x0000000330307819 */ /* 0x000fe200000012ff */
[----:B------:R-:W-:Y:S01]  /*1e050*/  IMAD.IADD R10, R14, 0x1, -R10 ;  /* 0x000000010e0a7824 */ /* 0x000fe200078e0a0a */
[----:B------:R-:W-:Y:S01]  /*1e060*/  SHF.R.U64 R8, R8, 0x3, RZ ;  /* 0x0000000308087819 */ /* 0x000fe200000012ff */
[----:B------:R2:W3:Y:S01]  /*1e070*/  SHFL.IDX PT, R55, R4, 0x1, 0x1c1f ;  /* 0x003c1f0004377f89 */ /* 0x0004e200000e0000 */
[----:B------:R-:W-:-:S02]  /*1e080*/  SHF.R.U64 R12, R12, 0x3, RZ ;  /* 0x000000030c0c7819 */ /* 0x000fc400000012ff */
[----:B------:R-:W-:Y:S01]  /*1e090*/  LOP3.LUT R48, R48, R49, RZ, 0x3c, !PT ;  /* 0x0000003130307212 */ /* 0x000fe200078e3cff */
[--C-:B------:R-:W-:Y:S01]  /*1e0a0*/  IMAD.X R49, RZ, RZ, R21.reuse, P0 ;  /* 0x000000ffff317224 */ /* 0x100fe200000e0615 */
[----:B------:R-:W-:Y:S01]  /*1e0b0*/  LOP3.LUT R8, R8, R9, RZ, 0x3c, !PT ;  /* 0x0000000908087212 */ /* 0x000fe200078e3cff */
[--C-:B------:R-:W-:Y:S01]  /*1e0c0*/  IMAD.X R9, RZ, RZ, R21.reuse, P5 ;  /* 0x000000ffff097224 */ /* 0x100fe200028e0615 */
[----:B------:R-:W-:Y:S01]  /*1e0d0*/  LOP3.LUT R12, R12, R13, RZ, 0x3c, !PT ;  /* 0x0000000d0c0c7212 */ /* 0x000fe200078e3cff */
[----:B------:R-:W-:Y:S01]  /*1e0e0*/  IMAD.X R13, RZ, RZ, R21, P4 ;  /* 0x000000ffff0d7224 */ /* 0x000fe200020e0615 */
[----:B------:R-:W-:Y:S01]  /*1e0f0*/  LOP3.LUT P0, RZ, R10, 0x3, RZ, 0xc0, !PT ;  /* 0x000000030aff7812 */ /* 0x000fe2000780c0ff */
[----:B------:R-:W-:Y:S01]  /*1e100*/  VIADD R5, R15, 0x8 ;  /* 0x000000080f057836 */ /* 0x000fe20000000000 */
[C---:B------:R-:W-:Y:S02]  /*1e110*/  IADD3 R41, P5, R20.reuse, 0x7000, RZ ;  /* 0x0000700014297810 */ /* 0x040fe40007fbe0ff */
[----:B------:R-:W-:-:S02]  /*1e120*/  IADD3 R45, P4, R20, 0x8000, RZ ;  /* 0x00008000142d7810 */ /* 0x000fc40007f9e0ff */
[-C--:B------:R-:W-:Y:S02]  /*1e130*/  ISETP.GE.OR P2, PT, R15, R2.reuse, P0 ;  /* 0x000000020f00720c */ /* 0x080fe40000746670 */
[----:B------:R-:W-:Y:S02]  /*1e140*/  LOP3.LUT R40, R41, 0x380, RZ, 0xc0, !PT ;  /* 0x0000038029287812 */ /* 0x000fe400078ec0ff */
[----:B------:R-:W-:Y:S02]  /*1e150*/  LOP3.LUT R44, R45, 0x380, RZ, 0xc0, !PT ;  /* 0x000003802d2c7812 */ /* 0x000fe400078ec0ff */
[----:B------:R-:W-:Y:S02]  /*1e160*/  ISETP.GE.OR P0, PT, R5, R2, P0 ;  /* 0x000000020500720c */ /* 0x000fe40000706670 */
[----:B------:R-:W-:Y:S02]  /*1e170*/  SHF.R.U64 R40, R40, 0x3, RZ ;  /* 0x0000000328287819 */ /* 0x000fe400000012ff */
[----:B------:R-:W-:-:S02]  /*1e180*/  SHF.R.U64 R44, R44, 0x3, RZ ;  /* 0x000000032c2c7819 */ /* 0x000fc400000012ff */
[----:B------:R-:W-:Y:S01]  /*1e190*/  LOP3.LUT R40, R40, R41, RZ, 0x3c, !PT ;  /* 0x0000002928287212 */ /* 0x000fe200078e3cff */
[--C-:B------:R-:W-:Y:S01]  /*1e1a0*/  IMAD.X R41, RZ, RZ, R21.reuse, P5 ;  /* 0x000000ffff297224 */ /* 0x100fe200028e0615 */
[----:B------:R-:W-:Y:S01]  /*1e1b0*/  LOP3.LUT R44, R44, R45, RZ, 0x3c, !PT ;  /* 0x0000002d2c2c7212 */ /* 0x000fe200078e3cff */
[----:B------:R-:W-:Y:S01]  /*1e1c0*/  IMAD.X R45, RZ, RZ, R21, P4 ;  /* 0x000000ffff2d7224 */ /* 0x000fe200020e0615 */
[C---:B------:R-:W-:Y:S02]  /*1e1d0*/  IADD3 R7, P3, R20.reuse, 0xf000, RZ ;  /* 0x0000f00014077810 */ /* 0x040fe40007f7e0ff */
[C---:B------:R-:W-:Y:S02]  /*1e1e0*/  IADD3 R65, P5, R20.reuse, 0xd000, RZ ;  /* 0x0000d00014417810 */ /* 0x040fe40007fbe0ff */
[C---:B------:R-:W-:Y:S02]  /*1e1f0*/  IADD3 R69, P4, R20.reuse, 0xe000, RZ ;  /* 0x0000e00014457810 */ /* 0x040fe40007f9e0ff */
[----:B------:R-:W-:Y:S01]  /*1e200*/  LOP3.LUT R11, R20, 0x380, RZ, 0xc0, !PT ;  /* 0x00000380140b7812 */ /* 0x000fe200078ec0ff */
[----:B0-----:R-:W-:Y:S01]  /*1e210*/  @!P2 ST.E desc[UR6][R50.64], R0 ;  /* 0x000000003200a985 */ /* 0x001fe2000c101906 */
[----:B--2---:R-:W-:-:S02]  /*1e220*/  LOP3.LUT R4, R7, 0x380, RZ, 0xc0, !PT ;  /* 0x0000038007047812 */ /* 0x004fc400078ec0ff */
[----:B------:R-:W-:Y:S01]  /*1e230*/  LOP3.LUT R64, R65, 0x380, RZ, 0xc0, !PT ;  /* 0x0000038041407812 */ /* 0x000fe200078ec0ff */
[----:B---3--:R0:W-:Y:S01]  /*1e240*/  @!P0 ST.E desc[UR6][R54.64], R3 ;  /* 0x0000000336008985 */ /* 0x0081e2000c101906 */
[----:B------:R-:W-:Y:S02]  /*1e250*/  LOP3.LUT R68, R69, 0x380, RZ, 0xc0, !PT ;  /* 0x0000038045447812 */ /* 0x000fe400078ec0ff */
[----:B------:R-:W-:Y:S01]  /*1e260*/  SHF.R.U64 R11, R11, 0x3, RZ ;  /* 0x000000030b0b7819 */ /* 0x000fe200000012ff */
[----:B------:R-:W-:Y:S01]  /*1e270*/  IMAD.X R73, RZ, RZ, R21, P3 ;  /* 0x000000ffff497224 */ /* 0x000fe200018e0615 */
[----:B------:R-:W-:Y:S01]  /*1e280*/  SHF.R.U64 R4, R4, 0x3, RZ ;  /* 0x0000000304047819 */ /* 0x000fe200000012ff */
[----:B------:R-:W5:Y:S01]  /*1e290*/  LD.E.128 R12, desc[UR6][R12.64] ;  /* 0x000000060c0c7980 */ /* 0x000f62000c101d00 */
[----:B------:R-:W-:Y:S01]  /*1e2a0*/  SHF.R.U64 R64, R64, 0x3, RZ ;  /* 0x0000000340407819 */ /* 0x000fe200000012ff */
[----:B0-----:R-:W-:Y:S02]  /*1e2b0*/  IMAD R3, R77, UR4, RZ ;  /* 0x000000044d037c24 */ /* 0x001fe4000f8e02ff */
[----:B------:R-:W5:Y:S01]  /*1e2c0*/  LD.E.128 R24, desc[UR6][R24.64] ;  /* 0x0000000618187980 */ /* 0x000f62000c101d00 */
[----:B------:R-:W0:Y:S01]  /*1e2d0*/  @P1 LDC R77, c[0x0][0xbf0] ;  /* 0x0002fc00ff4d1b82 */ /* 0x000e220000000800 */
[----:B------:R-:W-:-:S02]  /*1e2e0*/  SHF.R.U64 R68, R68, 0x3, RZ ;  /* 0x0000000344447819 */ /* 0x000fc400000012ff */
[----:B------:R-:W-:Y:S01]  /*1e2f0*/  LOP3.LUT R20, R11, R20, RZ, 0x3c, !PT ;  /* 0x000000140b147212 */ /* 0x000fe200078e3cff */
[----:B------:R-:W-:Y:S01]  /*1e300*/  IMAD R0, R235, 0x20, R212 ;  /* 0x00000020eb007824 */ /* 0x000fe200078e02d4 */
[----:B------:R-:W-:Y:S01]  /*1e310*/  LOP3.LUT R64, R64, R65, RZ, 0x3c, !PT ;  /* 0x0000004140407212 */ /* 0x000fe200078e3cff */
[--C-:B------:R-:W-:Y:S01]  /*1e320*/  IMAD.X R65, RZ, RZ, R21.reuse, P5 ;  /* 0x000000ffff417224 */ /* 0x100fe200028e0615 */
[----:B------:R-:W-:Y:S01]  /*1e330*/  LOP3.LUT R68, R68, R69, RZ, 0x3c, !PT ;  /* 0x0000004544447212 */ /* 0x000fe200078e3cff */
[----:B------:R-:W-:Y:S01]  /*1e340*/  IMAD.X R69, RZ, RZ, R21, P4 ;  /* 0x000000ffff457224 */ /* 0x000fe200020e0615 */
[----:B------:R-:W-:Y:S01]  /*1e350*/  LOP3.LUT R72, R4, R7, RZ, 0x3c, !PT ;  /* 0x0000000704487212 */ /* 0x000fe200078e3cff */
[C---:B------:R-:W-:Y:S01]  /*1e360*/  IMAD R3, R76.reuse, UR5, R3 ;  /* 0x000000054c037c24 */ /* 0x040fe2000f8e0203 */
[----:B------:R2:W5:Y:S04]  /*1e370*/  LD.E.128 R4, desc[UR6][R20.64] ;  /* 0x0000000614047980 */ /* 0x000568000c101d00 */
[----:B------:R-:W5:Y:S04]  /*1e380*/  LD.E.128 R8, desc[UR6][R8.64] ;  /* 0x0000000608087980 */ /* 0x000f68000c101d00 */
[----:B------:R-:W5:Y:S01]  /*1e390*/  LD.E.128 R28, desc[UR6][R28.64] ;  /* 0x000000061c1c7980 */ /* 0x000f62000c101d00 */
[----:B--2---:R-:W-:Y:S01]  /*1e3a0*/  IMAD.WIDE.U32 R20, R76, UR4, RZ ;  /* 0x000000044c147c25 */ /* 0x004fe2000f8e00ff */
[----:B------:R-:W-:-:S02]  /*1e3b0*/  ULDC.64 UR4, c[0x0][0xae8] ;  /* 0x0002ba0000047ab9 */ /* 0x000fc40000000a00 */
[----:B------:R-:W5:Y:S01]  /*1e3c0*/  LD.E.128 R32, desc[UR6][R32.64] ;  /* 0x0000000620207980 */ /* 0x000f62000c101d00 */
[----:B------:R-:W-:Y:S02]  /*1e3d0*/  IMAD.IADD R21, R21, 0x1, R3 ;  /* 0x0000000115157824 */ /* 0x000fe400078e0203 */
[----:B------:R-:W-:Y:S01]  /*1e3e0*/  IMAD R3, R80, UR4, RZ ;  /* 0x0000000450037c24 */ /* 0x000fe2000f8e02ff */
[----:B------:R-:W5:Y:S01]  /*1e3f0*/  LD.E.128 R36, desc[UR6][R36.64] ;  /* 0x0000000624247980 */ /* 0x000f62000c101d00 */
[----:B------:R-:W-:Y:S02]  /*1e400*/  IMAD R80, R82, 0x80, R0 ;  /* 0x0000008052507824 */ /* 0x000fe400078e0200 */
[C---:B------:R-:W-:Y:S01]  /*1e410*/  IMAD R3, R234.reuse, UR5, R3 ;  /* 0x00000005ea037c24 */ /* 0x040fe2000f8e0203 */
[----:B------:R-:W5:Y:S01]  /*1e420*/  LD.E.128 R40, desc[UR6][R40.64] ;  /* 0x0000000628287980 */ /* 0x000f62000c101d00 */
[----:B------:R-:W-:Y:S01]  /*1e430*/  IMAD.WIDE.U32 R20, R234, UR4, R20 ;  /* 0x00000004ea147c25 */ /* 0x000fe2000f8e0014 */
[----:B------:R-:W-:-:S02]  /*1e440*/  ULDC.64 UR4, c[0x0][0xaf0] ;  /* 0x0002bc0000047ab9 */ /* 0x000fc40000000a00 */
[----:B------:R-:W5:Y:S01]  /*1e450*/  LD.E.128 R44, desc[UR6][R44.64] ;  /* 0x000000062c2c7980 */ /* 0x000f62000c101d00 */
[----:B-1----:R-:W-:-:S03]  /*1e460*/  @P1 IMAD.HI.U32 R0, R80, R81, RZ ;  /* 0x0000005150001227 */ /* 0x002fc600078e00ff */
[----:B------:R-:W5:Y:S01]  /*1e470*/  LD.E.128 R48, desc[UR6][R48.64] ;  /* 0x0000000630307980 */ /* 0x000f62000c101d00 */
[----:B------:R-:W-:Y:S02]  /*1e480*/  IMAD.IADD R21, R21, 0x1, R3 ;  /* 0x0000000115157824 */ /* 0x000fe400078e0203 */
[----:B------:R-:W-:Y:S01]  /*1e490*/  IMAD.MOV.U32 R3, RZ, RZ, R80 ;  /* 0x000000ffff037224 */ /* 0x000fe200078e0050 */
[----:B0-----:R-:W-:Y:S01]  /*1e4a0*/  @P1 SHF.R.U32.HI R3, RZ, R77, R0 ;  /* 0x0000004dff031219 */ /* 0x001fe20000011600 */
[----:B------:R-:W-:Y:S01]  /*1e4b0*/  IMAD R76, R79, UR4, RZ ;  /* 0x000000044f4c7c24 */ /* 0x000fe2000f8e02ff */
[----:B------:R-:W5:Y:S01]  /*1e4c0*/  LD.E.128 R52, desc[UR6][R52.64] ;  /* 0x0000000634347980 */ /* 0x000f62000c101d00 */
[C---:B------:R-:W-:Y:S01]  /*1e4d0*/  IMAD.WIDE.U32 R20, R233.reuse, UR4, R20 ;  /* 0x00000004e9147c25 */ /* 0x040fe2000f8e0014 */
[--C-:B------:R-:W-:Y:S02]  /*1e4e0*/  SHF.R.S32.HI R0, RZ, 0x1f, R3.reuse ;  /* 0x0000001fff007819 */ /* 0x100fe40000011403 */
[----:B------:R-:W5:Y:S01]  /*1e4f0*/  LD.E.128 R56, desc[UR6][R56.64] ;  /* 0x0000000638387980 */ /* 0x000f62000c101d00 */
[----:B------:R-:W-:Y:S01]  /*1e500*/  IMAD R77, R233, UR5, R76 ;  /* 0x00000005e94d7c24 */ /* 0x000fe2000f8e024c */
[----:B------:R-:W-:Y:S01]  /*1e510*/  ULDC.64 UR4, c[0x0][0xae0] ;  /* 0x0002b80000047ab9 */ /* 0x000fe20000000a00 */
[----:B------:R-:W-:Y:S01]  /*1e520*/  IMAD.MOV R79, RZ, RZ, -R3 ;  /* 0x000000ffff4f7224 */ /* 0x000fe200078e0a03 */
[----:B------:R-:W5:Y:S01]  /*1e530*/  LD.E.128 R60, desc[UR6][R60.64] ;  /* 0x000000063c3c7980 */ /* 0x000f62000c101d00 */
[----:B------:R-:W-:-:S02]  /*1e540*/  IMAD.IADD R21, R21, 0x1, R77 ;  /* 0x0000000115157824 */ /* 0x000fc400078e024d */
[----:B------:R-:W-:Y:S01]  /*1e550*/  IMAD R0, R0, UR4, RZ ;  /* 0x0000000400007c24 */ /* 0x000fe2000f8e02ff */
[----:B------:R-:W5:Y:S01]  /*1e560*/  LD.E.128 R64, desc[UR6][R64.64] ;  /* 0x0000000640407980 */ /* 0x000f62000c101d00 */
[----:B------:R-:W-:Y:S02]  /*1e570*/  IMAD R77, R78, R79, R80 ;  /* 0x0000004f4e4d7224 */ /* 0x000fe400078e0250 */
[C---:B------:R-:W-:Y:S01]  /*1e580*/  IMAD R79, R3.reuse, UR5, R0 ;  /* 0x00000005034f7c24 */ /* 0x040fe2000f8e0200 */
[----:B------:R-:W5:Y:S01]  /*1e590*/  LD.E.128 R68, desc[UR6][R68.64] ;  /* 0x0000000644447980 */ /* 0x000f62000c101d00 */
[----:B------:R-:W-:Y:S01]  /*1e5a0*/  IMAD.WIDE.U32 R20, R3, UR4, R20 ;  /* 0x0000000403147c25 */ /* 0x000fe2000f8e0014 */
[----:B------:R-:W-:Y:S01]  /*1e5b0*/  SHF.R.S32.HI R0, RZ, 0x1f, R77 ;  /* 0x0000001fff007819 */ /* 0x000fe2000001144d */
[----:B------:R-:W-:Y:S01]  /*1e5c0*/  ULDC.64 UR4, c[0x0][0xad8] ;  /* 0x0002b60000047ab9 */ /* 0x000fe20000000a00 */
[----:B------:R-:W5:Y:S01]  /*1e5d0*/  LD.E.128 R72, desc[UR6][R72.64] ;  /* 0x0000000648487980 */ /* 0x000f62000c101d00 */
[----:B------:R-:W-:-:S02]  /*1e5e0*/  IMAD.IADD R21, R21, 0x1, R79 ;  /* 0x0000000115157824 */ /* 0x000fc400078e024f */
[----:B------:R-:W-:Y:S01]  /*1e5f0*/  IMAD R0, R0, UR4, RZ ;  /* 0x0000000400007c24 */ /* 0x000fe2000f8e02ff */
[----:B------:R-:W-:Y:S01]  /*1e600*/  @!PT LDS RZ, [RZ] ;  /* 0x00000000fffff984 */ /* 0x000fe20000000800 */
[----:B------:R-:W-:Y:S01]  /*1e610*/  @!PT LDS RZ, [RZ] ;  /* 0x00000000fffff984 */ /* 0x000fe20000000800 */
[----:B------:R-:W-:Y:S01]  /*1e620*/  @!PT LDS RZ, [RZ] ;  /* 0x00000000fffff984 */ /* 0x000fe20000000800 */
[----:B------:R-:W-:Y:S01]  /*1e630*/  @!PT LDS RZ, [RZ] ;  /* 0x00000000fffff984 */ /* 0x000fe20000000800 */
[----:B------:R0:W-:Y:S06]  /*1e640*/  MEMBAR.ALL.CTA ;  /* 0x0000000000007992 */ /* 0x0001ec0000008000 */
[----:B0-----:R-:W0:Y:S01]  /*1e650*/  FENCE.VIEW.ASYNC.S ;  /* 0x00000000000073c6 */ /* 0x001e220000000000 */
[----:B------:R-:W-:-:S04]  /*1e660*/  IMAD.WIDE.U32 R20, R77, UR4, R20 ;  /* 0x000000044d147c25 */ /* 0x000fc8000f8e0014 */
[----:B------:R-:W-:Y:S01]  /*1e670*/  IMAD R79, R77, UR5, R0 ;  /* 0x000000054d4f7c24 */ /* 0x000fe2000f8e0200 */
[----:B------:R-:W-:Y:S01]  /*1e680*/  ULDC.64 UR4, c[0x0][0xa80] ;  /* 0x0002a00000047ab9 */ /* 0x000fe20000000a00 */
[----:B------:R-:W-:Y:S01]  /*1e690*/  IMAD R85, R82, 0x80, R212 ;  /* 0x0000008052557824 */ /* 0x000fe200078e02d4 */
[----:B------:R-:W-:Y:S01]  /*1e6a0*/  LEA R82, P2, R20, UR4, 0x1 ;  /* 0x0000000414527c11 */ /* 0x000fe2000f8408ff */
[----:B------:R-:W-:Y:S02]  /*1e6b0*/  IMAD.IADD R21, R21, 0x1, R79 ;  /* 0x0000000115157824 */ /* 0x000fe400078e024f */
[----:B------:R-:W-:-:S03]  /*1e6c0*/  VIADD R3, R85, 0x20 ;  /* 0x0000002055037836 */ /* 0x000fc60000000000 */
[----:B------:R-:W-:Y:S02]  /*1e6d0*/  LEA.HI.X R83, R20, UR5, R21, 0x1, P2 ;  /* 0x0000000514537c11 */ /* 0x000fe400090f0c15 */
[-C--:B------:R-:W-:Y:S01]  /*1e6e0*/  ISETP.GE.AND P2, PT, R85, R2.reuse, PT ;  /* 0x000000025500720c */ /* 0x080fe20003f46270 */
[----:B------:R-:W-:Y:S01]  /*1e6f0*/  VIADD R0, R18, 0x38820 ;  /* 0x0003882012007836 */ /* 0x000fe20000000000 */
[----:B------:R-:W-:Y:S02]  /*1e700*/  SHF.R.S32.HI R76, RZ, 0x1f, R213 ;  /* 0x0000001fff4c7819 */ /* 0x000fe400000114d5 */
[-C--:B------:R-:W-:Y:S01]  /*1e710*/  ISETP.GE.AND P1, PT, R3, R2.reuse, PT ;  /* 0x000000020300720c */ /* 0x080fe20003f26270 */
[----:B------:R-:W-:Y:S01]  /*1e720*/  VIADD R3, R85, 0x40 ;  /* 0x0000004055037836 */ /* 0x000fe20000000000 */
[----:B------:R-:W-:Y:S02]  /*1e730*/  LEA.HI R76, R76, R213, RZ, 0x3 ;  /* 0x000000d54c4c7211 */ /* 0x000fe400078f18ff */
[----:B------:R-:W-:Y:S01]  /*1e740*/  PRMT R0, RZ, 0x654, R0 ;  /* 0x00000654ff007816 */ /* 0x000fe20000000000 */
[----:B0-----:R0:W1:Y:S01]  /*1e750*/  SHFL.IDX PT, R81, R82, RZ, 0x181f ;  /* 0x00181fff52517589 */ /* 0x00106200000e0000 */
[----:B------:R-:W-:-:S02]  /*1e760*/  ISETP.GE.AND P0, PT, R3, R2, PT ;  /* 0x000000020300720c */ /* 0x000fc40003f06270 */
[----:B------:R-:W-:Y:S01]  /*1e770*/  LOP3.LUT R84, R76, 0xfffffff8, RZ, 0xc0, !PT ;  /* 0xfffffff84c547812 */ /* 0x000fe200078ec0ff */
[----:B------:R2:W-:Y:S01]  /*1e780*/  SYNCS.ARRIVE.TRANS64.RED.A1T0 RZ, [R0+URZ], RZ ;  /* 0x000000ff00ff79a7 */ /* 0x0005e2000810043f */
[----:B------:R0:W3:Y:S02]  /*1e790*/  SHFL.IDX PT, R3, R83, RZ, 0x181f ;  /* 0x00181fff53037589 */ /* 0x0000e400000e0000 */
[----:B--2---:R-:W-:Y:S01]  /*1e7a0*/  SHF.R.S32.HI R0, RZ, 0x1f, R84 ;  /* 0x0000001fff007819 */ /* 0x004fe20000011454 */
[----:B0-----:R-:W-:Y:S06]  /*1e7b0*/  @P2 BRA `(.L_x_855) ;  /* 0x0000000000482947 */ /* 0x001fec0003800000 */
[----:B------:R-:W-:Y:S01]  /*1e7c0*/  ULDC UR4, c[0x0][0xac8] ;  /* 0x0002b20000047ab9 */ /* 0x000fe20000000800 */
[----:B------:R-:W-:Y:S01]  /*1e7d0*/  ULDC.64 UR6, c[0x0][0x208] ;  /* 0x0000820000067ab9 */ /* 0x000fe20000000a00 */
[----:B------:R-:W-:Y:S02]  /*1e7e0*/  ISETP.GE.AND P5, PT, R16, UR4, PT ;  /* 0x0000000410007c0c */ /* 0x000fe4000bfa6270 */
[----:B------:R-:W-:Y:S02]  /*1e7f0*/  ISETP.GE.AND P4, PT, R213, UR4, PT ;  /* 0x00000004d5007c0c */ /* 0x000fe4000bf86270 */
[----:B------:R-:W-:Y:S02]  /*1e800*/  ISETP.GE.AND P3, PT, R218, UR4, PT ;  /* 0x00000004da007c0c */ /* 0x000fe4000bf66270 */
[----:B------:R-:W-:-:S07]  /*1e810*/  ISETP.GE.AND P2, PT, R219, UR4, PT ;  /* 0x00000004db007c0c */ /* 0x000fce000bf46270 */
[----:B-1----:R-:W-:-:S04]  /*1e820*/  @!P5 LEA R20, P6, R16, R81, 0x1 ;  /* 0x000000511014d211 */ /* 0x002fc800078c08ff */
[----:B---3--:R-:W-:Y:S02]  /*1e830*/  @!P5 LEA.HI.X R21, R16, R3, R17, 0x1, P6 ;  /* 0x000000031015d211 */ /* 0x008fe400030f0c11 */
        /* <DEDUP_REMOVED lines=10> */
.L_x_855:
[----:B------:R-:W-:Y:S05]  /*1e8e0*/  BSYNC B1 ;  /* 0x0000000000017941 */ /* 0x000fea0003800000 */
.L_x_854:
[----:B---3--:R2:W3:Y:S01]  /*1e8f0*/  SHFL.IDX PT, R3, R83, 0x1, 0x181f ;  /* 0x00381f0053037f89 */ /* 0x0084e200000e0000 */
[----:B------:R-:W-:Y:S03]  /*1e900*/  BSSY B1, `(.L_x_856) ;  /* 0x0000015000017945 */ /* 0x000fe60003800000 */
[----:B0----5:R2:W0:Y:S01]  /*1e910*/  SHFL.IDX PT, R29, R82, 0x1, 0x181f ;  /* 0x00381f00521d7f89 */ /* 0x02142200000e0000 */
        /* <DEDUP_REMOVED lines=8> */
[----:B------:R-:W-:Y:S02]  /*1e9a0*/  @!P3 LEA R6, P5, R84, R29, 0x1 ;  /* 0x0000001d5406b211 */ /* 0x000fe400078a08ff */
[----:B---3--:R-:W-:Y:S02]  /*1e9b0*/  @!P4 LEA.HI.X R5, R16, R3, R17, 0x1, P6 ;  /* 0x000000031005c211 */ /* 0x008fe400030f0c11 */
        /* <DEDUP_REMOVED lines=9> */
.L_x_857:
[----:B------:R-:W-:Y:S05]  /*1ea50*/  BSYNC B1 ;  /* 0x0000000000017941 */ /* 0x000fea0003800000 */
.L_x_856:
[----:B---3--:R3:W0:Y:S01]  /*1ea60*/  SHFL.IDX PT, R3, R83, 0x2, 0x181f ;  /* 0x00581f0053037f89 */ /* 0x00862200000e0000 */
[----:B------:R-:W-:Y:S03]  /*1ea70*/  BSSY B1, `(.L_x_858) ;  /* 0x0000015000017945 */ /* 0x000fe60003800000 */
[----:B----4-:R3:W4:Y:S01]  /*1ea80*/  SHFL.IDX PT, R11, R82, 0x2, 0x181f ;  /* 0x00581f00520b7f89 */ /* 0x01072200000e0000 */
[----:B------:R-:W-:Y:S05]  /*1ea90*/  @P0 BRA `(.L_x_859) ;  /* 0x0000000000480947 */ /* 0x000fea0003800000 */
[----:B------:R-:W-:Y:S01]  /*1eaa0*/  ULDC UR4, c[0x0][0xac8] ;  /* 0x0002b20000047ab9 */ /* 0x000fe20000000800 */
[----:B------:R-:W-:Y:S01]  /*1eab0*/  ULDC.64 UR6, c[0x0][0x208] ;  /* 0x0000820000067ab9 */ /* 0x000fe20000000a00 */
[----:B------:R-:W-:Y:S02]  /*1eac0*/  ISETP.GE.AND P3, PT, R16, UR4, PT ;  /* 0x0000000410007c0c */ /* 0x000fe4000bf66270 */
[----:B------:R-:W-:Y:S02]  /*1ead0*/  ISETP.GE.AND P2, PT, R213, UR4, PT ;  /* 0x00000004d5007c0c */ /* 0x000fe4000bf46270 */
[----:B------:R-:W-:Y:S02]  /*1eae0*/  ISETP.GE.AND P1, PT, R218, UR4, PT ;  /* 0x00000004da007c0c */ /* 0x000fe4000bf26270 */
[----:B------:R-:W-:-:S07]  /*1eaf0*/  ISETP.GE.AND P0, PT, R219, UR4, PT ;  /* 0x00000004db007c0c */ /* 0x000fce000bf06270 */
[-C--:B----4-:R-:W-:Y:S02]  /*1eb00*/  @!P3 LEA R4, P6, R16, R11.reuse, 0x1 ;  /* 0x0000000b1004b211 */ /* 0x090fe400078c08ff */
[-C--:B------:R-:W-:Y:S02]  /*1eb10*/  @!P2 LEA R6, P5, R84, R11.reuse, 0x1 ;  /* 0x0000000b5406a211 */ /* 0x080fe400078a08ff */
[----:B------:R-:W-:Y:S02]  /*1eb20*/  @!P1 LEA R8, P4, R218, R11, 0x1 ;  /* 0x0000000bda089211 */ /* 0x000fe400078808ff */
[----:B0-----:R-:W-:Y:S02]  /*1eb30*/  @!P3 LEA.HI.X R5, R16, R3, R17, 0x1, P6 ;  /* 0x000000031005b211 */ /* 0x001fe400030f0c11 */
        /* <DEDUP_REMOVED lines=8> */
.L_x_859:
[----:B------:R-:W-:Y:S05]  /*1ebc0*/  BSYNC B1 ;  /* 0x0000000000017941 */ /* 0x000fea0003800000 */
.L_x_858:
[----:B0-----:R-:W-:Y:S01]  /*1ebd0*/  VIADD R3, R85, 0x60 ;  /* 0x0000006055037836 */ /* 0x001fe20000000000 */
[----:B--23--:R-:W0:Y:S04]  /*1ebe0*/  SHFL.IDX PT, R83, R83, 0x3, 0x181f ;  /* 0x00781f0053537f89 */ /* 0x00ce2800000e0000 */
[----:B------:R-:W-:Y:S01]  /*1ebf0*/  ISETP.GE.AND P0, PT, R3, R2, PT ;  /* 0x000000020300720c */ /* 0x000fe20003f06270 */
[----:B------:R2:W3:-:S12]  /*1ec00*/  SHFL.IDX PT, R9, R82, 0x3, 0x181f ;  /* 0x00781f0052097f89 */ /* 0x0004d800000e0000 */
[----:B--2---:R-:W-:Y:S05]  /*1ec10*/  @P0 BRA `(.L_x_860) ;  /* 0x0000000c00c00947 */ /* 0x004fea0003800000 */
[----:B------:R-:W-:Y:S01]  /*1ec20*/  ULDC UR4, c[0x0][0xac8] ;  /* 0x0002b20000047ab9 */ /* 0x000fe20000000800 */
[----:B------:R-:W-:Y:S01]  /*1ec30*/  ULDC.64 UR6, c[0x0][0x208] ;  /* 0x0000820000067ab9 */ /* 0x000fe20000000a00 */
[----:B------:R-:W-:Y:S02]  /*1ec40*/  ISETP.GE.AND P3, PT, R16, UR4, PT ;  /* 0x0000000410007c0c */ /* 0x000fe4000bf66270 */
[----:B------:R-:W-:Y:S02]  /*1ec50*/  ISETP.GE.AND P4, PT, R213, UR4, PT ;  /* 0x00000004d5007c0c */ /* 0x000fe4000bf86270 */
[----:B------:R-:W-:-:S09]  /*1ec60*/  ISETP.GE.AND P5, PT, R218, UR4, PT ;  /* 0x00000004da007c0c */ /* 0x000fd2000bfa6270 */
[-C--:B---3--:R-:W-:Y:S02]  /*1ec70*/  @!P3 LEA R2, P0, R16, R9.reuse, 0x1 ;  /* 0x000000091002b211 */ /* 0x088fe400078008ff */
[----:B------:R-:W-:Y:S02]  /*1ec80*/  @!P4 LEA R4, P1, R84, R9, 0x1 ;  /* 0x000000095404c211 */ /* 0x000fe400078208ff */
        /* <DEDUP_REMOVED lines=9> */
[----:B0-----:R-:W-:Y:S01]  /*1ed20*/  LEA R2, P0, R219, R9, 0x1 ;  /* 0x00000009db027211 */ /* 0x001fe200078008ff */
[----:B------:R-:W-:-:S03]  /*1ed30*/  ULDC.64 UR4, c[0x0][0x208] ;  /* 0x0000820000047ab9 */ /* 0x000fc60000000a00 */
[----:B------:R-:W-:-:S05]  /*1ed40*/  LEA.HI.X R3, R219, R83, R88, 0x1, P0 ;  /* 0x00000053db037211 */ /* 0x000fca00000f0c58 */
[----:B------:R0:W-:Y:S01]  /*1ed50*/  ST.E.128 desc[UR4][R2.64], R72 ;  /* 0x0000004802007985 */ /* 0x0001e2000c101d04 */
[----:B------:R-:W-:Y:S05]  /*1ed60*/  BRA `(.L_x_860) ;  /* 0x0000000c006c7947 */ /* 0x000fea0003800000 */
.L_x_852:
[C---:B------:R-:W-:Y:S01]  /*1ed70*/  IMAD.SHL.U32 R4, R233.reuse, 0x4, RZ ;  /* 0x00000004e9047824 */ /* 0x040fe200078e00ff */
[----:B------:R-:W-:Y:S01]  /*1ed80*/  SHF.R.S32.HI R12, RZ, 0x1f, R233 ;  /* 0x0000001fff0c7819 */ /* 0x000fe200000114e9 */
[----:B------:R-:W-:Y:S01]  /*1ed90*/  ULDC.64 UR4, c[0x0][0xc00] ;  /* 0x0003000000047ab9 */ /* 0x000fe20000000a00 */
[----:B------:R-:W2:Y:S01]  /*1eda0*/  LDC R21, c[0x0][0xbe8] ;  /* 0x0002fa00ff157b82 */ /* 0x000ea20000000800 */
[----:B------:R-:W-:Y:S01]  /*1edb0*/  ISETP.NE.U32.AND P0, PT, RZ, UR4, PT ;  /* 0x00000004ff007c0c */ /* 0x000fe2000bf05070 */
[----:B------:R-:W-:Y:S01]  /*1edc0*/  IMAD.MOV.U32 R6, RZ, RZ, RZ ;  /* 0x000000ffff067224 */ /* 0x000fe200078e00ff */
[----:B------:R-:W-:Y:S01]  /*1edd0*/  IADD3 R2, P1, R4, UR4, RZ ;  /* 0x0000000404027c10 */ /* 0x000fe2000ff3e0ff */
[----:B------:R-:W-:Y:S01]  /*1ede0*/  ULDC.64 UR6, c[0x0][0x208] ;  /* 0x0000820000067ab9 */ /* 0x000fe20000000a00 */
[----:B------:R-:W-:Y:S02]  /*1edf0*/  SHF.L.U64.HI R0, R233, 0x2, R12 ;  /* 0x00000002e9007819 */ /* 0x000fe4000001020c */
[----:B------:R-:W-:-:S02]  /*1ee00*/  ISETP.NE.AND.EX P0, PT, RZ, UR5, PT, P0 ;  /* 0x00000005ff007c0c */ /* 0x000fc4000bf05300 */
[----:B------:R-:W-:Y:S01]  /*1ee10*/  IADD3.X R3, R0, UR5, RZ, P1, !PT ;  /* 0x0000000500037c10 */ /* 0x000fe20008ffe4ff */
[----:B------:R-:W-:Y:S02]  /*1ee20*/  ULDC.64 UR4, c[0x0][0xc08] ;  /* 0x0003020000047ab9 */ /* 0x000fe40000000a00 */
[----:B------:R-:W-:-:S04]  /*1ee30*/  ISETP.NE.U32.AND P1, PT, RZ, UR4, PT ;  /* 0x00000004ff007c0c */ /* 0x000fc8000bf25070 */
[----:B------:R-:W-:Y:S01]  /*1ee40*/  ISETP.NE.AND.EX P1, PT, RZ, UR5, PT, P1 ;  /* 0x00000005ff007c0c */ /* 0x000fe2000bf25310 */
[----:B------:R-:W3:Y:S03]  /*1ee50*/  S2R R7, SR_TID.X ;  /* 0x0000000000077919 */ /* 0x000ee60000002100 */
[----:B------:R4:W5:Y:S09]  /*1ee60*/  @P0 LDG.E R6, desc[UR6][R2.64] ;  /* 0x0000000602060981 */ /* 0x000972000c1e1900 */
[----:B------:R-:W-:Y:S01]  /*1ee70*/  @P1 IADD3 R4, P2, R4, UR4, RZ ;  /* 0x0000000404041c10 */ /* 0x000fe2000ff5e0ff */
[----:B------:R-:W-:-:S03]  /*1ee80*/  ULDC UR4, c[0x0][0xa88] ;  /* 0x0002a20000047ab9 */ /* 0x000fc60000000800 */
[----:B------:R-:W-:Y:S01]  /*1ee90*/  @P1 IADD3.X R5, R0, UR5, RZ, P2, !PT ;  /* 0x0000000500051c10 */ /* 0x000fe200097fe4ff */
[----:B------:R-:W-:Y:S01]  /*1eea0*/  IMAD.U32 R0, RZ, RZ, UR4 ;  /* 0x00000004ff007e24 */ /* 0x000fe2000f8e00ff */
[----:B--2---:R-:W-:-:S05]  /*1eeb0*/  ISETP.NE.AND P2, PT, R21, 0x1, PT ;  /* 0x000000011500780c */ /* 0x004fca0003f45270 */
[----:B------:R4:W5:Y:S08]  /*1eec0*/  @P1 LDG.E R0, desc[UR6][R4.64] ;  /* 0x0000000604001981 */ /* 0x000970000c1e1900 */
[----:B------:R-:W2:Y:S01]  /*1eed0*/  @P2 LDC R14, c[0x0][0xbec] ;  /* 0x0002fb00ff0e2b82 */ /* 0x000ea20000000800 */
[----:B---3--:R-:W-:-:S05]  /*1eee0*/  VIADD R7, R7, 0xffffff80 ;  /* 0xffffff8007077836 */ /* 0x008fca0000000000 */
[----:B------:R-:W-:Y:S02]  /*1eef0*/  ISETP.GE.AND P3, PT, R7, 0x80, PT ;  /* 0x000000800700780c */ /* 0x000fe40003f66270 */
[----:B------:R-:W3:Y:S01]  /*1ef00*/  @P2 LDC R25, c[0x0][0xbf0] ;  /* 0x0002fc00ff192b82 */ /* 0x000ee20000000800 */
[----:B----4-:R-:W-:Y:S10]  /*1ef10*/  @P1 BRA `(.L_x_861) ;  /* 0x0000000000141947 */ /* 0x010ff40003800000 */
[----:B------:R-:W-:Y:S05]  /*1ef20*/  @!P0 BRA `(.L_x_861) ;  /* 0x0000000000108947 */ /* 0x000fea0003800000 */
[----:B------:R-:W-:Y:S02]  /*1ef30*/  ULDC.64 UR4, c[0x0][0x208] ;  /* 0x0000820000047ab9 */ /* 0x000fe40000000a00 */
[----:B------:R-:W4:Y:S04]  /*1ef40*/  LDG.E R5, desc[UR4][R2.64] ;  /* 0x0000000402057981 */ /* 0x000f28000c1e1900 */
[----:B-----5:R-:W4:Y:S02]  /*1ef50*/  LDG.E R0, desc[UR4][R2.64+0x4] ;  /* 0x0000040402007981 */ /* 0x020f24000c1e1900 */
[----:B----4-:R-:W-:-:S07]  /*1ef60*/  IMAD.IADD R0, R0, 0x1, -R5 ;  /* 0x0000000100007824 */ /* 0x010fce00078e0a05 */
.L_x_861:
[----:B------:R4:W5:Y:S01]  /*1ef70*/  LDL R20, [R1+0x24] ;  /* 0x0000240001147983 */ /* 0x0009620000100800 */
[----:B------:R-:W-:Y:S01]  /*1ef80*/  BSSY B1, `(.L_x_862) ;  /* 0x000002f000017945 */ /* 0x000fe20003800000 */
[----:B------:R-:W-:Y:S02]  /*1ef90*/  SHF.R.S32.HI R10, RZ, 0x1f, R234 ;  /* 0x0000001fff0a7819 */ /* 0x000fe400000114ea */
[----:B------:R-:W-:Y:S02]  /*1efa0*/  SEL R233, R233, RZ, !P0 ;  /* 0x000000ffe9e97207 */ /* 0x000fe40004000000 */
[----:B------:R-:W-:Y:S02]  /*1efb0*/  SEL R12, R12, RZ, !P0 ;  /* 0x000000ff0c0c7207 */ /* 0x000fe40004000000 */
[----:B-----5:R-:W-:Y:S01]  /*1efc0*/  SHF.R.S32.HI R11, RZ, 0x1f, R6 ;  /* 0x0000001fff0b7819 */ /* 0x020fe20000011406 */
[----:B----4-:R-:W-:Y:S06]  /*1efd0*/  @P3 BRA `(.L_x_863) ;  /* 0x0000000000a43947 */ /* 0x010fec0003800000 */
[----:B------:R-:W4:Y:S01]  /*1efe0*/  S2R R2, SR_TID.X ;  /* 0x0000000000027919 */ /* 0x000f220000002100 */
[----:B------:R-:W5:Y:S02]  /*1eff0*/  LDC R9, c[0x0][0xbe8] ;  /* 0x0002fa00ff097b82 */ /* 0x000f640000000800 */
[----:B-----5:R-:W-:Y:S02]  /*1f000*/  IMAD R3, R0, R9, RZ ;  /* 0x0000000900037224 */ /* 0x020fe400078e02ff */
[----:B----4-:R-:W-:-:S04]  /*1f010*/  IMAD R2, R20, 0x80, R2 ;  /* 0x0000008014027824 */ /* 0x010fc800078e0202 */
[----:B------:R-:W-:-:S05]  /*1f020*/  VIADD R8, R2, 0xffffff80 ;  /* 0xffffff8002087836 */ /* 0x000fca0000000000 */
[----:B------:R-:W-:-:S13]  /*1f030*/  ISETP.GE.AND P0, PT, R8, R3, PT ;  /* 0x000000030800720c */ /* 0x000fda0003f06270 */
[----:B------:R-:W-:Y:S05]  /*1f040*/  @P0 BRA `(.L_x_863) ;  /* 0x0000000000880947 */ /* 0x000fea0003800000 */
[----:B------:R-:W-:Y:S01]  /*1f050*/  ISETP.NE.AND P0, PT, R9, 0x1, PT ;  /* 0x000000010900780c */ /* 0x000fe20003f05270 */
[----:B------:R-:W-:Y:S01]  /*1f060*/  ULDC.64 UR4, c[0x0][0xb90] ;  /* 0x0002e40000047ab9 */ /* 0x000fe20000000a00 */
[----:B------:R-:W-:Y:S01]  /*1f070*/  IMAD.MOV.U32 R2, RZ, RZ, R6 ;  /* 0x000000ffff027224 */ /* 0x000fe200078e0006 */
[----:B------:R-:W-:Y:S01]  /*1f080*/  ULDC.64 UR6, c[0x0][0x208] ;  /* 0x0000820000067ab9 */ /* 0x000fe20000000a00 */
[----:B------:R-:W-:Y:S02]  /*1f090*/  IMAD R7, R10, UR4, RZ ;  /* 0x000000040a077c24 */ /* 0x000fe4000f8e02ff */
[----:B------:R-:W-:Y:S02]  /*1f0a0*/  IMAD.MOV.U32 R3, RZ, RZ, R11 ;  /* 0x000000ffff037224 */ /* 0x000fe400078e000b */
[----:B------:R-:W-:Y:S02]  /*1f0b0*/  IMAD.MOV.U32 R5, RZ, RZ, R8 ;  /* 0x000000ffff057224 */ /* 0x000fe400078e0008 */
[----:B------:R-:W-:-:S03]  /*1f0c0*/  IMAD.WIDE.U32 R2, R234, UR4, R2 ;  /* 0x00000004ea027c25 */ /* 0x000fc6000f8e0002 */
[----:B------:R-:W4:Y:S01]  /*1f0d0*/  @P0 LDC R13, c[0x0][0xbec] ;  /* 0x0002fb00ff0d0b82 */ /* 0x000f220000000800 */
[----:B------:R-:W-:Y:S01]  /*1f0e0*/  IMAD R7, R234, UR5, R7 ;  /* 0x00000005ea077c24 */ /* 0x000fe2000f8e0207 */
[----:B------:R-:W-:-:S03]  /*1f0f0*/  ULDC.64 UR4, c[0x0][0xb98] ;  /* 0x0002e60000047ab9 */ /* 0x000fc60000000a00 */
[----:B------:R-:W-:-:S03]  /*1f100*/  IMAD.IADD R3, R3, 0x1, R7 ;  /* 0x0000000103037824 */ /* 0x000fc600078e0207 */
[----:B------:R-:W5:Y:S01]  /*1f110*/  @P0 LDC R15, c[0x0][0xbf0] ;  /* 0x0002fc00ff0f0b82 */ /* 0x000f620000000800 */
[----:B------:R-:W-:-:S04]  /*1f120*/  IMAD.WIDE.U32 R2, R233, UR4, R2 ;  /* 0x00000004e9027c25 */ /* 0x000fc8000f8e0002 */
[----:B----4-:R-:W-:-:S05]  /*1f130*/  @P0 IMAD.HI.U32 R4, R8, R13, RZ ;  /* 0x0000000d08040227 */ /* 0x010fca00078e00ff */
[----:B-----5:R-:W-:Y:S01]  /*1f140*/  @P0 SHF.R.U32.HI R5, RZ, R15, R4 ;  /* 0x0000000fff050219 */ /* 0x020fe20000011604 */
[----:B------:R-:W-:-:S03]  /*1f150*/  IMAD R4, R12, UR4, RZ ;  /* 0x000000040c047c24 */ /* 0x000fc6000f8e02ff */
[----:B------:R-:W-:Y:S01]  /*1f160*/  IADD3 R2, P0, R5, R2, RZ ;  /* 0x0000000205027210 */ /* 0x000fe20007f1e0ff */
[----:B------:R-:W-:-:S04]  /*1f170*/  IMAD.MOV R7, RZ, RZ, -R5 ;  /* 0x000000ffff077224 */ /* 0x000fc800078e0a05 */
[----:B------:R-:W-:Y:S01]  /*1f180*/  IMAD R7, R9, R7, R8 ;  /* 0x0000000709077224 */ /* 0x000fe200078e0208 */
[----:B------:R-:W-:Y:S01]  /*1f190*/  SHF.R.S32.HI R9, RZ, 0x1f, R5 ;  /* 0x0000001fff097819 */ /* 0x000fe20000011405 */
[----:B------:R-:W-:Y:S01]  /*1f1a0*/  IMAD R8, R233, UR5, R4 ;  /* 0x00000005e9087c24 */ /* 0x000fe2000f8e0204 */
[----:B------:R-:W-:Y:S02]  /*1f1b0*/  ULDC.64 UR4, c[0x0][0xb88] ;  /* 0x0002e20000047ab9 */ /* 0x000fe40000000a00 */
        /* <DEDUP_REMOVED lines=9> */
[----:B------:R-:W-:-:S05]  /*1f250*/  IMAD.MOV.U32 R3, RZ, RZ, -0x800000 ;  /* 0xff800000ff037424 */ /* 0x000fca00078e00ff */
[----:B------:R4:W-:Y:S02]  /*1f260*/  STG.E desc[UR6][R4.64], R3 ;  /* 0x0000000304007986 */ /* 0x0009e4000c101906 */
.L_x_863:
[----:B------:R-:W-:Y:S05]  /*1f270*/  BSYNC B1 ;  /* 0x0000000000017941 */ /* 0x000fea0003800000 */
.L_x_862:
[----:B------:R-:W-:Y:S01]  /*1f280*/  ULDC.64 UR4, c[0x0][0xaa0] ;  /* 0x0002a80000047ab9 */ /* 0x000fe20000000a00 */
[----:B----4-:R-:W-:Y:S01]  /*1f290*/  IMAD R4, R235, 0x20, R212 ;  /* 0x00000020eb047824 */ /* 0x010fe200078e02d4 */
[----:B------:R-:W-:Y:S01]  /*1f2a0*/  BSSY B1, `(.L_x_864) ;  /* 0x0000042000017945 */ /* 0x000fe20003800000 */
[----:B------:R-:W-:Y:S01]  /*1f2b0*/  IMAD R3, R11, UR4, RZ ;  /* 0x000000040b037c24 */ /* 0x000fe2000f8e02ff */
[----:B------:R-:W-:Y:S01]  /*1f2c0*/  SHF.R.S32.HI R8, RZ, 0x1f, R219 ;  /* 0x0000001fff087819 */ /* 0x000fe200000114db */
[----:B------:R-:W-:Y:S02]  /*1f2d0*/  IMAD R9, R20, 0x80, R4 ;  /* 0x0000008014097824 */ /* 0x000fe400078e0204 */
[C---:B------:R-:W-:Y:S02]  /*1f2e0*/  IMAD R5, R6.reuse, UR5, R3 ;  /* 0x0000000506057c24 */ /* 0x040fe4000f8e0203 */
[----:B------:R-:W-:Y:S01]  /*1f2f0*/  IMAD.WIDE.U32 R2, R6, UR4, RZ ;  /* 0x0000000406027c25 */ /* 0x000fe2000f8e00ff */
[----:B------:R-:W-:-:S03]  /*1f300*/  ULDC.64 UR4, c[0x0][0xae8] ;  /* 0x0002ba0000047ab9 */ /* 0x000fc60000000a00 */
[----:B------:R-:W-:Y:S02]  /*1f310*/  IMAD.IADD R3, R3, 0x1, R5 ;  /* 0x0000000103037824 */ /* 0x000fe400078e0205 */
[----:B------:R-:W-:Y:S02]  /*1f320*/  IMAD R7, R10, UR4, RZ ;  /* 0x000000040a077c24 */ /* 0x000fe4000f8e02ff */
[----:B--2---:R-:W-:-:S04]  /*1f330*/  @P2 IMAD.HI.U32 R4, R9, R14, RZ ;  /* 0x0000000e09042227 */ /* 0x004fc800078e00ff */
[C---:B------:R-:W-:Y:S02]  /*1f340*/  IMAD R7, R234.reuse, UR5, R7 ;  /* 0x00000005ea077c24 */ /* 0x040fe4000f8e0207 */
[----:B------:R-:W-:Y:S01]  /*1f350*/  IMAD.WIDE.U32 R2, R234, UR4, R2 ;  /* 0x00000004ea027c25 */ /* 0x000fe2000f8e0002 */
[----:B------:R-:W-:-:S03]  /*1f360*/  ULDC.64 UR4, c[0x0][0xaf0] ;  /* 0x0002bc0000047ab9 */ /* 0x000fc60000000a00 */
[----:B------:R-:W-:Y:S01]  /*1f370*/  IMAD.MOV.U32 R5, RZ, RZ, R9 ;  /* 0x000000ffff057224 */ /* 0x000fe200078e0009 */
[----:B---3--:R-:W-:Y:S01]  /*1f380*/  @P2 SHF.R.U32.HI R5, RZ, R25, R4 ;  /* 0x00000019ff052219 */ /* 0x008fe20000011604 */
[----:B------:R-:W-:Y:S02]  /*1f390*/  IMAD R6, R12, UR4, RZ ;  /* 0x000000040c067c24 */ /* 0x000fe4000f8e02ff */
[----:B------:R-:W-:Y:S01]  /*1f3a0*/  IMAD.IADD R3, R3, 0x1, R7 ;  /* 0x0000000103037824 */ /* 0x000fe200078e0207 */
[----:B------:R-:W-:Y:S01]  /*1f3b0*/  SHF.R.S32.HI R4, RZ, 0x1f, R5 ;  /* 0x0000001fff047819 */ /* 0x000fe20000011405 */
[C---:B------:R-:W-:Y:S02]  /*1f3c0*/  IMAD R7, R233.reuse, UR5, R6 ;  /* 0x00000005e9077c24 */ /* 0x040fe4000f8e0206 */
[----:B------:R-:W-:Y:S01]  /*1f3d0*/  IMAD.WIDE.U32 R2, R233, UR4, R2 ;  /* 0x00000004e9027c25 */ /* 0x000fe2000f8e0002 */
[----:B------:R-:W-:-:S03]  /*1f3e0*/  ULDC.64 UR4, c[0x0][0xae0] ;  /* 0x0002b80000047ab9 */ /* 0x000fc60000000a00 */
[----:B------:R-:W-:Y:S02]  /*1f3f0*/  IMAD.MOV R6, RZ, RZ, -R5 ;  /* 0x000000ffff067224 */ /* 0x000fe400078e0a05 */
[----:B------:R-:W-:Y:S02]  /*1f400*/  IMAD.IADD R3, R3, 0x1, R7 ;  /* 0x0000000103037824 */ /* 0x000fe400078e0207 */
[----:B------:R-:W-:Y:S02]  /*1f410*/  IMAD R4, R4, UR4, RZ ;  /* 0x0000000404047c24 */ /* 0x000fe4000f8e02ff */
[----:B------:R-:W-:Y:S02]  /*1f420*/  IMAD R7, R21, R6, R9 ;  /* 0x0000000615077224 */ /* 0x000fe400078e0209 */
[C---:B------:R-:W-:Y:S02]  /*1f430*/  IMAD R9, R5.reuse, UR5, R4 ;  /* 0x0000000505097c24 */ /* 0x040fe4000f8e0204 */
[----:B------:R-:W-:Y:S01]  /*1f440*/  IMAD.WIDE.U32 R2, R5, UR4, R2 ;  /* 0x0000000405027c25 */ /* 0x000fe2000f8e0002 */
[----:B------:R-:W-:Y:S01]  /*1f450*/  SHF.R.S32.HI R4, RZ, 0x1f, R7 ;  /* 0x0000001fff047819 */ /* 0x000fe20000011407 */
[----:B------:R-:W-:-:S02]  /*1f460*/  ULDC.64 UR4, c[0x0][0xad8] ;  /* 0x0002b60000047ab9 */ /* 0x000fc40000000a00 */
[----:B------:R-:W-:Y:S01]  /*1f470*/  IMAD.IADD R3, R3, 0x1, R9 ;  /* 0x0000000103037824 */ /* 0x000fe200078e0209 */
[----:B------:R-:W-:Y:S01]  /*1f480*/  SHF.R.S32.HI R9, RZ, 0x1f, R218 ;  /* 0x0000001fff097819 */ /* 0x000fe200000114da */
[----:B------:R-:W-:Y:S02]  /*1f490*/  IMAD R4, R4, UR4, RZ ;  /* 0x0000000404047c24 */ /* 0x000fe4000f8e02ff */
[----:B------:R-:W-:Y:S02]  /*1f4a0*/  IMAD R6, R20, 0x80, R212 ;  /* 0x0000008014067824 */ /* 0x000fe400078e02d4 */
[----:B------:R-:W-:Y:S02]  /*1f4b0*/  IMAD R21, R0, R21, RZ ;  /* 0x0000001500157224 */ /* 0x000fe400078e02ff */
[C---:B------:R-:W-:Y:S02]  /*1f4c0*/  IMAD R5, R7.reuse, UR5, R4 ;  /* 0x0000000507057c24 */ /* 0x040fe4000f8e0204 */
[----:B------:R-:W-:Y:S01]  /*1f4d0*/  IMAD.WIDE.U32 R2, R7, UR4, R2 ;  /* 0x0000000407027c25 */ /* 0x000fe2000f8e0002 */
[----:B------:R-:W-:Y:S01]  /*1f4e0*/  ISETP.GE.AND P2, PT, R6, R21, PT ;  /* 0x000000150600720c */ /* 0x000fe20003f46270 */
[----:B------:R-:W-:-:S02]  /*1f4f0*/  ULDC.64 UR4, c[0x0][0xa80] ;  /* 0x0002a00000047ab9 */ /* 0x000fc40000000a00 */
[----:B------:R-:W-:Y:S01]  /*1f500*/  IMAD.IADD R3, R3, 0x1, R5 ;  /* 0x0000000103037824 */ /* 0x000fe200078e0205 */
[----:B------:R-:W-:Y:S01]  /*1f510*/  LEA R4, P3, R2, UR4, 0x1 ;  /* 0x0000000402047c11 */ /* 0x000fe2000f8608ff */
[----:B------:R-:W-:-:S03]  /*1f520*/  VIADD R0, R6, 0x20 ;  /* 0x0000002006007836 */ /* 0x000fc60000000000 */
[----:B------:R-:W-:Y:S02]  /*1f530*/  LEA.HI.X R5, R2, UR5, R3, 0x1, P3 ;  /* 0x0000000502057c11 */ /* 0x000fe400098f0c03 */
[-C--:B------:R-:W-:Y:S01]  /*1f540*/  ISETP.GE.AND P1, PT, R0, R21.reuse, PT ;  /* 0x000000150000720c */ /* 0x080fe20003f26270 */
[----:B------:R-:W-:Y:S01]  /*1f550*/  VIADD R0, R6, 0x40 ;  /* 0x0000004006007836 */ /* 0x000fe20000000000 */
[----:B------:R2:W3:Y:S04]  /*1f560*/  SHFL.IDX PT, R2, R4, RZ, 0x181f ;  /* 0x00181fff04027589 */ /* 0x0004e800000e0000 */
[----:B------:R2:W4:Y:S01]  /*1f570*/  SHFL.IDX PT, R3, R5, RZ, 0x181f ;  /* 0x00181fff05037589 */ /* 0x00052200000e0000 */
        /* <DEDUP_REMOVED lines=8> */
[----:B---3--:R-:W-:-:S04]  /*1f600*/  @!P5 LEA R10, P6, R16, R2, 0x1 ;  /* 0x00000002100ad211 */ /* 0x008fc800078c08ff */
[-C--:B----4-:R-:W-:Y:S02]  /*1f610*/  @!P5 LEA.HI.X R11, R16, R3.reuse, R17, 0x1, P6 ;  /* 0x00000003100bd211 */ /* 0x090fe400030f0c11 */
[-C--:B------:R-:W-:Y:S01]  /*1f620*/  @!P3 LEA R12, P6, R218, R2.reuse, 0x1 ;  /* 0x00000002da0cb211 */ /* 0x080fe200078c08ff */
[----:B------:R-:W-:Y:S02]  /*1f630*/  @!P4 IMAD.SHL.U32 R7, R236, 0x8, RZ ;  /* 0x00000008ec07c824 */ /* 0x000fe400078e00ff */
[----:B------:R3:W-:Y:S01]  /*1f640*/  @!P5 ST.E.128 desc[UR6][R10.64], RZ ;  /* 0x000000ff0a00d985 */ /* 0x0007e2000c101d06 */
[----:B------:R-:W-:Y:S02]  /*1f650*/  @!P3 LEA.HI.X R13, R218, R3, R9, 0x1, P6 ;  /* 0x00000003da0db211 */ /* 0x000fe400030f0c09 */
[----:B------:R-:W-:-:S04]  /*1f660*/  @!P2 LEA R14, P6, R219, R2, 0x1 ;  /* 0x00000002db0ea211 */ /* 0x000fc800078c08ff */
[----:B------:R-:W-:Y:S01]  /*1f670*/  @!P2 LEA.HI.X R15, R219, R3, R8, 0x1, P6 ;  /* 0x00000003db0fa211 */ /* 0x000fe200030f0c08 */
[----:B------:R-:W-:-:S05]  /*1f680*/  @!P4 IMAD.WIDE R2, R7, 0x2, R2 ;  /* 0x000000020702c825 */ /* 0x000fca00078e0202 */
[----:B------:R3:W-:Y:S04]  /*1f690*/  @!P4 ST.E.128 desc[UR6][R2.64], RZ ;  /* 0x000000ff0200c985 */ /* 0x0007e8000c101d06 */
[----:B------:R3:W-:Y:S04]  /*1f6a0*/  @!P3 ST.E.128 desc[UR6][R12.64], RZ ;  /* 0x000000ff0c00b985 */ /* 0x0007e8000c101d06 */
[----:B------:R3:W-:Y:S02]  /*1f6b0*/  @!P2 ST.E.128 desc[UR6][R14.64], RZ ;  /* 0x000000ff0e00a985 */ /* 0x0007e4000c101d06 */
.L_x_865:
[----:B------:R-:W-:Y:S05]  /*1f6c0*/  BSYNC B1 ;  /* 0x0000000000017941 */ /* 0x000fea0003800000 */
.L_x_864:
[----:B---34-:R3:W4:Y:S01]  /*1f6d0*/  SHFL.IDX PT, R3, R5, 0x1, 0x181f ;  /* 0x00381f0005037f89 */ /* 0x01872200000e0000 */
        /* <DEDUP_REMOVED lines=11> */
[-C--:B----4-:R-:W-:Y:S02]  /*1f790*/  @!P4 LEA.HI.X R11, R16, R3.reuse, R17, 0x1, P6 ;  /* 0x00000003100bc211 */ /* 0x090fe400030f0c11 */
[C---:B------:R-:W-:Y:S01]  /*1f7a0*/  @!P1 LEA R14, P6, R219.reuse, R2, 0x1 ;  /* 0x00000002db0e9211 */ /* 0x040fe200078c08ff */
[----:B------:R-:W-:Y:S01]  /*1f7b0*/  @!P3 IMAD.SHL.U32 R7, R236, 0x8, RZ ;  /* 0x00000008ec07b824 */ /* 0x000fe200078e00ff */
[-C--:B------:R-:W-:Y:S01]  /*1f7c0*/  @!P2 LEA.HI.X R13, R218, R3.reuse, R9, 0x1, P5 ;  /* 0x00000003da0da211 */ /* 0x080fe200028f0c09 */
[----:B------:R0:W-:Y:S01]  /*1f7d0*/  @!P4 ST.E.128 desc[UR6][R10.64], RZ ;  /* 0x000000ff0a00c985 */ /* 0x0001e2000c101d06 */
[----:B------:R-:W-:Y:S01]  /*1f7e0*/  @!P1 LEA.HI.X R15, R219, R3, R8, 0x1, P6 ;  /* 0x00000003db0f9211 */ /* 0x000fe200030f0c08 */
[----:B------:R-:W-:-:S05]  /*1f7f0*/  @!P3 IMAD.WIDE R2, R7, 0x2, R2 ;  /* 0x000000020702b825 */ /* 0x000fca00078e0202 */
[----:B------:R0:W-:Y:S04]  /*1f800*/  @!P3 ST.E.128 desc[UR6][R2.64], RZ ;  /* 0x000000ff0200b985 */ /* 0x0001e8000c101d06 */
[----:B------:R0:W-:Y:S04]  /*1f810*/  @!P2 ST.E.128 desc[UR6][R12.64], RZ ;  /* 0x000000ff0c00a985 */ /* 0x0001e8000c101d06 */
[----:B------:R0:W-:Y:S02]  /*1f820*/  @!P1 ST.E.128 desc[UR6][R14.64], RZ ;  /* 0x000000ff0e009985 */ /* 0x0001e4000c101d06 */
.L_x_867:
[----:B------:R-:W-:Y:S05]  /*1f830*/  BSYNC B1 ;  /* 0x0000000000017941 */ /* 0x000fea0003800000 */
.L_x_866:
        /* <DEDUP_REMOVED lines=12> */
[C---:B------:R-:W-:Y:S02]  /*1f900*/  @!P6 LEA R14, P2, R219.reuse, R2, 0x1 ;  /* 0x00000002db0ee211 */ /* 0x040fe400078408ff */
[----:B------:R-:W-:Y:S01]  /*1f910*/  @!P4 IMAD.SHL.U32 R7, R236, 0x8, RZ ;  /* 0x00000008ec07c824 */ /* 0x000fe200078e00ff */
[-C--:B----4-:R-:W-:Y:S02]  /*1f920*/  @!P3 LEA.HI.X R11, R16, R3.reuse, R17, 0x1, P0 ;  /* 0x00000003100bb211 */ /* 0x090fe400000f0c11 */
[-C--:B------:R-:W-:Y:S02]  /*1f930*/  @!P5 LEA.HI.X R13, R218, R3.reuse, R9, 0x1, P1 ;  /* 0x00000003da0dd211 */ /* 0x080fe400008f0c09 */
[----:B------:R-:W-:Y:S01]  /*1f940*/  @!P6 LEA.HI.X R15, R219, R3, R8, 0x1, P2 ;  /* 0x00000003db0fe211 */ /* 0x000fe200010f0c08 */
[----:B------:R-:W-:Y:S01]  /*1f950*/  @!P4 IMAD.WIDE R2, R7, 0x2, R2 ;  /* 0x000000020702c825 */ /* 0x000fe200078e0202 */
[----:B------:R0:W-:Y:S04]  /*1f960*/  @!P3 ST.E.128 desc[UR6][R10.64], RZ ;  /* 0x000000ff0a00b985 */ /* 0x0001e8000c101d06 */
[----:B------:R0:W-:Y:S04]  /*1f970*/  @!P4 ST.E.128 desc[UR6][R2.64], RZ ;  /* 0x000000ff0200c985 */ /* 0x0001e8000c101d06 */
[----:B------:R0:W-:Y:S04]  /*1f980*/  @!P5 ST.E.128 desc[UR6][R12.64], RZ ;  /* 0x000000ff0c00d985 */ /* 0x0001e8000c101d06 */
[----:B------:R0:W-:Y:S02]  /*1f990*/  @!P6 ST.E.128 desc[UR6][R14.64], RZ ;  /* 0x000000ff0e00e985 */ /* 0x0001e4000c101d06 */
.L_x_869:
[----:B------:R-:W-:Y:S05]  /*1f9a0*/  BSYNC B1 ;  /* 0x0000000000017941 */ /* 0x000fea0003800000 */
.L_x_868:
[----:B------:R-:W-:Y:S01]  /*1f9b0*/  VIADD R0, R6, 0x60 ;  /* 0x0000006006007836 */ /* 0x000fe20000000000 */
[----:B0---4-:R0:W4:Y:S04]  /*1f9c0*/  SHFL.IDX PT, R3, R5, 0x3, 0x181f ;  /* 0x00781f0005037f89 */ /* 0x01112800000e0000 */
[----:B------:R-:W-:Y:S01]  /*1f9d0*/  ISETP.GE.AND P0, PT, R0, R21, PT ;  /* 0x000000150000720c */ /* 0x000fe20003f06270 */
[----:B------:R0:W0:-:S12]  /*1f9e0*/  SHFL.IDX PT, R2, R4, 0x3, 0x181f ;  /* 0x00781f0004027f89 */ /* 0x00001800000e0000 */
        /* <DEDUP_REMOVED lines=10> */
[----:B--23--:R-:W-:Y:S01]  /*1fa90*/  @!P4 IMAD.SHL.U32 R5, R236, 0x8, RZ ;  /* 0x00000008ec05c824 */ /* 0x00cfe200078e00ff */
        /* <DEDUP_REMOVED lines=8> */
.L_x_860:
[----:B------:R-:W-:Y:S05]  /*1fb20*/  BSYNC B0 ;  /* 0x0000000000007941 */ /* 0x000fea0003800000 */
.L_x_851:
[----:B------:R-:W-:Y:S02]  /*1fb30*/  ULDC UR4, c[0x0][0xc3c] ;  /* 0x00030f0000047ab9 */ /* 0x000fe40000000800 */
[----:B-1----:R-:W-:-:S13]  /*1fb40*/  ISETP.GE.AND P0, PT, R123, UR4, PT ;  /* 0x000000047b007c0c */ /* 0x002fda000bf06270 */
[----:B------:R-:W-:Y:S05]  /*1fb50*/  @!P0 BRA `(.L_x_870) ;  /* 0xfffffe1400fc8947 */ /* 0x000fea000383ffff */
[----:B------:R-:W-:Y:S05]  /*1fb60*/  BRA `(.L_x_645) ;  /* 0x0000008800547947 */ /* 0x000fea0003800000 */
.L_x_643:
[----:B------:R-:W-:-:S08]  /*1fb70*/  NOP ;  /* 0x0000000000007918 */ /* 0x000fd00000000000 */
[----:B0-----:R-:W0:-:S00]  /*1fb80*/  USETMAXREG.DEALLOC.CTAPOOL 0x18 ;  /* 0x00000018000079c8 */ /* 0x001e0000080e0500 */
[----:B0-----:R-:W2:Y:S01]  /*1fb90*/  LDL.LU R3, [R1+0x20] ;  /* 0x0000200001037983 */ /* 0x001ea20000300800 */
[----:B------:R-:W-:Y:S01]  /*1fba0*/  LOP3.LUT R2, R2, 0x3, RZ, 0xc0, !PT ;  /* 0x0000000302027812 */ /* 0x000fe200078ec0ff */
[----:B------:R-:W-:-:S05]  /*1fbb0*/  IMAD.MOV.U32 R4, RZ, RZ, RZ ;  /* 0x000000ffff047224 */ /* 0x000fca00078e00ff */
[----:B------:R-:W0:Y:S02]  /*1fbc0*/  SHFL.IDX PT, R2, R2, RZ, 0x1f ;  /* 0x00001fff02027589 */ /* 0x000e2400000e0000 */
[----:B0-----:R-:W-:Y:S02]  /*1fbd0*/  ISETP.NE.AND P0, PT, R2, RZ, PT ;  /* 0x000000ff0200720c */ /* 0x001fe40003f05270 */
[----:B--2---:R-:W-:-:S11]  /*1fbe0*/  LOP3.LUT R3, R3, 0xfffffffd, RZ, 0xc0, !PT ;  /* 0xfffffffd03037812 */ /* 0x004fd600078ec0ff */
[----:B------:R-:W-:-:S05]  /*1fbf0*/  @P0 LOP3.LUT R3, R3, 0x2, RZ, 0xfc, !PT ;  /* 0x0000000203030812 */ /* 0x000fca00078efcff */
[----:B------:R0:W-:Y:S01]  /*1fc00*/  STL [R1+0x20], R3 ;  /* 0x0000200301007387 */ /* 0x0001e20000100800 */
        /* <DEDUP_REMOVED lines=8> */
.L_x_871:
[----:B------:R-:W-:Y:S01]  /*1fc90*/  LOP3.LUT R5, R0, 0x1f, RZ, 0xc0, !PT ;  /* 0x0000001f00057812 */ /* 0x000fe200078ec0ff */
[----:B------:R-:W-:Y:S01]  /*1fca0*/  ULDC UR4, c[0x0][0xc3c] ;  /* 0x00030f0000047ab9 */ /* 0x000fe20000000800 */
[----:B------:R-:W-:Y:S01]  /*1fcb0*/  ULDC.64 UR6, c[0x0][0x208] ;  /* 0x0000820000067ab9 */ /* 0x000fe20000000a00 */
[----:B------:R-:W-:Y:S01]  /*1fcc0*/  ULDC UR5, c[0x0][0xc38] ;  /* 0x00030e0000057ab9 */ /* 0x000fe20000000800 */
[----:B------:R-:W-:-:S04]  /*1fcd0*/  ISETP.NE.AND P0, PT, R5, 0x1f, PT ;  /* 0x0000001f0500780c */ /* 0x000fc80003f05270 */
[----:B------:R-:W-:-:S13]  /*1fce0*/  ISETP.GE.OR P1, PT, R5, UR4, !P0 ;  /* 0x0000000405007c0c */ /* 0x000fda000c726670 */
[----:B0-----:R-:W0:Y:S02]  /*1fcf0*/  @!P1 LDC.64 R2, c[0x0][0xc80] ;  /* 0x00032000ff029b82 */ /* 0x001e240000000a00 */
        /* <DEDUP_REMOVED lines=35> */
.L_x_877:
        /* <DEDUP_REMOVED lines=13> */
.L_x_876:
[----:B------:R-:W-:Y:S05]  /*20000*/  BSYNC B0 ;  /* 0x0000000000007941 */ /* 0x000fea0003800000 */
.L_x_875:
        /* <DEDUP_REMOVED lines=20> */
[----:B------:R-:W-:-:S07]  /*20150*/  IMAD.MOV.U32 R2, RZ, RZ, R11 ;  /* 0x000000ffff027224 */ /* 0x000fce00078e000b */
.L_x_873:
        /* <DEDUP_REMOVED lines=16> */
.L_x_878:
[----:B-1----:R-:W-:Y:S02]  /*20260*/  IMAD R16, R16, UR5, R7 ;  /* 0x0000000510107c24 */ /* 0x002fe4000f8e0207 */
[----:B------:R-:W-:Y:S02]  /*20270*/  IMAD R7, R11, R6, RZ ;  /* 0x000000060b077224 */ /* 0x000fe400078e02ff */
[----:B0-----:R-:W-:Y:S01]  /*20280*/  IMAD.MOV.U32 R2, RZ, RZ, RZ ;  /* 0x000000ffff027224 */ /* 0x001fe200078e00ff */
[----:B------:R-:W-:Y:S01]  /*20290*/  IADD3 R17, -R16, UR6, RZ ;  /* 0x0000000610117c10 */ /* 0x000fe2000fffe1ff */
[----:B------:R-:W-:Y:S02]  /*202a0*/  VIADD R19, R19, UR4 ;  /* 0x0000000413137c36 */ /* 0x000fe40008000000 */
        /* <DEDUP_REMOVED lines=20> */
.L_x_874:
[----:B------:R-:W-:Y:S02]  /*203f0*/  IMAD.MOV.U32 R17, RZ, RZ, RZ ;  /* 0x000000ffff117224 */ /* 0x000fe400078e00ff */
[----:B------:R-:W-:Y:S02]  /*20400*/  IMAD.U32 R16, RZ, RZ, UR6 ;  /* 0x00000006ff107e24 */ /* 0x000fe4000f8e00ff */
[----:B------:R-:W-:-:S07]  /*20410*/  IMAD.MOV.U32 R18, RZ, RZ, RZ ;  /* 0x000000ffff127224 */ /* 0x000fce00078e00ff */
.L_x_879:
[----:B------:R-:W-:-:S13]  /*20420*/  ISETP.NE.AND P0, PT, R5, RZ, PT ;  /* 0x000000ff0500720c */ /* 0x000fda0003f05270 */
[----:B------:R-:W0:Y:S01]  /*20430*/  @!P0 S2R R3, SR_CgaCtaId ;  /* 0x0000000000038919 */ /* 0x000e220000008800 */
[----:B------:R-:W-:-:S04]  /*20440*/  @!P0 MOV R2, 0x400 ;  /* 0x0000040000028802 */ /* 0x000fc80000000f00 */
[----:B0-----:R-:W-:-:S05]  /*20450*/  @!P0 LEA R2, R3, R2, 0x18 ;  /* 0x0000000203028211 */ /* 0x001fca00078ec0ff */
[----:B------:R2:W-:Y:S01]  /*20460*/  @!P0 STS.128 [R2+0x388d0], R16 ;  /* 0x0388d01002008388 */ /* 0x0005e20000000c00 */
[----:B------:R-:W-:Y:S06]  /*20470*/  BAR.ARV 0x5, 0x180 ;  /* 0x0146000000007b1d */ /* 0x000fec0000002000 */
.L_x_872:
[----:B--2---:R-:W-:Y:S01]  /*20480*/  IMAD.MOV.U32 R2, RZ, RZ, 0x1 ;  /* 0x00000001ff027424 */ /* 0x004fe200078e00ff */
[----:B------:R2:W-:Y:S01]  /*20490*/  STL [R1+0x54], RZ ;  /* 0x000054ff01007387 */ /* 0x0005e20000100800 */
[----:B------:R-:W-:Y:S02]  /*204a0*/  ULDC UR4, c[0x0][0xc3c] ;  /* 0x00030f0000047ab9 */ /* 0x000fe40000000800 */
[----:B-1----:R-:W-:Y:S01]  /*204b0*/  ISETP.GE.AND P0, PT, R19, UR4, PT ;  /* 0x0000000413007c0c */ /* 0x002fe2000bf06270 */
[----:B------:R2:W-:Y:S04]  /*204c0*/  STL [R1+0x10], R2 ;  /* 0x0000100201007387 */ /* 0x0005e80000100800 */
[----:B------:R2:W-:Y:S08]  /*204d0*/  STL [R1+0x8], RZ ;  /* 0x000008ff01007387 */ /* 0x0005f00000100800 */
[----:B--2---:R-:W-:Y:S05]  /*204e0*/  @P0 BRA `(.L_x_880) ;  /* 0x0000007c000c0947 */ /* 0x004fea0003800000 */
[----:B------:R-:W1:Y:S01]  /*204f0*/  S2UR UR5, SR_CgaCtaId ;  /* 0x00000000000579c3 */ /* 0x000e620000008800 */
[C---:B------:R-:W-:Y:S01]  /*20500*/  IMAD.SHL.U32 R2, R0.reuse, 0x8, RZ ;  /* 0x0000000800027824 */ /* 0x040fe200078e00ff */
[----:B------:R-:W-:Y:S01]  /*20510*/  LOP3.LUT R5, R0, 0x7f, RZ, 0xc0, !PT ;  /* 0x0000007f00057812 */ /* 0x000fe200078ec0ff */
[----:B------:R-:W-:Y:S01]  /*20520*/  UMOV UR4, 0x400 ;  /* 0x0000040000047882 */ /* 0x000fe20000000000 */
[----:B------:R-:W-:Y:S01]  /*20530*/  BSSY B8, `(.L_x_880) ;  /* 0x00007be000087945 */ /* 0x000fe20003800000 */
[----:B------:R-:W-:Y:S01]  /*20540*/  ULDC.64 UR38, c[0x0][0x198] ;  /* 0x0000660000267ab9 */ /* 0x000fe20000000a00 */
[C---:B0-----:R-:W-:Y:S01]  /*20550*/  LOP3.LUT R3, R2.reuse, 0x1f8, RZ, 0xc0, !PT ;  /* 0x000001f802037812 */ /* 0x041fe200078ec0ff */
[----:B------:R-:W-:Y:S01]  /*20560*/  ULDC UR36, c[0x0][0xc] ;  /* 0x0000030000247ab9 */ /* 0x000fe20000000800 */
[----:B------:R-:W-:Y:S02]  /*20570*/  LOP3.LUT R2, R2, 0x38, RZ, 0xc0, !PT ;  /* 0x0000003802027812 */ /* 0x000fe400078ec0ff */
[----:B------:R-:W-:Y:S01]  /*20580*/  LOP3.LUT R4, R3, 0x38, R0, 0x78, !PT ;  /* 0x0000003803047812 */ /* 0x000fe200078e7800 */
[----:B------:R-:W-:Y:S01]  /*20590*/  IMAD.SHL.U32 R3, R5, 0x8, RZ ;  /* 0x0000000805037824 */ /* 0x000fe200078e00ff */
[----:B------:R-:W-:Y:S01]  /*205a0*/  SHF.R.U32.HI R5, RZ, 0x3, R5 ;  /* 0x00000003ff057819 */ /* 0x000fe20000011605 */
[----:B------:R-:W-:-:S03]  /*205b0*/  IMAD.SHL.U32 R0, R0, 0x10, RZ ;  /* 0x0000001000007824 */ /* 0x000fc600078e00ff */
[----:B------:R-:W-:Y:S02]  /*205c0*/  LOP3.LUT R3, R4, 0x200, R3, 0xf8, !PT ;  /* 0x0000020004037812 */ /* 0x000fe400078ef803 */
[----:B------:R-:W-:Y:S01]  /*205d0*/  LOP3.LUT R0, R5, 0x70, R0, 0xf8, !PT ;  /* 0x0000007005007812 */ /* 0x000fe200078ef800 */
[----:B------:R-:W-:Y:S01]  /*205e0*/  IMAD.MOV.U32 R0, RZ, RZ, 0x1 ;  /* 0x00000001ff007424 */ /* 0x000fe200078e00ff */
[----:B-1----:R-:W-:-:S06]  /*205f0*/  ULEA UR4, UR5, UR4, 0x18 ;  /* 0x0000000405047291 */ /* 0x002fcc000f8ec03f */
[----:B------:R-:W-:-:S04]  /*20600*/  IMAD.U32 R4, RZ, RZ, UR4 ;  /* 0x00000004ff047e24 */ /* 0x000fc8000f8e00ff */
[----:B------:R-:W-:Y:S01]  /*20610*/  IMAD R3, R3, 0x2, R4 ;  /* 0x0000000203037824 */ /* 0x000fe200078e0204 */
[----:B------:R0:W-:Y:S04]  /*20620*/  STL [R1+0x4], R4 ;  /* 0x0000040401007387 */ /* 0x0001e80000100800 */
[----:B------:R1:W-:Y:S04]  /*20630*/  STL [R1+0x2c], R3 ;  /* 0x00002c0301007387 */ /* 0x0003e80000100800 */
[----:B------:R-:W-:Y:S01]  /*20640*/  STL [R1+0x8], RZ ;  /* 0x000008ff01007387 */ /* 0x000fe20000100800 */
[----:B0-----:R-:W-:-:S03]  /*20650*/  LOP3.LUT R4, R2, 0x40, RZ, 0xfc, !PT ;  /* 0x0000004002047812 */ /* 0x001fc600078efcff */
[----:B------:R-:W-:Y:S01]  /*20660*/  STL [R1+0x10], R0 ;  /* 0x0000100001007387 */ /* 0x000fe20000100800 */
[----:B-1----:R-:W-:-:S03]  /*20670*/  LOP3.LUT R3, R2, 0x80, RZ, 0xfc, !PT ;  /* 0x0000008002037812 */ /* 0x002fc600078efcff */
[----:B------:R-:W-:Y:S04]  /*20680*/  STL [R1+0x1c], RZ ;  /* 0x00001cff01007387 */ /* 0x000fe80000100800 */
[----:B------:R0:W-:Y:S04]  /*20690*/  STL [R1+0x24], R0 ;  /* 0x0000240001007387 */ /* 0x0001e80000100800 */
[----:B------:R1:W-:Y:S01]  /*206a0*/  STL [R1+0x54], RZ ;  /* 0x000054ff01007387 */ /* 0x0003e20000100800 */
[----:B0-----:R-:W-:-:S07]  /*206b0*/  LOP3.LUT R0, R2, 0xc0, RZ, 0xfc, !PT ;  /* 0x000000c002007812 */ /* 0x001fce00078efcff */
.L_x_1037:
[----:B0--3--:R-:W0:Y:S01]  /*206c0*/  LDC.64 R2, c[0x0][0xc88] ;  /* 0x00032200ff027b82 */ /* 0x009e220000000a00 */
[----:B------:R-:W-:Y:S01]  /*206d0*/  ULDC.64 UR4, c[0x0][0x208] ;  /* 0x0000820000047ab9 */ /* 0x000fe20000000a00 */
[----:B0-----:R-:W-:-:S05]  /*206e0*/  IMAD.WIDE R2, R19, 0x4, R2 ;  /* 0x0000000413027825 */ /* 0x001fca00078e0202 */
[----:B------:R-:W2:Y:S01]  /*206f0*/  LDG.E R15, desc[UR4][R2.64] ;  /* 0x00000004020f7981 */ /* 0x000ea2000c1e1900 */
[----:B------:R-:W-:Y:S05]  /*20700*/  YIELD ;  /* 0x0000000000007946 */ /* 0x000fea0003800000 */
[----:B------:R-:W-:Y:S01]  /*20710*/  ULDC.64 UR4, c[0x0][0xa28] ;  /* 0x00028a0000047ab9 */ /* 0x000fe20000000a00 */
[----:B----4-:R-:W-:Y:S01]  /*20720*/  IMAD.MOV.U32 R0, RZ, RZ, RZ ;  /* 0x000000ffff007224 */ /* 0x010fe200078e00ff */
[----:B------:R-:W-:Y:S01]  /*20730*/  ISETP.NE.U32.AND P0, PT, RZ, UR4, PT ;  /* 0x00000004ff007c0c */ /* 0x000fe2000bf05070 */
[----:B------:R-:W-:Y:S01]  /*20740*/  ULDC.64 UR12, c[0x0][0x208] ;  /* 0x00008200000c7ab9 */ /* 0x000fe20000000a00 */
[----:B------:R-:W-:Y:S01]  /*20750*/  IMAD.MOV.U32 R8, RZ, RZ, RZ ;  /* 0x000000ffff087224 */ /* 0x000fe200078e00ff */
[----:B------:R-:W-:Y:S01]  /*20760*/  ULDC.64 UR10, c[0x0][0xa18] ;  /* 0x00028600000a7ab9 */ /* 0x000fe20000000a00 */
[----:B------:R-:W-:Y:S01]  /*20770*/  ISETP.NE.AND.EX P0, PT, RZ, UR5, PT, P0 ;  /* 0x00000005ff007c0c */ /* 0x000fe2000bf05300 */
[----:B------:R-:W-:Y:S01]  /*20780*/  ULDC.64 UR8, c[0x0][0xa10] ;  /* 0x0002840000087ab9 */ /* 0x000fe20000000a00 */
[----:B------:R-:W-:Y:S01]  /*20790*/  ULDC.64 UR6, c[0x0][0xa08] ;  /* 0x0002820000067ab9 */ /* 0x000fe20000000a00 */
[----:B--2---:R-:W-:Y:S01]  /*207a0*/  SHF.R.S32.HI R4, RZ, 0x1f, R15 ;  /* 0x0000001fff047819 */ /* 0x004fe2000001140f */
[----:B------:R-:W-:-:S09]  /*207b0*/  IMAD.SHL.U32 R14, R15, 0x4, RZ ;  /* 0x000000040f0e7824 */ /* 0x000fd200078e00ff */
        /* <DEDUP_REMOVED lines=8> */
[----:B------:R-:W-:Y:S02]  /*20840*/  ISETP.NE.AND.EX P2, PT, RZ, UR5, PT, P2 ;  /* 0x00000005ff007c0c */ /* 0x000fe4000bf45320 */
[----:B------:R-:W-:Y:S02]  /*20850*/  CS2R R10, SRZ ;  /* 0x00000000000a7805 */ /* 0x000fe4000001ff00 */
[----:B------:R-:W-:Y:S01]  /*20860*/  ISETP.NE.U32.AND P3, PT, RZ, UR10, PT ;  /* 0x0000000aff007c0c */ /* 0x000fe2000bf65070 */
[----:B------:R-:W-:Y:S01]  /*20870*/  STL [R1], R14 ;  /* 0x0000000e01007387 */ /* 0x000fe20000100800 */
[----:B------:R-:W-:Y:S02]  /*20880*/  ISETP.NE.U32.AND P0, PT, RZ, UR6, PT ;  /* 0x00000006ff007c0c */ /* 0x000fe4000bf05070 */
[----:B------:R-:W-:Y:S01]  /*20890*/  ISETP.NE.AND.EX P3, PT, RZ, UR11, PT, P3 ;  /* 0x0000000bff007c0c */ /* 0x000fe2000bf65330 */
[----:B------:R-:W-:Y:S01]  /*208a0*/  STL [R1+0x28], R13 ;  /* 0x0000280d01007387 */ /* 0x000fe20000100800 */
[----:B------:R-:W-:-:S02]  /*208b0*/  ISETP.NE.U32.AND P1, PT, RZ, UR8, PT ;  /* 0x00000008ff007c0c */ /* 0x000fc4000bf25070 */
[C---:B--2---:R-:W-:Y:S02]  /*208c0*/  IADD3 R2, P4, R14.reuse, UR4, RZ ;  /* 0x000000040e027c10 */ /* 0x044fe4000ff9e0ff */
[----:B------:R-:W-:Y:S02]  /*208d0*/  ISETP.NE.AND.EX P0, PT, RZ, UR7, PT, P0 ;  /* 0x00000007ff007c0c */ /* 0x000fe4000bf05300 */
[C---:B------:R-:W-:Y:S02]  /*208e0*/  IADD3.X R3, R13.reuse, UR5, RZ, P4, !PT ;  /* 0x000000050d037c10 */ /* 0x040fe4000a7fe4ff */
[C---:B0-----:R-:W-:Y:S02]  /*208f0*/  IADD3 R4, P4, R14.reuse, UR8, RZ ;  /* 0x000000080e047c10 */ /* 0x041fe4000ff9e0ff */
[----:B------:R-:W-:Y:S01]  /*20900*/  ISETP.NE.AND.EX P1, PT, RZ, UR9, PT, P1 ;  /* 0x00000009ff007c0c */ /* 0x000fe2000bf25310 */
[----:B------:R-:W2:Y:S01]  /*20910*/  @P2 LDG.E R8, desc[UR12][R2.64] ;  /* 0x0000000c02082981 */ /* 0x000ea2000c1e1900 */
[C---:B------:R-:W-:Y:S01]  /*20920*/  IADD3.X R5, R13.reuse, UR9, RZ, P4, !PT ;  /* 0x000000090d057c10 */ /* 0x040fe2000a7fe4ff */
[----:B------:R-:W-:Y:S01]  /*20930*/  ULDC UR4, c[0x0][0x288] ;  /* 0x0000a20000047ab9 */ /* 0x000fe20000000800 */
[----:B------:R-:W-:Y:S01]  /*20940*/  IADD3 R6, P5, R14, UR6, RZ ;  /* 0x000000060e067c10 */ /* 0x000fe2000ffbe0ff */
[----:B------:R-:W-:Y:S01]  /*20950*/  IMAD.U32 R12, RZ, RZ, UR4 ;  /* 0x00000004ff0c7e24 */ /* 0x000fe2000f8e00ff */
[----:B------:R-:W-:Y:S01]  /*20960*/  ULDC.64 UR4, c[0x0][0x418] ;  /* 0x0001060000047ab9 */ /* 0x000fe20000000a00 */
[----:B--2---:R0:W-:Y:S01]  /*20970*/  STL [R1+0x40], R8 ;  /* 0x0000400801007387 */ /* 0x0041e20000100800 */
[----:B------:R-:W-:Y:S01]  /*20980*/  IADD3.X R7, R13, UR7, RZ, P5, !PT ;  /* 0x000000070d077c10 */ /* 0x000fe2000affe4ff */
[----:B------:R-:W-:-:S04]  /*20990*/  UISETP.NE.U32.AND UP0, UPT, UR4, URZ, UPT ;  /* 0x0000003f0400728c */ /* 0x000fc8000bf05070 */
[----:B------:R-:W5:Y:S01]  /*209a0*/  @P1 LDG.E R10, desc[UR12][R4.64] ;  /* 0x0000000c040a1981 */ /* 0x000f62000c1e1900 */
[----:B------:R-:W-:Y:S01]  /*209b0*/  ULDC UR4, c[0x0][0x424] ;  /* 0x0001090000047ab9 */ /* 0x000fe20000000800 */
[----:B0-----:R-:W-:Y:S02]  /*209c0*/  @P3 IADD3 R8, P4, R14, UR10, RZ ;  /* 0x0000000a0e083c10 */ /* 0x001fe4000ff9e0ff */
[----:B------:R-:W5:Y:S02]  /*209d0*/  @P0 LDG.E R11, desc[UR12][R6.64] ;  /* 0x0000000c060b0981 */ /* 0x000f64000c1e1900 */
[----:B------:R-:W-:-:S05]  /*209e0*/  @P3 IADD3.X R9, R13, UR11, RZ, P4, !PT ;  /* 0x0000000b0d093c10 */ /* 0x000fca000a7fe4ff */
[----:B------:R0:W2:Y:S01]  /*209f0*/  @P3 LDG.E R12, desc[UR12][R8.64] ;  /* 0x0000000c080c3981 */ /* 0x0000a2000c1e1900 */
[----:B------:R-:W-:-:S03]  /*20a00*/  UISETP.NE.AND.EX UP0, UPT, UR5, URZ, UPT, UP0 ;  /* 0x0000003f0500728c */ /* 0x000fc6000bf05300 */
[----:B------:R-:W-:Y:S01]  /*20a10*/  ULDC UR5, c[0x0][0x2f0] ;  /* 0x0000bc0000057ab9 */ /* 0x000fe20000000800 */
[----:B------:R-:W-:-:S04]  /*20a20*/  USEL UR4, UR4, 0x1, UP0 ;  /* 0x0000000104047887 */ /* 0x000fc80008000000 */
[----:B------:R-:W-:-:S03]  /*20a30*/  UIMAD UR4, UR4, UR5, URZ ;  /* 0x00000005040472a4 */ /* 0x000fc6000f8e023f */
[----:B------:R-:W-:Y:S02]  /*20a40*/  ULDC UR5, c[0x0][0x348] ;  /* 0x0000d20000057ab9 */ /* 0x000fe40000000800 */
[----:B0-----:R-:W-:Y:S02]  /*20a50*/  IMAD.U32 R9, RZ, RZ, UR5 ;  /* 0x00000005ff097e24 */ /* 0x001fe4000f8e00ff */
[----:B------:R-:W-:Y:S01]  /*20a60*/  IMAD.U32 R8, RZ, RZ, UR4 ;  /* 0x00000004ff087e24 */ /* 0x000fe2000f8e00ff */
[----:B--2---:R0:W-:Y:S01]  /*20a70*/  STL [R1+0x50], R12 ;  /* 0x0000500c01007387 */ /* 0x0041e20000100800 */
[----:B------:R-:W-:Y:S05]  /*20a80*/  @P3 BRA `(.L_x_881) ;  /* 0x0000000000183947 */ /* 0x000fea0003800000 */
[----:B------:R-:W-:Y:S05]  /*20a90*/  @!P2 BRA `(.L_x_881) ;  /* 0x000000000014a947 */ /* 0x000fea0003800000 */
[----:B------:R-:W-:Y:S02]  /*20aa0*/  ULDC.64 UR4, c[0x0][0x208] ;  /* 0x0000820000047ab9 */ /* 0x000fe40000000a00 */
[----:B0-----:R-:W2:Y:S04]  /*20ab0*/  LDG.E R12, desc[UR4][R2.64] ;  /* 0x00000004020c7981 */ /* 0x001ea8000c1e1900 */
[----:B------:R-:W2:Y:S02]  /*20ac0*/  LDG.E R2, desc[UR4][R2.64+0x4] ;  /* 0x0000040402027981 */ /* 0x000ea4000c1e1900 */
[----:B--2---:R-:W-:-:S05]  /*20ad0*/  IMAD.IADD R2, R2, 0x1, -R12 ;  /* 0x0000000102027824 */ /* 0x004fca00078e0a0c */
[----:B------:R2:W-:Y:S02]  /*20ae0*/  STL [R1+0x50], R2 ;  /* 0x0000500201007387 */ /* 0x0005e40000100800 */
.L_x_881:
[----:B0-----:R-:W-:Y:S01]  /*20af0*/  IMAD.MOV.U32 R12, RZ, RZ, R15 ;  /* 0x000000ffff0c7224 */ /* 0x001fe200078e000f */
[----:B------:R-:W-:Y:S01]  /*20b00*/  ULDC.64 UR4, c[0x0][0xa20] ;  /* 0x0002880000047ab9 */ /* 0x000fe20000000a00 */
[----:B--2--5:R-:W-:Y:S01]  /*20b10*/  IMAD.IADD R2, R11, 0x1, R0 ;  /* 0x000000010b027824 */ /* 0x024fe200078e0200 */
[----:B------:R-:W-:Y:S02]  /*20b20*/  ISETP.NE.U32.AND P2, PT, RZ, UR4, PT ;  /* 0x00000004ff007c0c */ /* 0x000fe4000bf45070 */
[----:B------:R0:W-:Y:S02]  /*20b30*/  STL [R1+0xc], R12 ;  /* 0x00000c0c01007387 */ /* 0x0001e40000100800 */
[----:B------:R-:W-:Y:S02]  /*20b40*/  ISETP.NE.AND.EX P2, PT, RZ, UR5, PT, P2 ;  /* 0x00000005ff007c0c */ /* 0x000fe4000bf45320 */
[----:B------:R0:W-:Y:S11]  /*20b50*/  STL [R1+0x18], R2 ;  /* 0x0000180201007387 */ /* 0x0001f60000100800 */
[----:B0-----:R-:W-:Y:S05]  /*20b60*/  @!P2 BRA `(.L_x_882) ;  /* 0x000000000014a947 */ /* 0x001fea0003800000 */
[----:B------:R-:W-:Y:S01]  /*20b70*/  IADD3 R2, P0, R14, UR4, RZ ;  /* 0x000000040e027c10 */ /* 0x000fe2000ff1e0ff */
[----:B------:R-:W-:-:S03]  /*20b80*/  ULDC.64 UR6, c[0x0][0x208] ;  /* 0x0000820000067ab9 */ /* 0x000fc60000000a00 */
[----:B------:R-:W-:-:S05]  /*20b90*/  IADD3.X R3, R13, UR5, RZ, P0, !PT ;  /* 0x000000050d037c10 */ /* 0x000fca00087fe4ff */
[----:B------:R0:W5:Y:S01]  /*20ba0*/  LDG.E R8, desc[UR6][R2.64] ;  /* 0x0000000602087981 */ /* 0x000162000c1e1900 */
[----:B------:R-:W-:Y:S05]  /*20bb0*/  BRA `(.L_x_883) ;  /* 0x0000000000147947 */ /* 0x000fea0003800000 */
.L_x_882:
[----:B------:R-:W-:Y:S05]  /*20bc0*/  @!P0 BRA `(.L_x_883) ;  /* 0x0000000000108947 */ /* 0x000fea0003800000 */
[----:B------:R-:W-:Y:S02]  /*20bd0*/  ULDC.64 UR4, c[0x0][0x208] ;  /* 0x0000820000047ab9 */ /* 0x000fe40000000a00 */
[----:B------:R-:W2:Y:S04]  /*20be0*/  LDG.E R8, desc[UR4][R6.64] ;  /* 0x0000000406087981 */ /* 0x000ea8000c1e1900 */
[----:B------:R-:W2:Y:S02]  /*20bf0*/  LDG.E R6, desc[UR4][R6.64+0x4] ;  /* 0x0000040406067981 */ /* 0x000ea4000c1e1900 */
[----:B--2---:R-:W-:-:S07]  /*20c00*/  IMAD.IADD R8, R6, 0x1, -R8 ;  /* 0x0000000106087824 */ /* 0x004fce00078e0a08 */
.L_x_883:
[----:B------:R-:W-:Y:S01]  /*20c10*/  ULDC.64 UR4, c[0x0][0x208] ;  /* 0x0000820000047ab9 */ /* 0x000fe20000000a00 */
[----:B-----5:R-:W-:Y:S01]  /*20c20*/  IMAD.IADD R0, R8, 0x1, -R0 ;  /* 0x0000000108007824 */ /* 0x020fe200078e0a00 */
[----:B0-----:R-:W2:Y:S04]  /*20c30*/  @P1 LDG.E R2, desc[UR4][R4.64] ;  /* 0x0000000404021981 */ /* 0x001ea8000c1e1900 */
[----:B------:R-:W2:Y:S01]  /*20c40*/  @P1 LDG.E R4, desc[UR4][R4.64+0x4] ;  /* 0x0000040404041981 */ /* 0x000ea2000c1e1900 */
[----:B------:R-:W-:Y:S01]  /*20c50*/  BSSY B0, `(.L_x_884) ;  /* 0x00001a9000007945 */ /* 0x000fe20003800000 */
[----:B--2---:R-:W-:-:S04]  /*20c60*/  @P1 IMAD.IADD R9, R4, 0x1, -R2 ;  /* 0x0000000104091824 */ /* 0x004fc800078e0a02 */
[----:B------:R-:W-:-:S04]  /*20c70*/  IMAD.IADD R3, R0, 0x1, R9 ;  /* 0x0000000100037824 */ /* 0x000fc800078e0209 */
[----:B------:R-:W-:Y:S01]  /*20c80*/  VIADD R2, R3, 0x4f ;  /* 0x0000004f03027836 */ /* 0x000fe20000000000 */
[----:B------:R0:W-:Y:S03]  /*20c90*/  STL [R1+0x4c], R3 ;  /* 0x00004c0301007387 */ /* 0x0001e60000100800 */
[----:B------:R-:W-:-:S05]  /*20ca0*/  IMAD.HI R2, R2, 0x66666667, RZ ;  /* 0x6666666702027827 */ /* 0x000fca00078e02ff */
[----:B0-----:R-:W-:-:S04]  /*20cb0*/  SHF.R.U32.HI R3, RZ, 0x1f, R2 ;  /* 0x0000001fff037819 */ /* 0x001fc80000011602 */
[----:B------:R-:W-:-:S05]  /*20cc0*/  LEA.HI.SX32 R4, R2, R3, 0x1b ;  /* 0x0000000302047211 */ /* 0x000fca00078fdaff */
[--C-:B------:R-:W-:Y:S01]  /*20cd0*/  IMAD R2, R4, 0x50, -R0.reuse ;  /* 0x0000005004027824 */ /* 0x100fe200078e0a00 */
[----:B------:R0:W-:Y:S01]  /*20ce0*/  STL [R1+0x38], R4 ;  /* 0x0000380401007387 */ /* 0x0001e20000100800 */
[----:B------:R-:W-:-:S03]  /*20cf0*/  IMAD.MOV R0, RZ, RZ, -R0 ;  /* 0x000000ffff007224 */ /* 0x000fc600078e0a00 */
[----:B------:R-:W-:Y:S02]  /*20d00*/  VIMNMX R9, R2, R9, PT ;  /* 0x0000000902097248 */ /* 0x000fe40003fe0100 */
[----:B------:R-:W-:-:S04]  /*20d10*/  VIMNMX R0, RZ, R0, !PT ;  /* 0x00000000ff007248 */ /* 0x000fc80007fe0100 */
[----:B------:R-:W-:Y:S01]  /*20d20*/  ISETP.GT.AND P0, PT, R9, R0, PT ;  /* 0x000000000900720c */ /* 0x000fe20003f04270 */
[----:B0-----:R-:W-:-:S12]  /*20d30*/  IMAD.WIDE.U32 R4, R0, -0x33333333, RZ ;  /* 0xcccccccd00047825 */ /* 0x001fd800078e00ff */
[----:B------:R-:W-:Y:S01]  /*20d40*/  @P0 VIADD R2, R9, 0x4f ;  /* 0x0000004f09020836 */ /* 0x000fe20000000000 */
[----:B------:R-:W-:-:S03]  /*20d50*/  SHF.R.U32.HI R9, RZ, 0x6, R5 ;  /* 0x00000006ff097819 */ /* 0x000fc60000011605 */
[----:B------:R-:W-:-:S04]  /*20d60*/  @P0 IMAD.HI R0, R2, 0x66666667, RZ ;  /* 0x6666666702000827 */ /* 0x000fc800078e02ff */
[----:B------:R-:W-:Y:S01]  /*20d70*/  IMAD.MOV.U32 R7, RZ, RZ, R9 ;  /* 0x000000ffff077224 */ /* 0x000fe200078e0009 */
[----:B------:R-:W-:-:S04]  /*20d80*/  @P0 SHF.R.U32.HI R2, RZ, 0x1f, R0 ;  /* 0x0000001fff020819 */ /* 0x000fc80000011600 */
[----:B------:R-:W-:Y:S02]  /*20d90*/  @P0 LEA.HI.SX32 R7, R0, R2, 0x1b ;  /* 0x0000000200070211 */ /* 0x000fe400078fdaff */
[----:B------:R-:W-:Y:S02]  /*20da0*/  PLOP3.LUT P0, PT, PT, PT, PT, 0x80, 0x0 ;  /* 0x000000000000781c */ /* 0x000fe40003f0f070 */
[----:B------:R-:W-:-:S13]  /*20db0*/  ISETP.GT.AND P2, PT, R7, R9, PT ;  /* 0x000000090700720c */ /* 0x000fda0003f44270 */
[----:B------:R-:W-:Y:S05]  /*20dc0*/  @!P2 BRA `(.L_x_885) ;  /* 0x000000180044a947 */ /* 0x000fea0003800000 */
[----:B------:R-:W-:Y:S01]  /*20dd0*/  UMOV UR4, 0xffffffff ;  /* 0xffffffff00047882 */ /* 0x000fe20000000000 */
[----:B------:R-:W-:Y:S02]  /*20de0*/  SEL R0, R12, RZ, !P1 ;  /* 0x000000ff0c007207 */ /* 0x000fe40004800000 */
[----:B------:R-:W-:Y:S05]  /*20df0*/  BRA.DIV UR4, `(.L_x_886) ;  /* 0x0000007e04647947 */ /* 0x000fea000b800000 */
[----:B------:R-:W0:Y:S02]  /*20e00*/  S2R R2, SR_TID.X ;  /* 0x0000000000027919 */ /* 0x000e240000002100 */
[----:B0-----:R-:W-:-:S04]  /*20e10*/  SHF.R.U32.HI R2, RZ, 0x5, R2 ;  /* 0x00000005ff027819 */ /* 0x001fc80000011602 */
[----:B------:R-:W-:-:S05]  /*20e20*/  LOP3.LUT R2, R2, 0x3, RZ, 0xc0, !PT ;  /* 0x0000000302027812 */ /* 0x000fca00078ec0ff */
[----:B------:R0:W2:Y:S02]  /*20e30*/  SHFL.IDX PT, R14, R2, RZ, 0x1f ;  /* 0x00001fff020e7589 */ /* 0x0000a400000e0000 */
.L_x_1068:
[----:B--2---:R-:W-:Y:S02]  /*20e40*/  ISETP.NE.AND P0, PT, R14, RZ, PT ;  /* 0x000000ff0e00720c */ /* 0x004fe40003f05270 */
[----:B------:R-:W-:-:S11]  /*20e50*/  PLOP3.LUT P6, PT, PT, PT, PT, 0x8, 0x0 ;  /* 0x000000000000781c */ /* 0x000fd60003fce170 */
[----:B------:R-:W-:Y:S05]  /*20e60*/  @P0 BRA `(.L_x_887) ;  /* 0x00000000000c0947 */ /* 0x000fea0003800000 */
[----:B------:R-:W-:-:S03]  /*20e70*/  UMOV UR4, 0xffffffff ;  /* 0xffffffff00047882 */ /* 0x000fc60000000000 */
[----:B------:R-:W-:Y:S05]  /*20e80*/  BRA.DIV UR4, `(.L_x_888) ;  /* 0x0000007e04747947 */ /* 0x000fea000b800000 */
[----:B------:R-:W-:-:S13]  /*20e90*/  ELECT P6, URZ, PT ;  /* 0x00000000003f782f */ /* 0x000fda00038c0000 */
.L_x_887:
[----:B0-----:R-:W2:Y:S04]  /*20ea0*/  LDL R2, [R1+0x54] ;  /* 0x0000540001027983 */ /* 0x001ea80000100800 */
[----:B------:R-:W3:Y:S01]  /*20eb0*/  LDL R4, [R1+0x4] ;  /* 0x0000040001047983 */ /* 0x000ee20000100800 */
[----:B------:R-:W-:Y:S01]  /*20ec0*/  BSSY B1, `(.L_x_889) ;  /* 0x0000008000017945 */ /* 0x000fe20003800000 */
[----:B--2---:R-:W-:-:S05]  /*20ed0*/  VIADD R2, R2, 0x1 ;  /* 0x0000000102027836 */ /* 0x004fca0000000000 */
[----:B------:R-:W-:-:S04]  /*20ee0*/  LEA.HI R3, R2, R2, RZ, 0x1 ;  /* 0x0000000202037211 */ /* 0x000fc800078f08ff */
[----:B------:R-:W-:-:S05]  /*20ef0*/  LOP3.LUT R3, R3, 0xfffffffe, RZ, 0xc0, !PT ;  /* 0xfffffffe03037812 */ /* 0x000fca00078ec0ff */
[----:B------:R-:W-:-:S05]  /*20f00*/  IMAD.IADD R2, R2, 0x1, -R3 ;  /* 0x0000000102027824 */ /* 0x000fca00078e0a03 */
[----:B------:R-:W-:-:S04]  /*20f10*/  SHF.L.U32 R2, R2, 0x1f, RZ ;  /* 0x0000001f02027819 */ /* 0x000fc800000006ff */
[----:B---3--:R-:W0:Y:S02]  /*20f20*/  SYNCS.PHASECHK.TRANS64.TRYWAIT P0, [R4+URZ+0x38820], R2 ;  /* 0x03882002040075a7 */ /* 0x008e24000800017f */
[----:B0-----:R-:W-:Y:S05]  /*20f30*/  @!P0 BRA `(.L_x_890) ;  /* 0x0000007c00688947 */ /* 0x001fea0003800000 */
.L_x_1071:
[----:B------:R-:W-:Y:S05]  /*20f40*/  BSYNC B1 ;  /* 0x0000000000017941 */ /* 0x000fea0003800000 */
.L_x_889:
[----:B------:R-:W-:Y:S04]  /*20f50*/  BSSY B1, `(.L_x_891) ;  /* 0x00000af000017945 */ /* 0x000fe80003800000 */
[----:B------:R-:W-:Y:S05]  /*20f60*/  @!P6 BRA `(.L_x_892) ;  /* 0x0000000800b4e947 */ /* 0x000fea0003800000 */
[----:B------:R-:W2:Y:S04]  /*20f70*/  LDL R6, [R1+0x4] ;  /* 0x0000040001067983 */ /* 0x000ea80000100800 */
[----:B------:R-:W2:Y:S04]  /*20f80*/  LDL R5, [R1+0x1c] ;  /* 0x00001c0001057983 */ /* 0x000ea80000100800 */
[----:B------:R-:W3:Y:S01]  /*20f90*/  LDL R4, [R1+0x24] ;  /* 0x0000240001047983 */ /* 0x000ee20000100800 */
[----:B------:R-:W-:Y:S01]  /*20fa0*/  BSSY B2, `(.L_x_893) ;  /* 0x0000008000027945 */ /* 0x000fe20003800000 */
[----:B0-----:R-:W0:Y:S02]  /*20fb0*/  S2R R3, SR_TID.X ;  /* 0x0000000000037919 */ /* 0x001e240000002100 */
[----:B0-----:R-:W-:-:S04]  /*20fc0*/  LOP3.LUT R3, R3, 0x7f, RZ, 0xc0, !PT ;  /* 0x0000007f03037812 */ /* 0x001fc800078ec0ff */
[----:B------:R-:W-:Y:S01]  /*20fd0*/  ISETP.NE.AND P1, PT, R3, RZ, PT ;  /* 0x000000ff0300720c */ /* 0x000fe20003f25270 */
[----:B--2---:R-:W-:Y:S01]  /*20fe0*/  IMAD R6, R5, 0x8, R6 ;  /* 0x0000000805067824 */ /* 0x004fe200078e0206 */
[----:B---3--:R-:W-:-:S04]  /*20ff0*/  SHF.L.U32 R8, R4, 0x1f, RZ ;  /* 0x0000001f04087819 */ /* 0x008fc800000006ff */
[----:B------:R-:W0:Y:S02]  /*21000*/  SYNCS.PHASECHK.TRANS64.TRYWAIT P0, [R6+URZ+0x388a0], R8 ;  /* 0x0388a008060075a7 */ /* 0x000e24000800017f */
[----:B0-----:R-:W-:Y:S05]  /*21010*/  @!P0 BRA `(.L_x_894) ;  /* 0x0000007c00488947 */ /* 0x001fea0003800000 */
.L_x_1072:
[----:B------:R-:W-:Y:S05]  /*21020*/  BSYNC B2 ;  /* 0x0000000000027941 */ /* 0x000fea0003800000 */
.L_x_893:
[----:B------:R-:W-:Y:S04]  /*21030*/  BSSY B2, `(.L_x_895) ;  /* 0x0000009000027945 */ /* 0x000fe80003800000 */
[----:B------:R-:W-:Y:S05]  /*21040*/  @P1 BRA `(.L_x_896) ;  /* 0x00000000001c1947 */ /* 0x000fea0003800000 */
[----:B------:R-:W2:Y:S01]  /*21050*/  S2R R3, SR_TID.X ;  /* 0x0000000000037919 */ /* 0x000ea20000002100 */
[----:B------:R-:W-:-:S04]  /*21060*/  IMAD.MOV.U32 R2, RZ, RZ, 0xa000 ;  /* 0x0000a000ff027424 */ /* 0x000fc800078e00ff */
[----:B------:R3:W-:Y:S01]  /*21070*/  SYNCS.ARRIVE.TRANS64 RZ, [R6+URZ+0x38890], R2 ;  /* 0x0388900206ff79a7 */ /* 0x0007e2000800003f */
[----:B--2---:R-:W-:-:S04]  /*21080*/  LOP3.LUT R3, R3, 0x1f, RZ, 0xc0, !PT ;  /* 0x0000001f03037812 */ /* 0x004fc800078ec0ff */
[----:B------:R-:W-:-:S13]  /*21090*/  ISETP.NE.AND P0, PT, R3, RZ, PT ;  /* 0x000000ff0300720c */ /* 0x000fda0003f05270 */
[----:B---3--:R-:W-:Y:S05]  /*210a0*/  @!P0 BRA `(.L_x_896) ;  /* 0x0000000000048947 */ /* 0x008fea0003800000 */
[----:B------:R-:W-:Y:S01]  /*210b0*/  BPT.TRAP 0x1 ;  /* 0x000000040000795c */ /* 0x000fe20000300000 */
.L_x_896:
[----:B------:R-:W-:Y:S05]  /*210c0*/  BSYNC B2 ;  /* 0x0000000000027941 */ /* 0x000fea0003800000 */
.L_x_895:
[----:B------:R-:W2:Y:S04]  /*210d0*/  LDL R4, [R1+0x4] ;  /* 0x0000040001047983 */ /* 0x000ea80000100800 */
[----:B------:R-:W2:Y:S01]  /*210e0*/  LDL R2, [R1+0x1c] ;  /* 0x00001c0001027983 */ /* 0x000ea20000100800 */
[----:B------:R-:W-:Y:S01]  /*210f0*/  IMAD.MOV.U32 R20, RZ, RZ, RZ ;  /* 0x000000ffff147224 */ /* 0x000fe200078e00ff */
[----:B------:R-:W-:Y:S01]  /*21100*/  UIADD3 UR4, UP0, UR38, 0x570, URZ ;  /* 0x0000057026047890 */ /* 0x000fe2000ff1e03f */
[----:B------:R-:W-:Y:S01]  /*21110*/  IMAD R3, R7, 0x50, R10 ;  /* 0x0000005007037824 */ /* 0x000fe200078e020a */
[----:B------:R-:W-:Y:S01]  /*21120*/  PLOP3.LUT P0, PT, PT, PT, PT, 0x80, 0x0 ;  /* 0x000000000000781c */ /* 0x000fe20003f0f070 */
[----:B------:R-:W-:Y:S01]  /*21130*/  UMOV UR6, 0x0 ;  /* 0x0000000000067882 */ /* 0x000fe20000000000 */
[----:B------:R-:W-:Y:S01]  /*21140*/  R2UR UR10, R20 ;  /* 0x00000000140a72ca */ /* 0x000fe200000e0000 */
[----:B------:R-:W-:Y:S01]  /*21150*/  VIADD R3, R3, 0xffffffb0 ;  /* 0xffffffb003037836 */ /* 0x000fe20000000000 */
[----:B------:R-:W-:Y:S01]  /*21160*/  UIADD3.X UR5, URZ, UR39, URZ, UP0, !UPT ;  /* 0x000000273f057290 */ /* 0x000fe200087fe43f */
[----:B------:R-:W-:Y:S01]  /*21170*/  UMOV UR7, 0x12f00000 ;  /* 0x12f0000000077882 */ /* 0x000fe20000000000 */
[----:B--2---:R-:W-:-:S02]  /*21180*/  IMAD R4, R2, 0xa000, R4 ;  /* 0x0000a00002047824 */ /* 0x004fc400078e0204 */
[----:B------:R-:W-:Y:S02]  /*21190*/  VIADD R2, R6, 0x38890 ;  /* 0x0003889006027836 */ /* 0x000fe40000000000 */
[----:B------:R-:W-:-:S07]  /*211a0*/  VIADD R5, R4, 0x24400 ;  /* 0x0002440004057836 */ /* 0x000fce0000000000 */
.L_x_897:
        /* <DEDUP_REMOVED lines=9> */
[----:B--2---:R-:W-:Y:S05]  /*21240*/  @P0 BRA.U.ANY `(.L_x_897) ;  /* 0xfffffffd00d80947 */ /* 0x004fea000393ffff */
[----:B------:R-:W-:Y:S01]  /*21250*/  IMAD.MOV.U32 R15, RZ, RZ, 0x40 ;  /* 0x00000040ff0f7424 */ /* 0x000fe200078e00ff */
[----:B------:R-:W-:Y:S01]  /*21260*/  PLOP3.LUT P0, PT, PT, PT, PT, 0x80, 0x0 ;  /* 0x000000000000781c */ /* 0x000fe20003f0f070 */
[----:B------:R-:W-:Y:S01]  /*21270*/  VIADD R5, R4, 0x26c00 ;  /* 0x00026c0004057836 */ /* 0x000fe20000000000 */
[----:B------:R-:W-:Y:S01]  /*21280*/  UMOV UR6, 0x0 ;  /* 0x0000000000067882 */ /* 0x000fe20000000000 */
[----:B------:R-:W-:Y:S01]  /*21290*/  UMOV UR7, 0x12f00000 ;  /* 0x12f0000000077882 */ /* 0x000fe20000000000 */
[----:B------:R-:W-:-:S15]  /*212a0*/  R2UR UR10, R15 ;  /* 0x000000000f0a72ca */ /* 0x000fde00000e0000 */
.L_x_898:
        /* <DEDUP_REMOVED lines=16> */
.L_x_899:
        /* <DEDUP_REMOVED lines=16> */
.L_x_900:
        /* <DEDUP_REMOVED lines=10> */
[----:B------:R-:W2:Y:S01]  /*21550*/  SYNCS.PHASECHK.TRANS64.TRYWAIT P0, [R6+URZ+0x388c0], R8 ;  /* 0x0388c008060075a7 */ /* 0x000ea2000800017f */
[----:B------:R-:W-:Y:S04]  /*21560*/  BSSY B2, `(.L_x_901) ;  /* 0x0000002000027945 */ /* 0x000fe80003800000 */
[----:B--2---:R-:W-:Y:S05]  /*21570*/  @!P0 BRA `(.L_x_902) ;  /* 0x0000007800048947 */ /* 0x004fea0003800000 */
.L_x_1073:
[----:B------:R-:W-:Y:S05]  /*21580*/  BSYNC B2 ;  /* 0x0000000000027941 */ /* 0x000fea0003800000 */
.L_x_901:
[----:B------:R-:W-:Y:S01]  /*21590*/  BSSY B2, `(.L_x_903) ;  /* 0x000000b000027945 */ /* 0x000fe20003800000 */
[----:B------:R-:W-:Y:S02]  /*215a0*/  IMAD.MOV.U32 R12, RZ, RZ, 0x0 ;  /* 0x00000000ff0c7424 */ /* 0x000fe400078e00ff */
[----:B------:R-:W-:Y:S01]  /*215b0*/  IMAD.MOV.U32 R13, RZ, RZ, 0x12f00000 ;  /* 0x12f00000ff0d7424 */ /* 0x000fe200078e00ff */
[----:B------:R-:W-:Y:S06]  /*215c0*/  @P1 BRA `(.L_x_904) ;  /* 0x00000000001c1947 */ /* 0x000fec0003800000 */
[----:B------:R-:W3:Y:S01]  /*215d0*/  S2R R5, SR_TID.X ;  /* 0x0000000000057919 */ /* 0x000ee20000002100 */
[----:B------:R-:W-:-:S04]  /*215e0*/  IMAD.MOV.U32 R2, RZ, RZ, 0xa000 ;  /* 0x0000a000ff027424 */ /* 0x000fc800078e00ff */
[----:B------:R4:W-:Y:S01]  /*215f0*/  SYNCS.ARRIVE.TRANS64 RZ, [R6+URZ+0x388b0], R2 ;  /* 0x0388b00206ff79a7 */ /* 0x0009e2000800003f */
[----:B---3--:R-:W-:-:S04]  /*21600*/  LOP3.LUT R5, R5, 0x1f, RZ, 0xc0, !PT ;  /* 0x0000001f05057812 */ /* 0x008fc800078ec0ff */
[----:B------:R-:W-:-:S13]  /*21610*/  ISETP.NE.AND P0, PT, R5, RZ, PT ;  /* 0x000000ff0500720c */ /* 0x000fda0003f05270 */
[----:B----4-:R-:W-:Y:S05]  /*21620*/  @!P0 BRA `(.L_x_904) ;  /* 0x0000000000048947 */ /* 0x010fea0003800000 */
[----:B------:R-:W-:Y:S01]  /*21630*/  BPT.TRAP 0x1 ;  /* 0x000000040000795c */ /* 0x000fe20000300000 */
.L_x_904:
[----:B------:R-:W-:Y:S05]  /*21640*/  BSYNC B2 ;  /* 0x0000000000027941 */ /* 0x000fea0003800000 */
.L_x_903:
[----:B------:R-:W-:Y:S01]  /*21650*/  R2UR UR10, R20 ;  /* 0x00000000140a72ca */ /* 0x000fe200000e0000 */
[----:B------:R-:W-:Y:S01]  /*21660*/  UIADD3 UR4, UP0, UR38, 0x670, URZ ;  /* 0x0000067026047890 */ /* 0x000fe2000ff1e03f */
[----:B------:R-:W-:Y:S01]  /*21670*/  R2UR UR6, R12 ;  /* 0x000000000c0672ca */ /* 0x000fe200000e0000 */
[----:B0-2---:R-:W-:Y:S01]  /*21680*/  VIADD R6, R6, 0x388b0 ;  /* 0x000388b006067836 */ /* 0x005fe20000000000 */
[----:B------:R-:W-:Y:S01]  /*21690*/  R2UR UR7, R13 ;  /* 0x000000000d0772ca */ /* 0x000fe200000e0000 */
[----:B------:R-:W-:Y:S01]  /*216a0*/  VIADD R2, R4, 0x400 ;  /* 0x0000040004027836 */ /* 0x000fe20000000000 */
[----:B------:R-:W-:Y:S01]  /*216b0*/  PLOP3.LUT P0, PT, PT, PT, PT, 0x80, 0x0 ;  /* 0x000000000000781c */ /* 0x000fe20003f0f070 */
[----:B------:R-:W-:-:S12]  /*216c0*/  UIADD3.X UR5, URZ, UR39, URZ, UP0, !UPT ;  /* 0x000000273f057290 */ /* 0x000fd800087fe43f */
.L_x_905:
        /* <DEDUP_REMOVED lines=15> */
.L_x_906:
        /* <DEDUP_REMOVED lines=15> */
.L_x_907:
        /* <DEDUP_REMOVED lines=15> */
.L_x_908:
        /* <DEDUP_REMOVED lines=10> */
.L_x_892:
[----:B------:R-:W-:Y:S05]  /*21a40*/  BSYNC B1 ;  /* 0x0000000000017941 */ /* 0x000fea0003800000 */
.L_x_891:
[----:B0-----:R-:W2:Y:S04]  /*21a50*/  LDL.LU R2, [R1+0x1c] ;  /* 0x00001c0001027983 */ /* 0x001ea80000300800 */
[----:B------:R-:W3:Y:S01]  /*21a60*/  LDL.LU R5, [R1+0x24] ;  /* 0x0000240001057983 */ /* 0x000ee20000300800 */
[----:B------:R-:W-:Y:S01]  /*21a70*/  VIADD R7, R7, 0xfffffffe ;  /* 0xfffffffe07077836 */ /* 0x000fe20000000000 */
[----:B------:R-:W-:-:S04]  /*21a80*/  PLOP3.LUT P0, PT, PT, PT, PT, 0x8, 0x0 ;  /* 0x000000000000781c */ /* 0x000fc80003f0e170 */
[----:B------:R-:W-:Y:S01]  /*21a90*/  ISETP.GE.AND P2, PT, R7, R9, PT ;  /* 0x000000090700720c */ /* 0x000fe20003f46270 */
[----:B--2---:R-:W-:-:S05]  /*21aa0*/  VIADD R2, R2, 0x1 ;  /* 0x0000000102027836 */ /* 0x004fca0000000000 */
[----:B------:R-:W-:-:S04]  /*21ab0*/  ISETP.NE.AND P1, PT, R2, 0x2, PT ;  /* 0x000000020200780c */ /* 0x000fc80003f25270 */
[----:B------:R-:W-:Y:S02]  /*21ac0*/  SEL R3, RZ, 0x1, P1 ;  /* 0x00000001ff037807 */ /* 0x000fe40000800000 */
[----:B------:R-:W-:Y:S02]  /*21ad0*/  SEL R2, R2, RZ, P1 ;  /* 0x000000ff02027207 */ /* 0x000fe40000800000 */
[----:B---3--:R-:W-:-:S03]  /*21ae0*/  LOP3.LUT R5, R5, R3, RZ, 0x3c, !PT ;  /* 0x0000000305057212 */ /* 0x008fc600078e3cff */
[----:B------:R0:W-:Y:S04]  /*21af0*/  STL [R1+0x1c], R2 ;  /* 0x00001c0201007387 */ /* 0x0001e80000100800 */
[----:B------:R0:W-:Y:S01]  /*21b00*/  STL [R1+0x24], R5 ;  /* 0x0000240501007387 */ /* 0x0001e20000100800 */
[----:B------:R-:W-:Y:S05]  /*21b10*/  @!P2 BRA `(.L_x_885) ;  /* 0x0000000800f0a947 */ /* 0x000fea0003800000 */
.L_x_927:
[----:B------:R-:W-:Y:S05]  /*21b20*/  YIELD ;  /* 0x0000000000007946 */ /* 0x000fea0003800000 */
[----:B------:R-:W-:Y:S04]  /*21b30*/  BSSY B1, `(.L_x_909) ;  /* 0x00000ae000017945 */ /* 0x000fe80003800000 */
[----:B--2---:R-:W-:Y:S05]  /*21b40*/  @!P6 BRA `(.L_x_910) ;  /* 0x0000000800b0e947 */ /* 0x004fea0003800000 */
[----:B0-----:R-:W2:Y:S04]  /*21b50*/  LDL R5, [R1+0x4] ;  /* 0x0000040001057983 */ /* 0x001ea80000100800 */
[----:B------:R-:W2:Y:S04]  /*21b60*/  LDL R4, [R1+0x1c] ;  /* 0x00001c0001047983 */ /* 0x000ea80000100800 */
[----:B------:R-:W3:Y:S01]  /*21b70*/  LDL R3, [R1+0x24] ;  /* 0x0000240001037983 */ /* 0x000ee20000100800 */
[----:B------:R-:W-:Y:S01]  /*21b80*/  BSSY B2, `(.L_x_911) ;  /* 0x0000008000027945 */ /* 0x000fe20003800000 */
[----:B------:R-:W0:Y:S02]  /*21b90*/  S2R R2, SR_TID.X ;  /* 0x0000000000027919 */ /* 0x000e240000002100 */
[----:B0-----:R-:W-:-:S04]  /*21ba0*/  LOP3.LUT R2, R2, 0x7f, RZ, 0xc0, !PT ;  /* 0x0000007f02027812 */ /* 0x001fc800078ec0ff */
[----:B------:R-:W-:Y:S01]  /*21bb0*/  ISETP.NE.AND P2, PT, R2, RZ, PT ;  /* 0x000000ff0200720c */ /* 0x000fe20003f45270 */
[----:B--2---:R-:W-:Y:S01]  /*21bc0*/  IMAD R6, R4, 0x8, R5 ;  /* 0x0000000804067824 */ /* 0x004fe200078e0205 */
[----:B---3--:R-:W-:-:S04]  /*21bd0*/  SHF.L.U32 R5, R3, 0x1f, RZ ;  /* 0x0000001f03057819 */ /* 0x008fc800000006ff */
[----:B------:R-:W0:Y:S02]  /*21be0*/  SYNCS.PHASECHK.TRANS64.TRYWAIT P1, [R6+URZ+0x388a0], R5 ;  /* 0x0388a005060075a7 */ /* 0x000e24000802017f */
[----:B0-----:R-:W-:Y:S05]  /*21bf0*/  @!P1 BRA `(.L_x_912) ;  /* 0x0000007000789947 */ /* 0x001fea0003800000 */
.L_x_1074:
[----:B------:R-:W-:Y:S05]  /*21c00*/  BSYNC B2 ;  /* 0x0000000000027941 */ /* 0x000fea0003800000 */
.L_x_911:
        /* <DEDUP_REMOVED lines=9> */
.L_x_914:
[----:B------:R-:W-:Y:S05]  /*21ca0*/  BSYNC B2 ;  /* 0x0000000000027941 */ /* 0x000fea0003800000 */
.L_x_913:
[----:B------:R-:W2:Y:S04]  /*21cb0*/  LDL R3, [R1+0x4] ;  /* 0x0000040001037983 */ /* 0x000ea80000100800 */
[----:B------:R-:W2:Y:S01]  /*21cc0*/  LDL R2, [R1+0x1c] ;  /* 0x00001c0001027983 */ /* 0x000ea20000100800 */
[----:B------:R-:W-:Y:S01]  /*21cd0*/  IMAD.MOV.U32 R11, RZ, RZ, RZ ;  /* 0x000000ffff0b7224 */ /* 0x000fe200078e00ff */
[----:B------:R-:W-:Y:S01]  /*21ce0*/  UIADD3 UR4, UP0, UR38, 0x570, URZ ;  /* 0x0000057026047890 */ /* 0x000fe2000ff1e03f */
[----:B------:R-:W-:Y:S01]  /*21cf0*/  PLOP3.LUT P1, PT, PT, PT, PT, 0x80, 0x0 ;  /* 0x000000000000781c */ /* 0x000fe20003f2f070 */
[----:B------:R-:W-:Y:S01]  /*21d00*/  UMOV UR6, 0x0 ;  /* 0x0000000000067882 */ /* 0x000fe20000000000 */
[----:B------:R-:W-:Y:S01]  /*21d10*/  UMOV UR7, 0x12f00000 ;  /* 0x12f0000000077882 */ /* 0x000fe20000000000 */
[----:B------:R-:W-:Y:S01]  /*21d20*/  R2UR UR10, R11 ;  /* 0x000000000b0a72ca */ /* 0x000fe200000e0000 */
[----:B------:R-:W-:Y:S01]  /*21d30*/  UIADD3.X UR5, URZ, UR39, URZ, UP0, !UPT ;  /* 0x000000273f057290 */ /* 0x000fe200087fe43f */
[----:B--2---:R-:W-:-:S02]  /*21d40*/  IMAD R4, R2, 0xa000, R3 ;  /* 0x0000a00002047824 */ /* 0x004fc400078e0203 */
[----:B------:R-:W-:Y:S02]  /*21d50*/  IMAD R3, R7, 0x50, R10 ;  /* 0x0000005007037824 */ /* 0x000fe400078e020a */
[----:B------:R-:W-:Y:S02]  /*21d60*/  VIADD R2, R6, 0x38890 ;  /* 0x0003889006027836 */ /* 0x000fe40000000000 */
[----:B------:R-:W-:-:S07]  /*21d70*/  VIADD R8, R4, 0x24400 ;  /* 0x0002440004087836 */ /* 0x000fce0000000000 */
.L_x_915:
        /* <DEDUP_REMOVED lines=16> */
.L_x_916:
        /* <DEDUP_REMOVED lines=16> */
.L_x_917:
        /* <DEDUP_REMOVED lines=16> */
.L_x_918:
        /* <DEDUP_REMOVED lines=13> */
.L_x_1075:
[----:B------:R-:W-:Y:S05]  /*22150*/  BSYNC B2 ;  /* 0x0000000000027941 */ /* 0x000fea0003800000 */
.L_x_919:
        /* <DEDUP_REMOVED lines=11> */
.L_x_922:
[----:B------:R-:W-:Y:S05]  /*22210*/  BSYNC B2 ;  /* 0x0000000000027941 */ /* 0x000fea0003800000 */
.L_x_921:
        /* <DEDUP_REMOVED lines=8> */
.L_x_923:
        /* <DEDUP_REMOVED lines=15> */
.L_x_924:
        /* <DEDUP_REMOVED lines=15> */
.L_x_925:
        /* <DEDUP_REMOVED lines=15> */
.L_x_926:
        /* <DEDUP_REMOVED lines=10> */
.L_x_910:
[----:B------:R-:W-:Y:S05]  /*22610*/  BSYNC B1 ;  /* 0x0000000000017941 */ /* 0x000fea0003800000 */
.L_x_909:
[----:B0-----:R-:W2:Y:S04]  /*22620*/  LDL.LU R2, [R1+0x1c] ;  /* 0x00001c0001027983 */ /* 0x001ea80000300800 */
[----:B------:R-:W3:Y:S01]  /*22630*/  LDL.LU R5, [R1+0x24] ;  /* 0x0000240001057983 */ /* 0x000ee20000300800 */
[C---:B------:R-:W-:Y:S01]  /*22640*/  ISETP.GT.AND P2, PT, R7.reuse, R9, PT ;  /* 0x000000090700720c */ /* 0x040fe20003f44270 */
[----:B------:R-:W-:Y:S02]  /*22650*/  VIADD R7, R7, 0xffffffff ;  /* 0xffffffff07077836 */ /* 0x000fe40000000000 */
[----:B--2---:R-:W-:-:S05]  /*22660*/  VIADD R2, R2, 0x1 ;  /* 0x0000000102027836 */ /* 0x004fca0000000000 */
[----:B------:R-:W-:-:S04]  /*22670*/  ISETP.NE.AND P1, PT, R2, 0x2, PT ;  /* 0x000000020200780c */ /* 0x000fc80003f25270 */
[----:B------:R-:W-:Y:S02]  /*22680*/  SEL R3, RZ, 0x1, P1 ;  /* 0x00000001ff037807 */ /* 0x000fe40000800000 */
[----:B------:R-:W-:Y:S02]  /*22690*/  SEL R2, R2, RZ, P1 ;  /* 0x000000ff02027207 */ /* 0x000fe40000800000 */
[----:B---3--:R-:W-:-:S05]  /*226a0*/  LOP3.LUT R5, R5, R3, RZ, 0x3c, !PT ;  /* 0x0000000305057212 */ /* 0x008fca00078e3cff */
[----:B------:R2:W-:Y:S04]  /*226b0*/  STL [R1+0x24], R5 ;  /* 0x0000240501007387 */ /* 0x0005e80000100800 */
[----:B------:R2:W-:Y:S01]  /*226c0*/  STL [R1+0x1c], R2 ;  /* 0x00001c0201007387 */ /* 0x0005e20000100800 */
[----:B------:R-:W-:Y:S05]  /*226d0*/  @P2 BRA `(.L_x_927) ;  /* 0xfffffff400102947 */ /* 0x000fea000383ffff */
.L_x_885:
[----:B------:R-:W-:Y:S05]  /*226e0*/  BSYNC B0 ;  /* 0x0000000000007941 */ /* 0x000fea0003800000 */
.L_x_884:
[----:B0-2---:R-:W2:Y:S01]  /*226f0*/  LDL R2, [R1+0x4c] ;  /* 0x00004c0001027983 */ /* 0x005ea20000100800 */
[----:B------:R-:W-:Y:S05]  /*22700*/  @!P0 WARPSYNC.ALL ;  /* 0x0000000000008948 */ /* 0x000fea0003800000 */
[----:B------:R-:W-:Y:S06]  /*22710*/  @!P0 BAR.SYNC.DEFER_BLOCKING 0xc, 0x180 ;  /* 0x0306000000008b1d */ /* 0x000fec0000010000 */
[----:B------:R-:W-:Y:S01]  /*22720*/  BSSY B7, `(.L_x_928) ;  /* 0x00004fa000077945 */ /* 0x000fe20003800000 */
[----:B--2---:R-:W-:-:S13]  /*22730*/  ISETP.GT.AND P0, PT, R2, RZ, PT ;  /* 0x000000ff0200720c */ /* 0x004fda0003f04270 */
[----:B------:R-:W-:Y:S05]  /*22740*/  @P0 BRA `(.L_x_929) ;  /* 0x0000000000480947 */ /* 0x000fea0003800000 */
[----:B------:R-:W0:Y:S02]  /*22750*/  S2R R2, SR_TID.X ;  /* 0x0000000000027919 */ /* 0x000e240000002100 */
[----:B0-----:R-:W-:-:S04]  /*22760*/  LOP3.LUT R2, R2, 0x7f, RZ, 0xc0, !PT ;  /* 0x0000007f02027812 */ /* 0x001fc800078ec0ff */
[----:B------:R-:W-:-:S13]  /*22770*/  ISETP.NE.AND P0, PT, R2, RZ, PT ;  /* 0x000000ff0200720c */ /* 0x000fda0003f05270 */
[----:B------:R-:W-:Y:S05]  /*22780*/  @P0 BRA `(.L_x_930) ;  /* 0x0000004c00cc0947 */ /* 0x000fea0003800000 */
[----:B------:R-:W0:Y:S01]  /*22790*/  S2R R2, SR_LANEID ;  /* 0x0000000000027919 */ /* 0x000e220000000000 */
[----:B------:R-:W-:Y:S01]  /*227a0*/  VOTEU.ANY UR4, UPT, PT ;  /* 0x0000000000047886 */ /* 0x000fe200038e0100 */
[----:B------:R-:W2:Y:S01]  /*227b0*/  LDC.64 R4, c[0x0][0xc60] ;  /* 0x00031800ff047b82 */ /* 0x000ea20000000a00 */
[----:B------:R-:W0:Y:S01]  /*227c0*/  FLO.U32 R0, UR4 ;  /* 0x0000000400007d00 */ /* 0x000e2200080e0000 */
[----:B------:R-:W-:Y:S01]  /*227d0*/  ULDC.64 UR6, c[0x0][0x208] ;  /* 0x0000820000067ab9 */ /* 0x000fe20000000a00 */
[----:B0-----:R-:W-:-:S06]  /*227e0*/  ISETP.EQ.U32.AND P0, PT, R0, R2, PT ;  /* 0x000000020000720c */ /* 0x001fcc0003f02070 */
[----:B------:R-:W2:Y:S07]  /*227f0*/  POPC R2, UR4 ;  /* 0x0000000400027d09 */ /* 0x000eae0008000000 */
[----:B--2---:R-:W2:Y:S04]  /*22800*/  @P0 ATOMG.E.ADD.STRONG.GPU PT, R2, desc[UR6][R4.64], R2 ;  /* 0x00000002040209a8 */ /* 0x004ea800081ee1c6 */
[----:B--2---:R0:W2:Y:S02]  /*22810*/  SHFL.IDX PT, R2, R2, R0, 0x1f ;  /* 0x00001f0002027589 */ /* 0x0040a400000e0000 */
[----:B0-----:R-:W0:Y:S02]  /*22820*/  S2R R0, SR_LTMASK ;  /* 0x0000000000007919 */ /* 0x001e240000003900 */
[----:B0-----:R-:W-:-:S06]  /*22830*/  LOP3.LUT R0, R0, UR4, RZ, 0xc0, !PT ;  /* 0x0000000400007c12 */ /* 0x001fcc000f8ec0ff */
[----:B------:R-:W2:Y:S02]  /*22840*/  POPC R0, R0 ;  /* 0x0000000000007309 */ /* 0x000ea40000000000 */
[----:B--2---:R-:W-:Y:S01]  /*22850*/  IADD3 R16, R2, UR36, R0 ;  /* 0x0000002402107c10 */ /* 0x004fe2000fffe000 */
[----:B------:R-:W-:Y:S06]  /*22860*/  BRA `(.L_x_930) ;  /* 0x0000004c00947947 */ /* 0x000fec0003800000 */
.L_x_929:
[----:B------:R-:W2:Y:S01]  /*22870*/  LDL R0, [R1+0x4] ;  /* 0x0000040001007983 */ /* 0x000ea20000100800 */
[----:B------:R-:W-:Y:S01]  /*22880*/  BSSY B6, `(.L_x_931) ;  /* 0x0000014000067945 */ /* 0x000fe20003800000 */
[----:B--2---:R-:W-:-:S05]  /*22890*/  VIADD R0, R0, 0x24400 ;  /* 0x0002440000007836 */ /* 0x004fca0000000000 */
[----:B------:R-:W-:-:S13]  /*228a0*/  LOP3.LUT P0, RZ, R0, 0x3ff, RZ, 0xc0, !PT ;  /* 0x000003ff00ff7812 */ /* 0x000fda000780c0ff */
[----:B------:R-:W-:Y:S05]  /*228b0*/  @!P0 BRA `(.L_x_932) ;  /* 0x0000000000408947 */ /* 0x000fea0003800000 */
        /* <DEDUP_REMOVED lines=16> */
.L_x_932:
[----:B------:R-:W-:Y:S05]  /*229c0*/  BSYNC B6 ;  /* 0x0000000000067941 */ /* 0x000fea0003800000 */
.L_x_931:
        /* <DEDUP_REMOVED lines=20> */
[----:B-12---:R-:W-:Y:S05]  /*22b10*/  CALL.ABS.NOINC R2 ;  /* 0x0000000002007343 */ /* 0x006fea0003c00000 */
.L_x_935:
        /* <DEDUP_REMOVED lines=16> */
.L_x_934:
[----:B------:R-:W-:Y:S05]  /*22c20*/  BSYNC B6 ;  /* 0x0000000000067941 */ /* 0x000fea0003800000 */
.L_x_933:
[----:B------:R-:W2:Y:S01]  /*22c30*/  LDL.LU R2, [R1] ;  /* 0x0000000001027983 */ /* 0x000ea20000300800 */
[----:B------:R-:W-:-:S03]  /*22c40*/  ULDC.64 UR4, c[0x0][0x9f8] ;  /* 0x00027e0000047ab9 */ /* 0x000fc60000000a00 */
[----:B------:R-:W3:Y:S04]  /*22c50*/  LDL.LU R4, [R1+0x28] ;  /* 0x0000280001047983 */ /* 0x000ee80000300800 */
[----:B------:R-:W4:Y:S01]  /*22c60*/  LDL R7, [R1+0xc] ;  /* 0x00000c0001077983 */ /* 0x000f220000100800 */
[----:B------:R-:W-:Y:S01]  /*22c70*/  ISETP.NE.U32.AND P0, PT, RZ, UR4, PT ;  /* 0x00000004ff007c0c */ /* 0x000fe2000bf05070 */
[----:B------:R-:W-:Y:S02]  /*22c80*/  ULDC.64 UR6, c[0x0][0x208] ;  /* 0x0000820000067ab9 */ /* 0x000fe40000000a00 */
[----:B------:R-:W5:Y:S01]  /*22c90*/  LDL R0, [R1+0x38] ;  /* 0x0000380001007983 */ /* 0x000f620000100800 */
[----:B------:R-:W-:-:S13]  /*22ca0*/  ISETP.NE.AND.EX P0, PT, RZ, UR5, PT, P0 ;  /* 0x00000005ff007c0c */ /* 0x000fda000bf05300 */
[----:B--2---:R-:W-:-:S04]  /*22cb0*/  @P0 IADD3 R2, P1, R2, UR4, RZ ;  /* 0x0000000402020c10 */ /* 0x004fc8000ff3e0ff */
[----:B---3--:R-:W-:Y:S01]  /*22cc0*/  @P0 IADD3.X R3, R4, UR5, RZ, P1, !PT ;  /* 0x0000000504030c10 */ /* 0x008fe20008ffe4ff */
[----:B------:R-:W-:-:S04]  /*22cd0*/  ULDC.64 UR4, c[0x0][0xa08] ;  /* 0x0002820000047ab9 */ /* 0x000fc80000000a00 */
[----:B----4-:R0:W2:Y:S01]  /*22ce0*/  @P0 LDG.E R7, desc[UR6][R2.64] ;  /* 0x0000000602070981 */ /* 0x0100a2000c1e1900 */
[----:B-----5:R-:W-:Y:S01]  /*22cf0*/  VIADD R9, R0, 0xffffffff ;  /* 0xffffffff00097836 */ /* 0x020fe20000000000 */
[----:B0-----:R-:W0:Y:S01]  /*22d00*/  LDC.64 R2, c[0x0][0x418] ;  /* 0x00010600ff027b82 */ /* 0x001e220000000a00 */
[----:B--2---:R-:W-:Y:S01]  /*22d10*/  SHF.R.S32.HI R8, RZ, 0x1f, R7 ;  /* 0x0000001fff087819 */ /* 0x004fe20000011407 */
[----:B------:R2:W-:Y:S04]  /*22d20*/  @P0 STL [R1+0xc], R7 ;  /* 0x00000c0701000387 */ /* 0x0005e80000100800 */
[----:B------:R2:W-:Y:S04]  /*22d30*/  STL [R1+0x3c], R9 ;  /* 0x00003c0901007387 */ /* 0x0005e80000100800 */
[----:B------:R2:W-:Y:S01]  /*22d40*/  STL [R1+0x28], R8 ;  /* 0x0000280801007387 */ /* 0x0005e20000100800 */
[----:B0-----:R-:W-:Y:S01]  /*22d50*/  LOP3.LUT P0, RZ, R2, UR4, RZ, 0xfc, !PT ;  /* 0x0000000402ff7c12 */ /* 0x001fe2000f80fcff */
[----:B------:R-:W-:-:S03]  /*22d60*/  UMOV UR4, 0xffffffff ;  /* 0xffffffff00047882 */ /* 0x000fc60000000000 */
[----:B------:R-:W-:-:S04]  /*22d70*/  LOP3.LUT P0, RZ, R3, UR5, RZ, 0xfc, P0 ;  /* 0x0000000503ff7c12 */ /* 0x000fc8000800fcff */
[----:B------:R-:W-:Y:S01]  /*22d80*/  SEL R0, R7, RZ, !P0 ;  /* 0x000000ff07007207 */ /* 0x000fe20004000000 */
[----:B--2---:R-:W-:Y:S08]  /*22d90*/  BRA.DIV UR4, `(.L_x_936) ;  /* 0x0000006204387947 */ /* 0x004ff0000b800000 */
[----:B------:R-:W0:Y:S02]  /*22da0*/  S2R R4, SR_TID.X ;  /* 0x0000000000047919 */ /* 0x000e240000002100 */
[----:B0-----:R-:W-:-:S04]  /*22db0*/  SHF.R.U32.HI R4, RZ, 0x5, R4 ;  /* 0x00000005ff047819 */ /* 0x001fc80000011604 */
[----:B------:R-:W-:-:S05]  /*22dc0*/  LOP3.LUT R4, R4, 0x3, RZ, 0xc0, !PT ;  /* 0x0000000304047812 */ /* 0x000fca00078ec0ff */
[----:B------:R0:W2:Y:S02]  /*22dd0*/  SHFL.IDX PT, R14, R4, RZ, 0x1f ;  /* 0x00001fff040e7589 */ /* 0x0000a400000e0000 */
.L_x_1078:
[----:B0-----:R-:W3:Y:S01]  /*22de0*/  LDL.LU R4, [R1+0x20] ;  /* 0x0000200001047983 */ /* 0x001ee20000300800 */
[----:B------:R-:W-:Y:S02]  /*22df0*/  PLOP3.LUT P1, PT, PT, PT, PT, 0x8, 0x0 ;  /* 0x000000000000781c */ /* 0x000fe40003f2e170 */
[----:B--2---:R-:W-:Y:S01]  /*22e00*/  ISETP.NE.AND P0, PT, R14, RZ, PT ;  /* 0x000000ff0e00720c */ /* 0x004fe20003f05270 */
[----:B------:R0:W-:Y:S01]  /*22e10*/  STL [R1], R0 ;  /* 0x0000000001007387 */ /* 0x0001e20000100800 */
[----:B---3--:R-:W-:-:S09]  /*22e20*/  LOP3.LUT R4, R4, 0xfffffffe, RZ, 0xc0, !PT ;  /* 0xfffffffe04047812 */ /* 0x008fd200078ec0ff */
[----:B------:R-:W-:-:S05]  /*22e30*/  @P1 LOP3.LUT R4, R4, 0x1, RZ, 0xfc, !PT ;  /* 0x0000000104041812 */ /* 0x000fca00078efcff */
[----:B------:R0:W-:Y:S01]  /*22e40*/  STL [R1+0x20], R4 ;  /* 0x0000200401007387 */ /* 0x0001e20000100800 */
[----:B------:R-:W-:Y:S05]  /*22e50*/  @P0 BRA `(.L_x_937) ;  /* 0x0000000400640947 */ /* 0x000fea0003800000 */
[----:B------:R-:W-:-:S03]  /*22e60*/  UMOV UR4, 0xffffffff ;  /* 0xffffffff00047882 */ /* 0x000fc60000000000 */
[----:B------:R-:W-:Y:S05]  /*22e70*/  BRA.DIV UR4, `(.L_x_938) ;  /* 0x0000006204347947 */ /* 0x000fea000b800000 */
[----:B------:R-:W-:-:S13]  /*22e80*/  ELECT P6, URZ, PT ;  /* 0x00000000003f782f */ /* 0x000fda00038c0000 */
.L_x_1081:
[----:B------:R-:W-:Y:S05]  /*22e90*/  @!P6 BRA `(.L_x_937) ;  /* 0x000000040054e947 */ /* 0x000fea0003800000 */
[----:B------:R2:W-:Y:S01]  /*22ea0*/  STL [R1+0x14], R9 ;  /* 0x0000140901007387 */ /* 0x0005e20000100800 */
[----:B------:R-:W-:-:S04]  /*22eb0*/  ISETP.NE.U32.AND P0, PT, R2, RZ, PT ;  /* 0x000000ff0200720c */ /* 0x000fc80003f05070 */
[----:B------:R-:W-:-:S13]  /*22ec0*/  ISETP.NE.AND.EX P0, PT, R3, RZ, PT, P0 ;  /* 0x000000ff0300720c */ /* 0x000fda0003f05300 */
[----:B--2---:R-:W-:Y:S05]  /*22ed0*/  @!P0 BRA `(.L_x_939) ;  /* 0x0000000000548947 */ /* 0x004fea0003800000 */
[----:B------:R-:W2:Y:S01]  /*22ee0*/  LDC R6, c[0x0][0x43c] ;  /* 0x00010f00ff067b82 */ /* 0x000ea20000000800 */
[----:B0-----:R-:W-:Y:S01]  /*22ef0*/  IMAD.MOV.U32 R0, RZ, RZ, R9 ;  /* 0x000000ffff007224 */ /* 0x001fe200078e0009 */
[----:B------:R-:W-:Y:S01]  /*22f00*/  ULDC.64 UR4, c[0x0][0x428] ;  /* 0x00010a0000047ab9 */ /* 0x000fe20000000a00 */
[----:B------:R-:W-:Y:S01]  /*22f10*/  ULDC.64 UR6, c[0x0][0x208] ;  /* 0x0000820000067ab9 */ /* 0x000fe20000000a00 */
[----:B--2---:R-:W-:-:S13]  /*22f20*/  ISETP.NE.AND P0, PT, R6, 0x1, PT ;  /* 0x000000010600780c */ /* 0x004fda0003f05270 */
[----:B------:R-:W0:Y:S02]  /*22f30*/  @P0 LDC.64 R4, c[0x0][0x440] ;  /* 0x00011000ff040b82 */ /* 0x000e240000000a00 */
[----:B0-----:R-:W-:-:S05]  /*22f40*/  @P0 IMAD.HI.U32 R4, R9, R4, RZ ;  /* 0x0000000409040227 */ /* 0x001fca00078e00ff */
        /* <DEDUP_REMOVED lines=8> */
[----:B0-----:R-:W-:-:S04]  /*22fd0*/  IMAD R6, R8, UR4, RZ ;  /* 0x0000000408067c24 */ /* 0x001fc8000f8e02ff */
[----:B------:R-:W-:-:S04]  /*22fe0*/  IMAD R0, R7, UR5, R6 ;  /* 0x0000000507007c24 */ /* 0x000fc8000f8e0206 */
[----:B------:R-:W-:-:S05]  /*22ff0*/  IMAD.IADD R0, R5, 0x1, R0 ;  /* 0x0000000105007824 */ /* 0x000fca00078e0200 */
[----:B------:R-:W-:-:S05]  /*23000*/  LEA.HI.X R3, R4, R3, R0, 0x2, P0 ;  /* 0x0000000304037211 */ /* 0x000fca00000f1400 */
[----:B------:R-:W2:Y:S04]  /*23010*/  LDG.E R0, desc[UR6][R2.64] ;  /* 0x0000000602007981 */ /* 0x000ea8000c1e1900 */
[----:B--2---:R2:W-:Y:S02]  /*23020*/  STL [R1], R0 ;  /* 0x0000000001007387 */ /* 0x0045e40000100800 */
.L_x_939:
[----:B------:R-:W3:Y:S04]  /*23030*/  LDL R7, [R1+0x4] ;  /* 0x0000040001077983 */ /* 0x000ee80000100800 */
[----:B0-2---:R-:W3:Y:S04]  /*23040*/  LDL R0, [R1+0x8] ;  /* 0x0000080001007983 */ /* 0x005ee80000100800 */
[----:B------:R-:W2:Y:S01]  /*23050*/  LDL R2, [R1+0x10] ;  /* 0x0000100001027983 */ /* 0x000ea20000100800 */
[----:B---3--:R-:W-:Y:S01]  /*23060*/  IMAD R0, R0, 0x8, R7 ;  /* 0x0000000800007824 */ /* 0x008fe200078e0207 */
[----:B--2---:R-:W-:-:S04]  /*23070*/  SHF.L.U32 R2, R2, 0x1f, RZ ;  /* 0x0000001f02027819 */ /* 0x004fc800000006ff */
[----:B------:R-:W0:Y:S02]  /*23080*/  SYNCS.PHASECHK.TRANS64.TRYWAIT P0, [R0+URZ+0x38840], R2 ;  /* 0x03884002000075a7 */ /* 0x000e24000800017f */
[----:B0-----:R-:W-:Y:S05]  /*23090*/  @!P0 BRA `(.L_x_940) ;  /* 0x0000005c00cc8947 */ /* 0x001fea0003800000 */
.L_x_1082:
[----:B------:R-:W2:Y:S02]  /*230a0*/  S2R R3, SR_TID.X ;  /* 0x0000000000037919 */ /* 0x000ea40000002100 */
[----:B--2---:R-:W-:-:S04]  /*230b0*/  LOP3.LUT R3, R3, 0x7f, RZ, 0xc0, !PT ;  /* 0x0000007f03037812 */ /* 0x004fc800078ec0ff */
[----:B------:R-:W-:-:S13]  /*230c0*/  ISETP.NE.AND P0, PT, R3, RZ, PT ;  /* 0x000000ff0300720c */ /* 0x000fda0003f05270 */
        /* <DEDUP_REMOVED lines=8> */
.L_x_941:
[----:B0-----:R-:W2:Y:S04]  /*23150*/  LDL R2, [R1+0x18] ;  /* 0x0000180001027983 */ /* 0x001ea80000100800 */
[----:B------:R-:W3:Y:S04]  /*23160*/  LDL R6, [R1+0x4] ;  /* 0x0000040001067983 */ /* 0x000ee80000100800 */
[----:B------:R-:W3:Y:S04]  /*23170*/  LDL R5, [R1+0x8] ;  /* 0x0000080001057983 */ /* 0x000ee80000100800 */
[----:B------:R-:W4:Y:S04]  /*23180*/  LDL R4, [R1+0x14] ;  /* 0x0000140001047983 */ /* 0x000f280000100800 */
[----:B------:R-:W5:Y:S01]  /*23190*/  LDL R3, [R1] ;  /* 0x0000000001037983 */ /* 0x000f620000100800 */
[----:B------:R-:W-:-:S02]  /*231a0*/  R2UR UR9, R0 ;  /* 0x00000000000972ca */ /* 0x000fc400000e0000 */
[----:B--2---:R-:W-:Y:S02]  /*231b0*/  R2UR UR5, R2 ;  /* 0x00000000020572ca */ /* 0x004fe400000e0000 */
[----:B------:R-:W2:Y:S01]  /*231c0*/  LDL.LU R2, [R1+0x20] ;  /* 0x0000200001027983 */ /* 0x000ea20000300800 */
[----:B---3--:R-:W-:Y:S01]  /*231d0*/  IMAD R0, R5, 0xa000, R6 ;  /* 0x0000a00005007824 */ /* 0x008fe200078e0206 */
[----:B----4-:R-:W-:-:S04]  /*231e0*/  R2UR UR11, R4 ;  /* 0x00000000040b72ca */ /* 0x010fc800000e0000 */
[----:B------:R-:W-:Y:S01]  /*231f0*/  R2UR UR14, R0 ;  /* 0x00000000000e72ca */ /* 0x000fe200000e0000 */
[----:B------:R-:W-:Y:S01]  /*23200*/  UIADD3 UR4, UP0, UR38, 0x370, URZ ;  /* 0x0000037026047890 */ /* 0x000fe2000ff1e03f */
[----:B------:R-:W-:Y:S02]  /*23210*/  R2UR UR12, R18 ;  /* 0x00000000120c72ca */ /* 0x000fe400000e0000 */
[----:B-----5:R-:W-:Y:S01]  /*23220*/  R2UR UR13, R3 ;  /* 0x00000000030d72ca */ /* 0x020fe200000e0000 */
[----:B------:R-:W-:Y:S01]  /*23230*/  UIADD3 UR9, UR9, 0x38830, URZ ;  /* 0x0003883009097890 */ /* 0x000fe2000fffe03f */
[----:B------:R-:W-:-:S03]  /*23240*/  PLOP3.LUT P0, PT, PT, PT, PT, 0x80, 0x0 ;  /* 0x000000000000781c */ /* 0x000fc60003f0f070 */
[----:B------:R-:W-:-:S04]  /*23250*/  UIMAD UR11, UR11, 0x50, UR5 ;  /* 0x000000500b0b78a4 */ /* 0x000fc8000f8e0205 */
[----:B------:R-:W-:Y:S02]  /*23260*/  UIADD3 UR8, UR14, 0x24400, URZ ;  /* 0x000244000e087890 */ /* 0x000fe4000fffe03f */
[----:B------:R-:W-:Y:S02]  /*23270*/  UIADD3.X UR5, URZ, UR39, URZ, UP0, !UPT ;  /* 0x000000273f057290 */ /* 0x000fe400087fe43f */
[----:B------:R-:W-:Y:S02]  /*23280*/  UIADD3 UR15, UR14, 0x26c00, URZ ;  /* 0x00026c000e0f7890 */ /* 0x000fe4000fffe03f */
[----:B------:R-:W-:Y:S01]  /*23290*/  UIADD3 UR16, UR14, 0x29400, URZ ;  /* 0x000294000e107890 */ /* 0x000fe2000fffe03f */
[----:B------:R-:W-:Y:S01]  /*232a0*/  UMOV UR10, URZ ;  /* 0x0000003f000a7c82 */ /* 0x000fe20008000000 */
[----:B------:R-:W-:Y:S01]  /*232b0*/  UMOV UR6, 0x0 ;  /* 0x0000000000067882 */ /* 0x000fe20000000000 */
[----:B------:R-:W-:Y:S01]  /*232c0*/  UMOV UR7, 0x14f00000 ;  /* 0x14f0000000077882 */ /* 0x000fe20000000000 */
[----:B------:R-:W-:Y:S01]  /*232d0*/  UMOV UR17, 0x40 ;  /* 0x0000004000117882 */ /* 0x000fe20000000000 */
[----:B------:R-:W-:Y:S01]  /*232e0*/  UIADD3 UR14, UR14, 0x2bc00, URZ ;  /* 0x0002bc000e0e7890 */ /* 0x000fe2000fffe03f */
[----:B------:R0:W-:Y:S02]  /*232f0*/  UTMALDG.4D [UR8], [UR4], desc[UR6] ;  /* 0x00000608040075b4 */ /* 0x0001e40008019000 */
[----:B0-----:R-:W-:Y:S01]  /*23300*/  UMOV UR8, UR15 ;  /* 0x0000000f00087c82 */ /* 0x001fe20008000000 */
[----:B------:R-:W-:Y:S01]  /*23310*/  UMOV UR10, UR17 ;  /* 0x00000011000a7c82 */ /* 0x000fe20008000000 */
[----:B------:R-:W-:Y:S01]  /*23320*/  UMOV UR15, 0x80 ;  /* 0x00000080000f7882 */ /* 0x000fe20000000000 */
[----:B------:R0:W-:Y:S02]  /*23330*/  UTMALDG.4D [UR8], [UR4], desc[UR6] ;  /* 0x00000608040075b4 */ /* 0x0001e40008019000 */
[----:B0-----:R-:W-:Y:S01]  /*23340*/  UMOV UR8, UR16 ;  /* 0x0000001000087c82 */ /* 0x001fe20008000000 */
[----:B------:R-:W-:Y:S01]  /*23350*/  UMOV UR10, UR15 ;  /* 0x0000000f000a7c82 */ /* 0x000fe20008000000 */
[----:B------:R-:W-:Y:S01]  /*23360*/  UMOV UR15, 0xc0 ;  /* 0x000000c0000f7882 */ /* 0x000fe20000000000 */
[----:B------:R0:W-:Y:S02]  /*23370*/  UTMALDG.4D [UR8], [UR4], desc[UR6] ;  /* 0x00000608040075b4 */ /* 0x0001e40008019000 */
[----:B0-----:R-:W-:Y:S01]  /*23380*/  UMOV UR8, UR14 ;  /* 0x0000000e00087c82 */ /* 0x001fe20008000000 */
[----:B------:R-:W-:-:S02]  /*23390*/  UMOV UR10, UR15 ;  /* 0x0000000f000a7c82 */ /* 0x000fc40008000000 */
[----:B------:R3:W-:Y:S01]  /*233a0*/  UTMALDG.4D [UR8], [UR4], desc[UR6] ;  /* 0x00000608040075b4 */ /* 0x0007e20008019000 */
[----:B--2---:R-:W-:-:S04]  /*233b0*/  LOP3.LUT R2, R2, 0xfffffffe, RZ, 0xc0, !PT ;  /* 0xfffffffe02027812 */ /* 0x004fc800078ec0ff */
[----:B------:R-:W-:-:S05]  /*233c0*/  @P0 LOP3.LUT R2, R2, 0x1, RZ, 0xfc, !PT ;  /* 0x0000000102020812 */ /* 0x000fca00078efcff */
[----:B------:R3:W-:Y:S01]  /*233d0*/  STL [R1+0x20], R2 ;  /* 0x0000200201007387 */ /* 0x0007e20000100800 */
[----:B------:R-:W-:Y:S01]  /*233e0*/  NOP ;  /* 0x0000000000007918 */ /* 0x000fe20000000000 */
.L_x_937:
[----:B---3--:R-:W2:Y:S04]  /*233f0*/  LDL R2, [R1+0x4] ;  /* 0x0000040001027983 */ /* 0x008ea80000100800 */
[----:B------:R-:W3:Y:S04]  /*23400*/  LDL.LU R3, [R1+0x40] ;  /* 0x0000400001037983 */ /* 0x000ee80000300800 */
[----:B------:R-:W4:Y:S04]  /*23410*/  LDL.LU R5, [R1+0x30] ;  /* 0x0000300001057983 */ /* 0x000f280000300800 */
[----:B0-----:R-:W5:Y:S01]  /*23420*/  LDL.LU R4, [R1+0x48] ;  /* 0x0000480001047983 */ /* 0x001f620000300800 */
[----:B------:R-:W-:Y:S05]  /*23430*/  WARPSYNC.ALL ;  /* 0x0000000000007948 */ /* 0x000fea0003800000 */
[----:B------:R-:W-:Y:S01]  /*23440*/  ULDC.64 UR4, c[0x0][0x298] ;  /* 0x0000a60000047ab9 */ /* 0x000fe20000000a00 */
[----:B------:R-:W-:Y:S01]  /*23450*/  ULDC.64 UR6, c[0x0][0xa00] ;  /* 0x0002800000067ab9 */ /* 0x000fe20000000a00 */
[----:B------:R-:W-:Y:S01]  /*23460*/  BSSY B6, `(.L_x_942) ;  /* 0x0000024000067945 */ /* 0x000fe20003800000 */
[----:B------:R-:W-:Y:S01]  /*23470*/  BAR.SYNC.DEFER_BLOCKING 0x8, 0x180 ;  /* 0x0206000000007b1d */ /* 0x000fe20000010000 */
[----:B------:R-:W-:-:S04]  /*23480*/  ISETP.NE.U32.AND P0, PT, RZ, UR6, PT ;  /* 0x00000006ff007c0c */ /* 0x000fc8000bf05070 */
[----:B------:R-:W-:Y:S01]  /*23490*/  ISETP.NE.AND.EX P0, PT, RZ, UR7, PT, P0 ;  /* 0x00000007ff007c0c */ /* 0x000fe2000bf05300 */
[----:B--2---:R-:W-:Y:S01]  /*234a0*/  VIADD R2, R2, 0x14400 ;  /* 0x0001440002027836 */ /* 0x004fe20000000000 */
[----:B---3--:R-:W-:-:S04]  /*234b0*/  SHF.R.S32.HI R0, RZ, 0x1f, R3 ;  /* 0x0000001fff007819 */ /* 0x008fc80000011403 */
[----:B------:R-:W-:Y:S02]  /*234c0*/  LOP3.LUT P1, RZ, R2, 0x3ff, RZ, 0xc0, !PT ;  /* 0x000003ff02ff7812 */ /* 0x000fe4000782c0ff */
[----:B----4-:R-:W-:Y:S01]  /*234d0*/  SEL R5, R5, RZ, !P0 ;  /* 0x000000ff05057207 */ /* 0x010fe20004000000 */
[----:B------:R-:W-:Y:S01]  /*234e0*/  IMAD R0, R0, UR4, RZ ;  /* 0x0000000400007c24 */ /* 0x000fe2000f8e02ff */
[----:B-----5:R-:W-:-:S03]  /*234f0*/  SEL R4, R4, RZ, !P0 ;  /* 0x000000ff04047207 */ /* 0x020fc60004000000 */
[C---:B------:R-:W-:Y:S02]  /*23500*/  IMAD R0, R3.reuse, UR5, R0 ;  /* 0x0000000503007c24 */ /* 0x040fe4000f8e0200 */
[----:B------:R-:W-:-:S05]  /*23510*/  IMAD.WIDE.U32 R2, R3, UR4, RZ ;  /* 0x0000000403027c25 */ /* 0x000fca000f8e00ff */
[----:B------:R0:W-:Y:S04]  /*23520*/  STL.64 [R1+0x40], R2 ;  /* 0x0000400201007387 */ /* 0x0001e80000100a00 */
[----:B------:R2:W-:Y:S04]  /*23530*/  STL [R1+0x30], R5 ;  /* 0x0000300501007387 */ /* 0x0005e80000100800 */
[----:B------:R2:W-:Y:S01]  /*23540*/  STL [R1+0x5c], R4 ;  /* 0x00005c0401007387 */ /* 0x0005e20000100800 */
[----:B0-----:R-:W-:Y:S01]  /*23550*/  IMAD.IADD R2, R3, 0x1, R0 ;  /* 0x0000000103027824 */ /* 0x001fe200078e0200 */
[----:B------:R-:W-:-:S05]  /*23560*/  SHF.R.S32.HI R0, RZ, 0x1f, R18 ;  /* 0x0000001fff007819 */ /* 0x000fca0000011412 */
[----:B------:R2:W-:Y:S04]  /*23570*/  STL [R1+0x58], R0 ;  /* 0x0000580001007387 */ /* 0x0005e80000100800 */
[----:B------:R2:W-:Y:S01]  /*23580*/  STL [R1+0x48], R2 ;  /* 0x0000480201007387 */ /* 0x0005e20000100800 */
[----:B------:R-:W-:Y:S05]  /*23590*/  @!P1 BRA `(.L_x_943) ;  /* 0x0000000000409947 */ /* 0x000fea0003800000 */
[----:B--2---:R-:W-:Y:S01]  /*235a0*/  MOV R2, 0x0 ;  /* 0x0000000000027802 */ /* 0x004fe20000000f00 */
        /* <DEDUP_REMOVED lines=15> */
.L_x_943:
[----:B------:R-:W-:Y:S05]  /*236a0*/  BSYNC B6 ;  /* 0x0000000000067941 */ /* 0x000fea0003800000 */
.L_x_942:
[----:B------:R-:W3:Y:S01]  /*236b0*/  LDL.LU R6, [R1+0x48] ;  /* 0x0000480001067983 */ /* 0x000ee20000300800 */
[----:B------:R-:W-:Y:S01]  /*236c0*/  ULDC.64 UR4, c[0x0][0x2d8] ;  /* 0x0000b60000047ab9 */ /* 0x000fe20000000a00 */
[----:B------:R-:W0:Y:S01]  /*236d0*/  LDC R7, c[0x0][0x448] ;  /* 0x00011200ff077b82 */ /* 0x000e220000000800 */
[----:B------:R-:W-:Y:S01]  /*236e0*/  IMAD.SHL.U32 R17, R17, 0x80, RZ ;  /* 0x0000008011117824 */ /* 0x000fe200078e00ff */
[----:B--2---:R-:W3:Y:S01]  /*236f0*/  LDL.LU.64 R2, [R1+0x40] ;  /* 0x0000400001027983 */ /* 0x004ee20000300a00 */
[----:B------:R-:W-:-:S03]  /*23700*/  ULDC.64 UR6, c[0x0][0x280] ;  /* 0x0000a00000067ab9 */ /* 0x000fc60000000a00 */
[----:B------:R-:W2:Y:S04]  /*23710*/  LDL.LU R0, [R1+0x58] ;  /* 0x0000580001007983 */ /* 0x000ea80000300800 */
[----:B------:R-:W4:Y:S04]  /*23720*/  LDL.LU R5, [R1+0x5c] ;  /* 0x00005c0001057983 */ /* 0x000f280000300800 */
[----:B------:R-:W4:Y:S01]  /*23730*/  LDL.LU R4, [R1+0x30] ;  /* 0x0000300001047983 */ /* 0x000f220000300800 */
[----:B------:R-:W1:Y:S01]  /*23740*/  S2R R8, SR_TID.X ;  /* 0x0000000000087919 */ /* 0x000e620000002100 */
[----:B------:R-:W1:Y:S01]  /*23750*/  S2R R10, SR_TID.X ;  /* 0x00000000000a7919 */ /* 0x000e620000002100 */
[----:B0-----:R-:W-:Y:S01]  /*23760*/  ISETP.NE.AND P0, PT, R7, 0x1, PT ;  /* 0x000000010700780c */ /* 0x001fe20003f05270 */
[----:B-1----:R-:W-:-:S02]  /*23770*/  IMAD.SHL.U32 R8, R8, 0x8, RZ ;  /* 0x0000000808087824 */ /* 0x002fc400078e00ff */
[----:B------:R-:W-:-:S03]  /*23780*/  IMAD.SHL.U32 R10, R10, 0x8, RZ ;  /* 0x000000080a0a7824 */ /* 0x000fc600078e00ff */
[----:B------:R-:W-:-:S04]  /*23790*/  LOP3.LUT R8, R8, 0x38, RZ, 0xc0, !PT ;  /* 0x0000003808087812 */ /* 0x000fc800078ec0ff */
[C---:B------:R-:W-:Y:S02]  /*237a0*/  LOP3.LUT R9, R8.reuse, 0x80, RZ, 0xfc, !PT ;  /* 0x0000008008097812 */ /* 0x040fe400078efcff */
[----:B------:R-:W-:Y:S02]  /*237b0*/  LOP3.LUT R11, R8, 0x40, RZ, 0xfc, !PT ;  /* 0x00000040080b7812 */ /* 0x000fe400078efcff */
[----:B------:R-:W-:Y:S02]  /*237c0*/  LOP3.LUT R10, R10, 0x38, RZ, 0xc0, !PT ;  /* 0x000000380a0a7812 */ /* 0x000fe400078ec0ff */
[----:B------:R-:W-:Y:S01]  /*237d0*/  LOP3.LUT R8, R8, 0xc0, RZ, 0xfc, !PT ;  /* 0x000000c008087812 */ /* 0x000fe200078efcff */
[----:B---3--:R-:W-:Y:S02]  /*237e0*/  IMAD.MOV.U32 R3, RZ, RZ, R6 ;  /* 0x000000ffff037224 */ /* 0x008fe400078e0006 */
[----:B------:R-:W0:Y:S01]  /*237f0*/  @P0 LDC R6, c[0x0][0x450] ;  /* 0x00011400ff060b82 */ /* 0x000e220000000800 */
[----:B--2---:R-:W-:-:S02]  /*23800*/  IMAD R0, R0, UR4, RZ ;  /* 0x0000000400007c24 */ /* 0x004fc4000f8e02ff */
[----:B------:R-:W-:-:S04]  /*23810*/  IMAD.WIDE.U32 R2, R18, UR4, R2 ;  /* 0x0000000412027c25 */ /* 0x000fc8000f8e0002 */
[----:B------:R-:W-:Y:S01]  /*23820*/  IMAD R0, R18, UR5, R0 ;  /* 0x0000000512007c24 */ /* 0x000fe2000f8e0200 */
[----:B------:R-:W-:-:S03]  /*23830*/  ULDC.64 UR4, c[0x0][0x2e0] ;  /* 0x0000b80000047ab9 */ /* 0x000fc60000000a00 */
[----:B------:R-:W-:Y:S02]  /*23840*/  IMAD.IADD R3, R3, 0x1, R0 ;  /* 0x0000000103037824 */ /* 0x000fe400078e0200 */
[----:B----4-:R-:W-:Y:S02]  /*23850*/  IMAD R0, R5, UR4, RZ ;  /* 0x0000000405007c24 */ /* 0x010fe4000f8e02ff */
[----:B------:R-:W-:-:S04]  /*23860*/  IMAD.WIDE.U32 R2, R4, UR4, R2 ;  /* 0x0000000404027c25 */ /* 0x000fc8000f8e0002 */
[----:B------:R-:W-:Y:S01]  /*23870*/  IMAD R0, R4, UR5, R0 ;  /* 0x0000000504007c24 */ /* 0x000fe2000f8e0200 */
[----:B------:R-:W-:Y:S01]  /*23880*/  ULDC.64 UR4, c[0x0][0x2d0] ;  /* 0x0000b40000047ab9 */ /* 0x000fe20000000a00 */
[----:B------:R-:W1:Y:S02]  /*23890*/  S2R R4, SR_TID.X ;  /* 0x0000000000047919 */ /* 0x000e640000002100 */
[----:B------:R-:W-:Y:S01]  /*238a0*/  IMAD.IADD R3, R3, 0x1, R0 ;  /* 0x0000000103037824 */ /* 0x000fe200078e0200 */
[----:B-1----:R-:W-:-:S04]  /*238b0*/  LOP3.LUT R4, R4, 0x7f, RZ, 0xc0, !PT ;  /* 0x0000007f04047812 */ /* 0x002fc800078ec0ff */
[----:B------:R-:W-:Y:S02]  /*238c0*/  SHF.R.U32.HI R5, RZ, 0x3, R4 ;  /* 0x00000003ff057819 */ /* 0x000fe40000011604 */
[----:B------:R-:W1:Y:S02]  /*238d0*/  S2R R4, SR_TID.X ;  /* 0x0000000000047919 */ /* 0x000e640000002100 */
[----:B-1----:R-:W-:-:S05]  /*238e0*/  IMAD.SHL.U32 R4, R4, 0x10, RZ ;  /* 0x0000001004047824 */ /* 0x002fca00078e00ff */
[----:B------:R-:W-:Y:S02]  /*238f0*/  LOP3.LUT R4, R5, 0x70, R4, 0xf8, !PT ;  /* 0x0000007005047812 */ /* 0x000fe400078ef804 */
[----:B------:R-:W1:Y:S02]  /*23900*/  @P0 LDC R5, c[0x0][0x44c] ;  /* 0x00011300ff050b82 */ /* 0x000e640000000800 */
[----:B------:R-:W-:-:S05]  /*23910*/  LOP3.LUT R4, R4, R17, RZ, 0xfc, !PT ;  /* 0x0000001104047212 */ /* 0x000fca00078efcff */
[----:B------:R-:W-:Y:S02]  /*23920*/  IMAD.MOV.U32 R0, RZ, RZ, R4 ;  /* 0x000000ffff007224 */ /* 0x000fe400078e0004 */
[----:B-1----:R-:W-:-:S05]  /*23930*/  @P0 IMAD.HI.U32 R5, R4, R5, RZ ;  /* 0x0000000504050227 */ /* 0x002fca00078e00ff */
[----:B0-----:R-:W-:-:S05]  /*23940*/  @P0 SHF.R.U32.HI R0, RZ, R6, R5 ;  /* 0x00000006ff000219 */ /* 0x001fca0000011605 */
        /* <DEDUP_REMOVED lines=23> */
[----:B------:R-:W2:Y:S01]  /*23ac0*/  LDL.LU R6, [R1+0x50] ;  /* 0x0000500001067983 */ /* 0x000ea20000300800 */
[----:B------:R-:W0:Y:S02]  /*23ad0*/  S2R R8, SR_TID.X ;  /* 0x0000000000087919 */ /* 0x000e240000002100 */
[----:B0-----:R-:W-:-:S04]  /*23ae0*/  LOP3.LUT R8, R8, 0x7f, RZ, 0xc0, !PT ;  /* 0x0000007f08087812 */ /* 0x001fc800078ec0ff */
[----:B------:R-:W-:-:S05]  /*23af0*/  SHF.R.U32.HI R8, RZ, 0x3, R8 ;  /* 0x00000003ff087819 */ /* 0x000fca0000011608 */
[----:B------:R-:W-:Y:S01]  /*23b00*/  IMAD.IADD R0, R8, 0x1, R17 ;  /* 0x0000000108007824 */ /* 0x000fe200078e0211 */
[----:B------:R-:W-:-:S03]  /*23b10*/  ULDC.64 UR4, c[0x0][0x208] ;  /* 0x0000820000047ab9 */ /* 0x000fc60000000a00 */
[----:B------:R-:W-:Y:S02]  /*23b20*/  VIADD R5, R0, 0x10 ;  /* 0x0000001000057836 */ /* 0x000fe40000000000 */
[----:B--2---:R-:W-:Y:S02]  /*23b30*/  IMAD R2, R6, R7, RZ ;  /* 0x0000000706027224 */ /* 0x004fe400078e02ff */
[----:B------:R-:W0:Y:S04]  /*23b40*/  SHFL.IDX PT, R7, R4, RZ, 0x181f ;  /* 0x00181fff04077589 */ /* 0x000e2800000e0000 */
[----:B------:R-:W1:Y:S01]  /*23b50*/  SHFL.IDX PT, R6, R3, RZ, 0x181f ;  /* 0x00181fff03067589 */ /* 0x000e6200000e0000 */
[----:B------:R-:W-:-:S13]  /*23b60*/  ISETP.GE.AND P5, PT, R0, R2, PT ;  /* 0x000000020000720c */ /* 0x000fda0003fa6270 */
[----:B0-----:R-:W-:-:S05]  /*23b70*/  @!P5 LEA R7, P4, R10, R7, 0x1 ;  /* 0x000000070a07d211 */ /* 0x001fca00078808ff */
[----:B-1----:R-:W-:-:S05]  /*23b80*/  @!P5 IMAD.X R6, RZ, RZ, R6, P4 ;  /* 0x000000ffff06d224 */ /* 0x002fca00020e0606 */
[----:B------:R-:W-:-:S04]  /*23b90*/  @!P5 LOP3.LUT R7, R7, R6, RZ, 0x3c, !PT ;  /* 0x000000060707d212 */ /* 0x000fc800078e3cff */
[----:B------:R-:W-:-:S04]  /*23ba0*/  @!P5 LOP3.LUT R6, R7, R6, RZ, 0x3c, !PT ;  /* 0x000000060706d212 */ /* 0x000fc800078e3cff */
[----:B------:R-:W-:-:S05]  /*23bb0*/  @!P5 LOP3.LUT R7, R7, R6, RZ, 0x3c, !PT ;  /* 0x000000060707d212 */ /* 0x000fca00078e3cff */
[----:B------:R-:W-:Y:S01]  /*23bc0*/  @!PT LDS RZ, [RZ] ;  /* 0x00000000fffff984 */ /* 0x000fe20000000800 */
        /* <DEDUP_REMOVED lines=66> */
[----:B------:R-:W0:Y:S06]  /*23ff0*/  SHFL.IDX PT, R8, R3, 0x6, 0x181f ;  /* 0x00d81f0003087f89 */ /* 0x000e2c00000e0000 */
        /* <DEDUP_REMOVED lines=8> */
[----:B------:R0:W-:Y:S04]  /*24080*/  @!P5 LDGSTS.E.BYPASS.LTC128B.128 [R9+0x23400], desc[UR4][R6.64+0x180], !P3 ;  /* 0x234001800609dfae */ /* 0x0001e8000d901d44 */
[----:B------:R0:W2:Y:S02]  /*24090*/  SHFL.IDX PT, R3, R4, 0x7, 0x181f ;  /* 0x00f81f0004037f89 */ /* 0x0000a400000e0000 */
.L_x_1099:
        /* <DEDUP_REMOVED lines=14> */
.L_x_946:
[----:B------:R-:W-:Y:S05]  /*24180*/  BSYNC B0 ;  /* 0x0000000000007941 */ /* 0x000fea0003800000 */
.L_x_945:
[----:B0--3--:R-:W3:Y:S01]  /*24190*/  LDL R9, [R1+0x4] ;  /* 0x0000040001097983 */ /* 0x009ee20000100800 */
[----:B------:R-:W-:Y:S01]  /*241a0*/  PLOP3.LUT P0, PT, PT, PT, PT, 0x80, 0x0 ;  /* 0x000000000000781c */ /* 0x000fe20003f0f070 */
[----:B------:R-:W-:Y:S01]  /*241b0*/  NOP ;  /* 0x0000000000007918 */ /* 0x000fe20000000000 */
[----:B---3--:R-:W-:-:S11]  /*241c0*/  VIADD R10, R9, 0x38800 ;  /* 0x00038800090a7836 */ /* 0x008fd60000000000 */
.L_x_947:
[----:B------:R-:W3:Y:S01]  /*241d0*/  LDL R2, [R1+0x4] ;  /* 0x0000040001027983 */ /* 0x000ee20000100800 */
[----:B------:R-:W-:Y:S02]  /*241e0*/  PLOP3.LUT P1, PT, P1, P0, PT, 0xa2, 0x0 ;  /* 0x000000000000781c */ /* 0x000fe40000f21472 */
[----:B---3--:R-:W-:-:S08]  /*241f0*/  @P0 R2UR P1, UR4, R2 ;  /* 0x00000000020402ca */ /* 0x008fd00000020000 */
[----:B------:R-:W-:-:S05]  /*24200*/  @P0 PLOP3.LUT P0, PT, P1, PT, PT, 0x80, 0x0 ;  /* 0x000000000000081c */ /* 0x000fca0000f0f070 */
[----:B------:R-:W-:Y:S01]  /*24210*/  @!P1 SYNCS.ARRIVE.TRANS64.RED.A0T1 RZ, [UR4+0x38800], RZ ;  /* 0x038800ffffff99a7 */ /* 0x000fe20008200404 */
[----:B------:R-:W-:Y:S07]  /*24220*/  @!P1 ARRIVES.LDGSTSBAR.64.TRANSCNT [UR4+0x38800] ;  /* 0x03880000ff0099b0 */ /* 0x000fee0008000a84 */
[----:B------:R-:W-:Y:S05]  /*24230*/  @P0 BRA.U.ANY `(.L_x_947) ;  /* 0xfffffffd00e40947 */ /* 0x000fea000393ffff */
[----:B--2---:R-:W2:Y:S02]  /*24240*/  LDL.LU R3, [R1+0x54] ;  /* 0x0000540001037983 */ /* 0x004ea40000300800 */
        /* <DEDUP_REMOVED lines=11> */
.L_x_1100:
[----:B------:R-:W-:Y:S05]  /*24300*/  BSYNC B0 ;  /* 0x0000000000007941 */ /* 0x000fea0003800000 */
.L_x_948:
        /* <DEDUP_REMOVED lines=18> */
[----:B--2---:R-:W-:Y:S01]  /*24430*/  LOP3.LUT P1, RZ, R4, 0x1, RZ, 0xc0, !PT ;  /* 0x0000000104ff7812 */ /* 0x004fe2000782c0ff */
[----:B---3--:R-:W-:-:S05]  /*24440*/  VIADD R7, R3, 0x1 ;  /* 0x0000000103077836 */ /* 0x008fca0000000000 */
[----:B------:R-:W-:-:S04]  /*24450*/  ISETP.NE.AND P0, PT, R7, 0x2, PT ;  /* 0x000000020700780c */ /* 0x000fc80003f05270 */
[----:B------:R-:W-:Y:S02]  /*24460*/  SEL R9, RZ, 0x1, P0 ;  /* 0x00000001ff097807 */ /* 0x000fe40000000000 */
[----:B------:R-:W-:Y:S02]  /*24470*/  SEL R7, R7, RZ, P0 ;  /* 0x000000ff07077207 */ /* 0x000fe40000000000 */
[----:B----4-:R-:W-:Y:S01]  /*24480*/  LOP3.LUT R9, R2, R9, RZ, 0x3c, !PT ;  /* 0x0000000902097212 */ /* 0x010fe200078e3cff */
[----:B------:R-:W-:Y:S06]  /*24490*/  @!P1 BRA `(.L_x_955) ;  /* 0x0000000c005c9947 */ /* 0x000fec0003800000 */
[----:B------:R0:W5:Y:S01]  /*244a0*/  LDL R4, [R1] ;  /* 0x0000000001047983 */ /* 0x0001620000100800 */
[----:B------:R-:W-:Y:S02]  /*244b0*/  ULDC.64 UR4, c[0x0][0x418] ;  /* 0x0001060000047ab9 */ /* 0x000fe40000000a00 */
[----:B------:R-:W-:-:S04]  /*244c0*/  ISETP.NE.U32.AND P0, PT, RZ, UR4, PT ;  /* 0x00000004ff007c0c */ /* 0x000fc8000bf05070 */
[----:B------:R-:W-:-:S13]  /*244d0*/  ISETP.NE.AND.EX P0, PT, RZ, UR5, PT, P0 ;  /* 0x00000005ff007c0c */ /* 0x000fda000bf05300 */
[----:B0-----:R-:W-:Y:S05]  /*244e0*/  @!P0 BRA `(.L_x_956) ;  /* 0x0000000000508947 */ /* 0x001fea0003800000 */
[----:B------:R-:W2:Y:S01]  /*244f0*/  LDL R11, [R1+0x28] ;  /* 0x00002800010b7983 */ /* 0x000ea20000100800 */
[----:B-1----:R-:W0:Y:S01]  /*24500*/  LDC R5, c[0x0][0x43c] ;  /* 0x00010f00ff057b82 */ /* 0x002e220000000800 */
[----:B------:R-:W-:Y:S02]  /*24510*/  ULDC.64 UR6, c[0x0][0x428] ;  /* 0x00010a0000067ab9 */ /* 0x000fe40000000a00 */
[----:B------:R-:W3:Y:S01]  /*24520*/  LDL R6, [R1+0xc] ;  /* 0x00000c0001067983 */ /* 0x000ee20000100800 */
[----:B------:R-:W-:Y:S01]  /*24530*/  ULDC.64 UR8, c[0x0][0x208] ;  /* 0x0000820000087ab9 */ /* 0x000fe20000000a00 */
[----:B0-----:R-:W-:-:S13]  /*24540*/  ISETP.NE.AND P0, PT, R5, 0x1, PT ;  /* 0x000000010500780c */ /* 0x001fda0003f05270 */
[----:B------:R-:W0:Y:S02]  /*24550*/  @P0 LDC.64 R2, c[0x0][0x440] ;  /* 0x00011000ff020b82 */ /* 0x000e240000000a00 */
[----:B0----5:R-:W-:-:S04]  /*24560*/  @P0 IMAD.HI.U32 R4, R0, R2, RZ ;  /* 0x0000000200040227 */ /* 0x021fc800078e00ff */
        /* <DEDUP_REMOVED lines=10> */
[----:B------:R-:W-:-:S05]  /*24610*/  LEA.HI.X R5, R2, UR5, R3, 0x2, P0 ;  /* 0x0000000502057c11 */ /* 0x000fca00080f1403 */
[----:B------:R0:W5:Y:S04]  /*24620*/  LDG.E R4, desc[UR8][R4.64] ;  /* 0x0000000804047981 */ /* 0x000168000c1e1900 */
.L_x_956:
[----:B------:R-:W2:Y:S01]  /*24630*/  LDL R2, [R1+0x4] ;  /* 0x0000040001027983 */ /* 0x000ea20000100800 */
[----:B------:R-:W-:Y:S01]  /*24640*/  BSSY B3, `(.L_x_957) ;  /* 0x0000005000037945 */ /* 0x000fe20003800000 */
[----:B--2---:R-:W-:Y:S01]  /*24650*/  IMAD R3, R7, 0x8, R2 ;  /* 0x0000000807037824 */ /* 0x004fe200078e0202 */
[----:B------:R-:W-:-:S04]  /*24660*/  SHF.L.U32 R2, R9, 0x1f, RZ ;  /* 0x0000001f09027819 */ /* 0x000fc800000006ff */
[----:B------:R-:W2:Y:S02]  /*24670*/  SYNCS.PHASECHK.TRANS64.TRYWAIT P0, [R3+URZ+0x38840], R2 ;  /* 0x03884002030075a7 */ /* 0x000ea4000800017f */
[----:B--2---:R-:W-:Y:S05]  /*24680*/  @!P0 BRA `(.L_x_958) ;  /* 0x0000005400888947 */ /* 0x004fea0003800000 */
.L_x_1101:
[----:B------:R-:W-:Y:S05]  /*24690*/  BSYNC B3 ;  /* 0x0000000000037941 */ /* 0x000fea0003800000 */
.L_x_957:
        /* <DEDUP_REMOVED lines=12> */
.L_x_960:
[----:B------:R-:W-:Y:S05]  /*24760*/  BSYNC B3 ;  /* 0x0000000000037941 */ /* 0x000fea0003800000 */
.L_x_959:
        /* <DEDUP_REMOVED lines=13> */
.L_x_961:
        /* <DEDUP_REMOVED lines=16> */
.L_x_962:
        /* <DEDUP_REMOVED lines=16> */
.L_x_963:
        /* <DEDUP_REMOVED lines=16> */
.L_x_964:
        /* <DEDUP_REMOVED lines=17> */
.L_x_1102:
[----:B------:R-:W-:Y:S05]  /*24c50*/  BSYNC B3 ;  /* 0x0000000000037941 */ /* 0x000fea0003800000 */
.L_x_965:
        /* <DEDUP_REMOVED lines=14> */
.L_x_968:
[----:B------:R-:W-:Y:S05]  /*24d40*/  BSYNC B3 ;  /* 0x0000000000037941 */ /* 0x000fea0003800000 */
.L_x_967:
        /* <DEDUP_REMOVED lines=15> */
.L_x_969:
        /* <DEDUP_REMOVED lines=16> */
.L_x_970:
        /* <DEDUP_REMOVED lines=16> */
.L_x_971:
        /* <DEDUP_REMOVED lines=16> */
.L_x_972:
        /* <DEDUP_REMOVED lines=13> */
.L_x_955:
[----:B------:R-:W-:Y:S05]  /*25210*/  BSYNC B1 ;  /* 0x0000000000017941 */ /* 0x000fea0003800000 */
.L_x_954:
[----:B0-----:R-:W2:Y:S04]  /*25220*/  LDL.LU R0, [R1+0x38] ;  /* 0x0000380001007983 */ /* 0x001ea80000300800 */
[----:B------:R0:W-:Y:S04]  /*25230*/  STL [R1+0x8], R7 ;  /* 0x0000080701007387 */ /* 0x0001e80000100800 */
[----:B------:R0:W-:Y:S02]  /*25240*/  STL [R1+0x10], R9 ;  /* 0x0000100901007387 */ /* 0x0001e40000100800 */
[----:B0-2---:R-:W-:-:S07]  /*25250*/  VIADD R0, R0, 0xfffffffd ;  /* 0xfffffffd00007836 */ /* 0x005fce0000000000 */
.L_x_953:
[----:B------:R-:W-:Y:S05]  /*25260*/  BSYNC B2 ;  /* 0x0000000000027941 */ /* 0x000fea0003800000 */
.L_x_952:
[----:B------:R-:W2:Y:S01]  /*25270*/  LDL.LU R2, [R1+0x3c] ;  /* 0x00003c0001027983 */ /* 0x000ea20000300800 */
[----:B------:R-:W-:-:S05]  /*25280*/  IMAD.MOV R8, RZ, RZ, -R8 ;  /* 0x000000ffff087224 */ /* 0x000fca00078e0a08 */
[----:B--2---:R-:W-:-:S13]  /*25290*/  ISETP.NE.AND P0, PT, R2, R8, PT ;  /* 0x000000080200720c */ /* 0x004fda0003f05270 */
[----:B------:R-:W-:Y:S05]  /*252a0*/  @!P0 BRA `(.L_x_951) ;  /* 0x0000001c00088947 */ /* 0x000fea0003800000 */
[----:B------:R0:W5:Y:S02]  /*252b0*/  LDL R7, [R1] ;  /* 0x0000000001077983 */ /* 0x0001640000100800 */
.L_x_1011:
[----:B--2---:R-:W2:Y:S04]  /*252c0*/  LDL R4, [R1+0x20] ;  /* 0x0000200001047983 */ /* 0x004ea80000100800 */
[----:B---3--:R-:W3:Y:S04]  /*252d0*/  LDL R3, [R1+0x8] ;  /* 0x0000080001037983 */ /* 0x008ee80000100800 */
[----:B------:R-:W4:Y:S01]  /*252e0*/  LDL R2, [R1+0x10] ;  /* 0x0000100001027983 */ /* 0x000f220000100800 */
[----:B------:R-:W-:Y:S05]  /*252f0*/  YIELD ;  /* 0x0000000000007946 */ /* 0x000fea0003800000 */
[----:B------:R-:W-:Y:S01]  /*25300*/  BSSY B1, `(.L_x_973) ;  /* 0x00000db000017945 */ /* 0x000fe20003800000 */
[----:B--2---:R-:W-:Y:S01]  /*25310*/  LOP3.LUT P1, RZ, R4, 0x1, RZ, 0xc0, !PT ;  /* 0x0000000104ff7812 */ /* 0x004fe2000782c0ff */
        /* <DEDUP_REMOVED lines=29> */
[----:B------:R-:W-:-:S06]  /*254f0*/  LEA.HI.X R7, R2, UR5, R3, 0x2, P0 ;  /* 0x0000000502077c11 */ /* 0x000fcc00080f1403 */
[----:B------:R1:W5:Y:S03]  /*25500*/  LDG.E R7, desc[UR8][R6.64] ;  /* 0x0000000806077981 */ /* 0x000366000c1e1900 */
.L_x_975:
[----:B------:R-:W2:Y:S01]  /*25510*/  LDL R2, [R1+0x4] ;  /* 0x0000040001027983 */ /* 0x000ea20000100800 */
[----:B------:R-:W-:Y:S01]  /*25520*/  BSSY B2, `(.L_x_976) ;  /* 0x0000005000027945 */ /* 0x000fe20003800000 */
[----:B--2---:R-:W-:Y:S01]  /*25530*/  IMAD R3, R4, 0x8, R2 ;  /* 0x0000000804037824 */ /* 0x004fe200078e0202 */
[----:B------:R-:W-:-:S04]  /*25540*/  SHF.L.U32 R2, R5, 0x1f, RZ ;  /* 0x0000001f05027819 */ /* 0x000fc800000006ff */
[----:B------:R-:W2:Y:S02]  /*25550*/  SYNCS.PHASECHK.TRANS64.TRYWAIT P0, [R3+URZ+0x38840], R2 ;  /* 0x03884002030075a7 */ /* 0x000ea4000800017f */
[----:B--2---:R-:W-:Y:S05]  /*25560*/  @!P0 BRA `(.L_x_977) ;  /* 0x0000004400f88947 */ /* 0x004fea0003800000 */
.L_x_1103:
[----:B------:R-:W-:Y:S05]  /*25570*/  BSYNC B2 ;  /* 0x0000000000027941 */ /* 0x000fea0003800000 */
.L_x_976:
        /* <DEDUP_REMOVED lines=12> */
.L_x_979:
[----:B------:R-:W-:Y:S05]  /*25640*/  BSYNC B2 ;  /* 0x0000000000027941 */ /* 0x000fea0003800000 */
.L_x_978:
        /* <DEDUP_REMOVED lines=13> */
.L_x_980:
        /* <DEDUP_REMOVED lines=16> */
.L_x_981:
        /* <DEDUP_REMOVED lines=16> */
.L_x_982:
        /* <DEDUP_REMOVED lines=16> */
.L_x_983:
        /* <DEDUP_REMOVED lines=17> */
.L_x_1104:
[----:B------:R-:W-:Y:S05]  /*25b30*/  BSYNC B2 ;  /* 0x0000000000027941 */ /* 0x000fea0003800000 */
.L_x_984:
        /* <DEDUP_REMOVED lines=11> */
.L_x_987:
[----:B------:R-:W-:Y:S05]  /*25bf0*/  BSYNC B2 ;  /* 0x0000000000027941 */ /* 0x000fea0003800000 */
.L_x_986:
        /* <DEDUP_REMOVED lines=14> */
.L_x_988:
        /* <DEDUP_REMOVED lines=16> */
.L_x_989:
        /* <DEDUP_REMOVED lines=16> */
.L_x_990:
        /* <DEDUP_REMOVED lines=16> */
.L_x_991:
        /* <DEDUP_REMOVED lines=13> */
.L_x_974:
[----:B------:R-:W-:Y:S05]  /*260b0*/  BSYNC B1 ;  /* 0x0000000000017941 */ /* 0x000fea0003800000 */
.L_x_973:
[----:B------:R-:W2:Y:S01]  /*260c0*/  LDL R2, [R1+0x20] ;  /* 0x0000200001027983 */ /* 0x000ea20000100800 */
[----:B------:R-:W-:Y:S01]  /*260d0*/  VIADD R3, R4, 0x1 ;  /* 0x0000000104037836 */ /* 0x000fe20000000000 */
[----:B------:R-:W-:Y:S04]  /*260e0*/  BSSY B1, `(.L_x_992) ;  /* 0x00000db000017945 */ /* 0x000fe80003800000 */
[----:B------:R-:W-:-:S04]  /*260f0*/  ISETP.NE.AND P0, PT, R3, 0x2, PT ;  /* 0x000000020300780c */ /* 0x000fc80003f05270 */
[----:B------:R-:W-:Y:S02]  /*26100*/  SEL R12, R3, RZ, P0 ;  /* 0x000000ff030c7207 */ /* 0x000fe40000000000 */
[----:B--2---:R-:W-:Y:S02]  /*26110*/  LOP3.LUT P1, RZ, R2, 0x1, RZ, 0xc0, !PT ;  /* 0x0000000102ff7812 */ /* 0x004fe4000782c0ff */
[----:B------:R-:W-:-:S04]  /*26120*/  SEL R2, RZ, 0x1, P0 ;  /* 0x00000001ff027807 */ /* 0x000fc80000000000 */
[----:B------:R-:W-:-:S05]  /*26130*/  LOP3.LUT R11, R5, R2, RZ, 0x3c, !PT ;  /* 0x00000002050b7212 */ /* 0x000fca00078e3cff */
[----:B------:R2:W-:Y:S04]  /*26140*/  STL [R1+0x10], R11 ;  /* 0x0000100b01007387 */ /* 0x0005e80000100800 */
[----:B------:R2:W-:Y:S01]  /*26150*/  STL [R1+0x8], R12 ;  /* 0x0000080c01007387 */ /* 0x0005e20000100800 */
[----:B------:R-:W-:Y:S05]  /*26160*/  @!P1 BRA `(.L_x_993) ;  /* 0x0000000c00489947 */ /* 0x000fea0003800000 */
[----:B------:R-:W-:Y:S01]  /*26170*/  ULDC.64 UR4, c[0x0][0x418] ;  /* 0x0001060000047ab9 */ /* 0x000fe20000000a00 */
[----:B------:R-:W-:Y:S01]  /*26180*/  VIADD R6, R0, 0xffffffff ;  /* 0xffffffff00067836 */ /* 0x000fe20000000000 */
[----:B------:R-:W-:-:S04]  /*26190*/  ISETP.NE.U32.AND P0, PT, RZ, UR4, PT ;  /* 0x00000004ff007c0c */ /* 0x000fc8000bf05070 */
[----:B------:R-:W-:-:S13]  /*261a0*/  ISETP.NE.AND.EX P0, PT, RZ, UR5, PT, P0 ;  /* 0x00000005ff007c0c */ /* 0x000fda000bf05300 */
[----:B------:R-:W-:Y:S05]  /*261b0*/  @!P0 BRA `(.L_x_994) ;  /* 0x0000000000508947 */ /* 0x000fea0003800000 */
[----:B------:R-:W3:Y:S01]  /*261c0*/  LDL R13, [R1+0x28] ;  /* 0x00002800010d7983 */ /* 0x000ee20000100800 */
[----:B-1----:R-:W1:Y:S01]  /*261d0*/  LDC R8, c[0x0][0x43c] ;  /* 0x00010f00ff087b82 */ /* 0x002e620000000800 */
        /* <DEDUP_REMOVED lines=18> */
.L_x_994:
[----:B------:R-:W4:Y:S01]  /*26300*/  LDL R2, [R1+0x4] ;  /* 0x0000040001027983 */ /* 0x000f220000100800 */
[----:B------:R-:W-:Y:S01]  /*26310*/  SHF.L.U32 R3, R11, 0x1f, RZ ;  /* 0x0000001f0b037819 */ /* 0x000fe200000006ff */
[----:B------:R-:W-:Y:S01]  /*26320*/  BSSY B2, `(.L_x_995) ;  /* 0x0000004000027945 */ /* 0x000fe20003800000 */
[----:B----4-:R-:W-:-:S04]  /*26330*/  IMAD R2, R12, 0x8, R2 ;  /* 0x000000080c027824 */ /* 0x010fc800078e0202 */
[----:B------:R-:W4:Y:S02]  /*26340*/  SYNCS.PHASECHK.TRANS64.TRYWAIT P0, [R2+URZ+0x38840], R3 ;  /* 0x03884003020075a7 */ /* 0x000f24000800017f */
[----:B----4-:R-:W-:Y:S05]  /*26350*/  @!P0 BRA `(.L_x_996) ;  /* 0x0000003800a48947 */ /* 0x010fea0003800000 */
.L_x_1105:
[----:B------:R-:W-:Y:S05]  /*26360*/  BSYNC B2 ;  /* 0x0000000000027941 */ /* 0x000fea0003800000 */
.L_x_995:
[----:B-1-3--:R-:W1:Y:S01]  /*26370*/  S2R R8, SR_TID.X ;  /* 0x0000000000087919 */ /* 0x00ae620000002100 */
[----:B------:R-:W-:Y:S01]  /*26380*/  BSSY B2, `(.L_x_997) ;  /* 0x000000b000027945 */ /* 0x000fe20003800000 */
[----:B-1----:R-:W-:-:S04]  /*26390*/  LOP3.LUT R8, R8, 0x7f, RZ, 0xc0, !PT ;  /* 0x0000007f08087812 */ /* 0x002fc800078ec0ff */
[----:B------:R-:W-:-:S13]  /*263a0*/  ISETP.NE.AND P1, PT, R8, RZ, PT ;  /* 0x000000ff0800720c */ /* 0x000fda0003f25270 */
[----:B------:R-:W-:Y:S05]  /*263b0*/  @P1 BRA `(.L_x_998) ;  /* 0x00000000001c1947 */ /* 0x000fea0003800000 */
[----:B------:R-:W1:Y:S01]  /*263c0*/  S2R R8, SR_TID.X ;  /* 0x0000000000087919 */ /* 0x000e620000002100 */
[----:B----4-:R-:W-:-:S04]  /*263d0*/  IMAD.MOV.U32 R3, RZ, RZ, 0xa000 ;  /* 0x0000a000ff037424 */ /* 0x010fc800078e00ff */
[----:B------:R3:W-:Y:S01]  /*263e0*/  SYNCS.ARRIVE.TRANS64 RZ, [R2+URZ+0x38830], R3 ;  /* 0x0388300302ff79a7 */ /* 0x0007e2000800003f */
[----:B-1----:R-:W-:-:S04]  /*263f0*/  LOP3.LUT R8, R8, 0x1f, RZ, 0xc0, !PT ;  /* 0x0000001f08087812 */ /* 0x002fc800078ec0ff */
[----:B------:R-:W-:-:S13]  /*26400*/  ISETP.NE.AND P0, PT, R8, RZ, PT ;  /* 0x000000ff0800720c */ /* 0x000fda0003f05270 */
[----:B---3--:R-:W-:Y:S05]  /*26410*/  @!P0 BRA `(.L_x_998) ;  /* 0x0000000000048947 */ /* 0x008fea0003800000 */
[----:B------:R-:W-:Y:S01]  /*26420*/  BPT.TRAP 0x1 ;  /* 0x000000040000795c */ /* 0x000fe20000300000 */
.L_x_998:
[----:B------:R-:W-:Y:S05]  /*26430*/  BSYNC B2 ;  /* 0x0000000000027941 */ /* 0x000fea0003800000 */
.L_x_997:
[----:B------:R-:W3:Y:S04]  /*26440*/  LDL R8, [R1+0x8] ;  /* 0x0000080001087983 */ /* 0x000ee80000100800 */
[----:B------:R-:W3:Y:S04]  /*26450*/  LDL R9, [R1+0x4] ;  /* 0x0000040001097983 */ /* 0x000ee80000100800 */
[----:B----4-:R-:W4:Y:S01]  /*26460*/  LDL R2, [R1+0x18] ;  /* 0x0000180001027983 */ /* 0x010f220000100800 */
[----:B--2---:R-:W-:-:S05]  /*26470*/  IMAD.MOV.U32 R11, RZ, RZ, RZ ;  /* 0x000000ffff0b7224 */ /* 0x004fca00078e00ff */
[----:B------:R-:W-:Y:S01]  /*26480*/  R2UR UR10, R11 ;  /* 0x000000000b0a72ca */ /* 0x000fe200000e0000 */
[----:B------:R-:W-:Y:S01]  /*26490*/  UIADD3 UR4, UP0, UR38, 0x370, URZ ;  /* 0x0000037026047890 */ /* 0x000fe2000ff1e03f */
[----:B------:R-:W-:Y:S01]  /*264a0*/  PLOP3.LUT P0, PT, PT, PT, PT, 0x80, 0x0 ;  /* 0x000000000000781c */ /* 0x000fe20003f0f070 */
[----:B------:R-:W-:Y:S01]  /*264b0*/  UMOV UR6, 0x0 ;  /* 0x0000000000067882 */ /* 0x000fe20000000000 */
[----:B------:R-:W-:Y:S01]  /*264c0*/  UMOV UR7, 0x14f00000 ;  /* 0x14f0000000077882 */ /* 0x000fe20000000000 */
[----:B------:R-:W-:Y:S01]  /*264d0*/  UIADD3.X UR5, URZ, UR39, URZ, UP0, !UPT ;  /* 0x000000273f057290 */ /* 0x000fe200087fe43f */
[C---:B---3--:R-:W-:Y:S02]  /*264e0*/  IMAD R3, R8.reuse, 0x8, R10 ;  /* 0x0000000808037824 */ /* 0x048fe400078e020a */
[----:B------:R-:W-:Y:S02]  /*264f0*/  IMAD R8, R8, 0xa000, R9 ;  /* 0x0000a00008087824 */ /* 0x000fe400078e0209 */
[----:B------:R-:W-:-:S02]  /*26500*/  VIADD R3, R3, 0x30 ;  /* 0x0000003003037836 */ /* 0x000fc40000000000 */
[----:B----4-:R-:W-:Y:S02]  /*26510*/  IMAD R2, R6, 0x50, R2 ;  /* 0x0000005006027824 */ /* 0x010fe400078e0202 */
[----:B------:R-:W-:-:S07]  /*26520*/  VIADD R9, R8, 0x24400 ;  /* 0x0002440008097836 */ /* 0x000fce0000000000 */
.L_x_999:
        /* <DEDUP_REMOVED lines=16> */
.L_x_1000:
        /* <DEDUP_REMOVED lines=16> */
.L_x_1001:
        /* <DEDUP_REMOVED lines=16> */
.L_x_1002:
        /* <DEDUP_REMOVED lines=15> */
.L_x_1106:
[----:B------:R-:W-:Y:S05]  /*26920*/  BSYNC B2 ;  /* 0x0000000000027941 */ /* 0x000fea0003800000 */
.L_x_1003:
[----:B------:R-:W-:Y:S01]  /*26930*/  BSSY B2, `(.L_x_1005) ;  /* 0x000000b000027945 */ /* 0x000fe20003800000 */
[----:B------:R-:W-:Y:S02]  /*26940*/  IMAD.MOV.U32 R8, RZ, RZ, 0x0 ;  /* 0x00000000ff087424 */ /* 0x000fe400078e00ff */
[----:B------:R-:W-:Y:S01]  /*26950*/  IMAD.MOV.U32 R9, RZ, RZ, 0x14f00000 ;  /* 0x14f00000ff097424 */ /* 0x000fe200078e00ff */
[----:B------:R-:W-:Y:S06]  /*26960*/  @P1 BRA `(.L_x_1006) ;  /* 0x00000000001c1947 */ /* 0x000fec0003800000 */
[----:B------:R-:W2:Y:S01]  /*26970*/  S2R R15, SR_TID.X ;  /* 0x00000000000f7919 */ /* 0x000ea20000002100 */
[----:B------:R-:W-:-:S04]  /*26980*/  IMAD.MOV.U32 R3, RZ, RZ, 0xa000 ;  /* 0x0000a000ff037424 */ /* 0x000fc800078e00ff */
[----:B------:R3:W-:Y:S01]  /*26990*/  SYNCS.ARRIVE.TRANS64 RZ, [R2+URZ+0x50], R3 ;  /* 0x0000500302ff79a7 */ /* 0x0007e2000800003f */
[----:B--2---:R-:W-:-:S04]  /*269a0*/  LOP3.LUT R15, R15, 0x1f, RZ, 0xc0, !PT ;  /* 0x0000001f0f0f7812 */ /* 0x004fc800078ec0ff */
[----:B------:R-:W-:-:S13]  /*269b0*/  ISETP.NE.AND P0, PT, R15, RZ, PT ;  /* 0x000000ff0f00720c */ /* 0x000fda0003f05270 */
[----:B---3--:R-:W-:Y:S05]  /*269c0*/  @!P0 BRA `(.L_x_1006) ;  /* 0x0000000000048947 */ /* 0x008fea0003800000 */
[----:B------:R-:W-:Y:S01]  /*269d0*/  BPT.TRAP 0x1 ;  /* 0x000000040000795c */ /* 0x000fe20000300000 */
.L_x_1006:
[----:B------:R-:W-:Y:S05]  /*269e0*/  BSYNC B2 ;  /* 0x0000000000027941 */ /* 0x000fea0003800000 */
.L_x_1005:
        /* <DEDUP_REMOVED lines=13> */
.L_x_1007:
        /* <DEDUP_REMOVED lines=16> */
.L_x_1008:
        /* <DEDUP_REMOVED lines=16> */
.L_x_1009:
        /* <DEDUP_REMOVED lines=16> */
.L_x_1010:
        /* <DEDUP_REMOVED lines=13> */
.L_x_993:
[----:B------:R-:W-:Y:S05]  /*26e90*/  BSYNC B1 ;  /* 0x0000000000017941 */ /* 0x000fea0003800000 */
.L_x_992:
[C---:B------:R-:W-:Y:S01]  /*26ea0*/  ISETP.GT.AND P0, PT, R0.reuse, 0x1, PT ;  /* 0x000000010000780c */ /* 0x040fe20003f04270 */
[----:B------:R-:W-:-:S12]  /*26eb0*/  VIADD R0, R0, 0xfffffffe ;  /* 0xfffffffe00007836 */ /* 0x000fd80000000000 */
[----:B------:R-:W-:Y:S05]  /*26ec0*/  @P0 BRA `(.L_x_1011) ;  /* 0xffffffe000fc0947 */ /* 0x000fea000383ffff */
.L_x_951:
[----:B------:R-:W-:Y:S05]  /*26ed0*/  BSYNC B0 ;  /* 0x0000000000007941 */ /* 0x000fea0003800000 */
.L_x_950:
        /* <DEDUP_REMOVED lines=18> */
.L_x_1013:
[----:B------:R-:W-:Y:S05]  /*27000*/  BSYNC B0 ;  /* 0x0000000000007941 */ /* 0x000fea0003800000 */
.L_x_1012:
[----:B------:R-:W4:Y:S01]  /*27010*/  LDL R0, [R1+0x20] ;  /* 0x0000200001007983 */ /* 0x000f220000100800 */
[----:B------:R-:W-:Y:S01]  /*27020*/  BSSY B0, `(.L_x_1014) ;  /* 0x0000060000007945 */ /* 0x000fe20003800000 */
[----:B----4-:R-:W-:-:S13]  /*27030*/  LOP3.LUT P0, RZ, R0, 0x1, RZ, 0xc0, !PT ;  /* 0x0000000100ff7812 */ /* 0x010fda000780c0ff */
        /* <DEDUP_REMOVED lines=10> */
.L_x_1107:
[----:B------:R-:W-:Y:S05]  /*270e0*/  BSYNC B1 ;  /* 0x0000000000017941 */ /* 0x000fea0003800000 */
.L_x_1016:
        /* <DEDUP_REMOVED lines=9> */
.L_x_1019:
[----:B------:R-:W-:Y:S05]  /*27180*/  BSYNC B1 ;  /* 0x0000000000017941 */ /* 0x000fea0003800000 */
.L_x_1018:
        /* <DEDUP_REMOVED lines=14> */
.L_x_1020:
        /* <DEDUP_REMOVED lines=16> */
.L_x_1021:
        /* <DEDUP_REMOVED lines=16> */
.L_x_1022:
        /* <DEDUP_REMOVED lines=16> */
.L_x_1023:
        /* <DEDUP_REMOVED lines=11> */
.L_x_1015:
[----:B------:R-:W-:Y:S05]  /*27620*/  BSYNC B0 ;  /* 0x0000000000007941 */ /* 0x000fea0003800000 */
.L_x_1014:
        /* <DEDUP_REMOVED lines=9> */
.L_x_930:
[----:B------:R-:W-:Y:S05]  /*276c0*/  BSYNC B7 ;  /* 0x0000000000077941 */ /* 0x000fea0003800000 */
.L_x_928:
[----:B--2---:R-:W2:Y:S02]  /*276d0*/  LDL R0, [R1+0x20] ;  /* 0x0000200001007983 */ /* 0x004ea40000100800 */
[----:B--2---:R-:W-:-:S13]  /*276e0*/  LOP3.LUT P0, RZ, R0, 0x2, RZ, 0xc0, !PT ;  /* 0x0000000200ff7812 */ /* 0x004fda000780c0ff */
[----:B------:R-:W-:Y:S05]  /*276f0*/  @!P0 BRA `(.L_x_1024) ;  /* 0x0000000000288947 */ /* 0x000fea0003800000 */
[----:B------:R-:W-:Y:S05]  /*27700*/  WARPSYNC.ALL ;  /* 0x0000000000007948 */ /* 0x000fea0003800000 */
[----:B------:R-:W2:Y:S08]  /*27710*/  S2UR UR5, SR_CgaCtaId ;  /* 0x00000000000579c3 */ /* 0x000eb00000008800 */
[----:B------:R-:W-:Y:S06]  /*27720*/  BAR.SYNC.DEFER_BLOCKING 0x5, 0x180 ;  /* 0x0146000000007b1d */ /* 0x000fec0000010000 */
[----:B------:R-:W-:-:S02]  /*27730*/  UMOV UR4, 0x400 ;  /* 0x0000040000047882 */ /* 0x000fc40000000000 */
[----:B--2---:R-:W-:-:S06]  /*27740*/  ULEA UR4, UR5, UR4, 0x18 ;  /* 0x0000000405047291 */ /* 0x004fcc000f8ec03f */
[----:B------:R-:W-:-:S05]  /*27750*/  IMAD.U32 R0, RZ, RZ, UR4 ;  /* 0x00000004ff007e24 */ /* 0x000fca000f8e00ff */
[----:B------:R4:W2:Y:S04]  /*27760*/  LDS.128 R16, [R0+0x388d0] ;  /* 0x0388d00000107984 */ /* 0x0008a80000000c00 */
[----:B------:R4:W-:Y:S01]  /*27770*/  STL [R1+0x4], R0 ;  /* 0x0000040001007387 */ /* 0x0009e20000100800 */
[----:B------:R-:W-:Y:S06]  /*27780*/  BAR.ARV 0x4, 0x180 ;  /* 0x0106000000007b1d */ /* 0x000fec0000002000 */
[----:B------:R-:W-:Y:S05]  /*27790*/  BRA `(.L_x_1025) ;  /* 0x0000000800507947 */ /* 0x000fea0003800000 */
.L_x_1024:
[----:B---3-5:R-:W2:Y:S01]  /*277a0*/  S2R R7, SR_TID.X ;  /* 0x0000000000077919 */ /* 0x028ea20000002100 */
        /* <DEDUP_REMOVED lines=8> */
[----:B------:R-:W2:Y:S02]  /*27830*/  @!P1 LDC.64 R2, c[0x0][0xc80] ;  /* 0x00032000ff029b82 */ /* 0x000ea40000000a00 */
[----:B--2---:R-:W-:-:S06]  /*27840*/  @!P1 IMAD.WIDE R2, R0, 0x4, R2 ;  /* 0x0000000400029825 */ /* 0x004fcc00078e0202 */
[----:B------:R2:W3:Y:S01]  /*27850*/  @!P1 LDG.E R3, desc[UR6][R2.64] ;  /* 0x0000000602039981 */ /* 0x0004e2000c1e1900 */
[C---:B------:R-:W-:Y:S02]  /*27860*/  ISETP.GE.U32.AND P2, PT, R7.reuse, 0x2, PT ;  /* 0x000000020700780c */ /* 0x040fe40003f46070 */
[C---:B------:R-:W-:Y:S01]  /*27870*/  ISETP.GE.U32.AND P3, PT, R7.reuse, 0x4, PT ;  /* 0x000000040700780c */ /* 0x040fe20003f66070 */
[----:B------:R-:W-:Y:S01]  /*27880*/  SHFL.IDX PT, R0, R16, RZ, 0x1f ;  /* 0x00001fff10007589 */ /* 0x000fe200000e0000 */
[C---:B------:R-:W-:Y:S02]  /*27890*/  ISETP.GE.U32.AND P4, PT, R7.reuse, 0x8, PT ;  /* 0x000000080700780c */ /* 0x040fe40003f86070 */
[C---:B------:R-:W-:Y:S01]  /*278a0*/  ISETP.GE.U32.AND P5, PT, R7.reuse, 0x10, PT ;  /* 0x000000100700780c */ /* 0x040fe20003fa6070 */
[----:B------:R-:W-:Y:S01]  /*278b0*/  SHFL.IDX PT, R4, R16, 0x1, 0x1f ;  /* 0x00201f0010047f89 */ /* 0x000fe200000e0000 */
[----:B--2---:R-:W-:Y:S02]  /*278c0*/  IMAD.MOV.U32 R2, RZ, RZ, RZ ;  /* 0x000000ffff027224 */ /* 0x004fe400078e00ff */
[----:B---3--:R-:W-:Y:S01]  /*278d0*/  @!P1 IMAD.MOV.U32 R2, RZ, RZ, R3 ;  /* 0x000000ffff029224 */ /* 0x008fe200078e0003 */
[----:B------:R-:W-:-:S04]  /*278e0*/  ISETP.NE.AND P1, PT, R7, RZ, PT ;  /* 0x000000ff0700720c */ /* 0x000fc80003f25270 */
[----:B------:R-:W2:Y:S02]  /*278f0*/  SHFL.UP PT, R3, R2, 0x1, RZ ;  /* 0x0420000002037989 */ /* 0x000ea400000e00ff */
[----:B--2---:R-:W-:-:S05]  /*27900*/  SEL R3, R3, RZ, P1 ;  /* 0x000000ff03037207 */ /* 0x004fca0000800000 */
[----:B------:R-:W-:-:S05]  /*27910*/  IMAD.IADD R3, R2, 0x1, R3 ;  /* 0x0000000102037824 */ /* 0x000fca00078e0203 */
        /* <DEDUP_REMOVED lines=12> */
[----:B------:R2:W3:Y:S02]  /*279e0*/  SHFL.IDX PT, R6, R5, 0x1f, 0x1f ;  /* 0x03e01f0005067f89 */ /* 0x0004e400000e0000 */
.L_x_1117:
[----:B------:R-:W-:Y:S02]  /*279f0*/  ULDC UR4, c[0x0][0xc38] ;  /* 0x00030e0000047ab9 */ /* 0x000fe40000000800 */
[----:B------:R-:W-:-:S04]  /*27a00*/  IMAD.U32 R16, RZ, RZ, UR4 ;  /* 0x00000004ff107e24 */ /* 0x000fc8000f8e00ff */
[----:B---3--:R-:W-:-:S04]  /*27a10*/  IMAD R6, R6, R16, RZ ;  /* 0x0000001006067224 */ /* 0x008fc800078e02ff */
[----:B------:R-:W-:-:S05]  /*27a20*/  IMAD.IADD R4, R4, 0x1, R6 ;  /* 0x0000000104047824 */ /* 0x000fca00078e0206 */
[----:B------:R-:W-:-:S13]  /*27a30*/  ISETP.GT.AND P6, PT, R4, R0, PT ;  /* 0x000000000400720c */ /* 0x000fda0003fc4270 */
[----:B------:R-:W-:Y:S05]  /*27a40*/  @P6 BRA `(.L_x_1027) ;  /* 0x0000000000a06947 */ /* 0x000fea0003800000 */
.L_x_1032:
[----:B------:R-:W3:Y:S01]  /*27a50*/  LDC R2, c[0x0][0xc3c] ;  /* 0x00030f00ff027b82 */ /* 0x000ee20000000800 */
[----:B------:R-:W-:-:S05]  /*27a60*/  VIADD R19, R19, 0x1f ;  /* 0x0000001f13137836 */ /* 0x000fca0000000000 */
[----:B---3--:R-:W-:-:S13]  /*27a70*/  ISETP.GE.AND P6, PT, R19, R2, PT ;  /* 0x000000021300720c */ /* 0x008fda0003fc6270 */
[----:B------:R-:W-:Y:S05]  /*27a80*/  @P6 BRA `(.L_x_1028) ;  /* 0x0000000400486947 */ /* 0x000fea0003800000 */
[----:B------:R-:W3:Y:S01]  /*27a90*/  S2R R3, SR_TID.X ;  /* 0x0000000000037919 */ /* 0x000ee20000002100 */
[----:B------:R-:W-:Y:S01]  /*27aa0*/  BSSY B0, `(.L_x_1029) ;  /* 0x000000a000007945 */ /* 0x000fe20003800000 */
[----:B---3--:R-:W-:-:S05]  /*27ab0*/  LOP3.LUT R3, R3, 0x1f, RZ, 0xc0, !PT ;  /* 0x0000001f03037812 */ /* 0x008fca00078ec0ff */
[----:B--2---:R-:W-:-:S05]  /*27ac0*/  IMAD.IADD R5, R19, 0x1, R3 ;  /* 0x0000000113057824 */ /* 0x004fca00078e0203 */
[----:B------:R-:W-:Y:S01]  /*27ad0*/  ISETP.GE.OR P6, PT, R5, R2, !P0 ;  /* 0x000000020500720c */ /* 0x000fe200047c6670 */
[----:B------:R-:W-:-:S12]  /*27ae0*/  IMAD.MOV.U32 R2, RZ, RZ, RZ ;  /* 0x000000ffff027224 */ /* 0x000fd800078e00ff */
[----:B------:R-:W-:Y:S05]  /*27af0*/  @P6 BRA `(.L_x_1030) ;  /* 0x0000000000106947 */ /* 0x000fea0003800000 */
[----:B------:R-:W2:Y:S01]  /*27b00*/  LDC.64 R2, c[0x0][0xc80] ;  /* 0x00032000ff027b82 */ /* 0x000ea20000000a00 */
[----:B------:R-:W-:Y:S01]  /*27b10*/  ULDC.64 UR4, c[0x0][0x208] ;  /* 0x0000820000047ab9 */ /* 0x000fe20000000a00 */
[----:B--2---:R-:W-:-:S06]  /*27b20*/  IMAD.WIDE R2, R5, 0x4, R2 ;  /* 0x0000000405027825 */ /* 0x004fcc00078e0202 */
[----:B------:R2:W5:Y:S02]  /*27b30*/  LDG.E R2, desc[UR4][R2.64] ;  /* 0x0000000402027981 */ /* 0x000564000c1e1900 */
.L_x_1030:
[----:B------:R-:W-:Y:S05]  /*27b40*/  BSYNC B0 ;  /* 0x0000000000007941 */ /* 0x000fea0003800000 */
.L_x_1029:
[----:B------:R-:W-:-:S03]  /*27b50*/  UMOV UR4, 0xffffffff ;  /* 0xffffffff00047882 */ /* 0x000fc60000000000 */
[----:B------:R-:W-:Y:S05]  /*27b60*/  BRA.DIV UR4, `(.L_x_1031) ;  /* 0x0000002a041c7947 */ /* 0x000fea000b800000 */
[----:B--2--5:R-:W2:Y:S02]  /*27b70*/  SHFL.UP PT, R3, R2, 0x1, RZ ;  /* 0x0420000002037989 */ /* 0x024ea400000e00ff */
        /* <DEDUP_REMOVED lines=15> */
.L_x_1125:
[----:B------:R-:W-:Y:S02]  /*27c70*/  ULDC UR4, c[0x0][0xc38] ;  /* 0x00030e0000047ab9 */ /* 0x000fe40000000800 */
[----:B------:R-:W-:-:S04]  /*27c80*/  IMAD.U32 R16, RZ, RZ, UR4 ;  /* 0x00000004ff107e24 */ /* 0x000fc8000f8e00ff */
[----:B---3--:R-:W-:-:S04]  /*27c90*/  IMAD R6, R6, R16, RZ ;  /* 0x0000001006067224 */ /* 0x008fc800078e02ff */
[----:B------:R-:W-:-:S05]  /*27ca0*/  IMAD.IADD R4, R6, 0x1, R4 ;  /* 0x0000000106047824 */ /* 0x000fca00078e0204 */
[----:B------:R-:W-:-:S13]  /*27cb0*/  ISETP.GT.AND P6, PT, R4, R0, PT ;  /* 0x000000000400720c */ /* 0x000fda0003fc4270 */
[----:B------:R-:W-:Y:S05]  /*27cc0*/  @!P6 BRA `(.L_x_1032) ;  /* 0xfffffffc0060e947 */ /* 0x000fea000383ffff */
.L_x_1027:
[----:B------:R-:W-:Y:S01]  /*27cd0*/  IMAD.IADD R6, R4, 0x1, -R6 ;  /* 0x0000000104067824 */ /* 0x000fe200078e0a06 */
[----:B------:R-:W-:-:S03]  /*27ce0*/  UMOV UR4, 0xffffffff ;  /* 0xffffffff00047882 */ /* 0x000fc60000000000 */
[----:B------:R-:W-:-:S05]  /*27cf0*/  IMAD R3, R5, R16, R6 ;  /* 0x0000001005037224 */ /* 0x000fca00078e0206 */
[----:B------:R-:W-:Y:S01]  /*27d00*/  ISETP.GT.AND P6, PT, R3, R0, PT ;  /* 0x000000000300720c */ /* 0x000fe20003fc4270 */
[----:B------:R-:W-:-:S12]  /*27d10*/  BRA.DIV UR4, `(.L_x_1033) ;  /* 0x0000002a04887947 */ /* 0x000fd8000b800000 */
[----:B------:R-:W-:-:S04]  /*27d20*/  VOTE.ANY R3, PT, !P6 ;  /* 0x0000000000037806 */ /* 0x000fc800070e0100 */
[----:B------:R-:W3:Y:S02]  /*27d30*/  POPC R4, R3 ;  /* 0x0000000300047309 */ /* 0x000ee40000000000 */
[----:B---3--:R3:W4:Y:S02]  /*27d40*/  SHFL.IDX PT, R17, R2, R4, 0x1f ;  /* 0x00001f0402117589 */ /* 0x00872400000e0000 */
.L_x_1129:
[----:B------:R-:W-:Y:S01]  /*27d50*/  ISETP.NE.AND P0, PT, R3, RZ, PT ;  /* 0x000000ff0300720c */ /* 0x000fe20003f05270 */
[----:B---3--:R-:W-:-:S12]  /*27d60*/  IMAD.MOV.U32 R2, RZ, RZ, RZ ;  /* 0x000000ffff027224 */ /* 0x008fd800078e00ff */
[----:B------:R-:W-:Y:S05]  /*27d70*/  @!P0 BRA `(.L_x_1034) ;  /* 0x0000000000108947 */ /* 0x000fea0003800000 */
[----:B------:R-:W-:Y:S01]  /*27d80*/  UMOV UR4, 0xffffffff ;  /* 0xffffffff00047882 */ /* 0x000fe20000000000 */
[----:B------:R-:W-:Y:S02]  /*27d90*/  VIADD R12, R4, 0xffffffff ;  /* 0xffffffff040c7836 */ /* 0x000fe40000000000 */
[----:B------:R-:W-:Y:S05]  /*27da0*/  BRA.DIV UR4, `(.L_x_1035) ;  /* 0x0000002a04ac7947 */ /* 0x000fea000b800000 */
[----:B------:R3:W0:Y:S02]  /*27db0*/  SHFL.IDX PT, R2, R5, R12, 0x1f ;  /* 0x00001f0c05027589 */ /* 0x00062400000e0000 */
.L_x_1034:
[----:B--234-:R-:W-:Y:S01]  /*27dc0*/  IABS R5, R17 ;  /* 0x0000001100057213 */ /* 0x01cfe20000000000 */
[----:B0-----:R-:W-:Y:S02]  /*27dd0*/  IMAD R16, R2, R16, R6 ;  /* 0x0000001002107224 */ /* 0x001fe400078e0206 */
[----:B------:R-:W-:Y:S01]  /*27de0*/  IMAD.IADD R19, R4, 0x1, R19 ;  /* 0x0000000104137824 */ /* 0x000fe200078e0213 */
[----:B------:R-:W0:Y:S01]  /*27df0*/  I2F.RP R2, R5 ;  /* 0x0000000500027306 */ /* 0x000e220000209400 */
[----:B------:R-:W-:-:S07]  /*27e00*/  IMAD.IADD R0, R0, 0x1, -R16 ;  /* 0x0000000100007824 */ /* 0x000fce00078e0a10 */
[----:B0-----:R-:W0:Y:S02]  /*27e10*/  MUFU.RCP R2, R2 ;  /* 0x0000000200027308 */ /* 0x001e240000001000 */
[----:B0-----:R-:W-:-:S06]  /*27e20*/  VIADD R2, R2, 0xffffffe ;  /* 0x0ffffffe02027836 */ /* 0x001fcc0000000000 */
[----:B------:R-:W0:Y:S02]  /*27e30*/  F2I.FTZ.U32.TRUNC.NTZ R3, R2 ;  /* 0x0000000200037305 */ /* 0x000e24000021f000 */
[----:B0-----:R-:W-:-:S04]  /*27e40*/  IMAD.MOV R2, RZ, RZ, -R3 ;  /* 0x000000ffff027224 */ /* 0x001fc800078e0a03 */
        /* <DEDUP_REMOVED lines=22> */
.L_x_1028:
[----:B------:R-:W-:Y:S01]  /*27fb0*/  UMOV UR4, URZ ;  /* 0x0000003f00047c82 */ /* 0x000fe20008000000 */
[----:B------:R-:W-:Y:S01]  /*27fc0*/  UMOV UR5, URZ ;  /* 0x0000003f00057c82 */ /* 0x000fe20008000000 */
[----:B------:R-:W-:Y:S01]  /*27fd0*/  ULDC UR6, c[0x0][0xc3c] ;  /* 0x00030f0000067ab9 */ /* 0x000fe20000000800 */
[----:B------:R-:W-:Y:S02]  /*27fe0*/  IMAD.MOV.U32 R16, RZ, RZ, R0 ;  /* 0x000000ffff107224 */ /* 0x000fe400078e0000 */
[----:B------:R-:W-:Y:S02]  /*27ff0*/  IMAD.U32 R17, RZ, RZ, UR4 ;  /* 0x00000004ff117e24 */ /* 0x000fe4000f8e00ff */
[----:B------:R-:W-:Y:S02]  /*28000*/  IMAD.U32 R18, RZ, RZ, UR5 ;  /* 0x00000005ff127e24 */ /* 0x000fe4000f8e00ff */
[----:B------:R-:W-:-:S07]  /*28010*/  IMAD.U32 R19, RZ, RZ, UR6 ;  /* 0x00000006ff137e24 */ /* 0x000fce000f8e00ff */
.L_x_1036:
[----:B------:R3:W4:Y:S01]  /*28020*/  LDL R3, [R1+0x4] ;  /* 0x0000040001037983 */ /* 0x0007220000100800 */
[----:B------:R-:W5:Y:S01]  /*28030*/  S2R R0, SR_TID.X ;  /* 0x0000000000007919 */ /* 0x000f620000002100 */
[----:B------:R-:W-:Y:S05]  /*28040*/  WARPSYNC.ALL ;  /* 0x0000000000007948 */ /* 0x000fea0003800000 */
[----:B-----5:R-:W-:Y:S01]  /*28050*/  LOP3.LUT R0, R0, 0x1f, RZ, 0xc0, !PT ;  /* 0x0000001f00007812 */ /* 0x020fe200078ec0ff */
[----:B------:R-:W-:Y:S03]  /*28060*/  BAR.SYNC.DEFER_BLOCKING 0x4, 0x180 ;  /* 0x0106000000007b1d */ /* 0x000fe60000010000 */
[----:B------:R-:W-:-:S13]  /*28070*/  ISETP.NE.AND P0, PT, R0, RZ, PT ;  /* 0x000000ff0000720c */ /* 0x000fda0003f05270 */
[----:B------:R-:W4:Y:S01]  /*28080*/  @!P0 S2R R0, SR_CgaCtaId ;  /* 0x0000000000008919 */ /* 0x000f220000008800 */
[----:B------:R-:W-:-:S04]  /*28090*/  @!P0 MOV R2, 0x400 ;  /* 0x0000040000028802 */ /* 0x000fc80000000f00 */
[----:B----4-:R-:W-:-:S05]  /*280a0*/  @!P0 LEA R3, R0, R2, 0x18 ;  /* 0x0000000200038211 */ /* 0x010fca00078ec0ff */
[----:B------:R3:W-:Y:S04]  /*280b0*/  @!P0 STS.128 [R3+0x388d0], R16 ;  /* 0x0388d01003008388 */ /* 0x0007e80000000c00 */
[----:B------:R3:W-:Y:S01]  /*280c0*/  @!P0 STL [R1+0x4], R3 ;  /* 0x0000040301008387 */ /* 0x0007e20000100800 */
[----:B------:R-:W-:Y:S06]  /*280d0*/  BAR.ARV 0x5, 0x180 ;  /* 0x0146000000007b1d */ /* 0x000fec0000002000 */
.L_x_1025:
[----:B------:R-:W-:Y:S02]  /*280e0*/  ULDC UR4, c[0x0][0xc3c] ;  /* 0x00030f0000047ab9 */ /* 0x000fe40000000800 */
[----:B--2---:R-:W-:-:S13]  /*280f0*/  ISETP.GE.AND P0, PT, R19, UR4, PT ;  /* 0x0000000413007c0c */ /* 0x004fda000bf06270 */
[----:B------:R-:W-:Y:S05]  /*28100*/  @!P0 BRA `(.L_x_1037) ;  /* 0xffffff84006c8947 */ /* 0x000fea000383ffff */
[----:B------:R-:W-:Y:S05]  /*28110*/  BSYNC B8 ;  /* 0x0000000000087941 */ /* 0x000fea0003800000 */
.L_x_880:
[----:B----4-:R-:W2:Y:S01]  /*28120*/  LDL.LU R0, [R1+0x54] ;  /* 0x0000540001007983 */ /* 0x010ea20000300800 */
[----:B------:R-:W-:Y:S01]  /*28130*/  BSSY B0, `(.L_x_1038) ;  /* 0x000000b000007945 */ /* 0x000fe20003800000 */
[----:B------:R-:W4:Y:S01]  /*28140*/  S2R R5, SR_CgaCtaId ;  /* 0x0000000000057919 */ /* 0x000f220000008800 */
[----:B--2---:R-:W-:-:S05]  /*28150*/  VIADD R0, R0, 0x1 ;  /* 0x0000000100007836 */ /* 0x004fca0000000000 */
[----:B------:R-:W-:-:S04]  /*28160*/  LEA.HI R2, R0, R0, RZ, 0x1 ;  /* 0x0000000000027211 */ /* 0x000fc800078f08ff */
[----:B0--3--:R-:W-:-:S05]  /*28170*/  LOP3.LUT R3, R2, 0xfffffffe, RZ, 0xc0, !PT ;  /* 0xfffffffe02037812 */ /* 0x009fca00078ec0ff */
[----:B------:R-:W-:Y:S01]  /*28180*/  IMAD.IADD R3, R0, 0x1, -R3 ;  /* 0x0000000100037824 */ /* 0x000fe200078e0a03 */
[----:B------:R-:W-:-:S04]  /*28190*/  MOV R0, 0x400 ;  /* 0x0000040000007802 */ /* 0x000fc80000000f00 */
[----:B----4-:R-:W-:Y:S02]  /*281a0*/  LEA R0, R5, R0, 0x18 ;  /* 0x0000000005007211 */ /* 0x010fe400078ec0ff */
[----:B------:R-:W-:-:S04]  /*281b0*/  SHF.L.U32 R3, R3, 0x1f, RZ ;  /* 0x0000001f03037819 */ /* 0x000fc800000006ff */
[----:B------:R-:W0:Y:S02]  /*281c0*/  SYNCS.PHASECHK.TRANS64.TRYWAIT P0, [R0+URZ+0x38820], R3 ;  /* 0x03882003000075a7 */ /* 0x000e24000800017f */
[----:B0-----:R-:W-:Y:S05]  /*281d0*/  @!P0 BRA `(.L_x_1039) ;  /* 0x0000002400c88947 */ /* 0x001fea0003800000 */
.L_x_1132:
[----:B------:R-:W-:Y:S05]  /*281e0*/  BSYNC B0 ;  /* 0x0000000000007941 */ /* 0x000fea0003800000 */
.L_x_1038:
[----:B------:R-:W-:-:S03]  /*281f0*/  UMOV UR4, 0xffffffff ;  /* 0xffffffff00047882 */ /* 0x000fc60000000000 */
[----:B------:R-:W-:Y:S05]  /*28200*/  BRA.DIV UR4, `(.L_x_1040) ;  /* 0x0000002604d07947 */ /* 0x000fea000b800000 */
[----:B------:R-:W2:Y:S02]  /*28210*/  S2R R2, SR_TID.X ;  /* 0x0000000000027919 */ /* 0x000ea40000002100 */
[----:B--2---:R-:W-:-:S04]  /*28220*/  SHF.R.U32.HI R2, RZ, 0x5, R2 ;  /* 0x00000005ff027819 */ /* 0x004fc80000011602 */
[----:B------:R-:W-:-:S05]  /*28230*/  LOP3.LUT R2, R2, 0x3, RZ, 0xc0, !PT ;  /* 0x0000000302027812 */ /* 0x000fca00078ec0ff */
[----:B------:R2:W3:Y:S02]  /*28240*/  SHFL.IDX PT, R14, R2, RZ, 0x1f ;  /* 0x00001fff020e7589 */ /* 0x0004e400000e0000 */
.L_x_1135:
[----:B---3--:R-:W-:-:S13]  /*28250*/  ISETP.NE.AND P0, PT, R14, RZ, PT ;  /* 0x000000ff0e00720c */ /* 0x008fda0003f05270 */
[----:B------:R-:W-:Y:S05]  /*28260*/  @P0 BRA `(.L_x_645) ;  /* 0x0000000000940947 */ /* 0x000fea0003800000 */
[----:B------:R-:W-:-:S03]  /*28270*/  UMOV UR4, 0xffffffff ;  /* 0xffffffff00047882 */ /* 0x000fc60000000000 */
[----:B------:R-:W-:Y:S05]  /*28280*/  BRA.DIV UR4, `(.L_x_1041) ;  /* 0x0000002604e47947 */ /* 0x000fea000b800000 */
[----:B------:R-:W-:-:S13]  /*28290*/  ELECT P6, URZ, PT ;  /* 0x00000000003f782f */ /* 0x000fda00038c0000 */
.L_x_1138:
[----:B------:R-:W-:Y:S05]  /*282a0*/  @!P6 BRA `(.L_x_645) ;  /* 0x000000000084e947 */ /* 0x000fea0003800000 */
[----:B--2---:R-:W2:Y:S02]  /*282b0*/  LDL.LU R2, [R1+0x68] ;  /* 0x0000680001027983 */ /* 0x004ea40000300800 */
[----:B--2---:R-:W-:-:S04]  /*282c0*/  LOP3.LUT R2, R2, 0x2, RZ, 0xfc, !PT ;  /* 0x0000000202027812 */ /* 0x004fc800078efcff */
[----:B------:R-:W-:-:S13]  /*282d0*/  ISETP.NE.AND P2, PT, R2, 0x3, PT ;  /* 0x000000030200780c */ /* 0x000fda0003f45270 */
[----:B------:R-:W-:Y:S05]  /*282e0*/  @!P2 BRA `(.L_x_1042) ;  /* 0x000000000004a947 */ /* 0x000fea0003800000 */
[----:B------:R-:W-:Y:S01]  /*282f0*/  BPT.TRAP 0x1 ;  /* 0x000000040000795c */ /* 0x000fe20000300000 */
.L_x_1042:
[----:B0-----:R-:W2:Y:S04]  /*28300*/  LDL R3, [R1+0x8] ;  /* 0x0000080001037983 */ /* 0x001ea80000100800 */
[----:B-----5:R-:W3:Y:S01]  /*28310*/  LDL.LU R7, [R1+0x10] ;  /* 0x0000100001077983 */ /* 0x020ee20000300800 */
[----:B------:R-:W-:-:S04]  /*28320*/  VIADD R2, R0, 0x38840 ;  /* 0x0003884000027836 */ /* 0x000fc80000000000 */
[C---:B--2---:R-:W-:Y:S02]  /*28330*/  IMAD R6, R3.reuse, 0x8, R2 ;  /* 0x0000000803067824 */ /* 0x044fe400078e0202 */
[----:B------:R-:W-:Y:S01]  /*28340*/  VIADD R3, R3, 0x1 ;  /* 0x0000000103037836 */ /* 0x000fe20000000000 */
[----:B---3--:R-:W-:-:S04]  /*28350*/  SHF.L.U32 R5, R7, 0x1f, RZ ;  /* 0x0000001f07057819 */ /* 0x008fc800000006ff */
[C---:B------:R-:W-:Y:S01]  /*28360*/  ISETP.NE.AND P1, PT, R3.reuse, 0x2, PT ;  /* 0x000000020300780c */ /* 0x040fe20003f25270 */
[----:B------:R-:W0:Y:S03]  /*28370*/  SYNCS.PHASECHK.TRANS64.TRYWAIT P0, [R6+URZ], R5 ;  /* 0x00000005060075a7 */ /* 0x000e26000800017f */
[----:B------:R-:W-:Y:S02]  /*28380*/  SEL R4, RZ, 0x1, P1 ;  /* 0x00000001ff047807 */ /* 0x000fe40000800000 */
[----:B------:R-:W-:Y:S02]  /*28390*/  SEL R3, R3, RZ, P1 ;  /* 0x000000ff03037207 */ /* 0x000fe40000800000 */
[----:B------:R-:W-:-:S03]  /*283a0*/  LOP3.LUT R4, R7, R4, RZ, 0x3c, !PT ;  /* 0x0000000407047212 */ /* 0x000fc600078e3cff */
[----:B------:R-:W-:Y:S01]  /*283b0*/  IMAD R7, R3, 0x8, R2 ;  /* 0x0000000803077824 */ /* 0x000fe200078e0202 */
[----:B------:R-:W-:Y:S01]  /*283c0*/  SHF.L.U32 R2, R4, 0x1f, RZ ;  /* 0x0000001f04027819 */ /* 0x000fe200000006ff */
[----:B0-----:R-:W-:Y:S06]  /*283d0*/  @!P0 BRA `(.L_x_1043) ;  /* 0x0000002400b08947 */ /* 0x001fec0003800000 */
.L_x_1139:
[----:B------:R-:W2:Y:S02]  /*283e0*/  SYNCS.PHASECHK.TRANS64.TRYWAIT P0, [R7+URZ], R2 ;  /* 0x00000002070075a7 */ /* 0x000ea4000800017f */
[----:B--2---:R-:W-:Y:S05]  /*283f0*/  @!P0 BRA `(.L_x_1044) ;  /* 0x0000002400bc8947 */ /* 0x004fea0003800000 */
.L_x_1140:
[----:B------:R-:W-:Y:S05]  /*28400*/  @!P2 BRA `(.L_x_1045) ;  /* 0x000000000004a947 */ /* 0x000fea0003800000 */
[----:B------:R-:W-:Y:S01]  /*28410*/  BPT.TRAP 0x1 ;  /* 0x000000040000795c */ /* 0x000fe20000300000 */
.L_x_1045:
[----:B------:R-:W3:Y:S01]  /*28420*/  LDL.LU R4, [R1+0x8] ;  /* 0x0000080001047983 */ /* 0x000ee20000300800 */
[----:B------:R-:W-:-:S04]  /*28430*/  VIADD R0, R0, 0x38860 ;  /* 0x0003886000007836 */ /* 0x000fc80000000000 */
[----:B---3--:R-:W-:-:S04]  /*28440*/  IMAD R4, R4, 0x8, R0 ;  /* 0x0000000804047824 */ /* 0x008fc800078e0200 */
[----:B------:R-:W3:Y:S02]  /*28450*/  SYNCS.PHASECHK.TRANS64.TRYWAIT P0, [R4+URZ], R5 ;  /* 0x00000005040075a7 */ /* 0x000ee4000800017f */
[----:B---3--:R-:W-:Y:S05]  /*28460*/  @!P0 BRA `(.L_x_1046) ;  /* 0x0000002400b48947 */ /* 0x008fea0003800000 */
.L_x_1141:
[----:B------:R-:W-:-:S07]  /*28470*/  IMAD R3, R3, 0x8, R0 ;  /* 0x0000000803037824 */ /* 0x000fce00078e0200 */
.L_x_1047:
[----:B----4-:R4:W0:Y:S02]  /*28480*/  SYNCS.PHASECHK.TRANS64.TRYWAIT P0, [R3+URZ], R2 ;  /* 0x00000002030075a7 */ /* 0x010824000800017f */
[----:B0-----:R-:W-:Y:S05]  /*28490*/  @!P0 NANOSLEEP.SYNCS 0x989680 ;  /* 0x009896800000895d */ /* 0x001fea0003900000 */
[----:B------:R-:W0:Y:S02]  /*284a0*/  @!P0 SYNCS.PHASECHK.TRANS64 P0, [R3+URZ], R2 ;  /* 0x00000002030085a7 */ /* 0x000e24000800007f */
[----:B0-----:R-:W-:Y:S05]  /*284b0*/  @!P0 BRA `(.L_x_1047) ;  /* 0xfffffffc00f08947 */ /* 0x001fea000383ffff */
.L_x_645:
[----:B------:R-:W-:Y:S05]  /*284c0*/  BSYNC B9 ;  /* 0x0000000000097941 */ /* 0x000fea0003800000 */
.L_x_642:
[----:B------:R-:W-:Y:S05]  /*284d0*/  EXIT ;  /* 0x000000000000794d */ /* 0x000fea0003800000 */
.L_x_665:
[----:B0-----:R0:W1:Y:S02]  /*284e0*/  SYNCS.PHASECHK.TRANS64.TRYWAIT P6, [R0+URZ+0x38890], R114 ;  /* 0x03889072000075a7 */ /* 0x00106400080c017f */
[----:B-1----:R-:W-:Y:S05]  /*284f0*/  @!P6 NANOSLEEP.SYNCS 0x989680 ;  /* 0x009896800000e95d */ /* 0x002fea0003900000 */
[----:B------:R-:W1:Y:S02]  /*28500*/  @!P6 SYNCS.PHASECHK.TRANS64 P6, [R0+URZ+0x38890], R114 ;  /* 0x038890720000e5a7 */ /* 0x000e6400080c007f */
[----:B-1----:R-:W-:Y:S05]  /*28510*/  @!P6 BRA `(.L_x_665) ;  /* 0xfffffffc00f0e947 */ /* 0x002fea000383ffff */
[----:B------:R-:W-:Y:S05]  /*28520*/  BRA `(.L_x_1048) ;  /* 0xfffffdb000e07947 */ /* 0x000fea000383ffff */
.L_x_721:
[----:B-1----:R1:W3:Y:S02]  /*28530*/  SYNCS.PHASECHK.TRANS64.TRYWAIT P6, [R0+URZ+0x38890], R114 ;  /* 0x03889072000075a7 */ /* 0x0022e400080c017f */
[----:B---3--:R-:W-:Y:S05]  /*28540*/  @!P6 NANOSLEEP.SYNCS 0x989680 ;  /* 0x009896800000e95d */ /* 0x008fea0003900000 */
[----:B------:R-:W3:Y:S02]  /*28550*/  @!P6 SYNCS.PHASECHK.TRANS64 P6, [R0+URZ+0x38890], R114 ;  /* 0x038890720000e5a7 */ /* 0x000ee400080c007f */
[----:B---3--:R-:W-:Y:S05]  /*28560*/  @!P6 BRA `(.L_x_721) ;  /* 0xfffffffc00f0e947 */ /* 0x008fea000383ffff */
[----:B------:R-:W-:Y:S05]  /*28570*/  BRA `(.L_x_1049) ;  /* 0xfffffde8008c7947 */ /* 0x000fea000383ffff */
.L_x_746:
[----:B-1----:R1:W2:Y:S02]  /*28580*/  SYNCS.PHASECHK.TRANS64.TRYWAIT P3, [R0+URZ+0x38890], R114 ;  /* 0x03889072000075a7 */ /* 0x0022a4000806017f */
[----:B--2---:R-:W-:Y:S05]  /*28590*/  @!P3 NANOSLEEP.SYNCS 0x989680 ;  /* 0x009896800000b95d */ /* 0x004fea0003900000 */
[----:B------:R-:W2:Y:S02]  /*285a0*/  @!P3 SYNCS.PHASECHK.TRANS64 P3, [R0+URZ+0x38890], R114 ;  /* 0x038890720000b5a7 */ /* 0x000ea4000806007f */
[----:B--2---:R-:W-:Y:S05]  /*285b0*/  @!P3 BRA `(.L_x_746) ;  /* 0xfffffffc00f0b947 */ /* 0x004fea000383ffff */
[----:B------:R-:W-:Y:S05]  /*285c0*/  BRA `(.L_x_1050) ;  /* 0xfffffe1c007c7947 */ /* 0x000fea000383ffff */
.L_x_754:
[----:B--2---:R2:W3:Y:S02]  /*285d0*/  SYNCS.PHASECHK.TRANS64.TRYWAIT P2, [R0+URZ+0x388b0], R114 ;  /* 0x0388b072000075a7 */ /* 0x0044e4000804017f */
[----:B---3--:R-:W-:Y:S05]  /*285e0*/  @!P2 NANOSLEEP.SYNCS 0x989680 ;  /* 0x009896800000a95d */ /* 0x008fea0003900000 */
[----:B------:R-:W3:Y:S02]  /*285f0*/  @!P2 SYNCS.PHASECHK.TRANS64 P2, [R0+URZ+0x388b0], R114 ;  /* 0x0388b0720000a5a7 */ /* 0x000ee4000804007f */
[----:B---3--:R-:W-:Y:S05]  /*28600*/  @!P2 BRA `(.L_x_754) ;  /* 0xfffffffc00f0a947 */ /* 0x008fea000383ffff */
[----:B------:R-:W-:Y:S05]  /*28610*/  BRA `(.L_x_1051) ;  /* 0xfffffe2000a07947 */ /* 0x000fea000383ffff */
.L_x_774:
[----:B------:R-:W-:Y:S01]  /*28620*/  BSSY B1, `(.L_x_1052) ;  /* 0x0000008000017945 */ /* 0x000fe20003800000 */
[----:B------:R-:W-:Y:S02]  /*28630*/  IMAD.MOV.U32 R13, RZ, RZ, R25 ;  /* 0x000000ffff0d7224 */ /* 0x000fe400078e0019 */
[----:B------:R-:W-:Y:S02]  /*28640*/  IMAD.MOV.U32 R12, RZ, RZ, RZ ;  /* 0x000000ffff0c7224 */ /* 0x000fe400078e00ff */
[----:B------:R-:W-:Y:S02]  /*28650*/  IMAD.MOV.U32 R11, RZ, RZ, 0x181f ;  /* 0x0000181fff0b7424 */ /* 0x000fe400078e00ff */
[----:B------:R-:W-:-:S07]  /*28660*/  IMAD.MOV.U32 R15, RZ, RZ, -0x1 ;  /* 0xffffffffff0f7424 */ /* 0x000fce00078e00ff */
[----:B------:R-:W-:Y:S05]  /*28670*/  WARPSYNC.COLLECTIVE R15, `(.L_x_1053) ;  /* 0x000000000f087348 */ /* 0x000fea0003c00000 */
[----:B------:R0:W1:Y:S02]  /*28680*/  SHFL.IDX P6, R14, R13, R12, R11 ;  /* 0x0000000c0d0e7389 */ /* 0x00006400000c000b */
[----:B01----:R-:W-:Y:S01]  /*28690*/  ENDCOLLECTIVE ;  /* 0x000000000000791b */ /* 0x003fe20003800000 */
.L_x_1053:
[----:B------:R-:W-:Y:S05]  /*286a0*/  BSYNC B1 ;  /* 0x0000000000017941 */ /* 0x000fea0003800000 */
.L_x_1052:
[----:B------:R-:W-:Y:S02]  /*286b0*/  IMAD.MOV.U32 R13, RZ, RZ, R24 ;  /* 0x000000ffff0d7224 */ /* 0x000fe400078e0018 */
[----:B------:R-:W-:Y:S02]  /*286c0*/  IMAD.MOV.U32 R12, RZ, RZ, RZ ;  /* 0x000000ffff0c7224 */ /* 0x000fe400078e00ff */
[----:B------:R-:W-:Y:S02]  /*286d0*/  IMAD.MOV.U32 R11, RZ, RZ, 0x181f ;  /* 0x0000181fff0b7424 */ /* 0x000fe400078e00ff */
[----:B------:R-:W-:Y:S02]  /*286e0*/  IMAD.MOV.U32 R15, RZ, RZ, -0x1 ;  /* 0xffffffffff0f7424 */ /* 0x000fe400078e00ff */
[----:B------:R-:W-:-:S07]  /*286f0*/  IMAD.MOV.U32 R3, RZ, RZ, R14 ;  /* 0x000000ffff037224 */ /* 0x000fce00078e000e */
[----:B------:R-:W-:Y:S05]  /*28700*/  WARPSYNC.COLLECTIVE R15, `(.L_x_1054) ;  /* 0x000000000f087348 */ /* 0x000fea0003c00000 */
[----:B------:R0:W1:Y:S02]  /*28710*/  SHFL.IDX P6, R14, R13, R12, R11 ;  /* 0x0000000c0d0e7389 */ /* 0x00006400000c000b */
[----:B01----:R-:W-:Y:S01]  /*28720*/  ENDCOLLECTIVE ;  /* 0x000000000000791b */ /* 0x003fe20003800000 */
.L_x_1054:
[----:B------:R-:W-:Y:S02]  /*28730*/  IMAD.MOV.U32 R13, RZ, RZ, R26 ;  /* 0x000000ffff0d7224 */ /* 0x000fe400078e001a */
[----:B------:R-:W-:-:S07]  /*28740*/  IMAD.MOV.U32 R4, RZ, RZ, R14 ;  /* 0x000000ffff047224 */ /* 0x000fce00078e000e */
[----:B------:R-:W-:Y:S05]  /*28750*/  WARPSYNC.COLLECTIVE R15, `(.L_x_1055) ;  /* 0x000000000f087348 */ /* 0x000fea0003c00000 */
[----:B------:R0:W1:Y:S02]  /*28760*/  SHFL.IDX P6, R14, R13, R12, R11 ;  /* 0x0000000c0d0e7389 */ /* 0x00006400000c000b */
[----:B01----:R-:W-:Y:S01]  /*28770*/  ENDCOLLECTIVE ;  /* 0x000000000000791b */ /* 0x003fe20003800000 */
.L_x_1055:
[----:B------:R-:W-:Y:S02]  /*28780*/  IMAD.MOV.U32 R13, RZ, RZ, R28 ;  /* 0x000000ffff0d7224 */ /* 0x000fe400078e001c */
[----:B------:R-:W-:-:S07]  /*28790*/  IMAD.MOV.U32 R5, RZ, RZ, R14 ;  /* 0x000000ffff057224 */ /* 0x000fce00078e000e */
[----:B------:R-:W-:Y:S05]  /*287a0*/  WARPSYNC.COLLECTIVE R15, `(.L_x_1056) ;  /* 0x000000000f087348 */ /* 0x000fea0003c00000 */
[----:B------:R0:W1:Y:S02]  /*287b0*/  SHFL.IDX P6, R14, R13, R12, R11 ;  /* 0x0000000c0d0e7389 */ /* 0x00006400000c000b */
[----:B01----:R-:W-:Y:S01]  /*287c0*/  ENDCOLLECTIVE ;  /* 0x000000000000791b */ /* 0x003fe20003800000 */
.L_x_1056:
[----:B------:R-:W-:Y:S05]  /*287d0*/  BRA `(.L_x_1057) ;  /* 0xfffffe3000747947 */ /* 0x000fea000383ffff */
.L_x_778:
[----:B0-----:R0:W1:Y:S02]  /*287e0*/  SYNCS.PHASECHK.TRANS64.TRYWAIT P0, [R18+URZ+0x38800], R5 ;  /* 0x03880005120075a7 */ /* 0x001064000800017f */
[----:B-1----:R-:W-:Y:S05]  /*287f0*/  @!P0 NANOSLEEP.SYNCS 0x989680 ;  /* 0x009896800000895d */ /* 0x002fea0003900000 */
[----:B------:R-:W1:Y:S02]  /*28800*/  @!P0 SYNCS.PHASECHK.TRANS64 P0, [R18+URZ+0x38800], R5 ;  /* 0x03880005120085a7 */ /* 0x000e64000800007f */
[----:B-1----:R-:W-:Y:S05]  /*28810*/  @!P0 BRA `(.L_x_778) ;  /* 0xfffffffc00f08947 */ /* 0x002fea000383ffff */
[----:B------:R-:W-:Y:S05]  /*28820*/  BRA `(.L_x_1058) ;  /* 0xfffffe3800307947 */ /* 0x000fea000383ffff */
.L_x_810:
        /* <DEDUP_REMOVED lines=8> */
.L_x_1060:
[----:B------:R-:W-:Y:S05]  /*288b0*/  BSYNC B1 ;  /* 0x0000000000017941 */ /* 0x000fea0003800000 */
.L_x_1059:
        /* <DEDUP_REMOVED lines=8> */
.L_x_1061:
[----:B------:R-:W-:Y:S02]  /*28940*/  IMAD.MOV.U32 R13, RZ, RZ, R26 ;  /* 0x000000ffff0d7224 */ /* 0x000fe400078e001a */
[----:B------:R-:W-:-:S07]  /*28950*/  IMAD.MOV.U32 R20, RZ, RZ, R14 ;  /* 0x000000ffff147224 */ /* 0x000fce00078e000e */
[----:B------:R-:W-:Y:S05]  /*28960*/  WARPSYNC.COLLECTIVE R15, `(.L_x_1062) ;  /* 0x000000000f087348 */ /* 0x000fea0003c00000 */
[----:B------:R0:W1:Y:S02]  /*28970*/  SHFL.IDX P6, R14, R13, R12, R11 ;  /* 0x0000000c0d0e7389 */ /* 0x00006400000c000b */
[----:B01----:R-:W-:Y:S01]  /*28980*/  ENDCOLLECTIVE ;  /* 0x000000000000791b */ /* 0x003fe20003800000 */
.L_x_1062:
[----:B------:R-:W-:Y:S02]  /*28990*/  IMAD.MOV.U32 R13, RZ, RZ, R28 ;  /* 0x000000ffff0d7224 */ /* 0x000fe400078e001c */
[----:B------:R-:W-:-:S07]  /*289a0*/  IMAD.MOV.U32 R21, RZ, RZ, R14 ;  /* 0x000000ffff157224 */ /* 0x000fce00078e000e */
[----:B------:R-:W-:Y:S05]  /*289b0*/  WARPSYNC.COLLECTIVE R15, `(.L_x_1063) ;  /* 0x000000000f087348 */ /* 0x000fea0003c00000 */
[----:B------:R0:W1:Y:S02]  /*289c0*/  SHFL.IDX P6, R14, R13, R12, R11 ;  /* 0x0000000c0d0e7389 */ /* 0x00006400000c000b */
[----:B01----:R-:W-:Y:S01]  /*289d0*/  ENDCOLLECTIVE ;  /* 0x000000000000791b */ /* 0x003fe20003800000 */
.L_x_1063:
[----:B------:R-:W-:Y:S01]  /*289e0*/  IMAD.MOV.U32 R28, RZ, RZ, R14 ;  /* 0x000000ffff1c7224 */ /* 0x000fe200078e000e */
[----:B------:R-:W-:Y:S06]  /*289f0*/  BRA `(.L_x_1064) ;  /* 0xfffffe60009c7947 */ /* 0x000fec000383ffff */
.L_x_814:
[----:B0-----:R0:W1:Y:S02]  /*28a00*/  SYNCS.PHASECHK.TRANS64.TRYWAIT P0, [R18+URZ+0x38800], R21 ;  /* 0x03880015120075a7 */ /* 0x001064000800017f */
[----:B-1----:R-:W-:Y:S05]  /*28a10*/  @!P0 NANOSLEEP.SYNCS 0x989680 ;  /* 0x009896800000895d */ /* 0x002fea0003900000 */
[----:B------:R-:W1:Y:S02]  /*28a20*/  @!P0 SYNCS.PHASECHK.TRANS64 P0, [R18+URZ+0x38800], R21 ;  /* 0x03880015120085a7 */ /* 0x000e64000800007f */
[----:B-1----:R-:W-:Y:S05]  /*28a30*/  @!P0 BRA `(.L_x_814) ;  /* 0xfffffffc00f08947 */ /* 0x002fea000383ffff */
[----:B------:R-:W-:Y:S05]  /*28a40*/  BRA `(.L_x_1065) ;  /* 0xfffffe6800087947 */ /* 0x000fea000383ffff */
.L_x_832:
[----:B-1----:R1:W2:Y:S02]  /*28a50*/  SYNCS.PHASECHK.TRANS64.TRYWAIT P2, [R0+URZ+0x38830], R3 ;  /* 0x03883003000075a7 */ /* 0x0022a4000804017f */
[----:B--2---:R-:W-:Y:S05]  /*28a60*/  @!P2 NANOSLEEP.SYNCS 0x989680 ;  /* 0x009896800000a95d */ /* 0x004fea0003900000 */
[----:B------:R-:W2:Y:S02]  /*28a70*/  @!P2 SYNCS.PHASECHK.TRANS64 P2, [R0+URZ+0x38830], R3 ;  /* 0x038830030000a5a7 */ /* 0x000ea4000804007f */
[----:B--2---:R-:W-:Y:S05]  /*28a80*/  @!P2 BRA `(.L_x_832) ;  /* 0xfffffffc00f0a947 */ /* 0x004fea000383ffff */
[----:B------:R-:W-:Y:S05]  /*28a90*/  BRA `(.L_x_831) ;  /* 0xfffffe9800347947 */ /* 0x000fea000383ffff */
.L_x_839:
[----:B-1----:R1:W2:Y:S02]  /*28aa0*/  SYNCS.PHASECHK.TRANS64.TRYWAIT P2, [R11+URZ+0x38830], R2 ;  /* 0x038830020b0075a7 */ /* 0x0022a4000804017f */
[----:B--2---:R-:W-:Y:S05]  /*28ab0*/  @!P2 NANOSLEEP.SYNCS 0x989680 ;  /* 0x009896800000a95d */ /* 0x004fea0003900000 */
[----:B------:R-:W2:Y:S02]  /*28ac0*/  @!P2 SYNCS.PHASECHK.TRANS64 P2, [R11+URZ+0x38830], R2 ;  /* 0x038830020b00a5a7 */ /* 0x000ea4000804007f */
[----:B--2---:R-:W-:Y:S05]  /*28ad0*/  @!P2 BRA `(.L_x_839) ;  /* 0xfffffffc00f0a947 */ /* 0x004fea000383ffff */
[----:B------:R-:W-:Y:S05]  /*28ae0*/  BRA `(.L_x_838) ;  /* 0xfffffee400607947 */ /* 0x000fea000383ffff */
.L_x_844:
[----:B---3--:R3:W4:Y:S02]  /*28af0*/  SYNCS.PHASECHK.TRANS64.TRYWAIT P2, [R9+URZ+0x38850], R0 ;  /* 0x03885000090075a7 */ /* 0x008724000804017f */
[----:B----4-:R-:W-:Y:S05]  /*28b00*/  @!P2 NANOSLEEP.SYNCS 0x989680 ;  /* 0x009896800000a95d */ /* 0x010fea0003900000 */
[----:B------:R-:W4:Y:S02]  /*28b10*/  @!P2 SYNCS.PHASECHK.TRANS64 P2, [R9+URZ+0x38850], R0 ;  /* 0x038850000900a5a7 */ /* 0x000f24000804007f */
[----:B----4-:R-:W-:Y:S05]  /*28b20*/  @!P2 BRA `(.L_x_844) ;  /* 0xfffffffc00f0a947 */ /* 0x010fea000383ffff */
[----:B------:R-:W-:Y:S05]  /*28b30*/  BRA `(.L_x_843) ;  /* 0xffffff1c00047947 */ /* 0x000fea000383ffff */
.L_x_850:
[----:B-1----:R1:W2:Y:S02]  /*28b40*/  SYNCS.PHASECHK.TRANS64.TRYWAIT P0, [R0+URZ+0x38850], R7 ;  /* 0x03885007000075a7 */ /* 0x0022a4000800017f */
[----:B--2---:R-:W-:Y:S05]  /*28b50*/  @!P0 NANOSLEEP.SYNCS 0x989680 ;  /* 0x009896800000895d */ /* 0x004fea0003900000 */
[----:B------:R-:W2:Y:S02]  /*28b60*/  @!P0 SYNCS.PHASECHK.TRANS64 P0, [R0+URZ+0x38850], R7 ;  /* 0x03885007000085a7 */ /* 0x000ea4000800007f */
[----:B--2---:R-:W-:Y:S05]  /*28b70*/  @!P0 BRA `(.L_x_850) ;  /* 0xfffffffc00f08947 */ /* 0x004fea000383ffff */
[----:B------:R-:W-:Y:S05]  /*28b80*/  BRA `(.L_x_849) ;  /* 0xffffff3400247947 */ /* 0x000fea000383ffff */
.L_x_886:
        /* <DEDUP_REMOVED lines=11> */
.L_x_1067:
[----:B------:R-:W-:Y:S05]  /*28c40*/  BSYNC B1 ;  /* 0x0000000000017941 */ /* 0x000fea0003800000 */
.L_x_1066:
[----:B------:R-:W-:Y:S05]  /*28c50*/  BRA `(.L_x_1068) ;  /* 0xffffff8000787947 */ /* 0x000fea000383ffff */
.L_x_888:
[----:B------:R-:W-:Y:S01]  /*28c60*/  BSSY B1, `(.L_x_1069) ;  /* 0x0000006000017945 */ /* 0x000fe20003800000 */
[----:B------:R-:W-:-:S07]  /*28c70*/  IMAD.MOV.U32 R15, RZ, RZ, -0x1 ;  /* 0xffffffffff0f7424 */ /* 0x000fce00078e00ff */
[----:B01----:R-:W-:Y:S05]  /*28c80*/  WARPSYNC.COLLECTIVE R15, `(.L_x_1070) ;  /* 0x000000000f0c7348 */ /* 0x003fea0003c00000 */
[----:B------:R-:W-:Y:S02]  /*28c90*/  ELECT P6, UR62, PT ;  /* 0x00000000003e782f */ /* 0x000fe400038c0000 */
[----:B------:R-:W-:Y:S01]  /*28ca0*/  MOV R14, UR62 ;  /* 0x0000003e000e7c02 */ /* 0x000fe20008000f00 */
[----:B01----:R-:W-:Y:S10]  /*28cb0*/  ENDCOLLECTIVE ;  /* 0x000000000000791b */ /* 0x003ff40003800000 */
.L_x_1070:
[----:B------:R-:W-:Y:S05]  /*28cc0*/  BSYNC B1 ;  /* 0x0000000000017941 */ /* 0x000fea0003800000 */
.L_x_1069:
[----:B------:R-:W-:Y:S05]  /*28cd0*/  BRA `(.L_x_887) ;  /* 0xffffff8000707947 */ /* 0x000fea000383ffff */
.L_x_890:
[----:B0-----:R-:W2:Y:S02]  /*28ce0*/  LDL R3, [R1+0x4] ;  /* 0x0000040001037983 */ /* 0x001ea40000100800 */
[----:B--2---:R0:W2:Y:S02]  /*28cf0*/  SYNCS.PHASECHK.TRANS64.TRYWAIT P0, [R3+URZ+0x38820], R2 ;  /* 0x03882002030075a7 */ /* 0x0040a4000800017f */
[----:B--2---:R-:W-:Y:S05]  /*28d00*/  @!P0 NANOSLEEP.SYNCS 0x989680 ;  /* 0x009896800000895d */ /* 0x004fea0003900000 */
[----:B------:R-:W2:Y:S02]  /*28d10*/  @!P0 SYNCS.PHASECHK.TRANS64 P0, [R3+URZ+0x38820], R2 ;  /* 0x03882002030085a7 */ /* 0x000ea4000800007f */
[----:B--2---:R-:W-:Y:S05]  /*28d20*/  @!P0 BRA `(.L_x_890) ;  /* 0xfffffffc00ec8947 */ /* 0x004fea000383ffff */
[----:B------:R-:W-:Y:S05]  /*28d30*/  BRA `(.L_x_1071) ;  /* 0xffffff8000807947 */ /* 0x000fea000383ffff */
.L_x_894:
[----:B0-----:R0:W2:Y:S02]  /*28d40*/  SYNCS.PHASECHK.TRANS64.TRYWAIT P0, [R6+URZ+0x388a0], R8 ;  /* 0x0388a008060075a7 */ /* 0x0010a4000800017f */
[----:B--2---:R-:W-:Y:S05]  /*28d50*/  @!P0 NANOSLEEP.SYNCS 0x989680 ;  /* 0x009896800000895d */ /* 0x004fea0003900000 */
[----:B------:R-:W2:Y:S02]  /*28d60*/  @!P0 SYNCS.PHASECHK.TRANS64 P0, [R6+URZ+0x388a0], R8 ;  /* 0x0388a008060085a7 */ /* 0x000ea4000800007f */
[----:B--2---:R-:W-:Y:S05]  /*28d70*/  @!P0 BRA `(.L_x_894) ;  /* 0xfffffffc00f08947 */ /* 0x004fea000383ffff */
[----:B------:R-:W-:Y:S05]  /*28d80*/  BRA `(.L_x_1072) ;  /* 0xffffff8000a47947 */ /* 0x000fea000383ffff */
.L_x_902:
[----:B--2---:R2:W3:Y:S02]  /*28d90*/  SYNCS.PHASECHK.TRANS64.TRYWAIT P0, [R6+URZ+0x388c0], R8 ;  /* 0x0388c008060075a7 */ /* 0x0044e4000800017f */
[----:B---3--:R-:W-:Y:S05]  /*28da0*/  @!P0 NANOSLEEP.SYNCS 0x989680 ;  /* 0x009896800000895d */ /* 0x008fea0003900000 */
[----:B------:R-:W3:Y:S02]  /*28db0*/  @!P0 SYNCS.PHASECHK.TRANS64 P0, [R6+URZ+0x388c0], R8 ;  /* 0x0388c008060085a7 */ /* 0x000ee4000800007f */
[----:B---3--:R-:W-:Y:S05]  /*28dc0*/  @!P0 BRA `(.L_x_902) ;  /* 0xfffffffc00f08947 */ /* 0x008fea000383ffff */
[----:B------:R-:W-:Y:S05]  /*28dd0*/  BRA `(.L_x_1073) ;  /* 0xffffff8400e87947 */ /* 0x000fea000383ffff */
.L_x_912:
[----:B0-----:R0:W2:Y:S02]  /*28de0*/  SYNCS.PHASECHK.TRANS64.TRYWAIT P1, [R6+URZ+0x388a0], R5 ;  /* 0x0388a005060075a7 */ /* 0x0010a4000802017f */
[----:B--2---:R-:W-:Y:S05]  /*28df0*/  @!P1 NANOSLEEP.SYNCS 0x989680 ;  /* 0x009896800000995d */ /* 0x004fea0003900000 */
[----:B------:R-:W2:Y:S02]  /*28e00*/  @!P1 SYNCS.PHASECHK.TRANS64 P1, [R6+URZ+0x388a0], R5 ;  /* 0x0388a005060095a7 */ /* 0x000ea4000802007f */
[----:B--2---:R-:W-:Y:S05]  /*28e10*/  @!P1 BRA `(.L_x_912) ;  /* 0xfffffffc00f09947 */ /* 0x004fea000383ffff */
[----:B------:R-:W-:Y:S05]  /*28e20*/  BRA `(.L_x_1074) ;  /* 0xffffff8c00747947 */ /* 0x000fea000383ffff */
.L_x_920:
[----:B--2---:R2:W3:Y:S02]  /*28e30*/  SYNCS.PHASECHK.TRANS64.TRYWAIT P1, [R6+URZ+0x388c0], R5 ;  /* 0x0388c005060075a7 */ /* 0x0044e4000802017f */
[----:B---3--:R-:W-:Y:S05]  /*28e40*/  @!P1 NANOSLEEP.SYNCS 0x989680 ;  /* 0x009896800000995d */ /* 0x008fea0003900000 */
[----:B------:R-:W3:Y:S02]  /*28e50*/  @!P1 SYNCS.PHASECHK.TRANS64 P1, [R6+URZ+0x388c0], R5 ;  /* 0x0388c005060095a7 */ /* 0x000ee4000802007f */
[----:B---3--:R-:W-:Y:S05]  /*28e60*/  @!P1 BRA `(.L_x_920) ;  /* 0xfffffffc00f09947 */ /* 0x008fea000383ffff */
[----:B------:R-:W-:Y:S05]  /*28e70*/  BRA `(.L_x_1075) ;  /* 0xffffff9000b47947 */ /* 0x000fea000383ffff */
.L_x_936:
        /* <DEDUP_REMOVED lines=11> */
.L_x_1077:
[----:B------:R-:W-:Y:S05]  /*28f30*/  BSYNC B0 ;  /* 0x0000000000007941 */ /* 0x000fea0003800000 */
.L_x_1076:
[----:B------:R-:W-:Y:S05]  /*28f40*/  BRA `(.L_x_1078) ;  /* 0xffffff9c00a47947 */ /* 0x000fea000383ffff */
.L_x_938:
[----:B------:R-:W-:Y:S01]  /*28f50*/  BSSY B0, `(.L_x_1079) ;  /* 0x0000006000007945 */ /* 0x000fe20003800000 */
[----:B------:R-:W-:-:S07]  /*28f60*/  IMAD.MOV.U32 R15, RZ, RZ, -0x1 ;  /* 0xffffffffff0f7424 */ /* 0x000fce00078e00ff */
[----:B01----:R-:W-:Y:S05]  /*28f70*/  WARPSYNC.COLLECTIVE R15, `(.L_x_1080) ;  /* 0x000000000f0c7348 */ /* 0x003fea0003c00000 */
[----:B------:R-:W-:Y:S02]  /*28f80*/  ELECT P6, UR62, PT ;  /* 0x00000000003e782f */ /* 0x000fe400038c0000 */
[----:B------:R-:W-:Y:S01]  /*28f90*/  MOV R14, UR62 ;  /* 0x0000003e000e7c02 */ /* 0x000fe20008000f00 */
[----:B01----:R-:W-:Y:S10]  /*28fa0*/  ENDCOLLECTIVE ;  /* 0x000000000000791b */ /* 0x003ff40003800000 */
.L_x_1080:
[----:B------:R-:W-:Y:S05]  /*28fb0*/  BSYNC B0 ;  /* 0x0000000000007941 */ /* 0x000fea0003800000 */
.L_x_1079:
[----:B------:R-:W-:Y:S05]  /*28fc0*/  BRA `(.L_x_1081) ;  /* 0xffffff9c00b07947 */ /* 0x000fea000383ffff */
.L_x_940:
[----:B0-----:R0:W2:Y:S02]  /*28fd0*/  SYNCS.PHASECHK.TRANS64.TRYWAIT P0, [R0+URZ+0x38840], R2 ;  /* 0x03884002000075a7 */ /* 0x0010a4000800017f */
[----:B--2---:R-:W-:Y:S05]  /*28fe0*/  @!P0 NANOSLEEP.SYNCS 0x989680 ;  /* 0x009896800000895d */ /* 0x004fea0003900000 */
[----:B------:R-:W2:Y:S02]  /*28ff0*/  @!P0 SYNCS.PHASECHK.TRANS64 P0, [R0+URZ+0x38840], R2 ;  /* 0x03884002000085a7 */ /* 0x000ea4000800007f */
[----:B--2---:R-:W-:Y:S05]  /*29000*/  @!P0 BRA `(.L_x_940) ;  /* 0xfffffffc00f08947 */ /* 0x004fea000383ffff */
[----:B------:R-:W-:Y:S05]  /*29010*/  BRA `(.L_x_1082) ;  /* 0xffffffa000207947 */ /* 0x000fea000383ffff */
.L_x_944:
[----:B------:R0:W5:Y:S01]  /*29020*/  LDL.LU R8, [R1+0x50] ;  /* 0x0000500001087983 */ /* 0x0001620000300800 */
[----:B------:R-:W-:Y:S02]  /*29030*/  IMAD.MOV.U32 R13, RZ, RZ, R3 ;  /* 0x000000ffff0d7224 */ /* 0x000fe400078e0003 */
[----:B------:R-:W-:Y:S02]  /*29040*/  IMAD.MOV.U32 R12, RZ, RZ, RZ ;  /* 0x000000ffff0c7224 */ /* 0x000fe400078e00ff */
[----:B------:R-:W-:Y:S02]  /*29050*/  IMAD.MOV.U32 R11, RZ, RZ, 0x181f ;  /* 0x0000181fff0b7424 */ /* 0x000fe400078e00ff */
[----:B------:R-:W-:-:S07]  /*29060*/  IMAD.MOV.U32 R15, RZ, RZ, -0x1 ;  /* 0xffffffffff0f7424 */ /* 0x000fce00078e00ff */
[----:B0----5:R-:W-:Y:S05]  /*29070*/  WARPSYNC.COLLECTIVE R15, `(.L_x_1083) ;  /* 0x000000000f087348 */ /* 0x021fea0003c00000 */
[----:B------:R1:W2:Y:S02]  /*29080*/  SHFL.IDX P6, R14, R13, R12, R11 ;  /* 0x0000000c0d0e7389 */ /* 0x0002a400000c000b */
[----:B012--5:R-:W-:Y:S01]  /*29090*/  ENDCOLLECTIVE ;  /* 0x000000000000791b */ /* 0x027fe20003800000 */
.L_x_1083:
[----:B------:R-:W-:Y:S02]  /*290a0*/  IMAD.MOV.U32 R13, RZ, RZ, R4 ;  /* 0x000000ffff0d7224 */ /* 0x000fe400078e0004 */
[----:B------:R-:W-:-:S07]  /*290b0*/  IMAD.MOV.U32 R6, RZ, RZ, R14 ;  /* 0x000000ffff067224 */ /* 0x000fce00078e000e */
[----:B------:R-:W-:Y:S05]  /*290c0*/  WARPSYNC.COLLECTIVE R15, `(.L_x_1084) ;  /* 0x000000000f087348 */ /* 0x000fea0003c00000 */
[----:B------:R0:W1:Y:S02]  /*290d0*/  SHFL.IDX P6, R14, R13, R12, R11 ;  /* 0x0000000c0d0e7389 */ /* 0x00006400000c000b */
[----:B01----:R-:W-:Y:S01]  /*290e0*/  ENDCOLLECTIVE ;  /* 0x000000000000791b */ /* 0x003fe20003800000 */
.L_x_1084:
[----:B------:R-:W-:Y:S01]  /*290f0*/  ULDC.64 UR4, c[0x0][0x208] ;  /* 0x0000820000047ab9 */ /* 0x000fe20000000a00 */
[----:B------:R-:W-:Y:S02]  /*29100*/  IMAD.MOV.U32 R13, RZ, RZ, R3 ;  /* 0x000000ffff0d7224 */ /* 0x000fe400078e0003 */
[----:B------:R-:W-:Y:S02]  /*29110*/  IMAD.MOV.U32 R12, RZ, RZ, 0x1 ;  /* 0x00000001ff0c7424 */ /* 0x000fe400078e00ff */
[----:B------:R-:W-:Y:S02]  /*29120*/  IMAD R2, R8, R7, RZ ;  /* 0x0000000708027224 */ /* 0x000fe400078e02ff */
[----:B------:R-:W0:Y:S01]  /*29130*/  S2R R8, SR_TID.X ;  /* 0x0000000000087919 */ /* 0x000e220000002100 */
[----:B------:R-:W-:Y:S01]  /*29140*/  IMAD.MOV.U32 R7, RZ, RZ, R14 ;  /* 0x000000ffff077224 */ /* 0x000fe200078e000e */
[----:B0-----:R-:W-:-:S04]  /*29150*/  LOP3.LUT R8, R8, 0x7f, RZ, 0xc0, !PT ;  /* 0x0000007f08087812 */ /* 0x001fc800078ec0ff */
[----:B------:R-:W-:-:S05]  /*29160*/  SHF.R.U32.HI R5, RZ, 0x3, R8 ;  /* 0x00000003ff057819 */ /* 0x000fca0000011608 */
[----:B------:R-:W-:-:S04]  /*29170*/  IMAD.IADD R0, R5, 0x1, R17 ;  /* 0x0000000105007824 */ /* 0x000fc800078e0211 */
[C---:B------:R-:W-:Y:S01]  /*29180*/  VIADD R5, R0.reuse, 0x10 ;  /* 0x0000001000057836 */ /* 0x040fe20000000000 */
[----:B------:R-:W-:-:S13]  /*29190*/  ISETP.GE.AND P5, PT, R0, R2, PT ;  /* 0x000000020000720c */ /* 0x000fda0003fa6270 */
        /* <DEDUP_REMOVED lines=16> */
.L_x_1085:
[----:B------:R-:W-:Y:S02]  /*292a0*/  IMAD.MOV.U32 R13, RZ, RZ, R4 ;  /* 0x000000ffff0d7224 */ /* 0x000fe400078e0004 */
[----:B------:R-:W-:-:S07]  /*292b0*/  IMAD.MOV.U32 R6, RZ, RZ, R14 ;  /* 0x000000ffff067224 */ /* 0x000fce00078e000e */
[----:B------:R-:W-:Y:S05]  /*292c0*/  WARPSYNC.COLLECTIVE R15, `(.L_x_1086) ;  /* 0x000000000f087348 */ /* 0x000fea0003c00000 */
[----:B------:R0:W1:Y:S02]  /*292d0*/  SHFL.IDX P6, R14, R13, R12, R11 ;  /* 0x0000000c0d0e7389 */ /* 0x00006400000c000b */
[----:B01----:R-:W-:Y:S01]  /*292e0*/  ENDCOLLECTIVE ;  /* 0x000000000000791b */ /* 0x003fe20003800000 */
.L_x_1086:
        /* <DEDUP_REMOVED lines=20> */
.L_x_1087:
[----:B------:R-:W-:Y:S02]  /*29430*/  IMAD.MOV.U32 R13, RZ, RZ, R4 ;  /* 0x000000ffff0d7224 */ /* 0x000fe400078e0004 */
[----:B------:R-:W-:-:S07]  /*29440*/  IMAD.MOV.U32 R6, RZ, RZ, R14 ;  /* 0x000000ffff067224 */ /* 0x000fce00078e000e */
[----:B------:R-:W-:Y:S05]  /*29450*/  WARPSYNC.COLLECTIVE R15, `(.L_x_1088) ;  /* 0x000000000f087348 */ /* 0x000fea0003c00000 */
[----:B------:R0:W1:Y:S02]  /*29460*/  SHFL.IDX P6, R14, R13, R12, R11 ;  /* 0x0000000c0d0e7389 */ /* 0x00006400000c000b */
[----:B01----:R-:W-:Y:S01]  /*29470*/  ENDCOLLECTIVE ;  /* 0x000000000000791b */ /* 0x003fe20003800000 */
.L_x_1088:
        /* <DEDUP_REMOVED lines=20> */
.L_x_1089:
[----:B------:R-:W-:Y:S02]  /*295c0*/  IMAD.MOV.U32 R13, RZ, RZ, R4 ;  /* 0x000000ffff0d7224 */ /* 0x000fe400078e0004 */
[----:B------:R-:W-:-:S07]  /*295d0*/  IMAD.MOV.U32 R6, RZ, RZ, R14 ;  /* 0x000000ffff067224 */ /* 0x000fce00078e000e */
[----:B------:R-:W-:Y:S05]  /*295e0*/  WARPSYNC.COLLECTIVE R15, `(.L_x_1090) ;  /* 0x000000000f087348 */ /* 0x000fea0003c00000 */
[----:B------:R0:W1:Y:S02]  /*295f0*/  SHFL.IDX P6, R14, R13, R12, R11 ;  /* 0x0000000c0d0e7389 */ /* 0x00006400000c000b */
[----:B01----:R-:W-:Y:S01]  /*29600*/  ENDCOLLECTIVE ;  /* 0x000000000000791b */ /* 0x003fe20003800000 */
.L_x_1090:
        /* <DEDUP_REMOVED lines=20> */
.L_x_1091:
[----:B------:R-:W-:Y:S02]  /*29750*/  IMAD.MOV.U32 R13, RZ, RZ, R4 ;  /* 0x000000ffff0d7224 */ /* 0x000fe400078e0004 */
[----:B------:R-:W-:-:S07]  /*29760*/  IMAD.MOV.U32 R6, RZ, RZ, R14 ;  /* 0x000000ffff067224 */ /* 0x000fce00078e000e */
[----:B------:R-:W-:Y:S05]  /*29770*/  WARPSYNC.COLLECTIVE R15, `(.L_x_1092) ;  /* 0x000000000f087348 */ /* 0x000fea0003c00000 */
[----:B------:R0:W1:Y:S02]  /*29780*/  SHFL.IDX P6, R14, R13, R12, R11 ;  /* 0x0000000c0d0e7389 */ /* 0x00006400000c000b */
[----:B01----:R-:W-:Y:S01]  /*29790*/  ENDCOLLECTIVE ;  /* 0x000000000000791b */ /* 0x003fe20003800000 */
.L_x_1092:
        /* <DEDUP_REMOVED lines=20> */
.L_x_1093:
[----:B------:R-:W-:Y:S02]  /*298e0*/  IMAD.MOV.U32 R13, RZ, RZ, R4 ;  /* 0x000000ffff0d7224 */ /* 0x000fe400078e0004 */
[----:B------:R-:W-:-:S07]  /*298f0*/  IMAD.MOV.U32 R6, RZ, RZ, R14 ;  /* 0x000000ffff067224 */ /* 0x000fce00078e000e */
[----:B------:R-:W-:Y:S05]  /*29900*/  WARPSYNC.COLLECTIVE R15, `(.L_x_1094) ;  /* 0x000000000f087348 */ /* 0x000fea0003c00000 */
[----:B------:R0:W1:Y:S02]  /*29910*/  SHFL.IDX P6, R14, R13, R12, R11 ;  /* 0x0000000c0d0e7389 */ /* 0x00006400000c000b */
[----:B01----:R-:W-:Y:S01]  /*29920*/  ENDCOLLECTIVE ;  /* 0x000000000000791b */ /* 0x003fe20003800000 */
.L_x_1094:
        /* <DEDUP_REMOVED lines=18> */
.L_x_1095:
[----:B------:R-:W-:-:S05]  /*29a50*/  VIADD R7, R0, 0x60 ;  /* 0x0000006000077836 */ /* 0x000fca0000000000 */
[----:B------:R-:W-:Y:S01]  /*29a60*/  ISETP.GE.AND P5, PT, R7, R2, PT ;  /* 0x000000020700720c */ /* 0x000fe20003fa6270 */
[----:B------:R-:W-:Y:S02]  /*29a70*/  IMAD.MOV.U32 R13, RZ, RZ, R4 ;  /* 0x000000ffff0d7224 */ /* 0x000fe400078e0004 */
[----:B------:R-:W-:-:S10]  /*29a80*/  IMAD.MOV.U32 R8, RZ, RZ, R14 ;  /* 0x000000ffff087224 */ /* 0x000fd400078e000e */
[----:B------:R-:W-:Y:S05]  /*29a90*/  WARPSYNC.COLLECTIVE R15, `(.L_x_1096) ;  /* 0x000000000f087348 */ /* 0x000fea0003c00000 */
[----:B------:R0:W1:Y:S02]  /*29aa0*/  SHFL.IDX P6, R14, R13, R12, R11 ;  /* 0x0000000c0d0e7389 */ /* 0x00006400000c000b */
[----:B01----:R-:W-:Y:S01]  /*29ab0*/  ENDCOLLECTIVE ;  /* 0x000000000000791b */ /* 0x003fe20003800000 */
.L_x_1096:
        /* <DEDUP_REMOVED lines=18> */
.L_x_1097:
[----:B------:R-:W-:Y:S02]  /*29be0*/  IMAD.MOV.U32 R13, RZ, RZ, R4 ;  /* 0x000000ffff0d7224 */ /* 0x000fe400078e0004 */
[----:B------:R-:W-:-:S07]  /*29bf0*/  IMAD.MOV.U32 R5, RZ, RZ, R14 ;  /* 0x000000ffff057224 */ /* 0x000fce00078e000e */
[----:B------:R-:W-:Y:S05]  /*29c00*/  WARPSYNC.COLLECTIVE R15, `(.L_x_1098) ;  /* 0x000000000f087348 */ /* 0x000fea0003c00000 */
[----:B------:R0:W1:Y:S02]  /*29c10*/  SHFL.IDX P6, R14, R13, R12, R11 ;  /* 0x0000000c0d0e7389 */ /* 0x00006400000c000b */
[----:B01----:R-:W-:Y:S01]  /*29c20*/  ENDCOLLECTIVE ;  /* 0x000000000000791b */ /* 0x003fe20003800000 */
.L_x_1098:
[----:B------:R-:W-:Y:S01]  /*29c30*/  IMAD.MOV.U32 R3, RZ, RZ, R14 ;  /* 0x000000ffff037224 */ /* 0x000fe200078e000e */
[----:B------:R-:W-:Y:S06]  /*29c40*/  BRA `(.L_x_1099) ;  /* 0xffffffa400147947 */ /* 0x000fec000383ffff */
.L_x_949:
[----:B0-----:R-:W2:Y:S02]  /*29c50*/  LDL R2, [R1+0x4] ;  /* 0x0000040001027983 */ /* 0x001ea40000100800 */
[----:B--2---:R0:W2:Y:S02]  /*29c60*/  SYNCS.PHASECHK.TRANS64.TRYWAIT P0, [R2+URZ+0x38820], R0 ;  /* 0x03882000020075a7 */ /* 0x0040a4000800017f */
[----:B--2---:R-:W-:Y:S05]  /*29c70*/  @!P0 NANOSLEEP.SYNCS 0x989680 ;  /* 0x009896800000895d */ /* 0x004fea0003900000 */
[----:B------:R-:W2:Y:S02]  /*29c80*/  @!P0 SYNCS.PHASECHK.TRANS64 P0, [R2+URZ+0x38820], R0 ;  /* 0x03882000020085a7 */ /* 0x000ea4000800007f */
[----:B--2---:R-:W-:Y:S05]  /*29c90*/  @!P0 BRA `(.L_x_949) ;  /* 0xfffffffc00ec8947 */ /* 0x004fea000383ffff */
[----:B------:R-:W-:Y:S05]  /*29ca0*/  BRA `(.L_x_1100) ;  /* 0xffffffa400947947 */ /* 0x000fea000383ffff */
.L_x_958:
[----:B--2---:R2:W3:Y:S02]  /*29cb0*/  SYNCS.PHASECHK.TRANS64.TRYWAIT P0, [R3+URZ+0x38840], R2 ;  /* 0x03884002030075a7 */ /* 0x0044e4000800017f */
[----:B---3--:R-:W-:Y:S05]  /*29cc0*/  @!P0 NANOSLEEP.SYNCS 0x989680 ;  /* 0x009896800000895d */ /* 0x008fea0003900000 */
[----:B------:R-:W3:Y:S02]  /*29cd0*/  @!P0 SYNCS.PHASECHK.TRANS64 P0, [R3+URZ+0x38840], R2 ;  /* 0x03884002030085a7 */ /* 0x000ee4000800007f */
[----:B---3--:R-:W-:Y:S05]  /*29ce0*/  @!P0 BRA `(.L_x_958) ;  /* 0xfffffffc00f08947 */ /* 0x008fea000383ffff */
[----:B------:R-:W-:Y:S05]  /*29cf0*/  BRA `(.L_x_1101) ;  /* 0xffffffa800647947 */ /* 0x000fea000383ffff */
.L_x_966:
[----:B0-----:R0:W1:Y:S02]  /*29d00*/  SYNCS.PHASECHK.TRANS64.TRYWAIT P0, [R3+URZ+0x60], R2 ;  /* 0x00006002030075a7 */ /* 0x001064000800017f */
[----:B-1----:R-:W-:Y:S05]  /*29d10*/  @!P0 NANOSLEEP.SYNCS 0x989680 ;  /* 0x009896800000895d */ /* 0x002fea0003900000 */
[----:B------:R-:W1:Y:S02]  /*29d20*/  @!P0 SYNCS.PHASECHK.TRANS64 P0, [R3+URZ+0x60], R2 ;  /* 0x00006002030085a7 */ /* 0x000e64000800007f */
[----:B-1----:R-:W-:Y:S05]  /*29d30*/  @!P0 BRA `(.L_x_966) ;  /* 0xfffffffc00f08947 */ /* 0x002fea000383ffff */
[----:B------:R-:W-:Y:S05]  /*29d40*/  BRA `(.L_x_1102) ;  /* 0xffffffac00c07947 */ /* 0x000fea000383ffff */
.L_x_977:
[----:B--2---:R2:W3:Y:S02]  /*29d50*/  SYNCS.PHASECHK.TRANS64.TRYWAIT P0, [R3+URZ+0x38840], R2 ;  /* 0x03884002030075a7 */ /* 0x0044e4000800017f */
[----:B---3--:R-:W-:Y:S05]  /*29d60*/  @!P0 NANOSLEEP.SYNCS 0x989680 ;  /* 0x009896800000895d */ /* 0x008fea0003900000 */
[----:B------:R-:W3:Y:S02]  /*29d70*/  @!P0 SYNCS.PHASECHK.TRANS64 P0, [R3+URZ+0x38840], R2 ;  /* 0x03884002030085a7 */ /* 0x000ee4000800007f */
[----:B---3--:R-:W-:Y:S05]  /*29d80*/  @!P0 BRA `(.L_x_977) ;  /* 0xfffffffc00f08947 */ /* 0x008fea000383ffff */
[----:B------:R-:W-:Y:S05]  /*29d90*/  BRA `(.L_x_1103) ;  /* 0xffffffb400f47947 */ /* 0x000fea000383ffff */
.L_x_985:
[----:B-1----:R1:W2:Y:S02]  /*29da0*/  SYNCS.PHASECHK.TRANS64.TRYWAIT P0, [R2+URZ+0x60], R3 ;  /* 0x00006003020075a7 */ /* 0x0022a4000800017f */
[----:B--2---:R-:W-:Y:S05]  /*29db0*/  @!P0 NANOSLEEP.SYNCS 0x989680 ;  /* 0x009896800000895d */ /* 0x004fea0003900000 */
[----:B------:R-:W2:Y:S02]  /*29dc0*/  @!P0 SYNCS.PHASECHK.TRANS64 P0, [R2+URZ+0x60], R3 ;  /* 0x00006003020085a7 */ /* 0x000ea4000800007f */
[----:B--2---:R-:W-:Y:S05]  /*29dd0*/  @!P0 BRA `(.L_x_985) ;  /* 0xfffffffc00f08947 */ /* 0x004fea000383ffff */
[----:B------:R-:W-:Y:S05]  /*29de0*/  BRA `(.L_x_1104) ;  /* 0xffffffbc00507947 */ /* 0x000fea000383ffff */
.L_x_996:
[----:B----4-:R4:W0:Y:S02]  /*29df0*/  SYNCS.PHASECHK.TRANS64.TRYWAIT P0, [R2+URZ+0x38840], R3 ;  /* 0x03884003020075a7 */ /* 0x010824000800017f */
[----:B0-----:R-:W-:Y:S05]  /*29e00*/  @!P0 NANOSLEEP.SYNCS 0x989680 ;  /* 0x009896800000895d */ /* 0x001fea0003900000 */
[----:B------:R-:W0:Y:S02]  /*29e10*/  @!P0 SYNCS.PHASECHK.TRANS64 P0, [R2+URZ+0x38840], R3 ;  /* 0x03884003020085a7 */ /* 0x000e24000800007f */
[----:B0-----:R-:W-:Y:S05]  /*29e20*/  @!P0 BRA `(.L_x_996) ;  /* 0xfffffffc00f08947 */ /* 0x001fea000383ffff */
[----:B------:R-:W-:Y:S05]  /*29e30*/  BRA `(.L_x_1105) ;  /* 0xffffffc400487947 */ /* 0x000fea000383ffff */
.L_x_1004:
[----:B-1----:R1:W2:Y:S02]  /*29e40*/  SYNCS.PHASECHK.TRANS64.TRYWAIT P0, [R2+URZ+0x60], R5 ;  /* 0x00006005020075a7 */ /* 0x0022a4000800017f */
[----:B--2---:R-:W-:Y:S05]  /*29e50*/  @!P0 NANOSLEEP.SYNCS 0x989680 ;  /* 0x009896800000895d */ /* 0x004fea0003900000 */
[----:B------:R-:W2:Y:S02]  /*29e60*/  @!P0 SYNCS.PHASECHK.TRANS64 P0, [R2+URZ+0x60], R5 ;  /* 0x00006005020085a7 */ /* 0x000ea4000800007f */
[----:B--2---:R-:W-:Y:S05]  /*29e70*/  @!P0 BRA `(.L_x_1004) ;  /* 0xfffffffc00f08947 */ /* 0x004fea000383ffff */
[----:B------:R-:W-:Y:S05]  /*29e80*/  BRA `(.L_x_1106) ;  /* 0xffffffc800a47947 */ /* 0x000fea000383ffff */
.L_x_1017:
[----:B--2---:R2:W4:Y:S02]  /*29e90*/  SYNCS.PHASECHK.TRANS64.TRYWAIT P0, [R2+URZ+0x38860], R0 ;  /* 0x03886000020075a7 */ /* 0x004524000800017f */
[----:B----4-:R-:W-:Y:S05]  /*29ea0*/  @!P0 NANOSLEEP.SYNCS 0x989680 ;  /* 0x009896800000895d */ /* 0x010fea0003900000 */
[----:B------:R-:W4:Y:S02]  /*29eb0*/  @!P0 SYNCS.PHASECHK.TRANS64 P0, [R2+URZ+0x38860], R0 ;  /* 0x03886000020085a7 */ /* 0x000f24000800007f */
[----:B----4-:R-:W-:Y:S05]  /*29ec0*/  @!P0 BRA `(.L_x_1017) ;  /* 0xfffffffc00f08947 */ /* 0x010fea000383ffff */
[----:B------:R-:W-:Y:S05]  /*29ed0*/  BRA `(.L_x_1107) ;  /* 0xffffffd000807947 */ /* 0x000fea000383ffff */
.L_x_1026:
[----:B------:R-:W-:Y:S01]  /*29ee0*/  BSSY B0, `(.L_x_1108) ;  /* 0x0000008000007945 */ /* 0x000fe20003800000 */
[----:B------:R-:W-:Y:S02]  /*29ef0*/  IMAD.MOV.U32 R13, RZ, RZ, R16 ;  /* 0x000000ffff0d7224 */ /* 0x000fe400078e0010 */
[----:B------:R-:W-:Y:S02]  /*29f00*/  IMAD.MOV.U32 R12, RZ, RZ, RZ ;  /* 0x000000ffff0c7224 */ /* 0x000fe400078e00ff */
[----:B------:R-:W-:Y:S02]  /*29f10*/  IMAD.MOV.U32 R11, RZ, RZ, 0x1f ;  /* 0x0000001fff0b7424 */ /* 0x000fe400078e00ff */
[----:B------:R-:W-:-:S07]  /*29f20*/  IMAD.MOV.U32 R15, RZ, RZ, -0x1 ;  /* 0xffffffffff0f7424 */ /* 0x000fce00078e00ff */
[----:B01----:R-:W-:Y:S05]  /*29f30*/  WARPSYNC.COLLECTIVE R15, `(.L_x_1109) ;  /* 0x000000000f087348 */ /* 0x003fea0003c00000 */
[----:B------:R2:W3:Y:S02]  /*29f40*/  SHFL.IDX P6, R14, R13, R12, R11 ;  /* 0x0000000c0d0e7389 */ /* 0x0004e400000c000b */
[----:B0123--:R-:W-:Y:S01]  /*29f50*/  ENDCOLLECTIVE ;  /* 0x000000000000791b */ /* 0x00ffe20003800000 */
.L_x_1109:
[----:B------:R-:W-:Y:S05]  /*29f60*/  BSYNC B0 ;  /* 0x0000000000007941 */ /* 0x000fea0003800000 */
.L_x_1108:
        /* <DEDUP_REMOVED lines=9> */
.L_x_1110:
        /* <DEDUP_REMOVED lines=19> */
.L_x_1111:
        /* <DEDUP_REMOVED lines=8> */
.L_x_1112:
        /* <DEDUP_REMOVED lines=8> */
.L_x_1113:
        /* <DEDUP_REMOVED lines=8> */
.L_x_1114:
        /* <DEDUP_REMOVED lines=8> */
.L_x_1115:
        /* <DEDUP_REMOVED lines=9> */
.L_x_1116:
[----:B------:R-:W-:Y:S01]  /*2a3c0*/  IMAD.MOV.U32 R6, RZ, RZ, R14 ;  /* 0x000000ffff067224 */ /* 0x000fe200078e000e */
[----:B------:R-:W-:Y:S06]  /*2a3d0*/  BRA `(.L_x_1117) ;  /* 0xffffffd400847947 */ /* 0x000fec000383ffff */
.L_x_1031:
[----:B------:R-:W-:Y:S01]  /*2a3e0*/  BSSY B0, `(.L_x_1118) ;  /* 0x0000008000007945 */ /* 0x000fe20003800000 */
[----:B-----5:R-:W-:Y:S02]  /*2a3f0*/  IMAD.MOV.U32 R13, RZ, RZ, R2 ;  /* 0x000000ffff0d7224 */ /* 0x020fe400078e0002 */
[----:B------:R-:W-:Y:S02]  /*2a400*/  IMAD.MOV.U32 R12, RZ, RZ, 0x1 ;  /* 0x00000001ff0c7424 */ /* 0x000fe400078e00ff */
[----:B------:R-:W-:Y:S02]  /*2a410*/  IMAD.MOV.U32 R11, RZ, RZ, RZ ;  /* 0x000000ffff0b7224 */ /* 0x000fe400078e00ff */
[----:B------:R-:W-:-:S07]  /*2a420*/  IMAD.MOV.U32 R15, RZ, RZ, -0x1 ;  /* 0xffffffffff0f7424 */ /* 0x000fce00078e00ff */
[----:B012---:R-:W-:Y:S05]  /*2a430*/  WARPSYNC.COLLECTIVE R15, `(.L_x_1119) ;  /* 0x000000000f087348 */ /* 0x007fea0003c00000 */
[----:B------:R3:W4:Y:S02]  /*2a440*/  SHFL.UP P6, R14, R13, R12, R11 ;  /* 0x0400000c0d0e7389 */ /* 0x00072400000c000b */
[----:B01234-:R-:W-:Y:S01]  /*2a450*/  ENDCOLLECTIVE ;  /* 0x000000000000791b */ /* 0x01ffe20003800000 */
.L_x_1119:
[----:B------:R-:W-:Y:S05]  /*2a460*/  BSYNC B0 ;  /* 0x0000000000007941 */ /* 0x000fea0003800000 */
.L_x_1118:
        /* <DEDUP_REMOVED lines=10> */
.L_x_1120:
        /* <DEDUP_REMOVED lines=8> */
.L_x_1121:
        /* <DEDUP_REMOVED lines=8> */
.L_x_1122:
        /* <DEDUP_REMOVED lines=8> */
.L_x_1123:
        /* <DEDUP_REMOVED lines=9> */
.L_x_1124:
[----:B------:R-:W-:Y:S01]  /*2a720*/  IMAD.MOV.U32 R6, RZ, RZ, R14 ;  /* 0x000000ffff067224 */ /* 0x000fe200078e000e */
[----:B------:R-:W-:Y:S06]  /*2a730*/  BRA `(.L_x_1125) ;  /* 0xffffffd4004c7947 */ /* 0x000fec000383ffff */
.L_x_1033:
[----:B------:R-:W-:Y:S01]  /*2a740*/  BSSY B0, `(.L_x_1126) ;  /* 0x0000006000007945 */ /* 0x000fe20003800000 */
[----:B------:R-:W-:Y:S01]  /*2a750*/  PLOP3.LUT P6, PT, P6, PT, PT, 0x8, 0x0 ;  /* 0x000000000000781c */ /* 0x000fe200037ce170 */
[----:B------:R-:W-:-:S12]  /*2a760*/  IMAD.MOV.U32 R15, RZ, RZ, -0x1 ;  /* 0xffffffffff0f7424 */ /* 0x000fd800078e00ff */
[----:B012---:R-:W-:Y:S05]  /*2a770*/  WARPSYNC.COLLECTIVE R15, `(.L_x_1127) ;  /* 0x000000000f087348 */ /* 0x007fea0003c00000 */
[----:B------:R-:W-:Y:S01]  /*2a780*/  VOTE.ANY R14, PT, P6 ;  /* 0x00000000000e7806 */ /* 0x000fe200030e0100 */
[----:B012---:R-:W-:Y:S06]  /*2a790*/  ENDCOLLECTIVE ;  /* 0x000000000000791b */ /* 0x007fec0003800000 */
.L_x_1127:
[----:B------:R-:W-:Y:S05]  /*2a7a0*/  BSYNC B0 ;  /* 0x0000000000007941 */ /* 0x000fea0003800000 */
.L_x_1126:
        /* <DEDUP_REMOVED lines=9> */
.L_x_1128:
[----:B------:R-:W-:Y:S01]  /*2a840*/  IMAD.MOV.U32 R17, RZ, RZ, R14 ;  /* 0x000000ffff117224 */ /* 0x000fe200078e000e */
[----:B------:R-:W-:Y:S06]  /*2a850*/  BRA `(.L_x_1129) ;  /* 0xffffffd4003c7947 */ /* 0x000fec000383ffff */
.L_x_1035:
[----:B------:R-:W-:Y:S01]  /*2a860*/  BSSY B0, `(.L_x_1130) ;  /* 0x0000007000007945 */ /* 0x000fe20003800000 */
[----:B------:R-:W-:Y:S02]  /*2a870*/  IMAD.MOV.U32 R13, RZ, RZ, R5 ;  /* 0x000000ffff0d7224 */ /* 0x000fe400078e0005 */
[----:B------:R-:W-:Y:S02]  /*2a880*/  IMAD.MOV.U32 R11, RZ, RZ, 0x1f ;  /* 0x0000001fff0b7424 */ /* 0x000fe400078e00ff */
[----:B------:R-:W-:-:S07]  /*2a890*/  IMAD.MOV.U32 R15, RZ, RZ, -0x1 ;  /* 0xffffffffff0f7424 */ /* 0x000fce00078e00ff */
[----:B012-4-:R-:W-:Y:S05]  /*2a8a0*/  WARPSYNC.COLLECTIVE R15, `(.L_x_1131) ;  /* 0x000000000f087348 */ /* 0x017fea0003c00000 */
[----:B------:R3:W0:Y:S02]  /*2a8b0*/  SHFL.IDX P6, R14, R13, R12, R11 ;  /* 0x0000000c0d0e7389 */ /* 0x00062400000c000b */
[----:B01234-:R-:W-:Y:S01]  /*2a8c0*/  ENDCOLLECTIVE ;  /* 0x000000000000791b */ /* 0x01ffe20003800000 */
.L_x_1131:
[----:B------:R-:W-:Y:S05]  /*2a8d0*/  BSYNC B0 ;  /* 0x0000000000007941 */ /* 0x000fea0003800000 */
.L_x_1130:
[----:B------:R-:W-:Y:S01]  /*2a8e0*/  IMAD.MOV.U32 R2, RZ, RZ, R14 ;  /* 0x000000ffff027224 */ /* 0x000fe200078e000e */
[----:B------:R-:W-:Y:S06]  /*2a8f0*/  BRA `(.L_x_1034) ;  /* 0xffffffd400307947 */ /* 0x000fec000383ffff */
.L_x_1039:
[----:B0-----:R0:W2:Y:S02]  /*2a900*/  SYNCS.PHASECHK.TRANS64.TRYWAIT P0, [R0+URZ+0x38820], R3 ;  /* 0x03882003000075a7 */ /* 0x0010a4000800017f */
[----:B--2---:R-:W-:Y:S05]  /*2a910*/  @!P0 NANOSLEEP.SYNCS 0x989680 ;  /* 0x009896800000895d */ /* 0x004fea0003900000 */
[----:B------:R-:W2:Y:S02]  /*2a920*/  @!P0 SYNCS.PHASECHK.TRANS64 P0, [R0+URZ+0x38820], R3 ;  /* 0x03882003000085a7 */ /* 0x000ea4000800007f */
[----:B--2---:R-:W-:Y:S05]  /*2a930*/  @!P0 BRA `(.L_x_1039) ;  /* 0xfffffffc00f08947 */ /* 0x004fea000383ffff */
[----:B------:R-:W-:Y:S05]  /*2a940*/  BRA `(.L_x_1132) ;  /* 0xffffffd800247947 */ /* 0x000fea000383ffff */
.L_x_1040:
[----:B------:R-:W2:Y:S01]  /*2a950*/  S2R R2, SR_TID.X ;  /* 0x0000000000027919 */ /* 0x000ea20000002100 */
[----:B------:R-:W-:Y:S01]  /*2a960*/  BSSY B0, `(.L_x_1133) ;  /* 0x000000a000007945 */ /* 0x000fe20003800000 */
[----:B------:R-:W-:Y:S02]  /*2a970*/  IMAD.MOV.U32 R12, RZ, RZ, RZ ;  /* 0x000000ffff0c7224 */ /* 0x000fe400078e00ff */
[----:B------:R-:W-:Y:S02]  /*2a980*/  IMAD.MOV.U32 R11, RZ, RZ, 0x1f ;  /* 0x0000001fff0b7424 */ /* 0x000fe400078e00ff */
[----:B------:R-:W-:Y:S01]  /*2a990*/  IMAD.MOV.U32 R15, RZ, RZ, -0x1 ;  /* 0xffffffffff0f7424 */ /* 0x000fe200078e00ff */
[----:B--2---:R-:W-:-:S04]  /*2a9a0*/  SHF.R.U32.HI R2, RZ, 0x5, R2 ;  /* 0x00000005ff027819 */ /* 0x004fc80000011602 */
[----:B------:R-:W-:-:S05]  /*2a9b0*/  LOP3.LUT R2, R2, 0x3, RZ, 0xc0, !PT ;  /* 0x0000000302027812 */ /* 0x000fca00078ec0ff */
[----:B------:R-:W-:-:S07]  /*2a9c0*/  IMAD.MOV.U32 R13, RZ, RZ, R2 ;  /* 0x000000ffff0d7224 */ /* 0x000fce00078e0002 */
[----:B01---5:R-:W-:Y:S05]  /*2a9d0*/  WARPSYNC.COLLECTIVE R15, `(.L_x_1134) ;  /* 0x000000000f087348 */ /* 0x023fea0003c00000 */
[----:B------:R2:W3:Y:S02]  /*2a9e0*/  SHFL.IDX P6, R14, R13, R12, R11 ;  /* 0x0000000c0d0e7389 */ /* 0x0004e400000c000b */
[----:B0123-5:R-:W-:Y:S01]  /*2a9f0*/  ENDCOLLECTIVE ;  /* 0x000000000000791b */ /* 0x02ffe20003800000 */
.L_x_1134:
[----:B------:R-:W-:Y:S05]  /*2aa00*/  BSYNC B0 ;  /* 0x0000000000007941 */ /* 0x000fea0003800000 */
.L_x_1133:
[----:B------:R-:W-:Y:S05]  /*2aa10*/  BRA `(.L_x_1135) ;  /* 0xffffffd8000c7947 */ /* 0x000fea000383ffff */
.L_x_1041:
[----:B------:R-:W-:Y:S01]  /*2aa20*/  BSSY B0, `(.L_x_1136) ;  /* 0x0000006000007945 */ /* 0x000fe20003800000 */
[----:B------:R-:W-:-:S07]  /*2aa30*/  IMAD.MOV.U32 R15, RZ, RZ, -0x1 ;  /* 0xffffffffff0f7424 */ /* 0x000fce00078e00ff */
[----:B012--5:R-:W-:Y:S05]  /*2aa40*/  WARPSYNC.COLLECTIVE R15, `(.L_x_1137) ;  /* 0x000000000f0c7348 */ /* 0x027fea0003c00000 */
[----:B------:R-:W-:Y:S02]  /*2aa50*/  ELECT P6, UR62, PT ;  /* 0x00000000003e782f */ /* 0x000fe400038c0000 */
[----:B------:R-:W-:Y:S01]  /*2aa60*/  MOV R14, UR62 ;  /* 0x0000003e000e7c02 */ /* 0x000fe20008000f00 */
[----:B012--5:R-:W-:Y:S10]  /*2aa70*/  ENDCOLLECTIVE ;  /* 0x000000000000791b */ /* 0x027ff40003800000 */
.L_x_1137:
[----:B------:R-:W-:Y:S05]  /*2aa80*/  BSYNC B0 ;  /* 0x0000000000007941 */ /* 0x000fea0003800000 */
.L_x_1136:
[----:B------:R-:W-:Y:S05]  /*2aa90*/  BRA `(.L_x_1138) ;  /* 0xffffffd800007947 */ /* 0x000fea000383ffff */
.L_x_1043:
[----:B0-----:R0:W2:Y:S02]  /*2aaa0*/  SYNCS.PHASECHK.TRANS64.TRYWAIT P0, [R6+URZ], R5 ;  /* 0x00000005060075a7 */ /* 0x0010a4000800017f */
[----:B--2---:R-:W-:Y:S05]  /*2aab0*/  @!P0 NANOSLEEP.SYNCS 0x989680 ;  /* 0x009896800000895d */ /* 0x004fea0003900000 */
[----:B------:R-:W2:Y:S02]  /*2aac0*/  @!P0 SYNCS.PHASECHK.TRANS64 P0, [R6+URZ], R5 ;  /* 0x00000005060085a7 */ /* 0x000ea4000800007f */
[----:B--2---:R-:W-:Y:S05]  /*2aad0*/  @!P0 BRA `(.L_x_1043) ;  /* 0xfffffffc00f08947 */ /* 0x004fea000383ffff */
[----:B------:R-:W-:Y:S05]  /*2aae0*/  BRA `(.L_x_1139) ;  /* 0xffffffd8003c7947 */ /* 0x000fea000383ffff */
.L_x_1044:
[----:B--2---:R2:W3:Y:S02]  /*2aaf0*/  SYNCS.PHASECHK.TRANS64.TRYWAIT P0, [R7+URZ], R2 ;  /* 0x00000002070075a7 */ /* 0x0044e4000800017f */
[----:B---3--:R-:W-:Y:S05]  /*2ab00*/  @!P0 NANOSLEEP.SYNCS 0x989680 ;  /* 0x009896800000895d */ /* 0x008fea0003900000 */
[----:B------:R-:W3:Y:S02]  /*2ab10*/  @!P0 SYNCS.PHASECHK.TRANS64 P0, [R7+URZ], R2 ;  /* 0x00000002070085a7 */ /* 0x000ee4000800007f */
[----:B---3--:R-:W-:Y:S05]  /*2ab20*/  @!P0 BRA `(.L_x_1044) ;  /* 0xfffffffc00f08947 */ /* 0x008fea000383ffff */
[----:B------:R-:W-:Y:S05]  /*2ab30*/  BRA `(.L_x_1140) ;  /* 0xffffffd800307947 */ /* 0x000fea000383ffff */
.L_x_1046:
[----:B---3--:R3:W4:Y:S02]  /*2ab40*/  SYNCS.PHASECHK.TRANS64.TRYWAIT P0, [R4+URZ], R5 ;  /* 0x00000005040075a7 */ /* 0x008724000800017f */
[----:B----4-:R-:W-:Y:S05]  /*2ab50*/  @!P0 NANOSLEEP.SYNCS 0x989680 ;  /* 0x009896800000895d */ /* 0x010fea0003900000 */
[----:B------:R-:W4:Y:S02]  /*2ab60*/  @!P0 SYNCS.PHASECHK.TRANS64 P0, [R4+URZ], R5 ;  /* 0x00000005040085a7 */ /* 0x000f24000800007f */
[----:B----4-:R-:W-:Y:S05]  /*2ab70*/  @!P0 BRA `(.L_x_1046) ;  /* 0xfffffffc00f08947 */ /* 0x010fea000383ffff */
[----:B------:R-:W-:Y:S05]  /*2ab80*/  BRA `(.L_x_1141) ;  /* 0xffffffd800387947 */ /* 0x000fea000383ffff */
.L_x_1142:
        /* <DEDUP_REMOVED lines=15> */
.L_x_3427:


//--------------------- .text._ZN7cutlass13device_kernelIN5flash11enable_sm90INS1_16FlashAttnFwdSm90INS1_25CollectiveMainloopFwdSm90ILi2EN4cute5tupleIJNS5_1CILi1EEES8_S8_EEENS6_IJNS7_ILi128EEENS7_ILi64EEENS7_ILi256EEEEEELi256ENS_10bfloat16_tEfNS_4arch4Sm90ELb0ELb1ELb0ELb0ELb0ELb0ELb0ELb1ELb1ELb1ELb0ELb0EEENS1_21CollectiveEpilogueFwdINS6_IJSA_SC_SB_EEES9_SE_SG_Li256ELb0ELb1ELb0ELb0EEENS1_30DynamicPersistentTileSchedulerILi256ELi128ELb0ELb1ELb1EEEEEEEEEvNT_6ParamsE --------------------------
	.section	.text._ZN7cutlass13device_kernelIN5flash11enable_sm90INS1_16FlashAttnFwdSm90INS1_25CollectiveMainloopFwdSm90ILi2EN4cute5tupleIJNS5_1CILi1EEES8_S8_EEENS6_IJNS7_ILi128EEENS7_ILi64EEENS7_ILi256EEEEEELi256ENS_10bfloat16_tEfNS_4arch4Sm90ELb0ELb1ELb0ELb0ELb0ELb0ELb0ELb1ELb1ELb1ELb0ELb0EEENS1_21CollectiveEpilogueFwdINS6_IJSA_SC_SB_EEES9_SE_SG_Li256ELb0ELb1ELb0ELb0EEENS1_30DynamicPersistentTileSchedulerILi256ELi128ELb0ELb1ELb1EEEEEEEEEvNT_6ParamsE,"ax",@progbits
	.align	128
.text._ZN7cutlass13device_kernelIN5flash11enable_sm90INS1_16FlashAttnFwdSm90INS1_25CollectiveMainloopFwdSm90ILi2EN4cute5tupleIJNS5_1CILi1EEES8_S8_EEENS6_IJNS7_ILi128EEENS7_ILi64EEENS7_ILi256EEEEEELi256ENS_10bfloat16_tEfNS_4arch4Sm90ELb0ELb1ELb0ELb0ELb0ELb0ELb0ELb1ELb1ELb1ELb0ELb0EEENS1_21CollectiveEpilogueFwdINS6_IJSA_SC_SB_EEES9_SE_SG_Li256ELb0ELb1ELb0ELb0EEENS1_30DynamicPersistentTileSchedulerILi256ELi128ELb0ELb1ELb1EEEEEEEEEvNT_6ParamsE:
        .type           _ZN7cutlass13device_kernelIN5flash11enable_sm90INS1_16FlashAttnFwdSm90INS1_25CollectiveMainloopFwdSm90ILi2EN4cute5tupleIJNS5_1CILi1EEES8_S8_EEENS6_IJNS7_ILi128EEENS7_ILi64EEENS7_ILi256EEEEEELi256ENS_10bfloat16_tEfNS_4arch4Sm90ELb0ELb1ELb0ELb0ELb0ELb0ELb0ELb1ELb1ELb1ELb0ELb0EEENS1_21CollectiveEpilogueFwdINS6_IJSA_SC_SB_EEES9_SE_SG_Li256ELb0ELb1ELb0ELb0EEENS1_30DynamicPersistentTileSchedulerILi256ELi128ELb0ELb1ELb1EEEEEEEEEvNT_6ParamsE,@function
        .size           _ZN7cutlass13device_kernelIN5flash11enable_sm90INS1_16FlashAttnFwdSm90INS1_25CollectiveMainloopFwdSm90ILi2EN4cute5tupleIJNS5_1CILi1EEES8_S8_EEENS6_IJNS7_ILi128EEENS7_ILi64EEENS7_ILi256EEEEEELi256ENS_10bfloat16_tEfNS_4arch4Sm90ELb0ELb1ELb0ELb0ELb0ELb0ELb0ELb1ELb1ELb1ELb0ELb0EEENS1_21CollectiveEpilogueFwdINS6_IJSA_SC_SB_EEES9_SE_SG_Li256ELb0ELb1ELb0ELb0EEENS1_30DynamicPersistentTileSchedulerILi256ELi128ELb0ELb1ELb1EEEEEEEEEvNT_6ParamsE,(.L_x_3428 - _ZN7cutlass13device_kernelIN5flash11enable_sm90INS1_16FlashAttnFwdSm90INS1_25CollectiveMainloopFwdSm90ILi2EN4cute5tupleIJNS5_1CILi1EEES8_S8_EEENS6_IJNS7_ILi128EEENS7_ILi64EEENS7_ILi256EEEEEELi256ENS_10bfloat16_tEfNS_4arch4Sm90ELb0ELb1ELb0ELb0ELb0ELb0ELb0ELb1ELb1ELb1ELb0ELb0EEENS1_21CollectiveEpilogueFwdINS6_IJSA_SC_SB_EEES9_SE_SG_Li256ELb0ELb1ELb0ELb0EEENS1_30DynamicPersistentTileSchedulerILi256ELi128ELb0ELb1ELb1EEEEEEEEEvNT_6ParamsE)
        .other          _ZN7cutlass13device_kernelIN5flash11enable_sm90INS1_16FlashAttnFwdSm90INS1_25CollectiveMainloopFwdSm90ILi2EN4cute5tupleIJNS5_1CILi1EEES8_S8_EEENS6_IJNS7_ILi128EEENS7_ILi64EEENS7_ILi256EEEEEELi256ENS_10bfloat16_tEfNS_4arch4Sm90ELb0ELb1ELb0ELb0ELb0ELb0ELb0ELb1ELb1ELb1ELb0ELb0EEENS1_21CollectiveEpilogueFwdINS6_IJSA_SC_SB_EEES9_SE_SG_Li256ELb0ELb1ELb0ELb0EEENS1_30DynamicPersistentTileSchedulerILi256ELi128ELb0ELb1ELb1EEEEEEEEEvNT_6ParamsE,@"STO_CUDA_ENTRY STV_DEFAULT"
_ZN7cutlass13device_kernelIN5flash11enable_sm90INS1_16FlashAttnFwdSm90INS1_25CollectiveMainloopFwdSm90ILi2EN4cute5tupleIJNS5_1CILi1EEES8_S8_EEENS6_IJNS7_ILi128EEENS7_ILi64EEENS7_ILi256EEEEEELi256ENS_10bfloat16_tEfNS_4arch4Sm90ELb0ELb1ELb0ELb0ELb0ELb0ELb0ELb1ELb1ELb1ELb0ELb0EEENS1_21CollectiveEpilogueFwdINS6_IJSA_SC_SB_EEES9_SE_SG_Li256ELb0ELb1ELb0ELb0EEENS1_30DynamicPersistentTileSchedulerILi256ELi128ELb0ELb1ELb1EEEEEEEEEvNT_6ParamsE:
        /* <DEDUP_REMOVED lines=18> */
.L_x_1144:
[----:B------:R-:W-:Y:S05]  /*0120*/  BSYNC B0 ;  /* 0x0000000000007941 */ /* 0x000fea0003800000 */
.L_x_1143:
        /* <DEDUP_REMOVED lines=41> */
.L_x_1145:
        /* <DEDUP_REMOVED lines=22> */
.L_x_1146:
        /* <DEDUP_REMOVED lines=18> */
.L_x_1147:
        /* <DEDUP_REMOVED lines=22> */
.L_x_1148:
        /* <DEDUP_REMOVED lines=22> */
.L_x_1149:
        /* <DEDUP_REMOVED lines=8> */
.L_x_1151:
[----:B------:R-:W-:-:S08]  /*0980*/  NOP ;  /* 0x0000000000007918 */ /* 0x000fd00000000000 */
[----:B------:R-:W1:Y:S02]  /*0990*/  USETMAXREG.TRY_ALLOC.CTAPOOL UP0, 0xf0 ;  /* 0x000000f0000079c8 */ /* 0x000e640008000600 */
[----:B-1----:R-:W-:-:S13]  /*09a0*/  PLOP3.LUT P0, PT, PT, PT, UP0, 0x80, 0x0 ;  /* 0x000000000000781c */ /* 0x002fda0003f0f008 */
[----:B------:R-:W-:Y:S05]  /*09b0*/  @!P0 BRA `(.L_x_1151) ;  /* 0xfffffffc00f08947 */ /* 0x000fea000383ffff */
[----:B------:R-:W1:Y:S08]  /*09c0*/  S2UR UR4, SR_CTAID.X ;  /* 0x00000000000479c3 */ /* 0x000e700000002500 */
[----:B------:R-:W-:Y:S08]  /*09d0*/  BAR.ARV 0x4, 0x180 ;  /* 0x0106000000007b1d */ /* 0x000ff00000002000 */
[----:B------:R-:W1:Y:S08]  /*09e0*/  LDC R0, c[0x0][0xc38] ;  /* 0x00030e00ff007b82 */ /* 0x000e700000000800 */
[----:B------:R-:W-:Y:S06]  /*09f0*/  BAR.ARV 0x8, 0x180 ;  /* 0x0206000000007b1d */ /* 0x000fec0000002000 */
[----:B-1----:R-:W-:-:S13]  /*0a00*/  ISETP.LE.AND P0, PT, R0, UR4, PT ;  /* 0x0000000400007c0c */ /* 0x002fda000bf03270 */
[----:B------:R-:W-:Y:S05]  /*0a10*/  @P0 EXIT ;  /* 0x000000000000094d */ /* 0x000fea0003800000 */
[----:B------:R-:W2:Y:S01]  /*0a20*/  LDL R3, [R1+0x1c] ;  /* 0x00001c0001037983 */ /* 0x000ea20000100800 */
[----:B------:R-:W-:Y:S01]  /*0a30*/  UMOV UR38, URZ ;  /* 0x0000003f00267c82 */ /* 0x000fe20008000000 */
[----:B------:R-:W-:Y:S01]  /*0a40*/  UMOV UR36, URZ ;  /* 0x0000003f00247c82 */ /* 0x000fe20008000000 */
[----:B0-----:R-:W0:Y:S02]  /*0a50*/  S2R R2, SR_TID.X ;  /* 0x0000000000027919 */ /* 0x001e240000002100 */
[----:B0-----:R-:W-:-:S05]  /*0a60*/  VIADD R217, R2, 0xffffff80 ;  /* 0xffffff8002d97836 */ /* 0x001fca0000000000 */
[----:B------:R-:W-:-:S04]  /*0a70*/  SHF.R.S32.HI R0, RZ, 0x1f, R217 ;  /* 0x0000001fff007819 */ /* 0x000fc800000114d9 */
[CC--:B------:R-:W-:Y:S02]  /*0a80*/  LEA.HI R2, R0.reuse, R217.reuse, RZ, 0x7 ;  /* 0x000000d900027211 */ /* 0x0c0fe400078f38ff */
[-C--:B------:R-:W-:Y:S02]  /*0a90*/  LEA.HI R4, R0, R217.reuse, RZ, 0x5 ;  /* 0x000000d900047211 */ /* 0x080fe400078f28ff */
[----:B------:R-:W-:Y:S02]  /*0aa0*/  LOP3.LUT R208, R2, 0xffffff80, RZ, 0xc0, !PT ;  /* 0xffffff8002d07812 */ /* 0x000fe400078ec0ff */
[----:B------:R-:W-:Y:S01]  /*0ab0*/  LEA.HI R11, R0, R217, RZ, 0x2 ;  /* 0x000000d9000b7211 */ /* 0x000fe200078f10ff */
[----:B------:R-:W-:Y:S01]  /*0ac0*/  IMAD.SHL.U32 R5, R4, 0x20, RZ ;  /* 0x0000002004057824 */ /* 0x000fe200078e00ff */
[----:B------:R-:W-:Y:S01]  /*0ad0*/  SHF.R.S32.HI R209, RZ, 0x7, R2 ;  /* 0x00000007ffd17819 */ /* 0x000fe20000011402 */
[----:B------:R-:W-:-:S03]  /*0ae0*/  IMAD.IADD R208, R217, 0x1, -R208 ;  /* 0x00000001d9d07824 */ /* 0x000fc600078e0ad0 */
[----:B------:R-:W-:Y:S02]  /*0af0*/  LOP3.LUT R5, R5, 0xfffffc00, RZ, 0xc0, !PT ;  /* 0xfffffc0005057812 */ /* 0x000fe400078ec0ff */
[----:B------:R-:W-:Y:S02]  /*0b00*/  SHF.R.S32.HI R7, RZ, 0x1f, R208 ;  /* 0x0000001fff077819 */ /* 0x000fe400000114d0 */
[----:B------:R-:W-:Y:S02]  /*0b10*/  LEA.HI R2, R2, R209, RZ, 0x1 ;  /* 0x000000d102027211 */ /* 0x000fe400078f08ff */
[CC--:B------:R-:W-:Y:S02]  /*0b20*/  LEA.HI R8, R7.reuse, R208.reuse, RZ, 0x2 ;  /* 0x000000d007087211 */ /* 0x0c0fe400078f10ff */
[----:B------:R-:W-:Y:S02]  /*0b30*/  LEA.HI R7, R7, R208, RZ, 0x5 ;  /* 0x000000d007077211 */ /* 0x000fe400078f28ff */
[----:B------:R-:W-:-:S02]  /*0b40*/  SHF.R.S32.HI R9, RZ, 0x2, R8 ;  /* 0x00000002ff097819 */ /* 0x000fc40000011408 */
[----:B------:R-:W-:Y:S02]  /*0b50*/  SHF.R.S32.HI R10, RZ, 0x1f, R8 ;  /* 0x0000001fff0a7819 */ /* 0x000fe40000011408 */
[----:B------:R-:W-:Y:S02]  /*0b60*/  SHF.R.S32.HI R7, RZ, 0x5, R7 ;  /* 0x00000005ff077819 */ /* 0x000fe40000011407 */
[----:B------:R-:W-:Y:S02]  /*0b70*/  LEA.HI R10, R10, R9, RZ, 0x3 ;  /* 0x000000090a0a7211 */ /* 0x000fe400078f18ff */
[----:B------:R-:W-:Y:S02]  /*0b80*/  LOP3.LUT R2, R2, 0x3fffffe, RZ, 0xc0, !PT ;  /* 0x03fffffe02027812 */ /* 0x000fe400078ec0ff */
[----:B------:R-:W-:Y:S02]  /*0b90*/  LOP3.LUT R10, R10, 0xfffffff8, RZ, 0xc0, !PT ;  /* 0xfffffff80a0a7812 */ /* 0x000fe400078ec0ff */
[----:B------:R-:W-:Y:S01]  /*0ba0*/  LOP3.LUT R17, R8, 0x7ffffffc, RZ, 0xc0, !PT ;  /* 0x7ffffffc08117812 */ /* 0x000fe200078ec0ff */
[----:B------:R-:W-:-:S02]  /*0bb0*/  IMAD.IADD R2, R209, 0x1, -R2 ;  /* 0x00000001d1027824 */ /* 0x000fc400078e0a02 */
[----:B------:R-:W-:Y:S02]  /*0bc0*/  IMAD.IADD R10, R9, 0x1, -R10 ;  /* 0x00000001090a7824 */ /* 0x000fe400078e0a0a */
[----:B------:R-:W-:Y:S02]  /*0bd0*/  IMAD.IADD R17, R208, 0x1, -R17 ;  /* 0x00000001d0117824 */ /* 0x000fe400078e0a11 */
[----:B------:R-:W-:-:S04]  /*0be0*/  IMAD R7, R7, 0x10, R10 ;  /* 0x0000001007077824 */ /* 0x000fc800078e020a */
[----:B------:R-:W-:Y:S01]  /*0bf0*/  IMAD R210, R2, 0x40, R7 ;  /* 0x0000004002d27824 */ /* 0x000fe200078e0207 */
[----:B--2---:R-:W-:Y:S02]  /*0c00*/  R2UR UR5, R3 ;  /* 0x00000000030572ca */ /* 0x004fe400000e0000 */
[CC--:B------:R-:W-:Y:S02]  /*0c10*/  LEA.HI R3, R0.reuse, R217.reuse, RZ, 0x4 ;  /* 0x000000d900037211 */ /* 0x0c0fe400078f20ff */
[----:B------:R-:W-:Y:S02]  /*0c20*/  LEA.HI R0, R0, R217, RZ, 0x3 ;  /* 0x000000d900007211 */ /* 0x000fe400078f18ff */
[----:B------:R-:W-:Y:S02]  /*0c30*/  SHF.R.S32.HI R6, RZ, 0x4, R3 ;  /* 0x00000004ff067819 */ /* 0x000fe40000011403 */
[C---:B------:R-:W-:Y:S02]  /*0c40*/  LOP3.LUT R4, R3.reuse, 0x3fffff0, RZ, 0xc0, !PT ;  /* 0x03fffff003047812 */ /* 0x040fe400078ec0ff */
[----:B------:R-:W-:-:S02]  /*0c50*/  LEA.HI R3, R3, R6, RZ, 0x1 ;  /* 0x0000000603037211 */ /* 0x000fc400078f08ff */
[----:B------:R-:W-:Y:S01]  /*0c60*/  LOP3.LUT R202, R0, 0xfffffff8, RZ, 0xc0, !PT ;  /* 0xfffffff800ca7812 */ /* 0x000fe200078ec0ff */
[----:B------:R-:W-:Y:S01]  /*0c70*/  IMAD.IADD R4, R217, 0x1, -R4 ;  /* 0x00000001d9047824 */ /* 0x000fe200078e0a04 */
[----:B------:R-:W-:Y:S01]  /*0c80*/  LOP3.LUT R3, R3, 0x1ffffffe, RZ, 0xc0, !PT ;  /* 0x1ffffffe03037812 */ /* 0x000fe200078ec0ff */
[----:B------:R-:W-:Y:S01]  /*0c90*/  ULOP3.LUT UR6, UR5, 0x1, URZ, 0xfc, !UPT ;  /* 0x0000000105067892 */ /* 0x000fe2000f8efc3f */
[----:B------:R-:W-:Y:S01]  /*0ca0*/  SHF.R.S32.HI R206, RZ, 0x3, R0 ;  /* 0x00000003ffce7819 */ /* 0x000fe20000011400 */
[----:B------:R-:W-:Y:S01]  /*0cb0*/  IMAD R4, R4, 0x40, R5 ;  /* 0x0000004004047824 */ /* 0x000fe200078e0205 */
[----:B------:R-:W-:Y:S01]  /*0cc0*/  UMOV UR5, URZ ;  /* 0x0000003f00057c82 */ /* 0x000fe20008000000 */
[----:B------:R-:W-:Y:S01]  /*0cd0*/  IMAD.IADD R3, R6, 0x1, -R3 ;  /* 0x0000000106037824 */ /* 0x000fe200078e0a03 */
[----:B------:R-:W-:Y:S01]  /*0ce0*/  LOP3.LUT R6, R11, 0xfffffffc, RZ, 0xc0, !PT ;  /* 0xfffffffc0b067812 */ /* 0x000fe200078ec0ff */
[----:B------:R-:W-:Y:S02]  /*0cf0*/  IMAD.IADD R202, R217, 0x1, -R202 ;  /* 0x00000001d9ca7824 */ /* 0x000fe400078e0aca */
[----:B------:R-:W-:-:S02]  /*0d00*/  IMAD R211, R3, 0x8, R4 ;  /* 0x0000000803d37824 */ /* 0x000fc400078e0204 */
[----:B------:R-:W-:Y:S02]  /*0d10*/  IMAD.IADD R6, R217, 0x1, -R6 ;  /* 0x00000001d9067824 */ /* 0x000fe400078e0a06 */
[----:B------:R-:W-:Y:S02]  /*0d20*/  IMAD.SHL.U32 R18, R202, 0x8, RZ ;  /* 0x00000008ca127824 */ /* 0x000fe400078e00ff */
[----:B------:R-:W-:Y:S01]  /*0d30*/  IMAD.U32 R212, RZ, RZ, UR6 ;  /* 0x00000006ffd47e24 */ /* 0x000fe2000f8e00ff */
[----:B------:R-:W-:Y:S01]  /*0d40*/  LEA.HI R5, R6, R6, RZ, 0x1 ;  /* 0x0000000606057211 */ /* 0x000fe200078f08ff */
[C---:B------:R-:W-:Y:S01]  /*0d50*/  VIADD R200, R18.reuse, 0x40 ;  /* 0x0000004012c87836 */ /* 0x040fe20000000000 */
[----:B------:R-:W-:Y:S01]  /*0d60*/  SHF.R.S32.HI R216, RZ, 0x1f, R18 ;  /* 0x0000001fffd87819 */ /* 0x000fe20000011412 */
[C---:B------:R-:W-:Y:S01]  /*0d70*/  VIADD R23, R18.reuse, 0x80 ;  /* 0x0000008012177836 */ /* 0x040fe20000000000 */
[----:B------:R-:W-:Y:S01]  /*0d80*/  LOP3.LUT R5, R5, 0x1ffffffe, RZ, 0xc0, !PT ;  /* 0x1ffffffe05057812 */ /* 0x000fe200078ec0ff */
[----:B------:R-:W-:Y:S01]  /*0d90*/  VIADD R201, R18, 0xc0 ;  /* 0x000000c012c97836 */ /* 0x000fe20000000000 */
[----:B------:R-:W-:Y:S01]  /*0da0*/  SHF.R.S32.HI R215, RZ, 0x1f, R200 ;  /* 0x0000001fffd77819 */ /* 0x000fe200000114c8 */
[----:B------:R-:W-:Y:S01]  /*0db0*/  IMAD.U32 R207, RZ, RZ, UR5 ;  /* 0x00000005ffcf7e24 */ /* 0x000fe2000f8e00ff */
[----:B------:R-:W-:Y:S01]  /*0dc0*/  SHF.R.S32.HI R214, RZ, 0x1f, R23 ;  /* 0x0000001fffd67819 */ /* 0x000fe20000011417 */
[----:B------:R-:W-:Y:S01]  /*0dd0*/  IMAD.IADD R5, R6, 0x1, -R5 ;  /* 0x0000000106057824 */ /* 0x000fe200078e0a05 */
[----:B------:R-:W-:-:S03]  /*0de0*/  SHF.R.S32.HI R213, RZ, 0x1f, R201 ;  /* 0x0000001fffd57819 */ /* 0x000fc600000114c9 */
[----:B------:R-:W-:-:S07]  /*0df0*/  IMAD R19, R5, 0x8, R210 ;  /* 0x0000000805137824 */ /* 0x000fce00078e02d2 */
.L_x_1248:
[----:B------:R-:W-:Y:S01]  /*0e00*/  ULDC UR5, c[0x0][0xc60] ;  /* 0x0003180000057ab9 */ /* 0x000fe20000000800 */
[----:B------:R-:W-:Y:S01]  /*0e10*/  UMOV UR8, UR4 ;  /* 0x0000000400087c82 */ /* 0x000fe20008000000 */
[----:B------:R-:W-:-:S11]  /*0e20*/  UISETP.NE.AND UP0, UPT, UR5, 0x1, UPT ;  /* 0x000000010500788c */ /* 0x000fd6000bf05270 */
[----:B------:R-:W-:Y:S01]  /*0e30*/  @UP0 ULDC UR6, c[0x0][0xc64] ;  /* 0x0003190000060ab9 */ /* 0x000fe20000000800 */
[----:B------:R-:W-:Y:S01]  /*0e40*/  @UP0 ULDC UR9, c[0x0][0xc68] ;  /* 0x00031a0000090ab9 */ /* 0x000fe20000000800 */
[----:B------:R-:W-:-:S04]  /*0e50*/  UIMAD.WIDE.U32 UR6, UR4, UR6, URZ ;  /* 0x00000006040672a5 */ /* 0x000fc8000f8e003f */
[----:B------:R-:W-:-:S03]  /*0e60*/  @UP0 USHF.R.U32.HI UR8, URZ, UR9, UR7 ;  /* 0x000000093f080299 */ /* 0x000fc60008011607 */
[----:B------:R-:W-:Y:S02]  /*0e70*/  ULDC UR6, c[0x0][0xc78] ;  /* 0x00031e0000067ab9 */ /* 0x000fe40000000800 */
[----:B------:R-:W-:Y:S02]  /*0e80*/  UISETP.GE.AND UP0, UPT, UR8, UR6, UPT ;  /* 0x000000060800728c */ /* 0x000fe4000bf06270 */
[----:B------:R-:W-:-:S04]  /*0e90*/  UIADD3 UR6, -UR8, URZ, URZ ;  /* 0x0000003f08067290 */ /* 0x000fc8000fffe13f */
[----:B------:R-:W-:Y:S01]  /*0ea0*/  PLOP3.LUT P0, PT, PT, PT, UP0, 0x80, 0x0 ;  /* 0x000000000000781c */ /* 0x000fe20003f0f008 */
[----:B------:R-:W-:-:S12]  /*0eb0*/  UIMAD UR9, UR5, UR6, UR4 ;  /* 0x00000006050972a4 */ /* 0x000fd8000f8e0204 */
[----:B012345:R-:W-:Y:S05]  /*0ec0*/  @!P0 BRA `(.L_x_1152) ;  /* 0x0000000000208947 */ /* 0x03ffea0003800000 */
[----:B------:R-:W-:Y:S01]  /*0ed0*/  ULDC UR7, c[0x0][0xc6c] ;  /* 0x00031b0000077ab9 */ /* 0x000fe20000000800 */
[----:B------:R-:W-:Y:S01]  /*0ee0*/  UMOV UR6, UR9 ;  /* 0x0000000900067c82 */ /* 0x000fe20008000000 */
[----:B------:R-:W-:-:S11]  /*0ef0*/  UISETP.NE.AND UP0, UPT, UR7, 0x1, UPT ;  /* 0x000000010700788c */ /* 0x000fd6000bf05270 */
[----:B------:R-:W-:Y:S02]  /*0f00*/  @UP0 ULDC.64 UR10, c[0x0][0xc70] ;  /* 0x00031c00000a0ab9 */ /* 0x000fe40000000a00 */
[----:B------:R-:W-:-:S04]  /*0f10*/  UIMAD.WIDE.U32 UR4, UR9, UR10, URZ ;  /* 0x0000000a090472a5 */ /* 0x000fc8000f8e003f */
[----:B------:R-:W-:-:S04]  /*0f20*/  @UP0 USHF.R.U32.HI UR6, URZ, UR11, UR5 ;  /* 0x0000000b3f060299 */ /* 0x000fc80008011605 */
[----:B------:R-:W-:Y:S01]  /*0f30*/  UIMAD UR4, UR6, UR7, URZ ;  /* 0x00000007060472a4 */ /* 0x000fe2000f8e023f */
[----:B------:R-:W-:Y:S11]  /*0f40*/  BRA `(.L_x_1153) ;  /* 0x00000000001c7947 */ /* 0x000ff60003800000 */
.L_x_1152:
[----:B------:R-:W-:Y:S01]  /*0f50*/  ULDC UR7, c[0x0][0xc54] ;  /* 0x0003150000077ab9 */ /* 0x000fe20000000800 */
[----:B------:R-:W-:Y:S01]  /*0f60*/  UMOV UR6, UR9 ;  /* 0x0000000900067c82 */ /* 0x000fe20008000000 */
[----:B------:R-:W-:-:S11]  /*0f70*/  UISETP.NE.AND UP0, UPT, UR7, 0x1, UPT ;  /* 0x000000010700788c */ /* 0x000fd6000bf05270 */
[----:B------:R-:W-:Y:S02]  /*0f80*/  @UP0 ULDC.64 UR10, c[0x0][0xc58] ;  /* 0x00031600000a0ab9 */ /* 0x000fe40000000a00 */
[----:B------:R-:W-:-:S04]  /*0f90*/  UIMAD.WIDE.U32 UR4, UR9, UR10, URZ ;  /* 0x0000000a090472a5 */ /* 0x000fc8000f8e003f */
[----:B------:R-:W-:-:S04]  /*0fa0*/  @UP0 USHF.R.U32.HI UR6, URZ, UR11, UR5 ;  /* 0x0000000b3f060299 */ /* 0x000fc80008011605 */
[----:B------:R-:W-:-:S12]  /*0fb0*/  UIMAD UR4, UR6, UR7, URZ ;  /* 0x00000007060472a4 */ /* 0x000fd8000f8e023f */
.L_x_1153:
[----:B------:R-:W-:Y:S01]  /*0fc0*/  ULOP3.LUT UR6, URZ, UR6, URZ, 0x33, !UPT ;  /* 0x000000063f067292 */ /* 0x000fe2000f8e333f */
[----:B------:R-:W-:Y:S01]  /*0fd0*/  ULDC UR12, c[0x0][0xc48] ;  /* 0x00031200000c7ab9 */ /* 0x000fe20000000800 */
[----:B------:R-:W-:Y:S01]  /*0fe0*/  ULDC UR7, c[0x0][0x448] ;  /* 0x0001120000077ab9 */ /* 0x000fe20000000800 */
[----:B------:R-:W-:Y:S01]  /*0ff0*/  ULDC UR5, c[0x0][0xc3c] ;  /* 0x00030f0000057ab9 */ /* 0x000fe20000000800 */
[----:B------:R-:W-:Y:S02]  /*1000*/  UISETP.NE.AND UP2, UPT, UR12, 0x1, UPT ;  /* 0x000000010c00788c */ /* 0x000fe4000bf45270 */
[----:B------:R-:W-:Y:S02]  /*1010*/  UISETP.NE.AND UP1, UPT, UR7, 0x1, UPT ;  /* 0x000000010700788c */ /* 0x000fe4000bf25270 */
[----:B------:R-:W-:Y:S01]  /*1020*/  UIADD3 UR6, UR6, UR5, URZ ;  /* 0x0000000506067290 */ /* 0x000fe2000fffe03f */
[----:B------:R-:W-:Y:S01]  /*1030*/  ULDC.64 UR10, c[0x0][0x418] ;  /* 0x00010600000a7ab9 */ /* 0x000fe20000000a00 */
[----:B------:R-:W-:-:S02]  /*1040*/  UIADD3 UR4, UR9, -UR4, URZ ;  /* 0x8000000409047290 */ /* 0x000fc4000fffe03f */
[----:B------:R-:W-:Y:S02]  /*1050*/  UISETP.NE.U32.AND UP0, UPT, UR10, URZ, UPT ;  /* 0x0000003f0a00728c */ /* 0x000fe4000bf05070 */
[----:B------:R-:W-:Y:S01]  /*1060*/  USHF.L.U32 UR60, UR6, 0x7, URZ ;  /* 0x00000007063c7899 */ /* 0x000fe2000800063f */
[----:B------:R-:W-:Y:S01]  /*1070*/  ULDC UR14, c[0x0][0xc54] ;  /* 0x00031500000e7ab9 */ /* 0x000fe20000000800 */
[----:B------:R-:W-:Y:S02]  /*1080*/  UISETP.NE.AND.EX UP0, UPT, UR11, URZ, UPT, UP0 ;  /* 0x0000003f0b00728c */ /* 0x000fe4000bf05300 */
[----:B------:R-:W-:Y:S02]  /*1090*/  UIMAD UR14, UR8, UR14, UR4 ;  /* 0x0000000e080e72a4 */ /* 0x000fe4000f8e0204 */
[----:B------:R-:W-:Y:S01]  /*10a0*/  UIADD3 UR10, UR60, 0x7f, URZ ;  /* 0x0000007f3c0a7890 */ /* 0x000fe2000fffe03f */
[----:B------:R-:W-:Y:S01]  /*10b0*/  ULDC UR39, c[0x0][0x424] ;  /* 0x0001090000277ab9 */ /* 0x000fe20000000800 */
[----:B------:R-:W-:Y:S01]  /*10c0*/  ULDC UR52, c[0x0][0x288] ;  /* 0x0000a20000347ab9 */ /* 0x000fe20000000800 */
[----:B------:R-:W-:Y:S01]  /*10d0*/  ULDC.64 UR4, c[0x0][0x9e0] ;  /* 0x0002780000047ab9 */ /* 0x000fe20000000a00 */
[----:B------:R-:W-:Y:S01]  /*10e0*/  @UP2 ULDC UR6, c[0x0][0xc4c] ;  /* 0x0003130000062ab9 */ /* 0x000fe20000000800 */
[----:B------:R-:W-:Y:S01]  /*10f0*/  @UP1 ULDC UR8, c[0x0][0x44c] ;  /* 0x0001130000081ab9 */ /* 0x000fe20000000800 */
[----:B------:R-:W-:-:S02]  /*1100*/  UIADD3 UR11, -UR52, 0x1, URZ ;  /* 0x00000001340b7890 */ /* 0x000fc4000fffe13f */
[----:B------:R-:W-:Y:S02]  /*1110*/  UISETP.GE.AND UP3, UPT, UR5, 0x1, UPT ;  /* 0x000000010500788c */ /* 0x000fe4000bf66270 */
[----:B------:R-:W-:Y:S02]  /*1120*/  USEL UR39, UR39, 0x1, UP0 ;  /* 0x0000000127277887 */ /* 0x000fe40008000000 */
[----:B------:R-:W-:Y:S02]  /*1130*/  UIMAD.WIDE.U32 UR8, UR10, UR8, URZ ;  /* 0x000000080a0872a5 */ /* 0x000fe4000f8e003f */
[----:B------:R-:W-:Y:S01]  /*1140*/  UIMAD.WIDE.U32 UR6, UR14, UR6, URZ ;  /* 0x000000060e0672a5 */ /* 0x000fe2000f8e003f */
[----:B------:R-:W-:Y:S01]  /*1150*/  PLOP3.LUT P1, PT, PT, PT, UP3, 0x80, 0x0 ;  /* 0x000000000000781c */ /* 0x000fe20003f2f038 */
[----:B------:R-:W-:Y:S01]  /*1160*/  ULDC UR13, c[0x0][0x2f0] ;  /* 0x0000bc00000d7ab9 */ /* 0x000fe20000000800 */
[----:B------:R-:W-:Y:S01]  /*1170*/  @UP2 ULDC UR15, c[0x0][0xc50] ;  /* 0x00031400000f2ab9 */ /* 0x000fe20000000800 */
[----:B------:R-:W-:Y:S01]  /*1180*/  @UP1 ULDC UR16, c[0x0][0x450] ;  /* 0x0001140000101ab9 */ /* 0x000fe20000000800 */
[----:B------:R-:W-:Y:S01]  /*1190*/  UMOV UR17, UR14 ;  /* 0x0000000e00117c82 */ /* 0x000fe20008000000 */
[----:B------:R-:W-:-:S02]  /*11a0*/  UIMAD UR11, UR39, UR13, UR11 ;  /* 0x0000000d270b72a4 */ /* 0x000fc4000f8e020b */
[----:B------:R-:W-:Y:S02]  /*11b0*/  @UP1 USHF.R.U32.HI UR10, URZ, UR16, UR9 ;  /* 0x000000103f0a1299 */ /* 0x000fe40008011609 */
[----:B------:R-:W-:Y:S02]  /*11c0*/  @UP2 USHF.R.U32.HI UR17, URZ, UR15, UR7 ;  /* 0x0000000f3f112299 */ /* 0x000fe40008011607 */
[----:B------:R-:W-:Y:S02]  /*11d0*/  UIADD3 UR10, UR11, UR10, URZ ;  /* 0x0000000a0b0a7290 */ /* 0x000fe4000fffe03f */
[----:B------:R-:W-:Y:S02]  /*11e0*/  UIADD3 UR6, -UR17, URZ, URZ ;  /* 0x0000003f11067290 */ /* 0x000fe4000fffe13f */
[----:B------:R-:W-:Y:S01]  /*11f0*/  UIADD3 UR4, UR10, UR4, URZ ;  /* 0x000000040a047290 */ /* 0x000fe2000fffe03f */
[----:B------:R-:W-:Y:S01]  /*1200*/  IMAD.U32 R204, RZ, RZ, UR17 ;  /* 0x00000011ffcc7e24 */ /* 0x000fe2000f8e00ff */
[----:B------:R-:W-:-:S04]  /*1210*/  UIMAD UR6, UR12, UR6, UR14 ;  /* 0x000000060c0672a4 */ /* 0x000fc8000f8e020e */
[----:B------:R-:W-:Y:S02]  /*1220*/  IMAD.U32 R0, RZ, RZ, UR4 ;  /* 0x00000004ff007e24 */ /* 0x000fe4000f8e00ff */
[----:B------:R-:W-:Y:S01]  /*1230*/  IMAD.U32 R203, RZ, RZ, UR6 ;  /* 0x00000006ffcb7e24 */ /* 0x000fe2000f8e00ff */
[----:B------:R-:W-:Y:S06]  /*1240*/  @!P1 BRA `(.L_x_1154) ;  /* 0x0000000000409947 */ /* 0x000fec0003800000 */
[----:B------:R-:W-:Y:S01]  /*1250*/  ISETP.LT.AND P0, PT, RZ, UR10, PT ;  /* 0x0000000aff007c0c */ /* 0x000fe2000bf01270 */
[----:B------:R-:W-:-:S12]  /*1260*/  UIADD3 UR4, UR10, -0x1, URZ ;  /* 0xffffffff0a047890 */ /* 0x000fd8000fffe03f */
[----:B------:R-:W-:Y:S05]  /*1270*/  @P0 BRA `(.L_x_1155) ;  /* 0x00000000001c0947 */ /* 0x000fea0003800000 */
[----:B------:R-:W-:Y:S02]  /*1280*/  UISETP.NE.AND UP0, UPT, UR5, 0x1, UPT ;  /* 0x000000010500788c */ /* 0x000fe4000bf05270 */
[----:B------:R-:W-:-:S09]  /*1290*/  UIADD3 UR4, -UR10, URZ, URZ ;  /* 0x0000003f0a047290 */ /* 0x000fd2000fffe13f */
[----:B------:R-:W-:Y:S02]  /*12a0*/  @UP0 ULDC.64 UR8, c[0x0][0x9e8] ;  /* 0x00027a0000080ab9 */ /* 0x000fe40000000a00 */
[----:B------:R-:W-:-:S04]  /*12b0*/  UIMAD.WIDE.U32 UR6, UR4, UR8, URZ ;  /* 0x00000008040672a5 */ /* 0x000fc8000f8e003f */
[----:B------:R-:W-:-:S04]  /*12c0*/  @UP0 USHF.R.U32.HI UR4, URZ, UR9, UR7 ;  /* 0x000000093f040299 */ /* 0x000fc80008011607 */
[----:B------:R-:W-:Y:S01]  /*12d0*/  ULOP3.LUT UR4, URZ, UR4, URZ, 0x33, !UPT ;  /* 0x000000043f047292 */ /* 0x000fe2000f8e333f */
[----:B------:R-:W-:Y:S11]  /*12e0*/  BRA `(.L_x_1156) ;  /* 0x0000000000107947 */ /* 0x000ff60003800000 */
.L_x_1155:
[----:B------:R-:W-:-:S11]  /*12f0*/  UISETP.NE.AND UP0, UPT, UR5, 0x1, UPT ;  /* 0x000000010500788c */ /* 0x000fd6000bf05270 */
[----:B------:R-:W-:Y:S02]  /*1300*/  @UP0 ULDC.64 UR8, c[0x0][0x9e8] ;  /* 0x00027a0000080ab9 */ /* 0x000fe40000000a00 */
[----:B------:R-:W-:-:S04]  /*1310*/  UIMAD.WIDE.U32 UR6, UR4, UR8, URZ ;  /* 0x00000008040672a5 */ /* 0x000fc8000f8e003f */
[----:B------:R-:W-:-:S12]  /*1320*/  @UP0 USHF.R.U32.HI UR4, URZ, UR9, UR7 ;  /* 0x000000093f040299 */ /* 0x000fd80008011607 */
.L_x_1156:
[----:B------:R-:W-:-:S06]  /*1330*/  UIMAD UR4, UR4, UR5, UR5 ;  /* 0x00000005040472a4 */ /* 0x000fcc000f8e0205 */
[----:B------:R-:W-:-:S07]  /*1340*/  VIMNMX R0, R0, UR4, PT ;  /* 0x0000000400007c48 */ /* 0x000fce000bfe0100 */
.L_x_1154:
[----:B------:R-:W-:Y:S01]  /*1350*/  UIMAD UR4, UR39, UR13, 0x3f ;  /* 0x0000003f270474a4 */ /* 0x000fe2000f8e020d */
[----:B------:R-:W-:Y:S01]  /*1360*/  VIADD R0, R0, 0x3f ;  /* 0x0000003f00007836 */ /* 0x000fe20000000000 */
[----:B------:R-:W-:Y:S01]  /*1370*/  @UP1 ULDC UR6, c[0x0][0x44c] ;  /* 0x0001130000061ab9 */ /* 0x000fe20000000800 */
[----:B------:R-:W-:Y:S01]  /*1380*/  @UP1 ULDC UR10, c[0x0][0x450] ;  /* 0x00011400000a1ab9 */ /* 0x000fe20000000800 */
[----:B------:R-:W-:Y:S02]  /*1390*/  USHF.R.S32.HI UR8, URZ, 0x1f, UR4 ;  /* 0x0000001f3f087899 */ /* 0x000fe40008011404 */
[----:B------:R-:W-:Y:S01]  /*13a0*/  UIMAD.WIDE.U32 UR6, UR60, UR6, URZ ;  /* 0x000000063c0672a5 */ /* 0x000fe2000f8e003f */
[----:B------:R-:W-:Y:S01]  /*13b0*/  SHF.R.S32.HI R3, RZ, 0x1f, R0 ;  /* 0x0000001fff037819 */ /* 0x000fe20000011400 */
[----:B------:R-:W-:Y:S01]  /*13c0*/  UMOV UR9, UR60 ;  /* 0x0000003c00097c82 */ /* 0x000fe20008000000 */
[----:B------:R-:W-:Y:S02]  /*13d0*/  ULEA.HI UR8, UR8, UR4, URZ, 0x6 ;  /* 0x0000000408087291 */ /* 0x000fe4000f8f303f */
[----:B------:R-:W-:Y:S01]  /*13e0*/  @UP1 USHF.R.U32.HI UR9, URZ, UR10, UR7 ;  /* 0x0000000a3f091299 */ /* 0x000fe20008011607 */
[----:B------:R-:W-:Y:S01]  /*13f0*/  LEA.HI R3, R3, R0, RZ, 0x6 ;  /* 0x0000000003037211 */ /* 0x000fe200078f30ff */
[----:B------:R-:W-:-:S02]  /*1400*/  UIMAD UR52, UR39, UR13, -UR52 ;  /* 0x0000000d273472a4 */ /* 0x000fc4000f8e0a34 */
[----:B------:R-:W-:Y:S01]  /*1410*/  USHF.R.S32.HI UR8, URZ, 0x6, UR8 ;  /* 0x000000063f087899 */ /* 0x000fe20008011408 */
[----:B------:R-:W-:Y:S01]  /*1420*/  SHF.R.S32.HI R3, RZ, 0x6, R3 ;  /* 0x00000006ff037819 */ /* 0x000fe20000011403 */
[----:B------:R-:W-:-:S03]  /*1430*/  UIADD3 UR4, UR52, UR9, URZ ;  /* 0x0000000934047290 */ /* 0x000fc6000fffe03f */
[----:B------:R-:W-:Y:S01]  /*1440*/  ULDC UR9, c[0x0][0x9dc] ;  /* 0x0002770000097ab9 */ /* 0x000fe20000000800 */
[----:B------:R-:W-:Y:S01]  /*1450*/  VIMNMX R205, R3, UR8, PT ;  /* 0x0000000803cd7c48 */ /* 0x000fe2000bfe0100 */
[----:B------:R-:W-:Y:S01]  /*1460*/  UIADD3 UR9, UR4, -UR9, URZ ;  /* 0x8000000904097290 */ /* 0x000fe2000fffe03f */
[----:B------:R-:W-:Y:S11]  /*1470*/  @!P1 BRA `(.L_x_1157) ;  /* 0x0000000000449947 */ /* 0x000ff60003800000 */
[----:B------:R-:W-:-:S06]  /*1480*/  UISETP.GT.AND UP0, UPT, UR4, -0x1, UPT ;  /* 0xffffffff0400788c */ /* 0x000fcc000bf04270 */
[----:B------:R-:W-:-:S13]  /*1490*/  PLOP3.LUT P0, PT, PT, PT, UP0, 0x80, 0x0 ;  /* 0x000000000000781c */ /* 0x000fda0003f0f008 */
[----:B------:R-:W-:Y:S05]  /*14a0*/  @P0 BRA `(.L_x_1158) ;  /* 0x00000000001c0947 */ /* 0x000fea0003800000 */
[----:B------:R-:W-:Y:S02]  /*14b0*/  UISETP.NE.AND UP0, UPT, UR5, 0x1, UPT ;  /* 0x000000010500788c */ /* 0x000fe4000bf05270 */
[----:B------:R-:W-:-:S09]  /*14c0*/  ULOP3.LUT UR4, URZ, UR4, URZ, 0x33, !UPT ;  /* 0x000000043f047292 */ /* 0x000fd2000f8e333f */
[----:B------:R-:W-:Y:S02]  /*14d0*/  @UP0 ULDC.64 UR10, c[0x0][0x9e8] ;  /* 0x00027a00000a0ab9 */ /* 0x000fe40000000a00 */
[----:B------:R-:W-:-:S04]  /*14e0*/  UIMAD.WIDE.U32 UR6, UR4, UR10, URZ ;  /* 0x0000000a040672a5 */ /* 0x000fc8000f8e003f */
[----:B------:R-:W-:-:S04]  /*14f0*/  @UP0 USHF.R.U32.HI UR4, URZ, UR11, UR7 ;  /* 0x0000000b3f040299 */ /* 0x000fc80008011607 */
[----:B------:R-:W-:Y:S01]  /*1500*/  ULOP3.LUT UR4, URZ, UR4, URZ, 0x33, !UPT ;  /* 0x000000043f047292 */ /* 0x000fe2000f8e333f */
[----:B------:R-:W-:Y:S11]  /*1510*/  BRA `(.L_x_1159) ;  /* 0x0000000000107947 */ /* 0x000ff60003800000 */
.L_x_1158:
[----:B------:R-:W-:-:S11]  /*1520*/  UISETP.NE.AND UP0, UPT, UR5, 0x1, UPT ;  /* 0x000000010500788c */ /* 0x000fd6000bf05270 */
[----:B------:R-:W-:Y:S02]  /*1530*/  @UP0 ULDC.64 UR10, c[0x0][0x9e8] ;  /* 0x00027a00000a0ab9 */ /* 0x000fe40000000a00 */
[----:B------:R-:W-:-:S04]  /*1540*/  UIMAD.WIDE.U32 UR6, UR4, UR10, URZ ;  /* 0x0000000a040672a5 */ /* 0x000fc8000f8e003f */
[----:B------:R-:W-:-:S12]  /*1550*/  @UP0 USHF.R.U32.HI UR4, URZ, UR11, UR7 ;  /* 0x0000000b3f040299 */ /* 0x000fd80008011607 */
.L_x_1159:
[----:B------:R-:W-:-:S04]  /*1560*/  UIMAD UR4, UR4, UR5, URZ ;  /* 0x00000005040472a4 */ /* 0x000fc8000f8e023f */
[----:B------:R-:W-:-:S04]  /*1570*/  UISETP.LT.AND UP0, UPT, UR9, UR4, UPT ;  /* 0x000000040900728c */ /* 0x000fc8000bf01270 */
[----:B------:R-:W-:-:S12]  /*1580*/  USEL UR9, UR9, UR4, !UP0 ;  /* 0x0000000409097287 */ /* 0x000fd8000c000000 */
.L_x_1157:
[----:B------:R-:W-:Y:S01]  /*1590*/  USHF.R.S32.HI UR4, URZ, 0x1f, UR9 ;  /* 0x0000001f3f047899 */ /* 0x000fe20008011409 */
[----:B------:R-:W-:Y:S02]  /*15a0*/  PLOP3.LUT P0, PT, PT, PT, PT, 0x80, 0x0 ;  /* 0x000000000000781c */ /* 0x000fe40003f0f070 */
[----:B------:R-:W-:Y:S01]  /*15b0*/  CS2R R2, SRZ ;  /* 0x0000000000027805 */ /* 0x000fe2000001ff00 */
[----:B------:R-:W-:Y:S01]  /*15c0*/  IMAD.MOV.U32 R0, RZ, RZ, RZ ;  /* 0x000000ffff007224 */ /* 0x000fe200078e00ff */
[----:B------:R-:W-:Y:S01]  /*15d0*/  ULEA.HI UR4, UR4, UR9, URZ, 0x6 ;  /* 0x0000000904047291 */ /* 0x000fe2000f8f303f */
[----:B------:R-:W-:Y:S02]  /*15e0*/  CS2R R178, SRZ ;  /* 0x0000000000b27805 */ /* 0x000fe4000001ff00 */
[----:B------:R-:W-:Y:S02]  /*15f0*/  CS2R R176, SRZ ;  /* 0x0000000000b07805 */ /* 0x000fe4000001ff00 */
[----:B------:R-:W-:Y:S01]  /*1600*/  CS2R R148, SRZ ;  /* 0x0000000000947805 */ /* 0x000fe2000001ff00 */
[----:B------:R-:W-:Y:S01]  /*1610*/  USHF.R.S32.HI UR4, URZ, 0x6, UR4 ;  /* 0x000000063f047899 */ /* 0x000fe20008011404 */
[----:B------:R-:W-:-:S02]  /*1620*/  CS2R R174, SRZ ;  /* 0x0000000000ae7805 */ /* 0x000fc4000001ff00 */
[----:B------:R-:W-:Y:S02]  /*1630*/  CS2R R144, SRZ ;  /* 0x0000000000907805 */ /* 0x000fe4000001ff00 */
[----:B------:R-:W-:Y:S01]  /*1640*/  CS2R R172, SRZ ;  /* 0x0000000000ac7805 */ /* 0x000fe2000001ff00 */
[----:B------:R-:W-:Y:S01]  /*1650*/  UISETP.LT.AND UP0, UPT, URZ, UR4, UPT ;  /* 0x000000043f00728c */ /* 0x000fe2000bf01270 */
[----:B------:R-:W-:Y:S02]  /*1660*/  CS2R R140, SRZ ;  /* 0x00000000008c7805 */ /* 0x000fe4000001ff00 */
[----:B------:R-:W-:Y:S02]  /*1670*/  CS2R R170, SRZ ;  /* 0x0000000000aa7805 */ /* 0x000fe4000001ff00 */
[----:B------:R-:W-:Y:S01]  /*1680*/  CS2R R136, SRZ ;  /* 0x0000000000887805 */ /* 0x000fe2000001ff00 */
[----:B------:R-:W-:Y:S01]  /*1690*/  USEL UR5, URZ, UR4, !UP0 ;  /* 0x000000043f057287 */ /* 0x000fe2000c000000 */
[----:B------:R-:W-:-:S02]  /*16a0*/  CS2R R120, SRZ ;  /* 0x0000000000787805 */ /* 0x000fc4000001ff00 */
[----:B------:R-:W-:Y:S02]  /*16b0*/  CS2R R116, SRZ ;  /* 0x0000000000747805 */ /* 0x000fe4000001ff00 */
[----:B------:R-:W-:Y:S02]  /*16c0*/  CS2R R132, SRZ ;  /* 0x0000000000847805 */ /* 0x000fe4000001ff00 */
[----:B------:R-:W-:Y:S02]  /*16d0*/  CS2R R112, SRZ ;  /* 0x0000000000707805 */ /* 0x000fe4000001ff00 */
[----:B------:R-:W-:Y:S02]  /*16e0*/  CS2R R108, SRZ ;  /* 0x00000000006c7805 */ /* 0x000fe4000001ff00 */
[----:B------:R-:W-:Y:S01]  /*16f0*/  ISETP.GT.AND P1, PT, R205, UR5, PT ;  /* 0x00000005cd007c0c */ /* 0x000fe2000bf24270 */
[----:B------:R-:W-:Y:S01]  /*1700*/  IMAD.U32 R22, RZ, RZ, UR5 ;  /* 0x00000005ff167e24 */ /* 0x000fe2000f8e00ff */
        /* <DEDUP_REMOVED lines=45> */
[----:B------:R-:W-:Y:S01]  /*19e0*/  CS2R R32, SRZ ;  /* 0x0000000000207805 */ /* 0x000fe2000001ff00 */
[----:B------:R-:W-:Y:S01]  /*19f0*/  IMAD.MOV.U32 R16, RZ, RZ, RZ ;  /* 0x000000ffff107224 */ /* 0x000fe200078e00ff */
[----:B------:R-:W-:Y:S02]  /*1a00*/  CS2R R26, SRZ ;  /* 0x00000000001a7805 */ /* 0x000fe4000001ff00 */
[----:B------:R-:W-:Y:S02]  /*1a10*/  CS2R R28, SRZ ;  /* 0x00000000001c7805 */ /* 0x000fe4000001ff00 */
[----:B------:R-:W-:Y:S01]  /*1a20*/  CS2R R24, SRZ ;  /* 0x0000000000187805 */ /* 0x000fe2000001ff00 */
[----:B------:R-:W-:Y:S06]  /*1a30*/  @!P1 BRA `(.L_x_1160) ;  /* 0x000000ac00789947 */ /* 0x000fec0003800000 */
        /* <DEDUP_REMOVED lines=31> */
.L_x_1161:
[----:B------:R-:W-:Y:S02]  /*1c30*/  R2UR UR6, R207 ;  /* 0x00000000cf0672ca */ /* 0x000fe400000e0000 */
[----:B------:R-:W-:-:S11]  /*1c40*/  R2UR UR5, R212 ;  /* 0x00000000d40572ca */ /* 0x000fd600000e0000 */
[----:B------:R-:W-:Y:S02]  /*1c50*/  ULEA.HI UR4, UR6, UR6, URZ, 0x1 ;  /* 0x0000000606047291 */ /* 0x000fe4000f8f083f */
[----:B------:R-:W-:Y:S02]  /*1c60*/  IMAD.U32 R2, RZ, RZ, UR5 ;  /* 0x00000005ff027e24 */ /* 0x000fe4000f8e00ff */
[----:B------:R-:W-:-:S03]  /*1c70*/  ULOP3.LUT UR4, UR4, 0xfffffffe, URZ, 0xc0, !UPT ;  /* 0xfffffffe04047892 */ /* 0x000fc6000f8ec03f */
[----:B------:R-:W-:Y:S01]  /*1c80*/  ISETP.NE.AND P0, PT, R2, 0x3, PT ;  /* 0x000000030200780c */ /* 0x000fe20003f05270 */
[----:B------:R-:W-:-:S06]  /*1c90*/  UIADD3 UR4, UR6, -UR4, URZ ;  /* 0x8000000406047290 */ /* 0x000fcc000fffe03f */
[----:B------:R-:W-:-:S05]  /*1ca0*/  IMAD.U32 R0, RZ, RZ, UR4 ;  /* 0x00000004ff007e24 */ /* 0x000fca000f8e00ff */
[----:B------:R-:W-:-:S04]  /*1cb0*/  SHF.L.U32 R0, R0, 0x1f, RZ ;  /* 0x0000001f00007819 */ /* 0x000fc800000006ff */
[----:B------:R-:W0:Y:S02]  /*1cc0*/  SYNCS.PHASECHK.TRANS64.TRYWAIT P1, [UR37+0x30800], R0 ;  /* 0x03080000ff0075a7 */ /* 0x000e240008020165 */
[----:B0-----:R-:W-:Y:S05]  /*1cd0*/  @!P1 BRA `(.L_x_1162) ;  /* 0x0000013000249947 */ /* 0x001fea0003800000 */
.L_x_1369:
[----:B------:R-:W-:Y:S05]  /*1ce0*/  @!P0 BRA `(.L_x_1163) ;  /* 0x0000000000048947 */ /* 0x000fea0003800000 */
[----:B------:R-:W-:Y:S01]  /*1cf0*/  BPT.TRAP 0x1 ;  /* 0x000000040000795c */ /* 0x000fe20000300000 */
.L_x_1163:
[----:B0-----:R-:W-:Y:S02]  /*1d00*/  IMAD.U32 R3, RZ, RZ, UR36 ;  /* 0x00000024ff037e24 */ /* 0x001fe4000f8e00ff */
[----:B------:R-:W-:-:S03]  /*1d10*/  IMAD.U32 R0, RZ, RZ, UR38 ;  /* 0x00000026ff007e24 */ /* 0x000fc6000f8e00ff */
[----:B------:R-:W-:Y:S02]  /*1d20*/  LEA R3, R3, UR37, 0x3 ;  /* 0x0000002503037c11 */ /* 0x000fe4000f8e18ff */
[----:B------:R-:W-:-:S04]  /*1d30*/  SHF.L.U32 R0, R0, 0x1f, RZ ;  /* 0x0000001f00007819 */ /* 0x000fc800000006ff */
[----:B------:R0:W1:Y:S01]  /*1d40*/  SYNCS.PHASECHK.TRANS64.TRYWAIT P2, [R3+URZ+0x30830], R0 ;  /* 0x03083000030075a7 */ /* 0x000062000804017f */
[----:B------:R-:W-:Y:S05]  /*1d50*/  @!P0 BRA `(.L_x_1164) ;  /* 0x0000000000048947 */ /* 0x000fea0003800000 */
[----:B------:R-:W-:Y:S01]  /*1d60*/  BPT.TRAP 0x1 ;  /* 0x000000040000795c */ /* 0x000fe20000300000 */
.L_x_1164:
[----:B------:R-:W2:Y:S02]  /*1d70*/  S2R R2, SR_TID.X ;  /* 0x0000000000027919 */ /* 0x000ea40000002100 */
[----:B--2---:R-:W-:Y:S01]  /*1d80*/  LOP3.LUT P1, RZ, R2, 0x7f, RZ, 0xc0, !PT ;  /* 0x0000007f02ff7812 */ /* 0x004fe2000782c0ff */
[----:B-1----:R-:W-:-:S12]  /*1d90*/  @P2 BRA `(.L_x_1165) ;  /* 0x0000000000082947 */ /* 0x002fd80003800000 */
[----:B------:R-:W1:Y:S02]  /*1da0*/  SYNCS.PHASECHK.TRANS64.TRYWAIT P2, [R3+URZ+0x30830], R0 ;  /* 0x03083000030075a7 */ /* 0x000e64000804017f */
[----:B-1----:R-:W-:Y:S05]  /*1db0*/  @!P2 BRA `(.L_x_1166) ;  /* 0x000001300004a947 */ /* 0x002fea0003800000 */
.L_x_1165:
[----:B------:R-:W-:Y:S05]  /*1dc0*/  WARPSYNC.ALL ;  /* 0x0000000000007948 */ /* 0x000fea0003800000 */
[----:B------:R-:W-:Y:S01]  /*1dd0*/  UIADD3 UR4, UR37, 0x20400, URZ ;  /* 0x0002040025047890 */ /* 0x000fe2000fffe03f */
[----:B------:R-:W-:Y:S01]  /*1de0*/  WARPGROUP.ARRIVE ;  /* 0x00000000000079c5 */ /* 0x000fe20000000000 */
[----:B------:R-:W-:Y:S01]  /*1df0*/  UMOV UR9, 0x40000040 ;  /* 0x4000004000097882 */ /* 0x000fe20000000000 */
[----:B------:R-:W-:Y:S01]  /*1e00*/  UMOV UR11, 0x40000040 ;  /* 0x40000040000b7882 */ /* 0x000fe20000000000 */
[----:B------:R-:W-:Y:S01]  /*1e10*/  USHF.R.U32.HI UR4, URZ, 0x4, UR4 ;  /* 0x000000043f047899 */ /* 0x000fe20008011604 */
[----:B------:R-:W-:Y:S01]  /*1e20*/  IMAD.U32 R15, RZ, RZ, UR9 ;  /* 0x00000009ff0f7e24 */ /* 0x000fe2000f8e00ff */
[----:B------:R-:W-:Y:S01]  /*1e30*/  UMOV UR13, 0x40000040 ;  /* 0x40000040000d7882 */ /* 0x000fe20000000000 */
[----:B------:R-:W-:Y:S01]  /*1e40*/  UMOV UR15, 0x40000040 ;  /* 0x40000040000f7882 */ /* 0x000fe20000000000 */
[----:B------:R-:W-:Y:S01]  /*1e50*/  ULOP3.LUT UR4, UR4, 0x3fff, URZ, 0xc0, !UPT ;  /* 0x00003fff04047892 */ /* 0x000fe2000f8ec03f */
[----:B01----:R-:W-:Y:S01]  /*1e60*/  VIADD R0, R19, UR60 ;  /* 0x0000003c13007c36 */ /* 0x003fe20008000000 */
[----:B------:R-:W-:Y:S01]  /*1e70*/  UMOV UR17, 0x40000040 ;  /* 0x4000004000117882 */ /* 0x000fe20000000000 */
[----:B------:R-:W-:Y:S01]  /*1e80*/  UMOV UR19, 0x40000040 ;  /* 0x4000004000137882 */ /* 0x000fe20000000000 */
[----:B------:R-:W-:Y:S01]  /*1e90*/  ULOP3.LUT UR61, UR4, 0x10000, URZ, 0xfc, !UPT ;  /* 0x00010000043d7892 */ /* 0x000fe2000f8efc3f */
[----:B------:R-:W0:Y:S01]  /*1ea0*/  LDC R20, c[0x0][0x2f0] ;  /* 0x0000bc00ff147b82 */ /* 0x000e220000000800 */
[----:B------:R-:W-:Y:S01]  /*1eb0*/  ULOP3.LUT UR4, UR40, 0x10000, URZ, 0xfc, !UPT ;  /* 0x0001000028047892 */ /* 0x000fe2000f8efc3f */
[----:B------:R-:W-:Y:S01]  /*1ec0*/  IMAD.MOV.U32 R2, RZ, RZ, R0 ;  /* 0x000000ffff027224 */ /* 0x000fe200078e0000 */
[----:B------:R-:W-:Y:S01]  /*1ed0*/  ULEA UR5, UR36, UR61, 0xb ;  /* 0x0000003d24057291 */ /* 0x000fe2000f8e583f */
[----:B------:R-:W-:Y:S01]  /*1ee0*/  IMAD.MOV.U32 R4, RZ, RZ, -0x40 ;  /* 0xffffffc0ff047424 */ /* 0x000fe200078e00ff */
[----:B------:R-:W-:-:S02]  /*1ef0*/  UIADD3 UR6, UR4, 0x2, URZ ;  /* 0x0000000204067890 */ /* 0x000fc4000fffe03f */
[----:B------:R-:W-:Y:S01]  /*1f00*/  UIADD3 UR7, UR5, 0x2, URZ ;  /* 0x0000000205077890 */ /* 0x000fe2000fffe03f */
[----:B------:R-:W1:Y:S01]  /*1f10*/  LDC R21, c[0x0][0x288] ;  /* 0x0000a200ff157b82 */ /* 0x000e620000000800 */
[----:B------:R-:W-:Y:S01]  /*1f20*/  UMOV UR8, UR4 ;  /* 0x0000000400087c82 */ /* 0x000fe20008000000 */
[----:B------:R-:W-:Y:S01]  /*1f30*/  UMOV UR10, UR5 ;  /* 0x00000005000a7c82 */ /* 0x000fe20008000000 */
[----:B------:R-:W-:Y:S01]  /*1f40*/  IMAD.U32 R14, RZ, RZ, UR8 ;  /* 0x00000008ff0e7e24 */ /* 0x000fe2000f8e00ff */
[----:B------:R-:W-:Y:S01]  /*1f50*/  HGMMA.64x64x16.F32.BF16 R24, gdesc[UR8], RZ, !UPT, gsb0 ;  /* 0x00e00000081879f0 */ /* 0x000fe2000c0018ff */
        /* <DEDUP_REMOVED lines=8> */
[----:B------:R-:W-:Y:S01]  /*1fe0*/  UIADD3 UR12, UR4, 0x404, URZ ;  /* 0x00000404040c7890 */ /* 0x000fe2000fffe03f */
[----:B------:R-:W-:Y:S01]  /*1ff0*/  IMAD R57, R205, R4, 0x40 ;  /* 0x00000040cd397424 */ /* 0x000fe200078e0204 */
[----:B------:R-:W-:-:S02]  /*2000*/  UIADD3 UR14, UR5, 0x204, URZ ;  /* 0x00000204050e7890 */ /* 0x000fc4000fffe03f */
[----:B------:R-:W-:Y:S01]  /*2010*/  UIADD3 UR16, UR4, 0x406, URZ ;  /* 0x0000040604107890 */ /* 0x000fe2000fffe03f */
[----:B------:R-:W-:Y:S01]  /*2020*/  VIADD R4, R57, 0x1 ;  /* 0x0000000139047836 */ /* 0x000fe20000000000 */
[----:B------:R-:W-:Y:S02]  /*2030*/  UIADD3 UR18, UR5, 0x206, URZ ;  /* 0x0000020605127890 */ /* 0x000fe4000fffe03f */
[----:B------:R-:W-:Y:S02]  /*2040*/  UIADD3 UR20, UR4, 0x800, URZ ;  /* 0x0000080004147890 */ /* 0x000fe4000fffe03f */
[----:B------:R-:W-:Y:S01]  /*2050*/  UIADD3 UR22, UR5, 0x400, URZ ;  /* 0x0000040005167890 */ /* 0x000fe2000fffe03f */
[----:B------:R-:W-:Y:S01]  /*2060*/  UMOV UR21, 0x40000040 ;  /* 0x4000004000157882 */ /* 0x000fe20000000000 */
[----:B------:R-:W-:Y:S01]  /*2070*/  UMOV UR23, 0x40000040 ;  /* 0x4000004000177882 */ /* 0x000fe20000000000 */
[----:B------:R-:W-:Y:S02]  /*2080*/  UIADD3 UR24, UR4, 0x802, URZ ;  /* 0x0000080204187890 */ /* 0x000fe4000fffe03f */
[----:B------:R-:W-:Y:S01]  /*2090*/  UIADD3 UR26, UR5, 0x402, URZ ;  /* 0x00000402051a7890 */ /* 0x000fe2000fffe03f */
[----:B------:R-:W-:Y:S01]  /*20a0*/  UMOV UR25, 0x40000040 ;  /* 0x4000004000197882 */ /* 0x000fe20000000000 */
[----:B------:R-:W-:Y:S01]  /*20b0*/  UMOV UR27, 0x40000040 ;  /* 0x40000040001b7882 */ /* 0x000fe20000000000 */
[----:B------:R-:W-:-:S02]  /*20c0*/  UIADD3 UR28, UR4, 0x804, URZ ;  /* 0x00000804041c7890 */ /* 0x000fc4000fffe03f */
[----:B------:R-:W-:Y:S01]  /*20d0*/  UIADD3 UR30, UR5, 0x404, URZ ;  /* 0x00000404051e7890 */ /* 0x000fe2000fffe03f */
[----:B------:R-:W-:Y:S01]  /*20e0*/  UMOV UR29, 0x40000040 ;  /* 0x40000040001d7882 */ /* 0x000fe20000000000 */
[----:B------:R-:W-:Y:S01]  /*20f0*/  UMOV UR31, 0x40000040 ;  /* 0x40000040001f7882 */ /* 0x000fe20000000000 */
        /* <DEDUP_REMOVED lines=20> */
[----:B------:R-:W-:-:S02]  /*2240*/  WARPGROUP.DEPBAR.LE gsb0, 0x0 ;  /* 0x00008000000079c5 */ /* 0x000fc40000010000 */
[----:B------:R-:W-:-:S06]  /*2250*/  WARPGROUP.ARRIVE ;  /* 0x00000000000079c5 */ /* 0x000fcc0000000000 */
[----:B------:R-:W-:Y:S01]  /*2260*/  HGMMA.64x64x16.F32.BF16 R24, gdesc[UR8], R24, gsb0 ;  /* 0x00e00000081879f0 */ /* 0x000fe20008001818 */
        /* <DEDUP_REMOVED lines=26> */
[----:B------:R-:W-:Y:S01]  /*2410*/  IMAD.U32 R6, RZ, RZ, UR8 ;  /* 0x00000008ff067e24 */ /* 0x000fe2000f8e00ff */
[----:B------:R-:W-:Y:S01]  /*2420*/  ULDC.64 UR6, c[0x0][0x9e0] ;  /* 0x0002780000067ab9 */ /* 0x000fe20000000a00 */
[----:B------:R-:W-:Y:S01]  /*2430*/  IMAD.U32 R7, RZ, RZ, UR9 ;  /* 0x00000009ff077e24 */ /* 0x000fe2000f8e00ff */
[----:B------:R-:W-:Y:S01]  /*2440*/  UISETP.GE.AND UP1, UPT, UR7, 0x1, UPT ;  /* 0x000000010700788c */ /* 0x000fe2000bf26270 */
[----:B------:R-:W-:Y:S02]  /*2450*/  WARPGROUP.DEPBAR.LE gsb0, 0x0 ;  /* 0x00008000000079c5 */ /* 0x000fe40000010000 */
[----:B------:R-:W-:-:S06]  /*2460*/  WARPGROUP.ARRIVE ;  /* 0x00000000000079c5 */ /* 0x000fcc0000000000 */
[----:B------:R-:W-:Y:S01]  /*2470*/  HGMMA.64x64x16.F32.BF16 R24, gdesc[UR8], R24, gsb0 ;  /* 0x00e00000081879f0 */ /* 0x000fe20008001818 */
[----:B------:R-:W-:Y:S02]  /*2480*/  UIADD3 UR8, UR4, 0x402, URZ ;  /* 0x0000040204087890 */ /* 0x000fe4000fffe03f */
[----:B------:R-:W-:Y:S01]  /*2490*/  UIADD3 UR10, UR5, 0x202, URZ ;  /* 0x00000202050a7890 */ /* 0x000fe2000fffe03f */
[----:B------:R-:W-:Y:S01]  /*24a0*/  UMOV UR9, 0x40000040 ;  /* 0x4000004000097882 */ /* 0x000fe20000000000 */
[----:B------:R-:W-:Y:S01]  /*24b0*/  UMOV UR11, 0x40000040 ;  /* 0x40000040000b7882 */ /* 0x000fe20000000000 */
[----:B------:R-:W-:Y:S02]  /*24c0*/  ULDC UR4, c[0x0][0x448] ;  /* 0x0001120000047ab9 */ /* 0x000fe40000000800 */
[----:B------:R-:W-:-:S06]  /*24d0*/  UISETP.NE.AND UP0, UPT, UR4, 0x1, UPT ;  /* 0x000000010400788c */ /* 0x000fcc000bf05270 */
[----:B------:R-:W-:Y:S02]  /*24e0*/  PLOP3.LUT P2, PT, PT, PT, UP0, 0x80, 0x0 ;  /* 0x000000000000781c */ /* 0x000fe40003f4f008 */
[----:B------:R-:W-:-:S03]  /*24f0*/  PLOP3.LUT P3, PT, PT, PT, UP0, 0x80, 0x0 ;  /* 0x000000000000781c */ /* 0x000fc60003f6f008 */
[----:B------:R-:W-:-:S08]  /*2500*/  @UP0 ULDC UR4, c[0x0][0x44c] ;  /* 0x0001130000040ab9 */ /* 0x000fd00000000800 */
[----:B------:R-:W-:Y:S01]  /*2510*/  @P2 IMAD.HI.U32 R5, R0, UR4, RZ ;  /* 0x0000000400052c27 */ /* 0x000fe2000f8e00ff */
[----:B------:R-:W-:Y:S01]  /*2520*/  @UP0 ULDC UR4, c[0x0][0x450] ;  /* 0x0001140000040ab9 */ /* 0x000fe20000000800 */
[----:B------:R-:W-:Y:S02]  /*2530*/  PLOP3.LUT P2, PT, PT, PT, UP1, 0x40, 0x0 ;  /* 0x000000000000781c */ /* 0x000fe40003f4e818 */
[----:B------:R-:W-:Y:S01]  /*2540*/  @!P1 VIADD R0, R3, 0x30840 ;  /* 0x0003084003009836 */ /* 0x000fe20000000000 */
[----:B------:R-:W-:Y:S01]  /*2550*/  @P3 SHF.R.U32.HI R2, RZ, UR4, R5 ;  /* 0x00000004ff023c19 */ /* 0x000fe20008011605 */
[----:B------:R-:W-:Y:S01]  /*2560*/  IMAD R3, R17, -0x2, R4 ;  /* 0xfffffffe11037824 */ /* 0x000fe200078e0204 */
[----:B------:R-:W-:Y:S02]  /*2570*/  LEA R5, R205, 0xffffffc0, 0x6 ;  /* 0xffffffc0cd057811 */ /* 0x000fe400078e30ff */
[----:B------:R-:W-:Y:S01]  /*2580*/  @!P1 PRMT R0, RZ, 0x654, R0 ;  /* 0x00000654ff009816 */ /* 0x000fe20000000000 */
[----:B------:R-:W2:Y:S01]  /*2590*/  SHFL.IDX PT, R61, R2, RZ, 0x1c1f ;  /* 0x001c1fff023d7589 */ /* 0x000ea200000e0000 */
[----:B0-----:R-:W-:-:S04]  /*25a0*/  IMAD R4, R20, UR39, R3 ;  /* 0x0000002714047c24 */ /* 0x001fc8000f8e0203 */
[----:B-1----:R-:W-:-:S04]  /*25b0*/  IMAD.IADD R4, R4, 0x1, -R21 ;  /* 0x0000000104047824 */ /* 0x002fc800078e0a15 */
[----:B------:R-:W-:Y:S01]  /*25c0*/  VIADD R59, R4, UR6 ;  /* 0x00000006043b7c36 */ /* 0x000fe20008000000 */
[----:B------:R-:W-:Y:S02]  /*25d0*/  WARPGROUP.DEPBAR.LE gsb0, 0x0 ;  /* 0x00008000000079c5 */ /* 0x000fe40000010000 */
[----:B------:R-:W-:-:S06]  /*25e0*/  WARPGROUP.ARRIVE ;  /* 0x00000000000079c5 */ /* 0x000fcc0000000000 */
[----:B------:R-:W-:Y:S03]  /*25f0*/  HGMMA.64x64x16.F32.BF16 R24, gdesc[UR8], R24, gsb0 ;  /* 0x00e00000081879f0 */ /* 0x000fe60008001818 */
[----:B------:R-:W-:Y:S02]  /*2600*/  WARPGROUP.DEPBAR.LE gsb0, 0x0 ;  /* 0x00008000000079c5 */ /* 0x000fe40000010000 */
[----:B------:R-:W-:-:S06]  /*2610*/  WARPGROUP.ARRIVE ;  /* 0x00000000000079c5 */ /* 0x000fcc0000000000 */
[----:B------:R-:W-:Y:S03]  /*2620*/  HGMMA.64x64x16.F32.BF16 R24, gdesc[UR12], R24, gsb0 ;  /* 0x00e000000c1879f0 */ /* 0x000fe60008001818 */
[----:B------:R-:W-:Y:S02]  /*2630*/  WARPGROUP.DEPBAR.LE gsb0, 0x0 ;  /* 0x00008000000079c5 */ /* 0x000fe40000010000 */
[----:B------:R-:W-:-:S06]  /*2640*/  WARPGROUP.ARRIVE ;  /* 0x00000000000079c5 */ /* 0x000fcc0000000000 */
[----:B------:R-:W-:Y:S01]  /*2650*/  HGMMA.64x64x16.F32.BF16 R24, gdesc[UR16], R24, gsb0 ;  /* 0x00e00000101879f0 */ /* 0x000fe20008001818 */
[----:B------:R-:W-:Y:S02]  /*2660*/  ULDC UR18, c[0x0][0x9dc] ;  /* 0x0002770000127ab9 */ /* 0x000fe40000000800 */
[----:B------:R-:W-:-:S06]  /*2670*/  ULOP3.LUT UR4, URZ, UR18, URZ, 0x33, !UPT ;  /* 0x000000123f047292 */ /* 0x000fcc000f8e333f */
[----:B------:R-:W-:-:S04]  /*2680*/  VIADD R56, R4, UR4 ;  /* 0x0000000404387c36 */ /* 0x000fc80008000000 */
[----:B--2---:R-:W-:Y:S01]  /*2690*/  IMAD.IADD R3, R56, 0x1, R61 ;  /* 0x0000000138037824 */ /* 0x004fe200078e023d */
        /* <DEDUP_REMOVED lines=25> */
[----:B------:R0:W-:Y:S02]  /*2830*/  @!P1 SYNCS.ARRIVE.TRANS64.RED.A1T0 RZ, [R0+URZ], RZ ;  /* 0x000000ff00ff99a7 */ /* 0x0001e4000810043f */
[----:B0-----:R-:W-:-:S04]  /*2840*/  IMAD R0, R20, UR39, R57 ;  /* 0x0000002714007c24 */ /* 0x001fc8000f8e0239 */
[----:B------:R-:W-:-:S05]  /*2850*/  IMAD R16, R17, -0x2, R0 ;  /* 0xfffffffe11107824 */ /* 0x000fca00078e0200 */
[----:B------:R-:W-:Y:S01]  /*2860*/  VIADDMNMX R0, R61, R59, R16, PT ;  /* 0x0000003b3d007246 */ /* 0x000fe20003800110 */
[----:B------:R-:W-:Y:S06]  /*2870*/  @P2 BRA `(.L_x_1167) ;  /* 0x00000000005c2947 */ /* 0x000fec0003800000 */
[----:B------:R-:W-:Y:S01]  /*2880*/  IMAD R4, R20, UR39, R61 ;  /* 0x0000002714047c24 */ /* 0x000fe2000f8e023d */
[----:B------:R-:W-:Y:S03]  /*2890*/  BSSY B0, `(.L_x_1168) ;  /* 0x0000011000007945 */ /* 0x000fe60003800000 */
[----:B------:R-:W-:-:S05]  /*28a0*/  IMAD.IADD R4, R4, 0x1, -R21 ;  /* 0x0000000104047824 */ /* 0x000fca00078e0a15 */
[----:B------:R-:W-:-:S13]  /*28b0*/  ISETP.GT.AND P2, PT, R4, -0x1, PT ;  /* 0xffffffff0400780c */ /* 0x000fda0003f44270 */
[----:B------:R-:W-:Y:S05]  /*28c0*/  @P2 BRA `(.L_x_1169) ;  /* 0x0000000000202947 */ /* 0x000fea0003800000 */
[----:B------:R-:W-:Y:S01]  /*28d0*/  UISETP.NE.AND UP2, UPT, UR7, 0x1, UPT ;  /* 0x000000010700788c */ /* 0x000fe2000bf45270 */
[----:B------:R-:W-:-:S05]  /*28e0*/  LOP3.LUT R4, RZ, R4, RZ, 0x33, !PT ;  /* 0x00000004ff047212 */ /* 0x000fca00078e33ff */
[----:B------:R-:W-:-:S05]  /*28f0*/  PLOP3.LUT P2, PT, PT, PT, UP2, 0x80, 0x0 ;  /* 0x000000000000781c */ /* 0x000fca0003f4f028 */
[----:B------:R-:W-:-:S08]  /*2900*/  @UP2 ULDC.64 UR4, c[0x0][0x9e8] ;  /* 0x00027a0000042ab9 */ /* 0x000fd00000000a00 */
[----:B------:R-:W-:-:S05]  /*2910*/  @P2 IMAD.HI.U32 R58, R4, UR4, RZ ;  /* 0x00000004043a2c27 */ /* 0x000fca000f8e00ff */
[----:B------:R-:W-:-:S04]  /*2920*/  @P2 SHF.R.U32.HI R4, RZ, UR5, R58 ;  /* 0x00000005ff042c19 */ /* 0x000fc8000801163a */
[----:B------:R-:W-:Y:S01]  /*2930*/  LOP3.LUT R4, RZ, R4, RZ, 0x33, !PT ;  /* 0x00000004ff047212 */ /* 0x000fe200078e33ff */
[----:B------:R-:W-:Y:S06]  /*2940*/  BRA `(.L_x_1170) ;  /* 0x0000000000147947 */ /* 0x000fec0003800000 */
.L_x_1169:
[----:B------:R-:W-:-:S06]  /*2950*/  UISETP.NE.AND UP2, UPT, UR7, 0x1, UPT ;  /* 0x000000010700788c */ /* 0x000fcc000bf45270 */
[----:B------:R-:W-:-:S05]  /*2960*/  PLOP3.LUT P2, PT, PT, PT, UP2, 0x80, 0x0 ;  /* 0x000000000000781c */ /* 0x000fca0003f4f028 */
[----:B------:R-:W-:-:S08]  /*2970*/  @UP2 ULDC.64 UR4, c[0x0][0x9e8] ;  /* 0x00027a0000042ab9 */ /* 0x000fd00000000a00 */
[----:B------:R-:W-:-:S05]  /*2980*/  @P2 IMAD.HI.U32 R58, R4, UR4, RZ ;  /* 0x00000004043a2c27 */ /* 0x000fca000f8e00ff */
[----:B------:R-:W-:-:S07]  /*2990*/  @P2 SHF.R.U32.HI R4, RZ, UR5, R58 ;  /* 0x00000005ff042c19 */ /* 0x000fce000801163a */
.L_x_1170:
[----:B------:R-:W-:Y:S05]  /*29a0*/  BSYNC B0 ;  /* 0x0000000000007941 */ /* 0x000fea0003800000 */
.L_x_1168:
[----:B------:R-:W-:-:S04]  /*29b0*/  IMAD R4, R4, UR7, -R5 ;  /* 0x0000000704047c24 */ /* 0x000fc8000f8e0a05 */
[----:B------:R-:W-:-:S05]  /*29c0*/  IMAD R4, R17, -0x2, R4 ;  /* 0xfffffffe11047824 */ /* 0x000fca00078e0204 */
[----:B------:R-:W-:Y:S02]  /*29d0*/  VIMNMX R3, R3, R4, !PT ;  /* 0x0000000403037248 */ /* 0x000fe40007fe0100 */
[----:B------:R-:W-:-:S07]  /*29e0*/  VIADDMNMX R0, R4, UR7, R0, PT ;  /* 0x0000000704007c46 */ /* 0x000fce000b800100 */
.L_x_1167:
[C---:B------:R-:W-:Y:S02]  /*29f0*/  ISETP.GE.AND P2, PT, R57.reuse, 0x2, PT ;  /* 0x000000023900780c */ /* 0x040fe40003f46270 */
[----:B------:R-:W-:Y:S02]  /*2a00*/  ISETP.GE.AND P6, PT, R57, 0xa, PT ;  /* 0x0000000a3900780c */ /* 0x000fe40003fc6270 */
[----:B------:R-:W-:Y:S02]  /*2a10*/  ISETP.GT.AND P4, PT, R3, 0x1, !P2 ;  /* 0x000000010300780c */ /* 0x000fe40005784270 */
[----:B------:R-:W-:Y:S02]  /*2a20*/  ISETP.GE.AND P3, PT, R57, 0x9, PT ;  /* 0x000000093900780c */ /* 0x000fe40003f66270 */
[----:B------:R-:W-:Y:S02]  /*2a30*/  ISETP.LT.OR P4, PT, R0, 0x2, P4 ;  /* 0x000000020000780c */ /* 0x000fe40002781670 */
[----:B------:R-:W-:-:S02]  /*2a40*/  P2R R58, PR, RZ, 0x40 ;  /* 0x00000040ff3a7803 */ /* 0x000fc40000000000 */
[----:B------:R-:W-:Y:S02]  /*2a50*/  FSEL R61, R25, -INF , !P4 ;  /* 0xff800000193d7808 */ /* 0x000fe40006000000 */
[C---:B------:R-:W-:Y:S01]  /*2a60*/  ISETP.GT.AND P4, PT, R3.reuse, 0x9, !P6 ;  /* 0x000000090300780c */ /* 0x040fe20007784270 */
[----:B------:R-:W0:Y:S01]  /*2a70*/  SHFL.IDX PT, R25, R2, 0x1, 0x1c1f ;  /* 0x003c1f0002197f89 */ /* 0x000e2200000e0000 */
[----:B------:R-:W-:Y:S02]  /*2a80*/  ISETP.GT.AND P5, PT, R3, 0x8, !P3 ;  /* 0x000000080300780c */ /* 0x000fe40005fa4270 */
[----:B------:R-:W-:Y:S02]  /*2a90*/  ISETP.LT.OR P4, PT, R0, 0xa, P4 ;  /* 0x0000000a0000780c */ /* 0x000fe40002781670 */
[----:B------:R-:W-:Y:S02]  /*2aa0*/  ISETP.GE.AND P6, PT, R57, 0x11, PT ;  /* 0x000000113900780c */ /* 0x000fe40003fc6270 */
[----:B------:R-:W-:-:S02]  /*2ab0*/  FSEL R65, R29, -INF , !P4 ;  /* 0xff8000001d417808 */ /* 0x000fc40006000000 */
[----:B------:R-:W-:Y:S02]  /*2ac0*/  ISETP.LT.OR P5, PT, R0, 0x9, P5 ;  /* 0x000000090000780c */ /* 0x000fe40002fa1670 */
[----:B------:R-:W-:Y:S02]  /*2ad0*/  ISETP.GT.AND P4, PT, R3, 0x10, !P6 ;  /* 0x000000100300780c */ /* 0x000fe40007784270 */
[----:B------:R-:W-:Y:S02]  /*2ae0*/  FSEL R63, R28, -INF , !P5 ;  /* 0xff8000001c3f7808 */ /* 0x000fe40006800000 */
[----:B------:R-:W-:Y:S02]  /*2af0*/  ISETP.LT.OR P4, PT, R0, 0x11, P4 ;  /* 0x000000110000780c */ /* 0x000fe40002781670 */
[----:B------:R-:W-:Y:S02]  /*2b00*/  ISETP.GE.AND P5, PT, R57, 0x12, PT ;  /* 0x000000123900780c */ /* 0x000fe40003fa6270 */
[----:B------:R-:W-:-:S02]  /*2b10*/  FSEL R67, R32, -INF , !P4 ;  /* 0xff80000020437808 */ /* 0x000fc40006000000 */
[----:B------:R-:W-:Y:S02]  /*2b20*/  ISETP.GT.AND P4, PT, R3, 0x11, !P5 ;  /* 0x000000110300780c */ /* 0x000fe40006f84270 */
[----:B------:R-:W-:Y:S02]  /*2b30*/  P2R R32, PR, RZ, 0x20 ;  /* 0x00000020ff207803 */ /* 0x000fe40000000000 */
[----:B------:R-:W-:Y:S02]  /*2b40*/  ISETP.LT.OR P4, PT, R0, 0x12, P4 ;  /* 0x000000120000780c */ /* 0x000fe40002781670 */
[----:B------:R-:W-:Y:S02]  /*2b50*/  ISETP.GE.AND P5, PT, R57, 0x19, PT ;  /* 0x000000193900780c */ /* 0x000fe40003fa6270 */
[----:B------:R-:W-:Y:S02]  /*2b60*/  FSEL R33, R33, -INF , !P4 ;  /* 0xff80000021217808 */ /* 0x000fe40006000000 */
[----:B------:R-:W-:-:S02]  /*2b70*/  ISETP.GT.AND P4, PT, R3, 0x18, !P5 ;  /* 0x000000180300780c */ /* 0x000fc40006f84270 */
[----:B------:R-:W-:Y:S02]  /*2b80*/  P2R R60, PR, RZ, 0x20 ;  /* 0x00000020ff3c7803 */ /* 0x000fe40000000000 */
[----:B------:R-:W-:Y:S02]  /*2b90*/  ISETP.LT.OR P4, PT, R0, 0x19, P4 ;  /* 0x000000190000780c */ /* 0x000fe40002781670 */
[----:B------:R-:W-:Y:S02]  /*2ba0*/  ISETP.GE.AND P5, PT, R57, 0x1a, PT ;  /* 0x0000001a3900780c */ /* 0x000fe40003fa6270 */
[----:B------:R-:W-:Y:S02]  /*2bb0*/  FSEL R69, R36, -INF , !P4 ;  /* 0xff80000024457808 */ /* 0x000fe40006000000 */
[----:B------:R-:W-:Y:S02]  /*2bc0*/  ISETP.GT.AND P4, PT, R3, 0x19, !P5 ;  /* 0x000000190300780c */ /* 0x000fe40006f84270 */
[----:B------:R-:W-:-:S02]  /*2bd0*/  P2R R36, PR, RZ, 0x20 ;  /* 0x00000020ff247803 */ /* 0x000fc40000000000 */
[C---:B------:R-:W-:Y:S02]  /*2be0*/  ISETP.LT.OR P4, PT, R0.reuse, 0x1a, P4 ;  /* 0x0000001a0000780c */ /* 0x040fe40002781670 */
[----:B------:R-:W-:Y:S02]  /*2bf0*/  ISETP.GE.AND P5, PT, R57, 0x21, PT ;  /* 0x000000213900780c */ /* 0x000fe40003fa6270 */
[----:B------:R-:W-:Y:S02]  /*2c00*/  FSEL R37, R37, -INF , !P4 ;  /* 0xff80000025257808 */ /* 0x000fe40006000000 */
[----:B------:R-:W-:Y:S02]  /*2c10*/  ISETP.GT.AND P4, PT, R3, 0x20, !P5 ;  /* 0x000000200300780c */ /* 0x000fe40006f84270 */
[----:B------:R-:W-:Y:S02]  /*2c20*/  P2R R62, PR, RZ, 0x20 ;  /* 0x00000020ff3e7803 */ /* 0x000fe40000000000 */
[----:B------:R-:W-:-:S02]  /*2c30*/  ISETP.LT.OR P4, PT, R0, 0x21, P4 ;  /* 0x000000210000780c */ /* 0x000fc40002781670 */
[----:B------:R-:W-:Y:S02]  /*2c40*/  ISETP.GE.AND P5, PT, R57, 0x22, PT ;  /* 0x000000223900780c */ /* 0x000fe40003fa6270 */
[----:B------:R-:W-:Y:S02]  /*2c50*/  FSEL R71, R40, -INF , !P4 ;  /* 0xff80000028477808 */ /* 0x000fe40006000000 */
[----:B------:R-:W-:Y:S02]  /*2c60*/  ISETP.GT.AND P4, PT, R3, 0x21, !P5 ;  /* 0x000000210300780c */ /* 0x000fe40006f84270 */
[----:B------:R-:W-:Y:S02]  /*2c70*/  P2R R40, PR, RZ, 0x20 ;  /* 0x00000020ff287803 */ /* 0x000fe40000000000 */
[----:B------:R-:W-:Y:S02]  /*2c80*/  ISETP.LT.OR P4, PT, R0, 0x22, P4 ;  /* 0x000000220000780c */ /* 0x000fe40002781670 */
[----:B------:R-:W-:-:S02]  /*2c90*/  ISETP.GE.AND P5, PT, R57, 0x29, PT ;  /* 0x000000293900780c */ /* 0x000fc40003fa6270 */
[----:B------:R-:W-:Y:S02]  /*2ca0*/  FSEL R41, R41, -INF , !P4 ;  /* 0xff80000029297808 */ /* 0x000fe40006000000 */
[----:B------:R-:W-:Y:S02]  /*2cb0*/  ISETP.GT.AND P4, PT, R3, 0x28, !P5 ;  /* 0x000000280300780c */ /* 0x000fe40006f84270 */
[----:B------:R-:W-:Y:S02]  /*2cc0*/  P2R R64, PR, RZ, 0x20 ;  /* 0x00000020ff407803 */ /* 0x000fe40000000000 */
        /* <DEDUP_REMOVED lines=11> */
[----:B------:R-:W-:Y:S02]  /*2d80*/  P2R R28, PR, RZ, 0x40 ;  /* 0x00000040ff1c7803 */ /* 0x000fe40000000000 */
[----:B------:R-:W-:Y:S02]  /*2d90*/  FSEL R75, R48, -INF , !P4 ;  /* 0xff800000304b7808 */ /* 0x000fe40006000000 */
[----:B------:R-:W-:-:S04]  /*2da0*/  ISETP.GE.AND P4, PT, R57, 0x32, PT ;  /* 0x000000323900780c */ /* 0x000fc80003f86270 */
[----:B------:R-:W-:-:S04]  /*2db0*/  ISETP.GT.AND P5, PT, R3, 0x31, !P4 ;  /* 0x000000310300780c */ /* 0x000fc800067a4270 */
[----:B------:R-:W-:-:S04]  /*2dc0*/  ISETP.LT.OR P5, PT, R0, 0x32, P5 ;  /* 0x000000320000780c */ /* 0x000fc80002fa1670 */
[----:B------:R-:W-:Y:S02]  /*2dd0*/  FSEL R49, R49, -INF , !P5 ;  /* 0xff80000031317808 */ /* 0x000fe40006800000 */
[----:B------:R-:W-:-:S04]  /*2de0*/  ISETP.GE.AND P5, PT, R57, 0x39, PT ;  /* 0x000000393900780c */ /* 0x000fc80003fa6270 */
[----:B------:R-:W-:-:S04]  /*2df0*/  ISETP.GT.AND P6, PT, R3, 0x38, !P5 ;  /* 0x000000380300780c */ /* 0x000fc80006fc4270 */
[----:B------:R-:W-:-:S04]  /*2e00*/  ISETP.LT.OR P6, PT, R0, 0x39, P6 ;  /* 0x000000390000780c */ /* 0x000fc800037c1670 */
[----:B------:R-:W-:Y:S02]  /*2e10*/  FSEL R77, R52, -INF , !P6 ;  /* 0xff800000344d7808 */ /* 0x000fe40007000000 */
[----:B------:R-:W-:-:S04]  /*2e20*/  ISETP.GE.AND P6, PT, R57, 0x1, PT ;  /* 0x000000013900780c */ /* 0x000fc80003fc6270 */
[----:B------:R-:W-:Y:S02]  /*2e30*/  P2R R4, PR, RZ, 0x40 ;  /* 0x00000040ff047803 */ /* 0x000fe40000000000 */
[----:B------:R-:W-:-:S04]  /*2e40*/  ISETP.GT.AND P6, PT, R3, RZ, !P6 ;  /* 0x000000ff0300720c */ /* 0x000fc800077c4270 */
[----:B------:R-:W-:-:S04]  /*2e50*/  ISETP.LT.OR P6, PT, R0, 0x1, P6 ;  /* 0x000000010000780c */ /* 0x000fc800037c1670 */
[----:B------:R-:W-:Y:S02]  /*2e60*/  FSEL R29, R24, -INF , !P6 ;  /* 0xff800000181d7808 */ /* 0x000fe40007000000 */
[----:B------:R-:W-:-:S04]  /*2e70*/  ISETP.GE.AND P6, PT, R57, 0x3a, PT ;  /* 0x0000003a3900780c */ /* 0x000fc80003fc6270 */
[----:B------:R-:W-:Y:S02]  /*2e80*/  P2R R24, PR, RZ, 0x40 ;  /* 0x00000040ff187803 */ /* 0x000fe40000000000 */
[----:B------:R-:W-:Y:S01]  /*2e90*/  ISETP.GT.AND P6, PT, R3, 0x39, !P6 ;  /* 0x000000390300780c */ /* 0x000fe200077c4270 */
[----:B0-----:R-:W-:-:S03]  /*2ea0*/  IMAD.IADD R3, R56, 0x1, R25 ;  /* 0x0000000138037824 */ /* 0x001fc600078e0219 */
[----:B------:R-:W-:Y:S02]  /*2eb0*/  ISETP.LT.OR P6, PT, R0, 0x3a, P6 ;  /* 0x0000003a0000780c */ /* 0x000fe400037c1670 */
[----:B------:R-:W-:Y:S02]  /*2ec0*/  VIADDMNMX R0, R25, R59, R16, PT ;  /* 0x0000003b19007246 */ /* 0x000fe40003800110 */
[----:B------:R-:W-:Y:S02]  /*2ed0*/  FSEL R53, R53, -INF , !P6 ;  /* 0xff80000035357808 */ /* 0x000fe40007000000 */
[----:B------:R-:W-:-:S13]  /*2ee0*/  PLOP3.LUT P6, PT, PT, PT, UP1, 0x40, 0x0 ;  /* 0x000000000000781c */ /* 0x000fda0003fce818 */
[----:B------:R-:W-:Y:S05]  /*2ef0*/  @P6 BRA `(.L_x_1171) ;  /* 0x0000000000646947 */ /* 0x000fea0003800000 */
        /* <DEDUP_REMOVED lines=9> */
[----:B------:R-:W-:Y:S01]  /*2f90*/  @P6 IMAD.HI.U32 R16, R2, UR4, RZ ;  /* 0x0000000402106c27 */ /* 0x000fe2000f8e00ff */
[----:B------:R-:W-:-:S13]  /*2fa0*/  PLOP3.LUT P6, PT, PT, PT, UP2, 0x80, 0x0 ;  /* 0x000000000000781c */ /* 0x000fda0003fcf028 */
[----:B------:R-:W-:-:S04]  /*2fb0*/  @P6 SHF.R.U32.HI R2, RZ, UR5, R16 ;  /* 0x00000005ff026c19 */ /* 0x000fc80008011610 */
[----:B------:R-:W-:Y:S01]  /*2fc0*/  LOP3.LUT R2, RZ, R2, RZ, 0x33, !PT ;  /* 0x00000002ff027212 */ /* 0x000fe200078e33ff */
[----:B------:R-:W-:Y:S06]  /*2fd0*/  BRA `(.L_x_1174) ;  /* 0x0000000000187947 */ /* 0x000fec0003800000 */
.L_x_1173:
[----:B------:R-:W-:-:S06]  /*2fe0*/  UISETP.NE.AND UP2, UPT, UR7, 0x1, UPT ;  /* 0x000000010700788c */ /* 0x000fcc000bf45270 */
[----:B------:R-:W-:-:S05]  /*2ff0*/  PLOP3.LUT P6, PT, PT, PT, UP2, 0x80, 0x0 ;  /* 0x000000000000781c */ /* 0x000fca0003fcf028 */
[----:B------:R-:W-:-:S08]  /*3000*/  @UP2 ULDC.64 UR4, c[0x0][0x9e8] ;  /* 0x00027a0000042ab9 */ /* 0x000fd00000000a00 */
[----:B------:R-:W-:Y:S01]  /*3010*/  @P6 IMAD.HI.U32 R16, R2, UR4, RZ ;  /* 0x0000000402106c27 */ /* 0x000fe2000f8e00ff */
[----:B------:R-:W-:-:S13]  /*3020*/  PLOP3.LUT P6, PT, PT, PT, UP2, 0x80, 0x0 ;  /* 0x000000000000781c */ /* 0x000fda0003fcf028 */
[----:B------:R-:W-:-:S07]  /*3030*/  @P6 SHF.R.U32.HI R2, RZ, UR5, R16 ;  /* 0x00000005ff026c19 */ /* 0x000fce0008011610 */
.L_x_1174:
[----:B------:R-:W-:Y:S05]  /*3040*/  BSYNC B0 ;  /* 0x0000000000007941 */ /* 0x000fea0003800000 */
.L_x_1172:
[----:B------:R-:W-:-:S04]  /*3050*/  IMAD R2, R2, UR7, -R5 ;  /* 0x0000000702027c24 */ /* 0x000fc8000f8e0a05 */
[----:B------:R-:W-:-:S05]  /*3060*/  IMAD R2, R17, -0x2, R2 ;  /* 0xfffffffe11027824 */ /* 0x000fca00078e0202 */
[----:B------:R-:W-:Y:S02]  /*3070*/  VIMNMX R3, R3, R2, !PT ;  /* 0x0000000203037248 */ /* 0x000fe40007fe0100 */
[----:B------:R-:W-:-:S07]  /*3080*/  VIADDMNMX R0, R2, UR7, R0, PT ;  /* 0x0000000702007c46 */ /* 0x000fce000b800100 */
.L_x_1171:
[----:B------:R-:W-:Y:S01]  /*3090*/  ISETP.GT.AND P2, PT, R3, 0x1, !P2 ;  /* 0x000000010300780c */ /* 0x000fe20005744270 */
[----:B------:R-:W-:Y:S01]  /*30a0*/  ULDC UR5, c[0x0][0x988] ;  /* 0x0002620000057ab9 */ /* 0x000fe20000000800 */
[----:B------:R-:W-:Y:S01]  /*30b0*/  FMNMX.FTZ R2, R29, R61, !PT ;  /* 0x0000003d1d027209 */ /* 0x000fe20007810000 */
[----:B------:R-:W-:Y:S01]  /*30c0*/  @UP0 ULDC UR10, c[0x0][0x44c] ;  /* 0x00011300000a0ab9 */ /* 0x000fe20000000800 */
[----:B------:R-:W-:Y:S01]  /*30d0*/  ISETP.LT.OR P2, PT, R0, 0x2, P2 ;  /* 0x000000020000780c */ /* 0x000fe20001741670 */
[----:B------:R-:W-:Y:S01]  /*30e0*/  UIMAD.WIDE.U32 UR10, UR60, UR10, URZ ;  /* 0x0000000a3c0a72a5 */ /* 0x000fe2000f8e003f */
[----:B------:R-:W-:Y:S01]  /*30f0*/  FMNMX.FTZ R2, R63, R2, !PT ;  /* 0x000000023f027209 */ /* 0x000fe20007810000 */
[----:B------:R-:W-:Y:S01]  /*3100*/  @UP0 ULDC UR14, c[0x0][0x450] ;  /* 0x00011400000e0ab9 */ /* 0x000fe20000000800 */
[----:B------:R-:W-:Y:S01]  /*3110*/  FSEL R27, R27, -INF , !P2 ;  /* 0xff8000001b1b7808 */ /* 0x000fe20005000000 */
[----:B------:R-:W-:Y:S01]  /*3120*/  UMOV UR4, UR60 ;  /* 0x0000003c00047c82 */ /* 0x000fe20008000000 */
[----:B------:R-:W-:Y:S01]  /*3130*/  ISETP.NE.AND P2, PT, R58, RZ, PT ;  /* 0x000000ff3a00720c */ /* 0x000fe20003f45270 */
[----:B------:R-:W-:Y:S01]  /*3140*/  @UP0 USHF.R.U32.HI UR4, URZ, UR14, UR11 ;  /* 0x0000000e3f040299 */ /* 0x000fe2000801160b */
[----:B------:R-:W-:Y:S01]  /*3150*/  FMNMX.FTZ R2, R65, R2, !PT ;  /* 0x0000000241027209 */ /* 0x000fe20007810000 */
[----:B------:R-:W-:Y:S01]  /*3160*/  VIADD R205, R205, 0xfffffffe ;  /* 0xfffffffecdcd7836 */ /* 0x000fe20000000000 */
[----:B------:R-:W-:Y:S01]  /*3170*/  ISETP.GT.AND P2, PT, R3, 0x9, !P2 ;  /* 0x000000090300780c */ /* 0x000fe20005744270 */
[----:B------:R-:W-:Y:S01]  /*3180*/  UIADD3 UR52, UR52, UR4, URZ ;  /* 0x0000000434347290 */ /* 0x000fe2000fffe03f */
[----:B------:R-:W-:-:S02]  /*3190*/  FMNMX.FTZ R2, R67, R2, !PT ;  /* 0x0000000243027209 */ /* 0x000fc40007810000 */
[----:B------:R-:W-:Y:S01]  /*31a0*/  ISETP.LT.OR P2, PT, R0, 0xa, P2 ;  /* 0x0000000a0000780c */ /* 0x000fe20001741670 */
[----:B------:R-:W-:Y:S01]  /*31b0*/  UIADD3 UR6, UR52, UR6, URZ ;  /* 0x0000000634067290 */ /* 0x000fe2000fffe03f */
[----:B------:R-:W-:Y:S02]  /*31c0*/  FMNMX.FTZ R2, R33, R2, !PT ;  /* 0x0000000221027209 */ /* 0x000fe40007810000 */
[----:B------:R-:W-:Y:S02]  /*31d0*/  FSEL R31, R31, -INF , !P2 ;  /* 0xff8000001f1f7808 */ /* 0x000fe40005000000 */
[----:B------:R-:W-:Y:S02]  /*31e0*/  ISETP.NE.AND P2, PT, R28, RZ, PT ;  /* 0x000000ff1c00720c */ /* 0x000fe40003f45270 */
[----:B------:R-:W-:Y:S02]  /*31f0*/  FMNMX.FTZ R2, R69, R2, !PT ;  /* 0x0000000245027209 */ /* 0x000fe40007810000 */
[----:B------:R-:W-:-:S02]  /*3200*/  ISETP.GT.AND P2, PT, R3, 0x10, !P2 ;  /* 0x000000100300780c */ /* 0x000fc40005744270 */
[----:B------:R-:W-:Y:S02]  /*3210*/  FMNMX.FTZ R2, R37, R2, !PT ;  /* 0x0000000225027209 */ /* 0x000fe40007810000 */
[----:B------:R-:W-:Y:S02]  /*3220*/  ISETP.LT.OR P2, PT, R0, 0x11, P2 ;  /* 0x000000110000780c */ /* 0x000fe40001741670 */
[----:B------:R-:W-:Y:S02]  /*3230*/  FMNMX.FTZ R2, R71, R2, !PT ;  /* 0x0000000247027209 */ /* 0x000fe40007810000 */
[----:B------:R-:W-:Y:S02]  /*3240*/  FSEL R34, R34, -INF , !P2 ;  /* 0xff80000022227808 */ /* 0x000fe40005000000 */
[----:B------:R-:W-:Y:S02]  /*3250*/  ISETP.NE.AND P2, PT, R32, RZ, PT ;  /* 0x000000ff2000720c */ /* 0x000fe40003f45270 */
[----:B------:R-:W-:-:S02]  /*3260*/  FMNMX.FTZ R2, R41, R2, !PT ;  /* 0x0000000229027209 */ /* 0x000fc40007810000 */
[----:B------:R-:W-:Y:S02]  /*3270*/  ISETP.GT.AND P2, PT, R3, 0x11, !P2 ;  /* 0x000000110300780c */ /* 0x000fe40005744270 */
[----:B------:R-:W-:Y:S02]  /*3280*/  FMNMX.FTZ R2, R73, R2, !PT ;  /* 0x0000000249027209 */ /* 0x000fe40007810000 */
[----:B------:R-:W-:Y:S02]  /*3290*/  ISETP.LT.OR P2, PT, R0, 0x12, P2 ;  /* 0x000000120000780c */ /* 0x000fe40001741670 */
[----:B------:R-:W-:Y:S02]  /*32a0*/  FMNMX.FTZ R2, R45, R2, !PT ;  /* 0x000000022d027209 */ /* 0x000fe40007810000 */
[----:B------:R-:W-:Y:S02]  /*32b0*/  FSEL R35, R35, -INF , !P2 ;  /* 0xff80000023237808 */ /* 0x000fe40005000000 */
[----:B------:R-:W-:-:S02]  /*32c0*/  ISETP.NE.AND P2, PT, R60, RZ, PT ;  /* 0x000000ff3c00720c */ /* 0x000fc40003f45270 */
[----:B------:R-:W-:Y:S02]  /*32d0*/  FMNMX.FTZ R2, R75, R2, !PT ;  /* 0x000000024b027209 */ /* 0x000fe40007810000 */
[----:B------:R-:W-:Y:S02]  /*32e0*/  ISETP.GT.AND P2, PT, R3, 0x18, !P2 ;  /* 0x000000180300780c */ /* 0x000fe40005744270 */
[----:B------:R-:W-:Y:S02]  /*32f0*/  FMNMX.FTZ R2, R49, R2, !PT ;  /* 0x0000000231027209 */ /* 0x000fe40007810000 */
[----:B------:R-:W-:Y:S02]  /*3300*/  ISETP.LT.OR P2, PT, R0, 0x19, P2 ;  /* 0x000000190000780c */ /* 0x000fe40001741670 */
[----:B------:R-:W-:Y:S02]  /*3310*/  ISETP.GT.AND P3, PT, R3, 0x8, !P3 ;  /* 0x000000080300780c */ /* 0x000fe40005f64270 */
[----:B------:R-:W-:-:S02]  /*3320*/  FSEL R38, R38, -INF , !P2 ;  /* 0xff80000026267808 */ /* 0x000fc40005000000 */
[----:B------:R-:W-:Y:S02]  /*3330*/  ISETP.NE.AND P2, PT, R36, RZ, PT ;  /* 0x000000ff2400720c */ /* 0x000fe40003f45270 */
[----:B------:R-:W-:Y:S02]  /*3340*/  FMNMX.FTZ R2, R77, R2, !PT ;  /* 0x000000024d027209 */ /* 0x000fe40007810000 */
[----:B------:R-:W-:Y:S02]  /*3350*/  ISETP.GT.AND P2, PT, R3, 0x19, !P2 ;  /* 0x000000190300780c */ /* 0x000fe40005744270 */
[C---:B------:R-:W-:Y:S02]  /*3360*/  ISETP.LT.OR P3, PT, R0.reuse, 0x9, P3 ;  /* 0x000000090000780c */ /* 0x040fe40001f61670 */
[----:B------:R-:W-:Y:S02]  /*3370*/  ISETP.LT.OR P2, PT, R0, 0x1a, P2 ;  /* 0x0000001a0000780c */ /* 0x000fe40001741670 */
[----:B------:R-:W-:-:S02]  /*3380*/  FMNMX.FTZ R16, R53, R2, !PT ;  /* 0x0000000235107209 */ /* 0x000fc40007810000 */
[----:B------:R-:W-:Y:S02]  /*3390*/  FSEL R39, R39, -INF , !P2 ;  /* 0xff80000027277808 */ /* 0x000fe40005000000 */
[----:B------:R-:W-:Y:S01]  /*33a0*/  ISETP.NE.AND P2, PT, R62, RZ, PT ;  /* 0x000000ff3e00720c */ /* 0x000fe20003f45270 */
[----:B------:R-:W0:Y:S01]  /*33b0*/  SHFL.BFLY PT, R5, R16, 0x2, 0x1f ;  /* 0x0c401f0010057f89 */ /* 0x000e2200000e0000 */
[----:B------:R-:W-:Y:S02]  /*33c0*/  FSEL R30, R30, -INF , !P3 ;  /* 0xff8000001e1e7808 */ /* 0x000fe40005800000 */
[----:B------:R-:W-:Y:S02]  /*33d0*/  ISETP.GT.AND P2, PT, R3, 0x20, !P2 ;  /* 0x000000200300780c */ /* 0x000fe40005744270 */
[----:B------:R-:W-:Y:S02]  /*33e0*/  ISETP.NE.AND P3, PT, R64, RZ, PT ;  /* 0x000000ff4000720c */ /* 0x000fe40003f65270 */
[----:B------:R-:W-:-:S02]  /*33f0*/  ISETP.LT.OR P2, PT, R0, 0x21, P2 ;  /* 0x000000210000780c */ /* 0x000fc40001741670 */
[----:B------:R-:W-:Y:S02]  /*3400*/  ISETP.NE.AND P6, PT, R4, RZ, PT ;  /* 0x000000ff0400720c */ /* 0x000fe40003fc5270 */
[----:B------:R-:W-:Y:S02]  /*3410*/  FSEL R42, R42, -INF , !P2 ;  /* 0xff8000002a2a7808 */ /* 0x000fe40005000000 */
[----:B------:R-:W-:Y:S02]  /*3420*/  ISETP.NE.AND P2, PT, R40, RZ, PT ;  /* 0x000000ff2800720c */ /* 0x000fe40003f45270 */
[C---:B------:R-:W-:Y:S02]  /*3430*/  ISETP.GT.AND P4, PT, R3.reuse, 0x31, !P4 ;  /* 0x000000310300780c */ /* 0x040fe40006784270 */
[C---:B------:R-:W-:Y:S02]  /*3440*/  ISETP.GT.AND P2, PT, R3.reuse, 0x21, !P2 ;  /* 0x000000210300780c */ /* 0x040fe40005744270 */
[----:B------:R-:W-:-:S02]  /*3450*/  ISETP.GT.AND P5, PT, R3, 0x38, !P5 ;  /* 0x000000380300780c */ /* 0x000fc40006fa4270 */
[C---:B------:R-:W-:Y:S02]  /*3460*/  ISETP.LT.OR P2, PT, R0.reuse, 0x22, P2 ;  /* 0x000000220000780c */ /* 0x040fe40001741670 */
[----:B------:R-:W-:Y:S02]  /*3470*/  ISETP.LT.OR P4, PT, R0, 0x32, P4 ;  /* 0x000000320000780c */ /* 0x000fe40002781670 */
[----:B------:R-:W-:Y:S02]  /*3480*/  FSEL R43, R43, -INF , !P2 ;  /* 0xff8000002b2b7808 */ /* 0x000fe40005000000 */
[----:B------:R-:W-:Y:S02]  /*3490*/  ISETP.GT.AND P2, PT, R3, 0x28, !P3 ;  /* 0x000000280300780c */ /* 0x000fe40005f44270 */
[----:B------:R-:W-:Y:S02]  /*34a0*/  ISETP.NE.AND P3, PT, R66, RZ, PT ;  /* 0x000000ff4200720c */ /* 0x000fe40003f65270 */
[----:B------:R-:W-:-:S02]  /*34b0*/  ISETP.LT.OR P2, PT, R0, 0x29, P2 ;  /* 0x000000290000780c */ /* 0x000fc40001741670 */
[C---:B------:R-:W-:Y:S02]  /*34c0*/  ISETP.GT.AND P3, PT, R3.reuse, 0x30, !P3 ;  /* 0x000000300300780c */ /* 0x040fe40005f64270 */
[----:B------:R-:W-:Y:S02]  /*34d0*/  FSEL R46, R46, -INF , !P2 ;  /* 0xff8000002e2e7808 */ /* 0x000fe40005000000 */
[----:B------:R-:W-:Y:S02]  /*34e0*/  ISETP.GT.AND P2, PT, R3, RZ, !P6 ;  /* 0x000000ff0300720c */ /* 0x000fe40007744270 */
[----:B------:R-:W-:Y:S02]  /*34f0*/  ISETP.NE.AND P6, PT, R24, RZ, PT ;  /* 0x000000ff1800720c */ /* 0x000fe40003fc5270 */
[----:B------:R-:W-:Y:S02]  /*3500*/  ISETP.LT.OR P2, PT, R0, 0x1, P2 ;  /* 0x000000010000780c */ /* 0x000fe40001741670 */
[----:B0-----:R-:W-:-:S02]  /*3510*/  FMNMX.FTZ R24, R16, R5, !PT ;  /* 0x0000000510187209 */ /* 0x001fc40007810000 */
[----:B------:R-:W-:Y:S02]  /*3520*/  FSEL R26, R26, -INF , !P2 ;  /* 0xff8000001a1a7808 */ /* 0x000fe40005000000 */
[----:B------:R-:W-:Y:S01]  /*3530*/  ISETP.NE.AND P2, PT, R44, RZ, PT ;  /* 0x000000ff2c00720c */ /* 0x000fe20003f45270 */
[----:B------:R-:W0:Y:S01]  /*3540*/  SHFL.BFLY PT, R25, R24, 0x1, 0x1f ;  /* 0x0c201f0018197f89 */ /* 0x000e2200000e0000 */
[----:B------:R-:W-:Y:S02]  /*3550*/  FMNMX.FTZ R5, R26, R27, !PT ;  /* 0x0000001b1a057209 */ /* 0x000fe40007810000 */
[----:B------:R-:W-:Y:S02]  /*3560*/  ISETP.GT.AND P2, PT, R3, 0x29, !P2 ;  /* 0x000000290300780c */ /* 0x000fe40005744270 */
[----:B------:R-:W-:Y:S02]  /*3570*/  FMNMX.FTZ R2, R30, R5, !PT ;  /* 0x000000051e027209 */ /* 0x000fe40007810000 */
[----:B------:R-:W-:-:S02]  /*3580*/  ISETP.LT.OR P2, PT, R0, 0x2a, P2 ;  /* 0x0000002a0000780c */ /* 0x000fc40001741670 */
[----:B------:R-:W-:Y:S02]  /*3590*/  FMNMX.FTZ R5, R31, R2, !PT ;  /* 0x000000021f057209 */ /* 0x000fe40007810000 */
[----:B------:R-:W-:Y:S02]  /*35a0*/  FSEL R47, R47, -INF , !P2 ;  /* 0xff8000002f2f7808 */ /* 0x000fe40005000000 */
[----:B------:R-:W-:Y:S02]  /*35b0*/  FMNMX.FTZ R2, R34, R5, !PT ;  /* 0x0000000522027209 */ /* 0x000fe40007810000 */
[----:B------:R-:W-:Y:S02]  /*35c0*/  ISETP.LT.OR P3, PT, R0, 0x31, P3 ;  /* 0x000000310000780c */ /* 0x000fe40001f61670 */
[----:B------:R-:W-:Y:S02]  /*35d0*/  FMNMX.FTZ R5, R35, R2, !PT ;  /* 0x0000000223057209 */ /* 0x000fe40007810000 */
[----:B------:R-:W-:-:S02]  /*35e0*/  FSEL R50, R50, -INF , !P3 ;  /* 0xff80000032327808 */ /* 0x000fc40005800000 */
[----:B------:R-:W-:Y:S02]  /*35f0*/  FMNMX.FTZ R2, R38, R5, !PT ;  /* 0x0000000526027209 */ /* 0x000fe40007810000 */
[----:B------:R-:W-:Y:S02]  /*3600*/  ISETP.LT.OR P5, PT, R0, 0x39, P5 ;  /* 0x000000390000780c */ /* 0x000fe40002fa1670 */
[----:B------:R-:W-:Y:S02]  /*3610*/  FMNMX.FTZ R5, R39, R2, !PT ;  /* 0x0000000227057209 */ /* 0x000fe40007810000 */
[----:B0-----:R-:W-:Y:S02]  /*3620*/  FMNMX.FTZ R4, R24, R25, !PT ;  /* 0x0000001918047209 */ /* 0x001fe40007810000 */
[----:B------:R-:W-:Y:S02]  /*3630*/  FMNMX.FTZ R2, R42, R5, !PT ;  /* 0x000000052a027209 */ /* 0x000fe40007810000 */
[C---:B------:R-:W-:Y:S01]  /*3640*/  FSETP.NEU.FTZ.AND P2, PT, R4.reuse, -INF , PT ;  /* 0xff8000000400780b */ /* 0x040fe20003f5d000 */
[----:B------:R-:W-:Y:S01]  /*3650*/  FMUL.FTZ R16, R4, UR5 ;  /* 0x0000000504107c20 */ /* 0x000fe20008410000 */
[----:B------:R-:W-:-:S02]  /*3660*/  FMNMX.FTZ R5, R43, R2, !PT ;  /* 0x000000022b057209 */ /* 0x000fc40007810000 */
[----:B------:R-:W-:Y:S02]  /*3670*/  FSEL R51, R51, -INF , !P4 ;  /* 0xff80000033337808 */ /* 0x000fe40006000000 */
[----:B------:R-:W-:Y:S02]  /*3680*/  FMNMX.FTZ R2, R46, R5, !PT ;  /* 0x000000052e027209 */ /* 0x000fe40007810000 */
[----:B------:R-:W-:Y:S02]  /*3690*/  FSEL R16, R16, RZ, P2 ;  /* 0x000000ff10107208 */ /* 0x000fe40001000000 */
[----:B------:R-:W-:Y:S02]  /*36a0*/  ISETP.GT.AND P2, PT, R3, 0x39, !P6 ;  /* 0x000000390300780c */ /* 0x000fe40007744270 */
[----:B------:R-:W-:Y:S01]  /*36b0*/  FMNMX.FTZ R3, R47, R2, !PT ;  /* 0x000000022f037209 */ /* 0x000fe20007810000 */
[--C-:B------:R-:W-:Y:S01]  /*36c0*/  FFMA.FTZ R24, R29, UR5, -R16.reuse ;  /* 0x000000051d187c23 */ /* 0x100fe20008010810 */
[----:B------:R-:W-:Y:S01]  /*36d0*/  ISETP.LT.OR P2, PT, R0, 0x3a, P2 ;  /* 0x0000003a0000780c */ /* 0x000fe20001741670 */
[--C-:B------:R-:W-:Y:S01]  /*36e0*/  FFMA.FTZ R5, R61, UR5, -R16.reuse ;  /* 0x000000053d057c23 */ /* 0x100fe20008010810 */
[----:B------:R-:W-:Y:S01]  /*36f0*/  FMNMX.FTZ R2, R50, R3, !PT ;  /* 0x0000000332027209 */ /* 0x000fe20007810000 */
[--C-:B------:R-:W-:Y:S01]  /*3700*/  FFMA.FTZ R25, R65, UR5, -R16.reuse ;  /* 0x0000000541197c23 */ /* 0x100fe20008010810 */
[----:B------:R-:W-:Y:S01]  /*3710*/  FSEL R54, R54, -INF , !P5 ;  /* 0xff80000036367808 */ /* 0x000fe20006800000 */
[----:B------:R-:W-:Y:S01]  /*3720*/  MUFU.EX2 R24, R24 ;  /* 0x0000001800187308 */ /* 0x000fe20000000800 */
[----:B------:R-:W-:Y:S01]  /*3730*/  FMNMX.FTZ R3, R51, R2, !PT ;  /* 0x0000000233037209 */ /* 0x000fe20007810000 */
[--C-:B------:R-:W-:Y:S01]  /*3740*/  FFMA.FTZ R2, R63, UR5, -R16.reuse ;  /* 0x000000053f027c23 */ /* 0x100fe20008010810 */
[----:B------:R-:W-:Y:S01]  /*3750*/  FSEL R55, R55, -INF , !P2 ;  /* 0xff80000037377808 */ /* 0x000fe20005000000 */
[--C-:B------:R-:W-:Y:S01]  /*3760*/  FFMA.FTZ R29, R33, UR5, -R16.reuse ;  /* 0x00000005211d7c23 */ /* 0x100fe20008010810 */
[----:B------:R-:W-:Y:S01]  /*3770*/  FMNMX.FTZ R0, R54, R3, !PT ;  /* 0x0000000336007209 */ /* 0x000fe20007810000 */
[--C-:B------:R-:W-:Y:S01]  /*3780*/  FFMA.FTZ R33, R37, UR5, -R16.reuse ;  /* 0x0000000525217c23 */ /* 0x100fe20008010810 */
[--C-:B------:R-:W-:Y:S01]  /*3790*/  FFMA.FTZ R28, R67, UR5, -R16.reuse ;  /* 0x00000005431c7c23 */ /* 0x100fe20008010810 */
[----:B------:R-:W-:Y:S01]  /*37a0*/  MUFU.EX2 R198, R2 ;  /* 0x0000000200c67308 */ /* 0x000fe20000000800 */
[----:B------:R-:W-:Y:S01]  /*37b0*/  FMNMX.FTZ R0, R55, R0, !PT ;  /* 0x0000000037007209 */ /* 0x000fe20007810000 */
[--C-:B------:R-:W-:Y:S01]  /*37c0*/  FFMA.FTZ R32, R69, UR5, -R16.reuse ;  /* 0x0000000545207c23 */ /* 0x100fe20008010810 */
[--C-:B------:R-:W-:Y:S01]  /*37d0*/  FFMA.FTZ R36, R71, UR5, -R16.reuse ;  /* 0x0000000547247c23 */ /* 0x100fe20008010810 */
[--C-:B------:R-:W-:Y:S01]  /*37e0*/  FFMA.FTZ R40, R73, UR5, -R16.reuse ;  /* 0x0000000549287c23 */ /* 0x100fe20008010810 */
[----:B------:R-:W-:Y:S01]  /*37f0*/  FFMA.FTZ R44, R75, UR5, -R16 ;  /* 0x000000054b2c7c23 */ /* 0x000fe20008010810 */
[----:B------:R-:W0:Y:S02]  /*3800*/  SHFL.BFLY PT, R3, R0, 0x2, 0x1f ;  /* 0x0c401f0000037f89 */ /* 0x000e2400000e0000 */
[----:B------:R-:W1:Y:S08]  /*3810*/  MUFU.EX2 R5, R5 ;  /* 0x0000000500057308 */ /* 0x000e700000000800 */
[----:B------:R-:W-:Y:S08]  /*3820*/  MUFU.EX2 R25, R25 ;  /* 0x0000001900197308 */ /* 0x000ff00000000800 */
[----:B------:R-:W-:Y:S01]  /*3830*/  MUFU.EX2 R28, R28 ;  /* 0x0000001c001c7308 */ /* 0x000fe20000000800 */
[----:B-1----:R-:W-:-:S02]  /*3840*/  F2FP.BF16.F32.PACK_AB R196, R5, R24 ;  /* 0x0000001805c4723e */ /* 0x002fc400000010ff */
[----:B0-----:R-:W-:Y:S01]  /*3850*/  FMNMX.FTZ R2, R0, R3, !PT ;  /* 0x0000000300027209 */ /* 0x001fe20007810000 */
[--C-:B------:R-:W-:Y:S01]  /*3860*/  FFMA.FTZ R0, R41, UR5, -R16.reuse ;  /* 0x0000000529007c23 */ /* 0x100fe20008010810 */
[--C-:B------:R-:W-:Y:S01]  /*3870*/  FFMA.FTZ R41, R45, UR5, -R16.reuse ;  /* 0x000000052d297c23 */ /* 0x100fe20008010810 */
[----:B------:R-:W-:Y:S02]  /*3880*/  FFMA.FTZ R45, R49, UR5, -R16 ;  /* 0x00000005312d7c23 */ /* 0x000fe40008010810 */
[----:B------:R-:W0:Y:S01]  /*3890*/  MUFU.EX2 R29, R29 ;  /* 0x0000001d001d7308 */ /* 0x000e220000000800 */
[----:B------:R-:W1:Y:S07]  /*38a0*/  SHFL.BFLY PT, R3, R2, 0x1, 0x1f ;  /* 0x0c201f0002037f89 */ /* 0x000e6e00000e0000 */
[----:B------:R2:W-:Y:S08]  /*38b0*/  MUFU.EX2 R37, R0 ;  /* 0x0000000000257308 */ /* 0x0005f00000000800 */
[----:B------:R-:W3:Y:S01]  /*38c0*/  MUFU.EX2 R32, R32 ;  /* 0x0000002000207308 */ /* 0x000ee20000000800 */
[----:B0-----:R-:W-:-:S07]  /*38d0*/  F2FP.BF16.F32.PACK_AB R192, R29, R28 ;  /* 0x0000001c1dc0723e */ /* 0x001fce00000010ff */
[----:B------:R-:W0:Y:S01]  /*38e0*/  MUFU.EX2 R33, R33 ;  /* 0x0000002100217308 */ /* 0x000e220000000800 */
[----:B-1----:R-:W-:Y:S01]  /*38f0*/  FMNMX.FTZ R3, R2, R3, !PT ;  /* 0x0000000302037209 */ /* 0x002fe20007810000 */
[--C-:B------:R-:W-:Y:S01]  /*3900*/  FFMA.FTZ R2, R77, UR5, -R16.reuse ;  /* 0x000000054d027c23 */ /* 0x100fe20008010810 */
[----:B------:R-:W-:Y:S01]  /*3910*/  FFMA.FTZ R16, R53, UR5, -R16 ;  /* 0x0000000535107c23 */ /* 0x000fe20008010810 */
[----:B------:R-:W-:Y:S01]  /*3920*/  FADD.FTZ R53, R24, R5 ;  /* 0x0000000518357221 */ /* 0x000fe20000010000 */
[C---:B------:R-:W-:Y:S01]  /*3930*/  FSETP.NEU.FTZ.AND P2, PT, R3.reuse, -INF , PT ;  /* 0xff8000000300780b */ /* 0x040fe20003f5d000 */
[----:B--2---:R-:W-:Y:S02]  /*3940*/  FMUL.FTZ R0, R3, UR5 ;  /* 0x0000000503007c20 */ /* 0x004fe40008410000 */
[----:B------:R1:W-:Y:S03]  /*3950*/  MUFU.EX2 R49, R16 ;  /* 0x0000001000317308 */ /* 0x0003e60000000800 */
[----:B------:R-:W-:-:S02]  /*3960*/  FSEL R0, R0, RZ, P2 ;  /* 0x000000ff00007208 */ /* 0x000fc40001000000 */
[----:B------:R-:W-:-:S03]  /*3970*/  PLOP3.LUT P2, PT, PT, PT, UP1, 0x40, 0x0 ;  /* 0x000000000000781c */ /* 0x000fc60003f4e818 */
[--C-:B------:R-:W-:Y:S01]  /*3980*/  FFMA.FTZ R26, R26, UR5, -R0.reuse ;  /* 0x000000051a1a7c23 */ /* 0x100fe20008010800 */
[--C-:B------:R-:W-:Y:S01]  /*3990*/  FFMA.FTZ R27, R27, UR5, -R0.reuse ;  /* 0x000000051b1b7c23 */ /* 0x100fe20008010800 */
[--C-:B------:R-:W-:Y:S01]  /*39a0*/  FFMA.FTZ R30, R30, UR5, -R0.reuse ;  /* 0x000000051e1e7c23 */ /* 0x100fe20008010800 */
[----:B-1----:R-:W-:Y:S01]  /*39b0*/  FADD.FTZ R16, R198, R53 ;  /* 0x00000035c6107221 */ /* 0x002fe20000010000 */
[--C-:B------:R-:W-:Y:S01]  /*39c0*/  FFMA.FTZ R31, R31, UR5, -R0.reuse ;  /* 0x000000051f1f7c23 */ /* 0x100fe20008010800 */
[----:B------:R-:W-:Y:S01]  /*39d0*/  FFMA.FTZ R34, R34, UR5, -R0 ;  /* 0x0000000522227c23 */ /* 0x000fe20008010800 */
[----:B------:R-:W-:Y:S01]  /*39e0*/  MUFU.EX2 R26, R26 ;  /* 0x0000001a001a7308 */ /* 0x000fe20000000800 */
[----:B------:R-:W-:Y:S01]  /*39f0*/  FADD.FTZ R53, R25, R16 ;  /* 0x0000001019357221 */ /* 0x000fe20000010000 */
[--C-:B------:R-:W-:Y:S01]  /*3a00*/  FFMA.FTZ R35, R35, UR5, -R0.reuse ;  /* 0x0000000523237c23 */ /* 0x100fe20008010800 */
[--C-:B------:R-:W-:Y:S01]  /*3a10*/  FFMA.FTZ R38, R38, UR5, -R0.reuse ;  /* 0x0000000526267c23 */ /* 0x100fe20008010800 */
[--C-:B------:R-:W-:Y:S01]  /*3a20*/  FFMA.FTZ R39, R39, UR5, -R0.reuse ;  /* 0x0000000527277c23 */ /* 0x100fe20008010800 */
[----:B------:R-:W-:Y:S01]  /*3a30*/  FADD.FTZ R16, R28, R53 ;  /* 0x000000351c107221 */ /* 0x000fe20000010000 */
[--C-:B------:R-:W-:Y:S01]  /*3a40*/  FFMA.FTZ R42, R42, UR5, -R0.reuse ;  /* 0x000000052a2a7c23 */ /* 0x100fe20008010800 */
[----:B------:R-:W-:Y:S01]  /*3a50*/  FFMA.FTZ R43, R43, UR5, -R0 ;  /* 0x000000052b2b7c23 */ /* 0x000fe20008010800 */
[----:B------:R-:W1:Y:S01]  /*3a60*/  MUFU.EX2 R27, R27 ;  /* 0x0000001b001b7308 */ /* 0x000e620000000800 */
[----:B------:R-:W-:Y:S01]  /*3a70*/  FADD.FTZ R53, R29, R16 ;  /* 0x000000101d357221 */ /* 0x000fe20000010000 */
[--C-:B------:R-:W-:Y:S01]  /*3a80*/  FFMA.FTZ R46, R46, UR5, -R0.reuse ;  /* 0x000000052e2e7c23 */ /* 0x100fe20008010800 */
[--C-:B------:R-:W-:Y:S01]  /*3a90*/  FFMA.FTZ R47, R47, UR5, -R0.reuse ;  /* 0x000000052f2f7c23 */ /* 0x100fe20008010800 */
[--C-:B------:R-:W-:Y:S01]  /*3aa0*/  FFMA.FTZ R50, R50, UR5, -R0.reuse ;  /* 0x0000000532327c23 */ /* 0x100fe20008010800 */
[----:B---3--:R-:W-:Y:S01]  /*3ab0*/  FADD.FTZ R16, R32, R53 ;  /* 0x0000003520107221 */ /* 0x008fe20000010000 */
[--C-:B------:R-:W-:Y:S01]  /*3ac0*/  FFMA.FTZ R51, R51, UR5, -R0.reuse ;  /* 0x0000000533337c23 */ /* 0x100fe20008010800 */
[----:B------:R-:W-:Y:S01]  /*3ad0*/  FFMA.FTZ R54, R54, UR5, -R0 ;  /* 0x0000000536367c23 */ /* 0x000fe20008010800 */
[----:B------:R-:W2:Y:S01]  /*3ae0*/  MUFU.EX2 R30, R30 ;  /* 0x0000001e001e7308 */ /* 0x000ea20000000800 */
[----:B0-----:R-:W-:Y:S01]  /*3af0*/  FADD.FTZ R57, R33, R16 ;  /* 0x0000001021397221 */ /* 0x001fe20000010000 */
[----:B------:R-:W-:Y:S01]  /*3b00*/  F2FP.BF16.F32.PACK_AB R198, R25, R198 ;  /* 0x000000c619c6723e */ /* 0x000fe200000010ff */
[----:B------:R-:W-:Y:S01]  /*3b10*/  FFMA.FTZ R0, R55, UR5, -R0 ;  /* 0x0000000537007c23 */ /* 0x000fe20008010800 */
[----:B------:R-:W-:-:S04]  /*3b20*/  F2FP.BF16.F32.PACK_AB R194, R33, R32 ;  /* 0x0000002021c2723e */ /* 0x000fc800000010ff */
[----:B------:R-:W0:Y:S01]  /*3b30*/  MUFU.EX2 R31, R31 ;  /* 0x0000001f001f7308 */ /* 0x000e220000000800 */
[----:B-1----:R-:W-:Y:S01]  /*3b40*/  FADD.FTZ R53, R26, R27 ;  /* 0x0000001b1a357221 */ /* 0x002fe20000010000 */
[----:B------:R-:W-:-:S06]  /*3b50*/  F2FP.BF16.F32.PACK_AB R197, R27, R26 ;  /* 0x0000001a1bc5723e */ /* 0x000fcc00000010ff */
[----:B------:R-:W1:Y:S01]  /*3b60*/  MUFU.EX2 R36, R36 ;  /* 0x0000002400247308 */ /* 0x000e620000000800 */
[----:B--2---:R-:W-:-:S07]  /*3b70*/  FADD.FTZ R16, R30, R53 ;  /* 0x000000351e107221 */ /* 0x004fce0000010000 */
[----:B------:R-:W2:Y:S01]  /*3b80*/  MUFU.EX2 R34, R34 ;  /* 0x0000002200227308 */ /* 0x000ea20000000800 */
[C---:B0-----:R-:W-:Y:S01]  /*3b90*/  FADD.FTZ R53, R31.reuse, R16 ;  /* 0x000000101f357221 */ /* 0x041fe20000010000 */
[----:B------:R-:W-:-:S06]  /*3ba0*/  F2FP.BF16.F32.PACK_AB R199, R31, R30 ;  /* 0x0000001e1fc7723e */ /* 0x000fcc00000010ff */
[----:B------:R-:W0:Y:S01]  /*3bb0*/  MUFU.EX2 R35, R35 ;  /* 0x0000002300237308 */ /* 0x000e220000000800 */
[----:B-1----:R-:W-:Y:S01]  /*3bc0*/  FADD.FTZ R48, R36, R57 ;  /* 0x0000003924307221 */ /* 0x002fe20000010000 */
[----:B------:R-:W-:-:S03]  /*3bd0*/  F2FP.BF16.F32.PACK_AB R188, R37, R36 ;  /* 0x0000002425bc723e */ /* 0x000fc600000010ff */
[----:B------:R-:W-:-:S03]  /*3be0*/  FADD.FTZ R57, R37, R48 ;  /* 0x0000003025397221 */ /* 0x000fc60000010000 */
        /* <DEDUP_REMOVED lines=8> */
[----:B--2---:R-:W-:-:S07]  /*3c70*/  FADD.FTZ R16, R38, R5 ;  /* 0x0000000526107221 */ /* 0x004fce0000010000 */
[----:B------:R-:W2:Y:S01]  /*3c80*/  MUFU.EX2 R44, R44 ;  /* 0x0000002c002c7308 */ /* 0x000ea20000000800 */
[C---:B0-----:R-:W-:Y:S01]  /*3c90*/  FADD.FTZ R53, R41.reuse, R48 ;  /* 0x0000003029357221 */ /* 0x041fe20000010000 */
[----:B------:R-:W-:-:S06]  /*3ca0*/  F2FP.BF16.F32.PACK_AB R190, R41, R40 ;  /* 0x0000002829be723e */ /* 0x000fcc00000010ff */
[----:B------:R-:W0:Y:S01]  /*3cb0*/  MUFU.EX2 R42, R42 ;  /* 0x0000002a002a7308 */ /* 0x000e220000000800 */
[C---:B-1----:R-:W-:Y:S01]  /*3cc0*/  FADD.FTZ R5, R39.reuse, R16 ;  /* 0x0000001027057221 */ /* 0x042fe20000010000 */
[----:B------:R-:W-:-:S06]  /*3cd0*/  F2FP.BF16.F32.PACK_AB R195, R39, R38 ;  /* 0x0000002627c3723e */ /* 0x000fcc00000010ff */
[----:B------:R-:W1:Y:S01]  /*3ce0*/  MUFU.EX2 R45, R45 ;  /* 0x0000002d002d7308 */ /* 0x000e620000000800 */
[----:B--2---:R-:W-:-:S07]  /*3cf0*/  FADD.FTZ R24, R44, R53 ;  /* 0x000000352c187221 */ /* 0x004fce0000010000 */
[----:B------:R-:W2:Y:S01]  /*3d00*/  MUFU.EX2 R43, R43 ;  /* 0x0000002b002b7308 */ /* 0x000ea20000000800 */
[----:B0-----:R-:W-:-:S07]  /*3d10*/  FADD.FTZ R16, R42, R5 ;  /* 0x000000052a107221 */ /* 0x001fce0000010000 */
[----:B------:R-:W0:Y:S01]  /*3d20*/  MUFU.EX2 R2, R2 ;  /* 0x0000000200027308 */ /* 0x000e220000000800 */
[C---:B-1----:R-:W-:Y:S01]  /*3d30*/  FADD.FTZ R25, R45.reuse, R24 ;  /* 0x000000182d197221 */ /* 0x042fe20000010000 */
[----:B------:R-:W-:-:S06]  /*3d40*/  F2FP.BF16.F32.PACK_AB R184, R45, R44 ;  /* 0x0000002c2db8723e */ /* 0x000fcc00000010ff */
[----:B------:R-:W1:Y:S01]  /*3d50*/  MUFU.EX2 R46, R46 ;  /* 0x0000002e002e7308 */ /* 0x000e620000000800 */
[C---:B--2---:R-:W-:Y:S01]  /*3d60*/  FADD.FTZ R5, R43.reuse, R16 ;  /* 0x000000102b057221 */ /* 0x044fe20000010000 */
[----:B------:R-:W-:-:S06]  /*3d70*/  F2FP.BF16.F32.PACK_AB R189, R43, R42 ;  /* 0x0000002a2bbd723e */ /* 0x000fcc00000010ff */
[----:B------:R-:W2:Y:S01]  /*3d80*/  MUFU.EX2 R47, R47 ;  /* 0x0000002f002f7308 */ /* 0x000ea20000000800 */
[----:B0-----:R-:W-:Y:S01]  /*3d90*/  FADD.FTZ R24, R2, R25 ;  /* 0x0000001902187221 */ /* 0x001fe20000010000 */
[----:B------:R-:W-:-:S03]  /*3da0*/  F2FP.BF16.F32.PACK_AB R186, R49, R2 ;  /* 0x0000000231ba723e */ /* 0x000fc600000010ff */
[----:B------:R-:W-:-:S03]  /*3db0*/  FADD.FTZ R16, R49, R24 ;  /* 0x0000001831107221 */ /* 0x000fc60000010000 */
[----:B------:R-:W0:Y:S01]  /*3dc0*/  MUFU.EX2 R50, R50 ;  /* 0x0000003200327308 */ /* 0x000e220000000800 */
[----:B-1----:R-:W-:-:S07]  /*3dd0*/  FADD.FTZ R2, R46, R5 ;  /* 0x000000052e027221 */ /* 0x002fce0000010000 */
[----:B------:R-:W1:Y:S01]  /*3de0*/  MUFU.EX2 R51, R51 ;  /* 0x0000003300337308 */ /* 0x000e620000000800 */
[C---:B--2---:R-:W-:Y:S01]  /*3df0*/  FADD.FTZ R5, R47.reuse, R2 ;  /* 0x000000022f057221 */ /* 0x044fe20000010000 */
[----:B------:R-:W-:-:S06]  /*3e00*/  F2FP.BF16.F32.PACK_AB R191, R47, R46 ;  /* 0x0000002e2fbf723e */ /* 0x000fcc00000010ff */
[----:B------:R-:W2:Y:S01]  /*3e10*/  MUFU.EX2 R54, R54 ;  /* 0x0000003600367308 */ /* 0x000ea20000000800 */
[----:B0-----:R-:W-:-:S07]  /*3e20*/  FADD.FTZ R2, R50, R5 ;  /* 0x0000000532027221 */ /* 0x001fce0000010000 */
[----:B------:R2:W0:Y:S01]  /*3e30*/  MUFU.EX2 R187, R0 ;  /* 0x0000000000bb7308 */ /* 0x0004220000000800 */
[C---:B-1----:R-:W-:Y:S01]  /*3e40*/  FADD.FTZ R5, R51.reuse, R2 ;  /* 0x0000000233057221 */ /* 0x042fe20000010000 */
[----:B------:R-:W-:-:S03]  /*3e50*/  F2FP.BF16.F32.PACK_AB R185, R51, R50 ;  /* 0x0000003233b9723e */ /* 0x000fc600000010ff */
[----:B--2---:R-:W-:-:S04]  /*3e60*/  FADD.FTZ R0, R54, R5 ;  /* 0x0000000536007221 */ /* 0x004fc80000010000 */
[C---:B0-----:R-:W-:Y:S01]  /*3e70*/  FADD.FTZ R5, R187.reuse, R0 ;  /* 0x00000000bb057221 */ /* 0x041fe20000010000 */
[----:B------:R-:W-:Y:S01]  /*3e80*/  F2FP.BF16.F32.PACK_AB R187, R187, R54 ;  /* 0x00000036bbbb723e */ /* 0x000fe200000010ff */
[----:B------:R-:W-:Y:S06]  /*3e90*/  @P2 BRA `(.L_x_1175) ;  /* 0x0000000000442947 */ /* 0x000fec0003800000 */
        /* <DEDUP_REMOVED lines=10> */
.L_x_1176:
[----:B------:R-:W-:-:S11]  /*3f40*/  UISETP.NE.AND UP2, UPT, UR7, 0x1, UPT ;  /* 0x000000010700788c */ /* 0x000fd6000bf45270 */
[----:B------:R-:W-:Y:S02]  /*3f50*/  @UP2 ULDC.64 UR10, c[0x0][0x9e8] ;  /* 0x00027a00000a2ab9 */ /* 0x000fe40000000a00 */
[----:B------:R-:W-:-:S04]  /*3f60*/  UIMAD.WIDE.U32 UR14, UR4, UR10, URZ ;  /* 0x0000000a040e72a5 */ /* 0x000fc8000f8e003f */
[----:B------:R-:W-:-:S12]  /*3f70*/  @UP2 USHF.R.U32.HI UR4, URZ, UR11, UR15 ;  /* 0x0000000b3f042299 */ /* 0x000fd8000801160f */
.L_x_1177:
[----:B------:R-:W-:-:S04]  /*3f80*/  UIMAD UR4, UR4, UR7, UR7 ;  /* 0x00000007040472a4 */ /* 0x000fc8000f8e0207 */
[----:B------:R-:W-:-:S04]  /*3f90*/  UISETP.LT.AND UP2, UPT, UR6, UR4, UPT ;  /* 0x000000040600728c */ /* 0x000fc8000bf41270 */
[----:B------:R-:W-:-:S12]  /*3fa0*/  USEL UR6, UR6, UR4, UP2 ;  /* 0x0000000406067287 */ /* 0x000fd80009000000 */
.L_x_1175:
[----:B------:R-:W-:Y:S01]  /*3fb0*/  R2UR UR7, R22 ;  /* 0x00000000160772ca */ /* 0x000fe200000e0000 */
[----:B------:R-:W-:Y:S01]  /*3fc0*/  USHF.R.S32.HI UR4, URZ, 0x1f, UR6 ;  /* 0x0000001f3f047899 */ /* 0x000fe20008011406 */
[----:B------:R-:W-:Y:S01]  /*3fd0*/  IMAD.MOV.U32 R2, RZ, RZ, 0x3f800000 ;  /* 0x3f800000ff027424 */ /* 0x000fe200078e00ff */
[----:B------:R-:W-:Y:S01]  /*3fe0*/  CS2R R150, SRZ ;  /* 0x0000000000967805 */ /* 0x000fe2000001ff00 */
[----:B------:R-:W-:Y:S01]  /*3ff0*/  IMAD.MOV.U32 R0, RZ, RZ, 0x3f800000 ;  /* 0x3f800000ff007424 */ /* 0x000fe200078e00ff */
        /* <DEDUP_REMOVED lines=8> */
[----:B------:R-:W-:Y:S01]  /*4080*/  UISETP.LT.AND UP2, UPT, UR7, UR4, UPT ;  /* 0x000000040700728c */ /* 0x000fe2000bf41270 */
[----:B------:R-:W-:Y:S02]  /*4090*/  CS2R R136, SRZ ;  /* 0x0000000000887805 */ /* 0x000fe4000001ff00 */
[----:B------:R-:W-:Y:S02]  /*40a0*/  CS2R R134, SRZ ;  /* 0x0000000000867805 */ /* 0x000fe4000001ff00 */
[----:B------:R-:W-:Y:S01]  /*40b0*/  CS2R R132, SRZ ;  /* 0x0000000000847805 */ /* 0x000fe2000001ff00 */
[----:B------:R-:W-:Y:S01]  /*40c0*/  USEL UR58, UR7, UR4, !UP2 ;  /* 0x00000004073a7287 */ /* 0x000fe2000d000000 */
[----:B------:R-:W-:-:S02]  /*40d0*/  CS2R R130, SRZ ;  /* 0x0000000000827805 */ /* 0x000fc4000001ff00 */
[----:B------:R-:W-:Y:S02]  /*40e0*/  CS2R R128, SRZ ;  /* 0x0000000000807805 */ /* 0x000fe4000001ff00 */
[----:B------:R-:W-:Y:S02]  /*40f0*/  CS2R R126, SRZ ;  /* 0x00000000007e7805 */ /* 0x000fe4000001ff00 */
[----:B------:R-:W-:Y:S02]  /*4100*/  CS2R R124, SRZ ;  /* 0x00000000007c7805 */ /* 0x000fe4000001ff00 */
[----:B------:R-:W-:Y:S02]  /*4110*/  CS2R R122, SRZ ;  /* 0x00000000007a7805 */ /* 0x000fe4000001ff00 */
[----:B------:R-:W-:Y:S02]  /*4120*/  ISETP.GE.AND P2, PT, R205, UR58, PT ;  /* 0x0000003acd007c0c */ /* 0x000fe4000bf46270 */
        /* <DEDUP_REMOVED lines=49> */
[----:B------:R-:W-:Y:S06]  /*4440*/  @!P2 BRA `(.L_x_1178) ;  /* 0x0000002400f8a947 */ /* 0x000fec0003800000 */
[----:B------:R-:W-:Y:S01]  /*4450*/  IMAD.MOV.U32 R2, RZ, RZ, 0x3f800000 ;  /* 0x3f800000ff027424 */ /* 0x000fe200078e00ff */
[----:B------:R-:W-:Y:S01]  /*4460*/  ULDC UR59, c[0x0][0x9e4] ;  /* 0x00027900003b7ab9 */ /* 0x000fe20000000800 */
[----:B------:R-:W-:-:S07]  /*4470*/  IMAD.MOV.U32 R151, RZ, RZ, RZ ;  /* 0x000000ffff977224 */ /* 0x000fce00078e00ff */
.L_x_1195:
[----:B------:R-:W-:-:S04]  /*4480*/  UIADD3 UR4, UR36, 0x1, URZ ;  /* 0x0000000124047890 */ /* 0x000fc8000fffe03f */
[----:B------:R-:W-:-:S04]  /*4490*/  UISETP.NE.AND UP2, UPT, UR4, 0x2, UPT ;  /* 0x000000020400788c */ /* 0x000fc8000bf45270 */
[----:B------:R-:W-:Y:S02]  /*44a0*/  USEL UR7, URZ, 0x1, UP2 ;  /* 0x000000013f077887 */ /* 0x000fe40009000000 */
[----:B------:R-:W-:Y:S02]  /*44b0*/  USEL UR4, UR4, URZ, UP2 ;  /* 0x0000003f04047287 */ /* 0x000fe40009000000 */
[----:B------:R-:W-:Y:S01]  /*44c0*/  ULOP3.LUT UR7, UR38, UR7, URZ, 0x3c, !UPT ;  /* 0x0000000726077292 */ /* 0x000fe2000f8e3c3f */
[----:B------:R-:W-:Y:S11]  /*44d0*/  @!P0 BRA `(.L_x_1179) ;  /* 0x0000000000048947 */ /* 0x000ff60003800000 */
[----:B------:R-:W-:Y:S01]  /*44e0*/  BPT.TRAP 0x1 ;  /* 0x000000040000795c */ /* 0x000fe20000300000 */
.L_x_1179:
[----:B------:R-:W-:Y:S01]  /*44f0*/  ULEA UR6, UR4, UR37, 0x3 ;  /* 0x0000002504067291 */ /* 0x000fe2000f8e183f */
[----:B------:R-:W-:-:S05]  /*4500*/  IMAD.U32 R20, RZ, RZ, UR7 ;  /* 0x00000007ff147e24 */ /* 0x000fca000f8e00ff */
[----:B------:R-:W-:-:S04]  /*4510*/  SHF.L.U32 R20, R20, 0x1f, RZ ;  /* 0x0000001f14147819 */ /* 0x000fc800000006ff */
[----:B------:R0:W1:Y:S01]  /*4520*/  SYNCS.PHASECHK.TRANS64.TRYWAIT P2, [UR6+0x30830], R20 ;  /* 0x03083014ff0075a7 */ /* 0x0000620008040146 */
[----:B------:R-:W-:Y:S05]  /*4530*/  @!P0 BRA `(.L_x_1180) ;  /* 0x0000000000048947 */ /* 0x000fea0003800000 */
[----:B------:R-:W-:Y:S01]  /*4540*/  BPT.TRAP 0x1 ;  /* 0x000000040000795c */ /* 0x000fe20000300000 */
.L_x_1180:
[----:B-1----:R-:W-:Y:S05]  /*4550*/  @P2 BRA `(.L_x_1181) ;  /* 0x0000000000082947 */ /* 0x002fea0003800000 */
[----:B------:R-:W1:Y:S02]  /*4560*/  SYNCS.PHASECHK.TRANS64.TRYWAIT P2, [UR6+0x30830], R20 ;  /* 0x03083014ff0075a7 */ /* 0x000e640008040146 */
[----:B-1----:R-:W-:Y:S05]  /*4570*/  @!P2 BRA `(.L_x_1182) ;  /* 0x000001080028a947 */ /* 0x002fea0003800000 */
.L_x_1181:
[----:B------:R-:W-:Y:S01]  /*4580*/  R2UR UR52, R14 ;  /* 0x000000000e3472ca */ /* 0x000fe200000e0000 */
[----:B------:R-:W-:Y:S01]  /*4590*/  ULEA UR5, UR4, UR61, 0xb ;  /* 0x0000003d04057291 */ /* 0x000fe2000f8e583f */
[----:B------:R-:W-:Y:S01]  /*45a0*/  R2UR UR53, R15 ;  /* 0x000000000f3572ca */ /* 0x000fe200000e0000 */
[----:B------:R-:W-:Y:S01]  /*45b0*/  WARPGROUP.ARRIVE ;  /* 0x00000000000079c5 */ /* 0x000fe20000000000 */
[----:B------:R-:W-:Y:S01]  /*45c0*/  UMOV UR55, 0x40000040 ;  /* 0x4000004000377882 */ /* 0x000fe20000000000 */
[----:B------:R-:W-:Y:S01]  /*45d0*/  UIADD3 UR10, UR5, 0x202, URZ ;  /* 0x00000202050a7890 */ /* 0x000fe2000fffe03f */
[-C--:B------:R-:W-:Y:S01]  /*45e0*/  FMUL.FTZ R24, R24, R0.reuse ;  /* 0x0000000018187220 */ /* 0x080fe20000410000 */
[----:B------:R-:W-:Y:S01]  /*45f0*/  UMOV UR11, 0x40000040 ;  /* 0x40000040000b7882 */ /* 0x000fe20000000000 */
[----:B------:R-:W-:Y:S01]  /*4600*/  UMOV UR54, UR5 ;  /* 0x0000000500367c82 */ /* 0x000fe20008000000 */
[----:B------:R-:W-:Y:S01]  /*4610*/  UIADD3 UR14, UR5, 0x204, URZ ;  /* 0x00000204050e7890 */ /* 0x000fe2000fffe03f */
[-C--:B------:R-:W-:Y:S01]  /*4620*/  FMUL.FTZ R25, R25, R0.reuse ;  /* 0x0000000019197220 */ /* 0x080fe20000410000 */
[----:B------:R-:W-:Y:S01]  /*4630*/  UMOV UR15, 0x40000040 ;  /* 0x40000040000f7882 */ /* 0x000fe20000000000 */
[----:B------:R-:W-:Y:S01]  /*4640*/  UIADD3 UR18, UR5, 0x206, URZ ;  /* 0x0000020605127890 */ /* 0x000fe2000fffe03f */
[-C--:B------:R-:W-:Y:S01]  /*4650*/  FMUL.FTZ R28, R28, R0.reuse ;  /* 0x000000001c1c7220 */ /* 0x080fe20000410000 */
[----:B------:R-:W-:Y:S01]  /*4660*/  UMOV UR19, 0x40000040 ;  /* 0x4000004000137882 */ /* 0x000fe20000000000 */
[----:B------:R-:W-:Y:S01]  /*4670*/  HGMMA.64x64x16.F32.BF16 R152, gdesc[UR52], RZ, !UPT, gsb0 ;  /* 0x00e00000349879f0 */ /* 0x000fe2000c0018ff */
[----:B------:R-:W-:Y:S01]  /*4680*/  R2UR UR52, R12 ;  /* 0x000000000c3472ca */ /* 0x000fe200000e0000 */
[----:B------:R-:W-:Y:S01]  /*4690*/  UIADD3 UR54, UR5, 0x2, URZ ;  /* 0x0000000205367890 */ /* 0x000fe2000fffe03f */
[----:B------:R-:W-:Y:S01]  /*46a0*/  R2UR UR53, R13 ;  /* 0x000000000d3572ca */ /* 0x000fe200000e0000 */
        /* <DEDUP_REMOVED lines=77> */
[----:B------:R-:W-:Y:S01]  /*4b80*/  FMUL.FTZ R149, R149, R0 ;  /* 0x0000000095957220 */ /* 0x000fe20000410000 */
[-C--:B------:R-:W-:Y:S01]  /*4b90*/  FMUL.FTZ R26, R26, R2.reuse ;  /* 0x000000021a1a7220 */ /* 0x080fe20000410000 */
[----:B------:R-:W-:Y:S01]  /*4ba0*/  HGMMA.64x64x16.F32.BF16 R152, gdesc[UR52], R152, gsb0 ;  /* 0x00e00000349879f0 */ /* 0x000fe20008001898 */
[----:B------:R-:W-:Y:S01]  /*4bb0*/  R2UR UR52, R10 ;  /* 0x000000000a3472ca */ /* 0x000fe200000e0000 */
[----:B------:R-:W-:Y:S01]  /*4bc0*/  UIADD3 UR54, UR5, 0x4, URZ ;  /* 0x0000000405367890 */ /* 0x000fe2000fffe03f */
[----:B------:R-:W-:Y:S01]  /*4bd0*/  R2UR UR53, R11 ;  /* 0x000000000b3572ca */ /* 0x000fe200000e0000 */
        /* <DEDUP_REMOVED lines=66> */
[----:B------:R-:W-:Y:S01]  /*5000*/  HGMMA.64x64x16.F32.BF16 R152, gdesc[UR52], R152, gsb0 ;  /* 0x00e00000349879f0 */ /* 0x000fe20008001898 */
[----:B------:R-:W-:Y:S01]  /*5010*/  R2UR UR52, R8 ;  /* 0x00000000083472ca */ /* 0x000fe200000e0000 */
[----:B------:R-:W-:Y:S01]  /*5020*/  UIADD3 UR54, UR5, 0x6, URZ ;  /* 0x0000000605367890 */ /* 0x000fe2000fffe03f */
[----:B------:R-:W-:Y:S01]  /*5030*/  R2UR UR53, R9 ;  /* 0x00000000093572ca */ /* 0x000fe200000e0000 */
[----:B------:R-:W-:Y:S01]  /*5040*/  UMOV UR55, 0x40000040 ;  /* 0x4000004000377882 */ /* 0x000fe20000000000 */
[----:B------:R-:W-:Y:S02]  /*5050*/  WARPGROUP.DEPBAR.LE gsb0, 0x0 ;  /* 0x00008000000079c5 */ /* 0x000fe40000010000 */
[----:B------:R-:W-:-:S09]  /*5060*/  WARPGROUP.ARRIVE ;  /* 0x00000000000079c5 */ /* 0x000fd20000000000 */
        /* <DEDUP_REMOVED lines=8> */
[----:B------:R-:W-:Y:S01]  /*50f0*/  UIADD3 UR54, UR5, 0x606, URZ ;  /* 0x0000060605367890 */ /* 0x000fe2000fffe03f */
[----:B------:R-:W-:Y:S01]  /*5100*/  UMOV UR52, UR56 ;  /* 0x0000003800347c82 */ /* 0x000fe20008000000 */
[----:B------:R-:W-:Y:S01]  /*5110*/  UMOV UR53, UR57 ;  /* 0x0000003900357c82 */ /* 0x000fe20008000000 */
[----:B------:R-:W-:Y:S01]  /*5120*/  UMOV UR55, 0x40000040 ;  /* 0x4000004000377882 */ /* 0x000fe20000000000 */
        /* <DEDUP_REMOVED lines=34> */
[----:B------:R-:W-:Y:S05]  /*5350*/  @!P0 BRA `(.L_x_1183) ;  /* 0x0000000000048947 */ /* 0x000fea0003800000 */
[----:B------:R-:W-:Y:S01]  /*5360*/  BPT.TRAP 0x1 ;  /* 0x000000040000795c */ /* 0x000fe20000300000 */
.L_x_1183:
[----:B------:R-:W-:Y:S01]  /*5370*/  ULEA UR10, UR36, UR37, 0x3 ;  /* 0x00000025240a7291 */ /* 0x000fe2000f8e183f */
[----:B------:R-:W-:-:S05]  /*5380*/  IMAD.U32 R0, RZ, RZ, UR38 ;  /* 0x00000026ff007e24 */ /* 0x000fca000f8e00ff */
[----:B------:R-:W-:-:S04]  /*5390*/  SHF.L.U32 R0, R0, 0x1f, RZ ;  /* 0x0000001f00007819 */ /* 0x000fc800000006ff */
[----:B------:R2:W3:Y:S01]  /*53a0*/  SYNCS.PHASECHK.TRANS64.TRYWAIT P2, [UR10+0x30850], R0 ;  /* 0x03085000ff0075a7 */ /* 0x0004e2000804014a */
[----:B------:R-:W-:Y:S05]  /*53b0*/  @!P0 BRA `(.L_x_1184) ;  /* 0x0000000000048947 */ /* 0x000fea0003800000 */
[----:B------:R-:W-:Y:S01]  /*53c0*/  BPT.TRAP 0x1 ;  /* 0x000000040000795c */ /* 0x000fe20000300000 */
.L_x_1184:
[----:B---3--:R-:W-:Y:S05]  /*53d0*/  @P2 BRA `(.L_x_1185) ;  /* 0x0000000000082947 */ /* 0x008fea0003800000 */
[----:B------:R-:W3:Y:S02]  /*53e0*/  SYNCS.PHASECHK.TRANS64.TRYWAIT P2, [UR10+0x30850], R0 ;  /* 0x03085000ff0075a7 */ /* 0x000ee4000804014a */
[----:B---3--:R-:W-:Y:S05]  /*53f0*/  @!P2 BRA `(.L_x_1186) ;  /* 0x000000f800a0a947 */ /* 0x008fea0003800000 */
.L_x_1185:
[----:B------:R-:W-:Y:S01]  /*5400*/  UIADD3 UR5, UR37, 0x400, URZ ;  /* 0x0000040025057890 */ /* 0x000fe2000fffe03f */
[----:B------:R-:W-:Y:S01]  /*5410*/  WARPGROUP.ARRIVE ;  /* 0x00000000000079c5 */ /* 0x000fe20000000000 */
[----:B------:R-:W-:Y:S01]  /*5420*/  UMOV UR15, 0x40000040 ;  /* 0x40000040000f7882 */ /* 0x000fe20000000000 */
[----:B------:R-:W-:Y:S01]  /*5430*/  PLOP3.LUT P2, PT, PT, PT, UP0, 0x80, 0x0 ;  /* 0x000000000000781c */ /* 0x000fe20003f4f008 */
[----:B------:R-:W-:Y:S01]  /*5440*/  USHF.R.U32.HI UR5, URZ, 0x4, UR5 ;  /* 0x000000043f057899 */ /* 0x000fe20008011605 */
[----:B------:R-:W-:Y:S01]  /*5450*/  PLOP3.LUT P3, PT, PT, PT, UP0, 0x80, 0x0 ;  /* 0x000000000000781c */ /* 0x000fe20003f6f008 */
[----:B01----:R-:W0:Y:S01]  /*5460*/  LDC R20, c[0x0][0x2f0] ;  /* 0x0000bc00ff147b82 */ /* 0x003e220000000800 */
[----:B------:R-:W-:Y:S01]  /*5470*/  IMAD.SHL.U32 R2, R205, 0x40, RZ ;  /* 0x00000040cd027824 */ /* 0x000fe200078e00ff */
[----:B------:R-:W-:Y:S01]  /*5480*/  ULOP3.LUT UR5, UR5, 0x3fff, URZ, 0xc0, !UPT ;  /* 0x00003fff05057892 */ /* 0x000fe2000f8ec03f */
[----:B------:R-:W-:-:S03]  /*5490*/  ULDC UR11, c[0x0][0x9dc] ;  /* 0x00027700000b7ab9 */ /* 0x000fc60000000800 */
[----:B------:R-:W-:Y:S02]  /*54a0*/  ULOP3.LUT UR5, UR5, 0x2000000, URZ, 0xfc, !UPT ;  /* 0x0200000005057892 */ /* 0x000fe4000f8efc3f */
[----:B------:R-:W1:Y:S01]  /*54b0*/  LDC R21, c[0x0][0x288] ;  /* 0x0000a200ff157b82 */ /* 0x000e620000000800 */
[----:B------:R-:W-:Y:S01]  /*54c0*/  UMOV UR18, UR11 ;  /* 0x0000000b00127c82 */ /* 0x000fe20008000000 */
[----:B------:R-:W-:Y:S01]  /*54d0*/  ULEA UR5, UR36, UR5, 0xb ;  /* 0x0000000524057291 */ /* 0x000fe2000f8e583f */
[----:B------:R-:W-:-:S06]  /*54e0*/  ULDC UR11, c[0x0][0x9e0] ;  /* 0x00027800000b7ab9 */ /* 0x000fcc0000000800 */
        /* <DEDUP_REMOVED lines=15> */
[----:B------:R-:W-:Y:S02]  /*55e0*/  UMOV UR15, 0x40000040 ;  /* 0x40000040000f7882 */ /* 0x000fe40000000000 */
[----:B------:R-:W-:Y:S01]  /*55f0*/  @UP0 ULDC UR5, c[0x0][0x44c] ;  /* 0x0001130000050ab9 */ /* 0x000fe20000000800 */
[----:B------:R-:W-:Y:S02]  /*5600*/  WARPGROUP.DEPBAR.LE gsb0, 0x0 ;  /* 0x00008000000079c5 */ /* 0x000fe40000010000 */
[----:B------:R-:W-:-:S15]  /*5610*/  WARPGROUP.ARRIVE ;  /* 0x00000000000079c5 */ /* 0x000fde0000000000 */
[----:B------:R-:W-:-:S06]  /*5620*/  NOP ;  /* 0x0000000000007918 */ /* 0x000fcc0000000000 */
[----:B------:R-:W-:Y:S03]  /*5630*/  HGMMA.64x256x16.F32.BF16 R24, R184, gdesc[UR12].tnspB, R24, gsb0 ;  /* 0x43e0000cb8187df0 */ /* 0x000fe60008001818 */
[----:B------:R-:W-:Y:S02]  /*5640*/  WARPGROUP.DEPBAR.LE gsb0, 0x0 ;  /* 0x00008000000079c5 */ /* 0x000fe40000010000 */
[----:B------:R-:W-:Y:S01]  /*5650*/  VIADD R186, R19, UR60 ;  /* 0x0000003c13ba7c36 */ /* 0x000fe20008000000 */
[----:B------:R-:W-:-:S03]  /*5660*/  IADD3 R184, -R2, 0x1, RZ ;  /* 0x0000000102b87810 */ /* 0x000fc60007ffe1ff */
[----:B--2---:R-:W-:Y:S01]  /*5670*/  @P2 IMAD.HI.U32 R0, R186, UR5, RZ ;  /* 0x00000005ba002c27 */ /* 0x004fe2000f8e00ff */
[----:B------:R-:W-:Y:S01]  /*5680*/  @UP0 ULDC UR5, c[0x0][0x450] ;  /* 0x0001140000050ab9 */ /* 0x000fe20000000800 */
[----:B------:R-:W-:Y:S02]  /*5690*/  PLOP3.LUT P2, PT, PT, PT, UP1, 0x40, 0x0 ;  /* 0x000000000000781c */ /* 0x000fe40003f4e818 */
[----:B------:R-:W-:Y:S01]  /*56a0*/  IMAD R185, R17, -0x2, R184 ;  /* 0xfffffffe11b97824 */ /* 0x000fe200078e02b8 */
[----:B------:R-:W-:Y:S01]  /*56b0*/  @P3 SHF.R.U32.HI R186, RZ, UR5, R0 ;  /* 0x00000005ffba3c19 */ /* 0x000fe20008011600 */
[----:B------:R-:W-:Y:S01]  /*56c0*/  IMAD.U32 R0, RZ, RZ, UR6 ;  /* 0x00000006ff007e24 */ /* 0x000fe2000f8e00ff */
[----:B------:R-:W-:-:S03]  /*56d0*/  ULOP3.LUT UR5, URZ, UR18, URZ, 0x33, !UPT ;  /* 0x000000123f057292 */ /* 0x000fc6000f8e333f */
[----:B------:R-:W2:Y:S01]  /*56e0*/  SHFL.IDX PT, R189, R186, RZ, 0x1c1f ;  /* 0x001c1fffbabd7589 */ /* 0x000ea200000e0000 */
[----:B------:R-:W-:-:S05]  /*56f0*/  @!P1 VIADD R0, R0, 0x30840 ;  /* 0x0003084000009836 */ /* 0x000fca0000000000 */
[----:B------:R-:W-:-:S04]  /*5700*/  @!P1 PRMT R0, RZ, 0x654, R0 ;  /* 0x00000654ff009816 */ /* 0x000fc80000000000 */
[----:B------:R0:W-:Y:S02]  /*5710*/  @!P1 SYNCS.ARRIVE.TRANS64.RED.A1T0 RZ, [R0+URZ], RZ ;  /* 0x000000ff00ff99a7 */ /* 0x0001e4000810043f */
[----:B0-----:R-:W-:-:S04]  /*5720*/  IMAD R0, R20, UR39, R185 ;  /* 0x0000002714007c24 */ /* 0x001fc8000f8e02b9 */
[----:B-1----:R-:W-:-:S04]  /*5730*/  IMAD.IADD R0, R0, 0x1, -R21 ;  /* 0x0000000100007824 */ /* 0x002fc800078e0a15 */
[C---:B------:R-:W-:Y:S02]  /*5740*/  VIADD R190, R0.reuse, UR11 ;  /* 0x0000000b00be7c36 */ /* 0x040fe40008000000 */
[----:B------:R-:W-:Y:S02]  /*5750*/  VIADD R191, R0, UR5 ;  /* 0x0000000500bf7c36 */ /* 0x000fe40008000000 */
[--C-:B--2---:R-:W-:Y:S02]  /*5760*/  IMAD.IADD R187, R190, 0x1, R189.reuse ;  /* 0x00000001bebb7824 */ /* 0x104fe400078e02bd */
[----:B------:R-:W-:Y:S01]  /*5770*/  IMAD.IADD R188, R191, 0x1, R189 ;  /* 0x00000001bfbc7824 */ /* 0x000fe200078e02bd */
[----:B------:R-:W-:Y:S06]  /*5780*/  @P2 BRA `(.L_x_1187) ;  /* 0x00000000005c2947 */ /* 0x000fec0003800000 */
[----:B------:R-:W-:Y:S01]  /*5790*/  IMAD R0, R20, UR39, R189 ;  /* 0x0000002714007c24 */ /* 0x000fe2000f8e02bd */
[----:B------:R-:W-:Y:S03]  /*57a0*/  BSSY B0, `(.L_x_1188) ;  /* 0x0000011000007945 */ /* 0x000fe60003800000 */
[----:B------:R-:W-:-:S05]  /*57b0*/  IMAD.IADD R189, R0, 0x1, -R21 ;  /* 0x0000000100bd7824 */ /* 0x000fca00078e0a15 */
[----:B------:R-:W-:-:S13]  /*57c0*/  ISETP.GT.AND P2, PT, R189, -0x1, PT ;  /* 0xffffffffbd00780c */ /* 0x000fda0003f44270 */
[----:B------:R-:W-:Y:S05]  /*57d0*/  @P2 BRA `(.L_x_1189) ;  /* 0x0000000000202947 */ /* 0x000fea0003800000 */
[----:B------:R-:W-:Y:S01]  /*57e0*/  IMAD.U32 R192, RZ, RZ, UR59 ;  /* 0x0000003bffc07e24 */ /* 0x000fe2000f8e00ff */
[----:B------:R-:W-:-:S04]  /*57f0*/  LOP3.LUT R189, RZ, R189, RZ, 0x33, !PT ;  /* 0x000000bdffbd7212 */ /* 0x000fc800078e33ff */
[----:B------:R-:W-:-:S13]  /*5800*/  ISETP.NE.AND P2, PT, R192, 0x1, PT ;  /* 0x00000001c000780c */ /* 0x000fda0003f45270 */
[----:B------:R-:W0:Y:S02]  /*5810*/  @P2 LDC.64 R184, c[0x0][0x9e8] ;  /* 0x00027a00ffb82b82 */ /* 0x000e240000000a00 */
[----:B0-----:R-:W-:-:S05]  /*5820*/  @P2 IMAD.HI.U32 R184, R189, R184, RZ ;  /* 0x000000b8bdb82227 */ /* 0x001fca00078e00ff */
[----:B------:R-:W-:-:S04]  /*5830*/  @P2 SHF.R.U32.HI R189, RZ, R185, R184 ;  /* 0x000000b9ffbd2219 */ /* 0x000fc800000116b8 */
[----:B------:R-:W-:Y:S01]  /*5840*/  LOP3.LUT R189, RZ, R189, RZ, 0x33, !PT ;  /* 0x000000bdffbd7212 */ /* 0x000fe200078e33ff */
[----:B------:R-:W-:Y:S06]  /*5850*/  BRA `(.L_x_1190) ;  /* 0x0000000000147947 */ /* 0x000fec0003800000 */
.L_x_1189:
[----:B------:R-:W-:-:S05]  /*5860*/  IMAD.U32 R192, RZ, RZ, UR59 ;  /* 0x0000003bffc07e24 */ /* 0x000fca000f8e00ff */
[----:B------:R-:W-:-:S13]  /*5870*/  ISETP.NE.AND P2, PT, R192, 0x1, PT ;  /* 0x00000001c000780c */ /* 0x000fda0003f45270 */
[----:B------:R-:W0:Y:S02]  /*5880*/  @P2 LDC.64 R184, c[0x0][0x9e8] ;  /* 0x00027a00ffb82b82 */ /* 0x000e240000000a00 */
[----:B0-----:R-:W-:-:S05]  /*5890*/  @P2 IMAD.HI.U32 R184, R189, R184, RZ ;  /* 0x000000b8bdb82227 */ /* 0x001fca00078e00ff */
[----:B------:R-:W-:-:S07]  /*58a0*/  @P2 SHF.R.U32.HI R189, RZ, R185, R184 ;  /* 0x000000b9ffbd2219 */ /* 0x000fce00000116b8 */
.L_x_1190:
[----:B------:R-:W-:Y:S05]  /*58b0*/  BSYNC B0 ;  /* 0x0000000000007941 */ /* 0x000fea0003800000 */
.L_x_1188:
[----:B------:R-:W-:-:S04]  /*58c0*/  IMAD R0, R189, R192, -R2 ;  /* 0x000000c0bd007224 */ /* 0x000fc800078e0a02 */
[----:B------:R-:W-:-:S05]  /*58d0*/  IMAD R0, R17, -0x2, R0 ;  /* 0xfffffffe11007824 */ /* 0x000fca00078e0200 */
[----:B------:R-:W-:Y:S02]  /*58e0*/  VIADDMNMX R187, R0, R192, R187, PT ;  /* 0x000000c000bb7246 */ /* 0x000fe400038001bb */
[----:B------:R-:W-:-:S07]  /*58f0*/  VIMNMX R188, R188, R0, !PT ;  /* 0x00000000bcbc7248 */ /* 0x000fce0007fe0100 */
.L_x_1187:
[----:B------:R-:W-:Y:S01]  /*5900*/  ISETP.GT.AND P2, PT, R205, -0x1, PT ;  /* 0xffffffffcd00780c */ /* 0x000fe20003f44270 */
[----:B------:R-:W0:Y:S03]  /*5910*/  SHFL.IDX PT, R189, R186, 0x1, 0x1c1f ;  /* 0x003c1f00babd7f89 */ /* 0x000e2600000e0000 */
[C---:B------:R-:W-:Y:S02]  /*5920*/  ISETP.GT.AND P5, PT, R188.reuse, RZ, P2 ;  /* 0x000000ffbc00720c */ /* 0x040fe400017a4270 */
[C---:B------:R-:W-:Y:S02]  /*5930*/  ISETP.GT.AND P4, PT, R188.reuse, 0x1, P2 ;  /* 0x00000001bc00780c */ /* 0x040fe40001784270 */
[----:B------:R-:W-:Y:S02]  /*5940*/  ISETP.LT.OR P5, PT, R187, 0x1, P5 ;  /* 0x00000001bb00780c */ /* 0x000fe40002fa1670 */
[----:B------:R-:W-:-:S02]  /*5950*/  ISETP.GT.AND P6, PT, R188, 0x8, P2 ;  /* 0x00000008bc00780c */ /* 0x000fc400017c4270 */
[----:B------:R-:W-:Y:S02]  /*5960*/  FSEL R185, R152, -INF , !P5 ;  /* 0xff80000098b97808 */ /* 0x000fe40006800000 */
[C---:B------:R-:W-:Y:S02]  /*5970*/  ISETP.GT.AND P5, PT, R188.reuse, 0x10, P2 ;  /* 0x00000010bc00780c */ /* 0x040fe400017a4270 */
[----:B------:R-:W-:Y:S02]  /*5980*/  ISETP.GT.AND P3, PT, R188, 0x9, P2 ;  /* 0x00000009bc00780c */ /* 0x000fe40001764270 */
[C---:B------:R-:W-:Y:S02]  /*5990*/  ISETP.LT.OR P5, PT, R187.reuse, 0x11, P5 ;  /* 0x00000011bb00780c */ /* 0x040fe40002fa1670 */
[----:B------:R-:W-:Y:S02]  /*59a0*/  ISETP.LT.OR P4, PT, R187, 0x2, P4 ;  /* 0x00000002bb00780c */ /* 0x000fe40002781670 */
[----:B------:R-:W-:-:S02]  /*59b0*/  FSEL R160, R160, -INF , !P5 ;  /* 0xff800000a0a07808 */ /* 0x000fc40006800000 */
[----:B------:R-:W-:Y:S01]  /*59c0*/  ISETP.GT.AND P5, PT, R188, 0x20, P2 ;  /* 0x00000020bc00780c */ /* 0x000fe200017a4270 */
[--C-:B0-----:R-:W-:Y:S01]  /*59d0*/  IMAD.IADD R184, R190, 0x1, R189.reuse ;  /* 0x00000001beb87824 */ /* 0x101fe200078e02bd */
[----:B------:R-:W-:Y:S01]  /*59e0*/  ISETP.LT.OR P6, PT, R187, 0x9, P6 ;  /* 0x00000009bb00780c */ /* 0x000fe200037c1670 */
[----:B------:R-:W-:Y:S01]  /*59f0*/  IMAD.IADD R186, R191, 0x1, R189 ;  /* 0x00000001bfba7824 */ /* 0x000fe200078e02bd */
[C---:B------:R-:W-:Y:S02]  /*5a00*/  ISETP.LT.OR P3, PT, R187.reuse, 0xa, P3 ;  /* 0x0000000abb00780c */ /* 0x040fe40001f61670 */
[----:B------:R-:W-:Y:S02]  /*5a10*/  ISETP.LT.OR P5, PT, R187, 0x21, P5 ;  /* 0x00000021bb00780c */ /* 0x000fe40002fa1670 */
[----:B------:R-:W-:Y:S02]  /*5a20*/  FSEL R0, R153, -INF , !P4 ;  /* 0xff80000099007808 */ /* 0x000fe40006000000 */
[----:B------:R-:W-:-:S02]  /*5a30*/  FSEL R156, R156, -INF , !P6 ;  /* 0xff8000009c9c7808 */ /* 0x000fc40007000000 */
[----:B------:R-:W-:Y:S02]  /*5a40*/  FSEL R157, R157, -INF , !P3 ;  /* 0xff8000009d9d7808 */ /* 0x000fe40005800000 */
[C---:B------:R-:W-:Y:S02]  /*5a50*/  ISETP.GT.AND P4, PT, R188.reuse, 0x11, P2 ;  /* 0x00000011bc00780c */ /* 0x040fe40001784270 */
[C---:B------:R-:W-:Y:S02]  /*5a60*/  ISETP.GT.AND P6, PT, R188.reuse, 0x18, P2 ;  /* 0x00000018bc00780c */ /* 0x040fe400017c4270 */
[----:B------:R-:W-:Y:S02]  /*5a70*/  ISETP.GT.AND P3, PT, R188, 0x19, P2 ;  /* 0x00000019bc00780c */ /* 0x000fe40001764270 */
[----:B------:R-:W-:Y:S02]  /*5a80*/  FSEL R168, R168, -INF , !P5 ;  /* 0xff800000a8a87808 */ /* 0x000fe40006800000 */
[----:B------:R-:W-:-:S02]  /*5a90*/  ISETP.GT.AND P5, PT, R188, 0x30, P2 ;  /* 0x00000030bc00780c */ /* 0x000fc400017a4270 */
[C---:B------:R-:W-:Y:S02]  /*5aa0*/  ISETP.LT.OR P4, PT, R187.reuse, 0x12, P4 ;  /* 0x00000012bb00780c */ /* 0x040fe40002781670 */
[C---:B------:R-:W-:Y:S02]  /*5ab0*/  ISETP.LT.OR P6, PT, R187.reuse, 0x19, P6 ;  /* 0x00000019bb00780c */ /* 0x040fe400037c1670 */
        /* <DEDUP_REMOVED lines=9> */
[----:B------:R-:W-:-:S02]  /*5b50*/  PLOP3.LUT P5, PT, PT, PT, UP1, 0x40, 0x0 ;  /* 0x000000000000781c */ /* 0x000fc40003fae818 */
[C---:B------:R-:W-:Y:S02]  /*5b60*/  ISETP.LT.OR P4, PT, R187.reuse, 0x22, P4 ;  /* 0x00000022bb00780c */ /* 0x040fe40002781670 */
[C---:B------:R-:W-:Y:S02]  /*5b70*/  ISETP.LT.OR P6, PT, R187.reuse, 0x29, P6 ;  /* 0x00000029bb00780c */ /* 0x040fe400037c1670 */
[----:B------:R-:W-:Y:S02]  /*5b80*/  ISETP.LT.OR P3, PT, R187, 0x2a, P3 ;  /* 0x0000002abb00780c */ /* 0x000fe40001f61670 */
[----:B------:R-:W-:Y:S02]  /*5b90*/  FSEL R169, R169, -INF , !P4 ;  /* 0xff800000a9a97808 */ /* 0x000fe40006000000 */
[----:B------:R-:W-:Y:S02]  /*5ba0*/  FSEL R172, R172, -INF , !P6 ;  /* 0xff800000acac7808 */ /* 0x000fe40007000000 */
[----:B------:R-:W-:-:S02]  /*5bb0*/  FSEL R173, R173, -INF , !P3 ;  /* 0xff800000adad7808 */ /* 0x000fc40005800000 */
[C---:B------:R-:W-:Y:S02]  /*5bc0*/  ISETP.GT.AND P4, PT, R188.reuse, 0x31, P2 ;  /* 0x00000031bc00780c */ /* 0x040fe40001784270 */
[C---:B------:R-:W-:Y:S02]  /*5bd0*/  ISETP.GT.AND P6, PT, R188.reuse, 0x38, P2 ;  /* 0x00000038bc00780c */ /* 0x040fe400017c4270 */
[----:B------:R-:W-:Y:S02]  /*5be0*/  ISETP.GT.AND P3, PT, R188, 0x39, P2 ;  /* 0x00000039bc00780c */ /* 0x000fe40001764270 */
[C---:B------:R-:W-:Y:S02]  /*5bf0*/  ISETP.LT.OR P4, PT, R187.reuse, 0x32, P4 ;  /* 0x00000032bb00780c */ /* 0x040fe40002781670 */
[C---:B------:R-:W-:Y:S02]  /*5c00*/  ISETP.LT.OR P6, PT, R187.reuse, 0x39, P6 ;  /* 0x00000039bb00780c */ /* 0x040fe400037c1670 */
[----:B------:R-:W-:-:S02]  /*5c10*/  ISETP.LT.OR P3, PT, R187, 0x3a, P3 ;  /* 0x0000003abb00780c */ /* 0x000fc40001f61670 */
[----:B------:R-:W-:Y:S02]  /*5c20*/  FSEL R177, R177, -INF , !P4 ;  /* 0xff800000b1b17808 */ /* 0x000fe40006000000 */
[----:B------:R-:W-:Y:S02]  /*5c30*/  FSEL R180, R180, -INF , !P6 ;  /* 0xff800000b4b47808 */ /* 0x000fe40007000000 */
[----:B------:R-:W-:Y:S01]  /*5c40*/  FSEL R181, R181, -INF , !P3 ;  /* 0xff800000b5b57808 */ /* 0x000fe20005800000 */
        /* <DEDUP_REMOVED lines=14> */
.L_x_1193:
[----:B------:R-:W-:-:S05]  /*5d30*/  IMAD.U32 R188, RZ, RZ, UR59 ;  /* 0x0000003bffbc7e24 */ /* 0x000fca000f8e00ff */
[----:B------:R-:W-:-:S13]  /*5d40*/  ISETP.NE.AND P3, PT, R188, 0x1, PT ;  /* 0x00000001bc00780c */ /* 0x000fda0003f65270 */
[----:B------:R-:W0:Y:S02]  /*5d50*/  @P3 LDC.64 R152, c[0x0][0x9e8] ;  /* 0x00027a00ff983b82 */ /* 0x000e240000000a00 */
[----:B0-----:R-:W-:-:S05]  /*5d60*/  @P3 IMAD.HI.U32 R152, R187, R152, RZ ;  /* 0x00000098bb983227 */ /* 0x001fca00078e00ff */
[----:B------:R-:W-:-:S07]  /*5d70*/  @P3 SHF.R.U32.HI R187, RZ, R153, R152 ;  /* 0x00000099ffbb3219 */ /* 0x000fce0000011698 */
.L_x_1194:
[----:B------:R-:W-:Y:S05]  /*5d80*/  BSYNC B0 ;  /* 0x0000000000007941 */ /* 0x000fea0003800000 */
.L_x_1192:
[----:B------:R-:W-:-:S04]  /*5d90*/  IMAD R2, R187, R188, -R2 ;  /* 0x000000bcbb027224 */ /* 0x000fc800078e0a02 */
[----:B------:R-:W-:-:S05]  /*5da0*/  IMAD R153, R17, -0x2, R2 ;  /* 0xfffffffe11997824 */ /* 0x000fca00078e0202 */
[----:B------:R-:W-:Y:S02]  /*5db0*/  VIADDMNMX R184, R153, R188, R184, PT ;  /* 0x000000bc99b87246 */ /* 0x000fe400038001b8 */
[----:B------:R-:W-:-:S07]  /*5dc0*/  VIMNMX R186, R186, R153, !PT ;  /* 0x00000099baba7248 */ /* 0x000fce0007fe0100 */
.L_x_1191:
[----:B------:R-:W-:Y:S01]  /*5dd0*/  FMNMX.FTZ R153, R185, R4, !PT ;  /* 0x00000004b9997209 */ /* 0x000fe20007810000 */
[----:B------:R-:W-:Y:S01]  /*5de0*/  ULDC UR5, c[0x0][0x988] ;  /* 0x0002620000057ab9 */ /* 0x000fe20000000800 */
[----:B------:R-:W-:Y:S01]  /*5df0*/  ISETP.GT.AND P4, PT, R186, RZ, P2 ;  /* 0x000000ffba00720c */ /* 0x000fe20001784270 */
[----:B------:R-:W-:Y:S01]  /*5e00*/  UMOV UR38, UR7 ;  /* 0x0000000700267c82 */ /* 0x000fe20008000000 */
[----:B------:R-:W-:Y:S01]  /*5e10*/  FMNMX.FTZ R153, R0, R153, !PT ;  /* 0x0000009900997209 */ /* 0x000fe20007810000 */
[----:B------:R-:W-:Y:S01]  /*5e20*/  UMOV UR36, UR4 ;  /* 0x0000000400247c82 */ /* 0x000fe20008000000 */
[----:B------:R-:W-:Y:S02]  /*5e30*/  ISETP.GT.AND P3, PT, R186, 0x1, P2 ;  /* 0x00000001ba00780c */ /* 0x000fe40001764270 */
[----:B------:R-:W-:Y:S02]  /*5e40*/  FMNMX.FTZ R2, R156, R153, !PT ;  /* 0x000000999c027209 */ /* 0x000fe40007810000 */
[----:B------:R-:W-:-:S02]  /*5e50*/  ISETP.LT.OR P4, PT, R184, 0x1, P4 ;  /* 0x00000001b800780c */ /* 0x000fc40002781670 */
[----:B------:R-:W-:Y:S02]  /*5e60*/  FMNMX.FTZ R153, R157, R2, !PT ;  /* 0x000000029d997209 */ /* 0x000fe40007810000 */
[----:B------:R-:W-:Y:S02]  /*5e70*/  ISETP.GT.AND P5, PT, R186, 0x8, P2 ;  /* 0x00000008ba00780c */ /* 0x000fe400017a4270 */
[----:B------:R-:W-:Y:S02]  /*5e80*/  FMNMX.FTZ R2, R160, R153, !PT ;  /* 0x00000099a0027209 */ /* 0x000fe40007810000 */
[----:B------:R-:W-:Y:S02]  /*5e90*/  ISETP.LT.OR P3, PT, R184, 0x2, P3 ;  /* 0x00000002b800780c */ /* 0x000fe40001f61670 */
[----:B------:R-:W-:Y:S02]  /*5ea0*/  FMNMX.FTZ R153, R161, R2, !PT ;  /* 0x00000002a1997209 */ /* 0x000fe40007810000 */
[----:B------:R-:W-:-:S02]  /*5eb0*/  FSEL R154, R154, -INF , !P4 ;  /* 0xff8000009a9a7808 */ /* 0x000fc40006000000 */
        /* <DEDUP_REMOVED lines=15> */
[----:B------:R-:W-:Y:S02]  /*5fb0*/  FSEL R159, R159, -INF , !P6 ;  /* 0xff8000009f9f7808 */ /* 0x000fe40007000000 */
[----:B------:R-:W-:Y:S02]  /*5fc0*/  FMNMX.FTZ R2, R180, R153, !PT ;  /* 0x00000099b4027209 */ /* 0x000fe40007810000 */
[----:B------:R-:W-:-:S02]  /*5fd0*/  ISETP.LT.OR P3, PT, R184, 0x11, P3 ;  /* 0x00000011b800780c */ /* 0x000fc40001f61670 */
[----:B------:R-:W-:Y:S02]  /*5fe0*/  FMNMX.FTZ R2, R181, R2, !PT ;  /* 0x00000002b5027209 */ /* 0x000fe40007810000 */
[C---:B------:R-:W-:Y:S02]  /*5ff0*/  ISETP.GT.AND P4, PT, R186.reuse, 0x19, P2 ;  /* 0x00000019ba00780c */ /* 0x040fe40001784270 */
[----:B------:R-:W-:Y:S01]  /*6000*/  ISETP.GT.AND P6, PT, R186, 0x18, P2 ;  /* 0x00000018ba00780c */ /* 0x000fe200017c4270 */
[----:B------:R-:W0:Y:S01]  /*6010*/  SHFL.BFLY PT, R153, R2, 0x2, 0x1f ;  /* 0x0c401f0002997f89 */ /* 0x000e2200000e0000 */
[----:B------:R-:W-:Y:S02]  /*6020*/  ISETP.LT.OR P5, PT, R184, 0x12, P5 ;  /* 0x00000012b800780c */ /* 0x000fe40002fa1670 */
[----:B------:R-:W-:Y:S02]  /*6030*/  FSEL R162, R162, -INF , !P3 ;  /* 0xff800000a2a27808 */ /* 0x000fe40005800000 */
[----:B------:R-:W-:-:S02]  /*6040*/  ISETP.LT.OR P4, PT, R184, 0x1a, P4 ;  /* 0x0000001ab800780c */ /* 0x000fc40002781670 */
[----:B------:R-:W-:Y:S02]  /*6050*/  ISETP.LT.OR P6, PT, R184, 0x19, P6 ;  /* 0x00000019b800780c */ /* 0x000fe400037c1670 */
[----:B------:R-:W-:Y:S02]  /*6060*/  FSEL R163, R163, -INF , !P5 ;  /* 0xff800000a3a37808 */ /* 0x000fe40006800000 */
[----:B------:R-:W-:Y:S02]  /*6070*/  FSEL R167, R167, -INF , !P4 ;  /* 0xff800000a7a77808 */ /* 0x000fe40006000000 */
[----:B------:R-:W-:Y:S02]  /*6080*/  ISETP.GT.AND P3, PT, R186, 0x20, P2 ;  /* 0x00000020ba00780c */ /* 0x000fe40001764270 */
[----:B------:R-:W-:Y:S02]  /*6090*/  FSEL R166, R166, -INF , !P6 ;  /* 0xff800000a6a67808 */ /* 0x000fe40007000000 */
[----:B------:R-:W-:-:S02]  /*60a0*/  ISETP.GT.AND P5, PT, R186, 0x21, P2 ;  /* 0x00000021ba00780c */ /* 0x000fc400017a4270 */
[----:B------:R-:W-:Y:S02]  /*60b0*/  ISETP.LT.OR P3, PT, R184, 0x21, P3 ;  /* 0x00000021b800780c */ /* 0x000fe40001f61670 */
[----:B------:R-:W-:Y:S02]  /*60c0*/  ISETP.GT.AND P6, PT, R186, 0x28, P2 ;  /* 0x00000028ba00780c */ /* 0x000fe400017c4270 */
[----:B------:R-:W-:Y:S02]  /*60d0*/  ISETP.LT.OR P5, PT, R184, 0x22, P5 ;  /* 0x00000022b800780c */ /* 0x000fe40002fa1670 */
[----:B0-----:R-:W-:Y:S02]  /*60e0*/  FMNMX.FTZ R153, R2, R153, !PT ;  /* 0x0000009902997209 */ /* 0x001fe40007810000 */
[----:B------:R-:W-:Y:S02]  /*60f0*/  FMNMX.FTZ R2, R154, R3, !PT ;  /* 0x000000039a027209 */ /* 0x000fe40007810000 */
[----:B------:R-:W-:Y:S01]  /*6100*/  FSEL R170, R170, -INF , !P3 ;  /* 0xff800000aaaa7808 */ /* 0x000fe20005800000 */
[----:B------:R-:W0:Y:S01]  /*6110*/  SHFL.BFLY PT, R152, R153, 0x1, 0x1f ;  /* 0x0c201f0099987f89 */ /* 0x000e2200000e0000 */
[----:B------:R-:W-:-:S02]  /*6120*/  ISETP.GT.AND P3, PT, R186, 0x29, P2 ;  /* 0x00000029ba00780c */ /* 0x000fc40001764270 */
[----:B------:R-:W-:Y:S02]  /*6130*/  FSEL R171, R171, -INF , !P5 ;  /* 0xff800000abab7808 */ /* 0x000fe40006800000 */
[----:B------:R-:W-:Y:S02]  /*6140*/  ISETP.LT.OR P6, PT, R184, 0x29, P6 ;  /* 0x00000029b800780c */ /* 0x000fe400037c1670 */
[----:B------:R-:W-:Y:S02]  /*6150*/  ISETP.GT.AND P5, PT, R186, 0x30, P2 ;  /* 0x00000030ba00780c */ /* 0x000fe400017a4270 */
[----:B------:R-:W-:Y:S02]  /*6160*/  ISETP.LT.OR P3, PT, R184, 0x2a, P3 ;  /* 0x0000002ab800780c */ /* 0x000fe40001f61670 */
[----:B------:R-:W-:Y:S02]  /*6170*/  FSEL R174, R174, -INF , !P6 ;  /* 0xff800000aeae7808 */ /* 0x000fe40007000000 */
[----:B------:R-:W-:-:S02]  /*6180*/  ISETP.GT.AND P6, PT, R186, 0x31, P2 ;  /* 0x00000031ba00780c */ /* 0x000fc400017c4270 */
[----:B------:R-:W-:Y:S02]  /*6190*/  FSEL R175, R175, -INF , !P3 ;  /* 0xff800000afaf7808 */ /* 0x000fe40005800000 */
[----:B------:R-:W-:Y:S02]  /*61a0*/  ISETP.LT.OR P5, PT, R184, 0x31, P5 ;  /* 0x00000031b800780c */ /* 0x000fe40002fa1670 */
[----:B------:R-:W-:Y:S02]  /*61b0*/  ISETP.GT.AND P3, PT, R186, 0x38, P2 ;  /* 0x00000038ba00780c */ /* 0x000fe40001764270 */
[----:B------:R-:W-:Y:S02]  /*61c0*/  ISETP.LT.OR P6, PT, R184, 0x32, P6 ;  /* 0x00000032b800780c */ /* 0x000fe400037c1670 */
[----:B------:R-:W-:Y:S02]  /*61d0*/  FSEL R178, R178, -INF , !P5 ;  /* 0xff800000b2b27808 */ /* 0x000fe40006800000 */
[----:B0-----:R-:W-:-:S02]  /*61e0*/  FMNMX.FTZ R152, R153, R152, !PT ;  /* 0x0000009899987209 */ /* 0x001fc40007810000 */
[----:B------:R-:W-:Y:S02]  /*61f0*/  FMNMX.FTZ R153, R155, R2, !PT ;  /* 0x000000029b997209 */ /* 0x000fe40007810000 */
[C---:B------:R-:W-:Y:S01]  /*6200*/  FSETP.NEU.FTZ.AND P4, PT, R152.reuse, -INF , PT ;  /* 0xff8000009800780b */ /* 0x040fe20003f9d000 */
[----:B------:R-:W-:Y:S01]  /*6210*/  FMUL.FTZ R187, R152, UR5 ;  /* 0x0000000598bb7c20 */ /* 0x000fe20008410000 */
[----:B------:R-:W-:Y:S02]  /*6220*/  FMNMX.FTZ R2, R158, R153, !PT ;  /* 0x000000999e027209 */ /* 0x000fe40007810000 */
[----:B------:R-:W-:Y:S02]  /*6230*/  ISETP.GT.AND P2, PT, R186, 0x39, P2 ;  /* 0x00000039ba00780c */ /* 0x000fe40001744270 */
[----:B------:R-:W-:Y:S02]  /*6240*/  FMNMX.FTZ R153, R159, R2, !PT ;  /* 0x000000029f997209 */ /* 0x000fe40007810000 */
[----:B------:R-:W-:-:S02]  /*6250*/  ISETP.LT.OR P3, PT, R184, 0x39, P3 ;  /* 0x00000039b800780c */ /* 0x000fc40001f61670 */
[----:B------:R-:W-:Y:S02]  /*6260*/  FMNMX.FTZ R2, R162, R153, !PT ;  /* 0x00000099a2027209 */ /* 0x000fe40007810000 */
[----:B------:R-:W-:Y:S02]  /*6270*/  FSEL R179, R179, -INF , !P6 ;  /* 0xff800000b3b37808 */ /* 0x000fe40007000000 */
[----:B------:R-:W-:Y:S02]  /*6280*/  FMNMX.FTZ R153, R163, R2, !PT ;  /* 0x00000002a3997209 */ /* 0x000fe40007810000 */
[----:B------:R-:W-:Y:S02]  /*6290*/  FSEL R2, R187, RZ, P4 ;  /* 0x000000ffbb027208 */ /* 0x000fe40002000000 */
[----:B------:R-:W-:Y:S02]  /*62a0*/  FMNMX.FTZ R188, R166, R153, !PT ;  /* 0x00000099a6bc7209 */ /* 0x000fe40007810000 */
[----:B------:R-:W-:Y:S01]  /*62b0*/  ISETP.LT.OR P2, PT, R184, 0x3a, P2 ;  /* 0x0000003ab800780c */ /* 0x000fe20001741670 */
[--C-:B------:R-:W-:Y:S01]  /*62c0*/  FFMA.FTZ R153, R185, UR5, -R2.reuse ;  /* 0x00000005b9997c23 */ /* 0x100fe20008010802 */
[----:B------:R-:W-:Y:S01]  /*62d0*/  FMNMX.FTZ R185, R167, R188, !PT ;  /* 0x000000bca7b97209 */ /* 0x000fe20007810000 */
[--C-:B------:R-:W-:Y:S01]  /*62e0*/  FFMA.FTZ R196, R0, UR5, -R2.reuse ;  /* 0x0000000500c47c23 */ /* 0x100fe20008010802 */
[----:B------:R-:W-:Y:S01]  /*62f0*/  FSEL R182, R182, -INF , !P3 ;  /* 0xff800000b6b67808 */ /* 0x000fe20005800000 */
[--C-:B------:R-:W-:Y:S01]  /*6300*/  FFMA.FTZ R198, R156, UR5, -R2.reuse ;  /* 0x000000059cc67c23 */ /* 0x100fe20008010802 */
[----:B------:R-:W-:Y:S01]  /*6310*/  FMNMX.FTZ R188, R170, R185, !PT ;  /* 0x000000b9aabc7209 */ /* 0x000fe20007810000 */
[--C-:B------:R-:W-:Y:S01]  /*6320*/  FFMA.FTZ R192, R160, UR5, -R2.reuse ;  /* 0x00000005a0c07c23 */ /* 0x100fe20008010802 */
[----:B------:R-:W-:Y:S01]  /*6330*/  FSEL R183, R183, -INF , !P2 ;  /* 0xff800000b7b77808 */ /* 0x000fe20005000000 */
[--C-:B------:R-:W-:Y:S01]  /*6340*/  FFMA.FTZ R157, R157, UR5, -R2.reuse ;  /* 0x000000059d9d7c23 */ /* 0x100fe20008010802 */
[----:B------:R-:W-:Y:S01]  /*6350*/  FMNMX.FTZ R185, R171, R188, !PT ;  /* 0x000000bcabb97209 */ /* 0x000fe20007810000 */
[--C-:B------:R-:W-:Y:S01]  /*6360*/  FFMA.FTZ R161, R161, UR5, -R2.reuse ;  /* 0x00000005a1a17c23 */ /* 0x100fe20008010802 */
[----:B------:R-:W-:Y:S01]  /*6370*/  FSEL R187, R152, RZ, P4 ;  /* 0x000000ff98bb7208 */ /* 0x000fe20002000000 */
[--C-:B------:R-:W-:Y:S01]  /*6380*/  FFMA.FTZ R194, R164, UR5, -R2.reuse ;  /* 0x00000005a4c27c23 */ /* 0x100fe20008010802 */
[----:B------:R-:W-:Y:S01]  /*6390*/  FMNMX.FTZ R0, R174, R185, !PT ;  /* 0x000000b9ae007209 */ /* 0x000fe20007810000 */
[--C-:B------:R-:W-:Y:S01]  /*63a0*/  FFMA.FTZ R165, R165, UR5, -R2.reuse ;  /* 0x00000005a5a57c23 */ /* 0x100fe20008010802 */
[----:B------:R-:W-:Y:S01]  /*63b0*/  FFMA.FTZ R188, R168, UR5, -R2 ;  /* 0x00000005a8bc7c23 */ /* 0x000fe20008010802 */
[----:B------:R-:W-:Y:S01]  /*63c0*/  FADD.FTZ R187, -R187, R4 ;  /* 0x00000004bbbb7221 */ /* 0x000fe20000010100 */
[----:B------:R-:W-:Y:S01]  /*63d0*/  FMNMX.FTZ R185, R175, R0, !PT ;  /* 0x00000000afb97209 */ /* 0x000fe20007810000 */
[--C-:B------:R-:W-:Y:S01]  /*63e0*/  FFMA.FTZ R169, R169, UR5, -R2.reuse ;  /* 0x00000005a9a97c23 */ /* 0x100fe20008010802 */
[--C-:B------:R-:W-:Y:S01]  /*63f0*/  FFMA.FTZ R190, R172, UR5, -R2.reuse ;  /* 0x00000005acbe7c23 */ /* 0x100fe20008010802 */
[--C-:B------:R-:W-:Y:S01]  /*6400*/  FFMA.FTZ R173, R173, UR5, -R2.reuse ;  /* 0x00000005adad7c23 */ /* 0x100fe20008010802 */
[----:B------:R-:W-:Y:S01]  /*6410*/  FMNMX.FTZ R0, R178, R185, !PT ;  /* 0x000000b9b2007209 */ /* 0x000fe20007810000 */
[--C-:B------:R-:W-:Y:S01]  /*6420*/  FFMA.FTZ R184, R176, UR5, -R2.reuse ;  /* 0x00000005b0b87c23 */ /* 0x100fe20008010802 */
[--C-:B------:R-:W-:Y:S01]  /*6430*/  FFMA.FTZ R177, R177, UR5, -R2.reuse ;  /* 0x00000005b1b17c23 */ /* 0x100fe20008010802 */
[--C-:B------:R-:W-:Y:S01]  /*6440*/  FFMA.FTZ R186, R180, UR5, -R2.reuse ;  /* 0x00000005b4ba7c23 */ /* 0x100fe20008010802 */
[----:B------:R-:W-:Y:S01]  /*6450*/  FMNMX.FTZ R185, R179, R0, !PT ;  /* 0x00000000b3b97209 */ /* 0x000fe20007810000 */
[----:B------:R-:W-:Y:S01]  /*6460*/  FFMA.FTZ R181, R181, UR5, -R2 ;  /* 0x00000005b5b57c23 */ /* 0x000fe20008010802 */
[----:B------:R-:W-:Y:S01]  /*6470*/  FMUL.FTZ R187, R187, UR5 ;  /* 0x00000005bbbb7c20 */ /* 0x000fe20008410000 */
[----:B------:R-:W-:Y:S01]  /*6480*/  MUFU.EX2 R153, R153 ;  /* 0x0000009900997308 */ /* 0x000fe20000000800 */
[----:B------:R-:W-:-:S04]  /*6490*/  FMNMX.FTZ R0, R182, R185, !PT ;  /* 0x000000b9b6007209 */ /* 0x000fc80007810000 */
[----:B------:R-:W-:-:S03]  /*64a0*/  FMNMX.FTZ R0, R183, R0, !PT ;  /* 0x00000000b7007209 */ /* 0x000fc60007810000 */
[----:B------:R-:W-:Y:S02]  /*64b0*/  MUFU.EX2 R196, R196 ;  /* 0x000000c400c47308 */ /* 0x000fe40000000800 */
[----:B------:R-:W0:Y:S06]  /*64c0*/  SHFL.BFLY PT, R185, R0, 0x2, 0x1f ;  /* 0x0c401f0000b97f89 */ /* 0x000e2c00000e0000 */
[----:B------:R-:W-:Y:S08]  /*64d0*/  MUFU.EX2 R198, R198 ;  /* 0x000000c600c67308 */ /* 0x000ff00000000800 */
[----:B------:R-:W-:Y:S08]  /*64e0*/  MUFU.EX2 R157, R157 ;  /* 0x0000009d009d7308 */ /* 0x000ff00000000800 */
[----:B------:R-:W-:Y:S01]  /*64f0*/  MUFU.EX2 R192, R192 ;  /* 0x000000c000c07308 */ /* 0x000fe20000000800 */
[----:B0-----:R-:W-:-:S05]  /*6500*/  FMNMX.FTZ R185, R0, R185, !PT ;  /* 0x000000b900b97209 */ /* 0x001fca0007810000 */
[----:B------:R-:W0:Y:S02]  /*6510*/  SHFL.BFLY PT, R156, R185, 0x1, 0x1f ;  /* 0x0c201f00b99c7f89 */ /* 0x000e2400000e0000 */
[----:B------:R-:W1:Y:S08]  /*6520*/  MUFU.EX2 R0, R187 ;  /* 0x000000bb00007308 */ /* 0x000e700000000800 */
[----:B------:R-:W2:Y:S08]  /*6530*/  MUFU.EX2 R161, R161 ;  /* 0x000000a100a17308 */ /* 0x000eb00000000800 */
[----:B------:R-:W-:Y:S01]  /*6540*/  MUFU.EX2 R194, R194 ;  /* 0x000000c200c27308 */ /* 0x000fe20000000800 */
[----:B0-----:R-:W-:-:S07]  /*6550*/  FMNMX.FTZ R156, R185, R156, !PT ;  /* 0x0000009cb99c7209 */ /* 0x001fce0007810000 */
[----:B------:R-:W-:Y:S01]  /*6560*/  MUFU.EX2 R165, R165 ;  /* 0x000000a500a57308 */ /* 0x000fe20000000800 */
[C---:B------:R-:W-:Y:S01]  /*6570*/  FSETP.NEU.FTZ.AND P2, PT, R156.reuse, -INF , PT ;  /* 0xff8000009c00780b */ /* 0x040fe20003f5d000 */
[----:B------:R-:W-:-:S03]  /*6580*/  FMUL.FTZ R160, R156, UR5 ;  /* 0x000000059ca07c20 */ /* 0x000fc60008410000 */
[----:B------:R-:W-:-:S03]  /*6590*/  FSEL R2, R156, RZ, P2 ;  /* 0x000000ff9c027208 */ /* 0x000fc60001000000 */
[----:B------:R-:W-:Y:S01]  /*65a0*/  MUFU.EX2 R188, R188 ;  /* 0x000000bc00bc7308 */ /* 0x000fe20000000800 */
[----:B------:R-:W-:Y:S02]  /*65b0*/  FSEL R160, R160, RZ, P2 ;  /* 0x000000ffa0a07208 */ /* 0x000fe40001000000 */
[----:B------:R-:W-:Y:S01]  /*65c0*/  ISETP.GT.AND P2, PT, R205, UR58, PT ;  /* 0x0000003acd007c0c */ /* 0x000fe2000bf44270 */
[----:B------:R-:W-:Y:S01]  /*65d0*/  FADD.FTZ R2, -R2, R3 ;  /* 0x0000000302027221 */ /* 0x000fe20000010100 */
[----:B-1----:R-:W-:Y:S01]  /*65e0*/  FFMA.FTZ R3, R0, R16, R153 ;  /* 0x0000001000037223 */ /* 0x002fe20000010099 */
[--C-:B------:R-:W-:Y:S01]  /*65f0*/  FFMA.FTZ R197, R154, UR5, -R160.reuse ;  /* 0x000000059ac57c23 */ /* 0x100fe200080108a0 */
[--C-:B------:R-:W-:Y:S01]  /*6600*/  FFMA.FTZ R4, R155, UR5, -R160.reuse ;  /* 0x000000059b047c23 */ /* 0x100fe200080108a0 */
[----:B------:R-:W-:Y:S01]  /*6610*/  FMUL.FTZ R2, R2, UR5 ;  /* 0x0000000502027c20 */ /* 0x000fe20008410000 */
[--C-:B------:R-:W-:Y:S01]  /*6620*/  FFMA.FTZ R199, R158, UR5, -R160.reuse ;  /* 0x000000059ec77c23 */ /* 0x100fe200080108a0 */
[--C-:B------:R-:W-:Y:S01]  /*6630*/  FFMA.FTZ R154, R159, UR5, -R160.reuse ;  /* 0x000000059f9a7c23 */ /* 0x100fe200080108a0 */
[--C-:B------:R-:W-:Y:S01]  /*6640*/  FFMA.FTZ R193, R162, UR5, -R160.reuse ;  /* 0x00000005a2c17c23 */ /* 0x100fe200080108a0 */
        /* <DEDUP_REMOVED lines=8> */
[----:B------:R-:W0:Y:S01]  /*66d0*/  MUFU.EX2 R2, R2 ;  /* 0x0000000200027308 */ /* 0x000e220000000800 */
[----:B------:R-:W-:Y:S01]  /*66e0*/  FADD.FTZ R3, R157, R16 ;  /* 0x000000109d037221 */ /* 0x000fe20000010000 */
[--C-:B------:R-:W-:Y:S01]  /*66f0*/  FFMA.FTZ R191, R174, UR5, -R160.reuse ;  /* 0x00000005aebf7c23 */ /* 0x100fe200080108a0 */
[--C-:B------:R-:W-:Y:S01]  /*6700*/  FFMA.FTZ R185, R178, UR5, -R160.reuse ;  /* 0x00000005b2b97c23 */ /* 0x100fe200080108a0 */
[--C-:B------:R-:W-:Y:S01]  /*6710*/  FFMA.FTZ R179, R179, UR5, -R160.reuse ;  /* 0x00000005b3b37c23 */ /* 0x100fe200080108a0 */
[----:B------:R-:W-:Y:S01]  /*6720*/  FADD.FTZ R166, R192, R3 ;  /* 0x00000003c0a67221 */ /* 0x000fe20000010000 */
[----:B------:R-:W-:Y:S01]  /*6730*/  FFMA.FTZ R182, R182, UR5, -R160 ;  /* 0x00000005b6b67c23 */ /* 0x000fe200080108a0 */
[----:B------:R-:W-:Y:S01]  /*6740*/  IMAD.U32 R155, RZ, RZ, UR10 ;  /* 0x0000000aff9b7e24 */ /* 0x000fe2000f8e00ff */
[----:B------:R-:W1:Y:S01]  /*6750*/  MUFU.EX2 R4, R4 ;  /* 0x0000000400047308 */ /* 0x000e620000000800 */
[----:B------:R-:W-:Y:S01]  /*6760*/  F2FP.BF16.F32.PACK_AB R196, R196, R153 ;  /* 0x00000099c4c4723e */ /* 0x000fe200000010ff */
[----:B------:R-:W-:Y:S01]  /*6770*/  VIADD R205, R205, 0xffffffff ;  /* 0xffffffffcdcd7836 */ /* 0x000fe20000000000 */
[----:B------:R-:W-:Y:S01]  /*6780*/  F2FP.BF16.F32.PACK_AB R198, R157, R198 ;  /* 0x000000c69dc6723e */ /* 0x000fe200000010ff */
[----:B------:R-:W-:Y:S01]  /*6790*/  @!P1 VIADD R155, R155, 0x30860 ;  /* 0x000308609b9b9836 */ /* 0x000fe20000000000 */
[----:B--2---:R-:W-:-:S03]  /*67a0*/  F2FP.BF16.F32.PACK_AB R192, R161, R192 ;  /* 0x000000c0a1c0723e */ /* 0x004fc600000010ff */
[----:B------:R-:W2:Y:S01]  /*67b0*/  MUFU.EX2 R199, R199 ;  /* 0x000000c700c77308 */ /* 0x000ea20000000800 */
[----:B0-----:R-:W-:Y:S01]  /*67c0*/  FFMA.FTZ R5, R2, R5, R197 ;  /* 0x0000000502057223 */ /* 0x001fe200000100c5 */
[----:B------:R-:W-:-:S04]  /*67d0*/  @!P1 PRMT R155, RZ, 0x654, R155 ;  /* 0x00000654ff9b9816 */ /* 0x000fc8000000009b */
[----:B------:R0:W-:Y:S02]  /*67e0*/  @!P1 SYNCS.ARRIVE.TRANS64.RED.A1T0 RZ, [R155+URZ], RZ ;  /* 0x000000ff9bff99a7 */ /* 0x0001e4000810043f */
[----:B------:R-:W3:Y:S01]  /*67f0*/  MUFU.EX2 R154, R154 ;  /* 0x0000009a009a7308 */ /* 0x000ee20000000800 */
[C---:B-1----:R-:W-:Y:S01]  /*6800*/  FADD.FTZ R16, R4.reuse, R5 ;  /* 0x0000000504107221 */ /* 0x042fe20000010000 */
[----:B------:R-:W-:Y:S01]  /*6810*/  FADD.FTZ R5, R161, R166 ;  /* 0x000000a6a1057221 */ /* 0x000fe20000010000 */
[--C-:B------:R-:W-:Y:S01]  /*6820*/  FFMA.FTZ R166, R175, UR5, -R160.reuse ;  /* 0x00000005afa67c23 */ /* 0x100fe200080108a0 */
[----:B------:R-:W-:Y:S01]  /*6830*/  FFMA.FTZ R160, R183, UR5, -R160 ;  /* 0x00000005b7a07c23 */ /* 0x000fe200080108a0 */
[----:B------:R-:W-:Y:S01]  /*6840*/  F2FP.BF16.F32.PACK_AB R197, R4, R197 ;  /* 0x000000c504c5723e */ /* 0x000fe200000010ff */
[----:B------:R-:W-:Y:S01]  /*6850*/  FADD.FTZ R168, R194, R5 ;  /* 0x00000005c2a87221 */ /* 0x000fe20000010000 */
[----:B------:R-:W-:Y:S01]  /*6860*/  F2FP.BF16.F32.PACK_AB R194, R165, R194 ;  /* 0x000000c2a5c2723e */ /* 0x000fe200000010ff */
[----:B------:R-:W1:Y:S01]  /*6870*/  MUFU.EX2 R193, R193 ;  /* 0x000000c100c17308 */ /* 0x000e620000000800 */
[----:B--2---:R-:W-:Y:S01]  /*6880*/  FADD.FTZ R3, R199, R16 ;  /* 0x00000010c7037221 */ /* 0x004fe20000010000 */
[----:B------:R-:W-:Y:S01]  /*6890*/  FADD.FTZ R5, R165, R168 ;  /* 0x000000a8a5057221 */ /* 0x000fe20000010000 */
[----:B------:R-:W-:-:S03]  /*68a0*/  IMAD.MOV.U32 R4, RZ, RZ, R152 ;  /* 0x000000ffff047224 */ /* 0x000fc600078e0098 */
[----:B------:R-:W-:Y:S02]  /*68b0*/  FADD.FTZ R168, R188, R5 ;  /* 0x00000005bca87221 */ /* 0x000fe40000010000 */
[----:B------:R-:W2:Y:S01]  /*68c0*/  MUFU.EX2 R158, R158 ;  /* 0x0000009e009e7308 */ /* 0x000ea20000000800 */
[C---:B---3--:R-:W-:Y:S01]  /*68d0*/  FADD.FTZ R16, R154.reuse, R3 ;  /* 0x000000039a107221 */ /* 0x048fe20000010000 */
[----:B------:R-:W-:-:S06]  /*68e0*/  F2FP.BF16.F32.PACK_AB R199, R154, R199 ;  /* 0x000000c79ac7723e */ /* 0x000fcc00000010ff */
[----:B------:R-:W3:Y:S01]  /*68f0*/  MUFU.EX2 R195, R195 ;  /* 0x000000c300c37308 */ /* 0x000ee20000000800 */
[----:B-1----:R-:W-:-:S07]  /*6900*/  FADD.FTZ R3, R193, R16 ;  /* 0x00000010c1037221 */ /* 0x002fce0000010000 */
[----:B------:R-:W1:Y:S01]  /*6910*/  MUFU.EX2 R169, R169 ;  /* 0x000000a900a97308 */ /* 0x000e620000000800 */
[C---:B--2---:R-:W-:Y:S01]  /*6920*/  FADD.FTZ R16, R158.reuse, R3 ;  /* 0x000000039e107221 */ /* 0x044fe20000010000 */
[----:B------:R-:W-:-:S06]  /*6930*/  F2FP.BF16.F32.PACK_AB R193, R158, R193 ;  /* 0x000000c19ec1723e */ /* 0x000fcc00000010ff */
[----:B------:R-:W2:Y:S01]  /*6940*/  MUFU.EX2 R162, R162 ;  /* 0x000000a200a27308 */ /* 0x000ea20000000800 */
[----:B---3--:R-:W-:-:S07]  /*6950*/  FADD.FTZ R3, R195, R16 ;  /* 0x00000010c3037221 */ /* 0x008fce0000010000 */
[----:B------:R-:W3:Y:S01]  /*6960*/  MUFU.EX2 R190, R190 ;  /* 0x000000be00be7308 */ /* 0x000ee20000000800 */
[C---:B-1----:R-:W-:Y:S01]  /*6970*/  FADD.FTZ R5, R169.reuse, R168 ;  /* 0x000000a8a9057221 */ /* 0x042fe20000010000 */
[----:B------:R-:W-:-:S06]  /*6980*/  F2FP.BF16.F32.PACK_AB R188, R169, R188 ;  /* 0x000000bca9bc723e */ /* 0x000fcc00000010ff */
[----:B------:R-:W1:Y:S01]  /*6990*/  MUFU.EX2 R189, R189 ;  /* 0x000000bd00bd7308 */ /* 0x000e620000000800 */
[C---:B--2---:R-:W-:Y:S01]  /*69a0*/  FADD.FTZ R16, R162.reuse, R3 ;  /* 0x00000003a2107221 */ /* 0x044fe20000010000 */
[----:B------:R-:W-:-:S06]  /*69b0*/  F2FP.BF16.F32.PACK_AB R195, R162, R195 ;  /* 0x000000c3a2c3723e */ /* 0x000fcc00000010ff */
[----:B------:R-:W2:Y:S01]  /*69c0*/  MUFU.EX2 R173, R173 ;  /* 0x000000ad00ad7308 */ /* 0x000ea20000000800 */
[----:B---3--:R-:W-:-:S07]  /*69d0*/  FADD.FTZ R168, R190, R5 ;  /* 0x00000005bea87221 */ /* 0x008fce0000010000 */
[----:B------:R-:W3:Y:S01]  /*69e0*/  MUFU.EX2 R164, R164 ;  /* 0x000000a400a47308 */ /* 0x000ee20000000800 */
[----:B-1----:R-:W-:-:S07]  /*69f0*/  FADD.FTZ R3, R189, R16 ;  /* 0x00000010bd037221 */ /* 0x002fce0000010000 */
[----:B------:R-:W1:Y:S01]  /*6a00*/  MUFU.EX2 R184, R184 ;  /* 0x000000b800b87308 */ /* 0x000e620000000800 */
[C---:B--2---:R-:W-:Y:S01]  /*6a10*/  FADD.FTZ R5, R173.reuse, R168 ;  /* 0x000000a8ad057221 */ /* 0x044fe20000010000 */
[----:B------:R-:W-:-:S06]  /*6a20*/  F2FP.BF16.F32.PACK_AB R190, R173, R190 ;  /* 0x000000beadbe723e */ /* 0x000fcc00000010ff */
[----:B------:R-:W2:Y:S01]  /*6a30*/  MUFU.EX2 R191, R191 ;  /* 0x000000bf00bf7308 */ /* 0x000ea20000000800 */
[C---:B---3--:R-:W-:Y:S01]  /*6a40*/  FADD.FTZ R16, R164.reuse, R3 ;  /* 0x00000003a4107221 */ /* 0x048fe20000010000 */
[----:B------:R-:W-:-:S06]  /*6a50*/  F2FP.BF16.F32.PACK_AB R189, R164, R189 ;  /* 0x000000bda4bd723e */ /* 0x000fcc00000010ff */
[----:B------:R-:W3:Y:S01]  /*6a60*/  MUFU.EX2 R177, R177 ;  /* 0x000000b100b17308 */ /* 0x000ee20000000800 */
[----:B-1----:R-:W-:-:S07]  /*6a70*/  FADD.FTZ R168, R184, R5 ;  /* 0x00000005b8a87221 */ /* 0x002fce0000010000 */
[----:B------:R-:W1:Y:S01]  /*6a80*/  MUFU.EX2 R166, R166 ;  /* 0x000000a600a67308 */ /* 0x000e620000000800 */
[----:B--2---:R-:W-:-:S07]  /*6a90*/  FADD.FTZ R3, R191, R16 ;  /* 0x00000010bf037221 */ /* 0x004fce0000010000 */
[----:B------:R-:W2:Y:S01]  /*6aa0*/  MUFU.EX2 R185, R185 ;  /* 0x000000b900b97308 */ /* 0x000ea20000000800 */
[C---:B---3--:R-:W-:Y:S01]  /*6ab0*/  FADD.FTZ R5, R177.reuse, R168 ;  /* 0x000000a8b1057221 */ /* 0x048fe20000010000 */
[----:B------:R-:W-:-:S06]  /*6ac0*/  F2FP.BF16.F32.PACK_AB R184, R177, R184 ;  /* 0x000000b8b1b8723e */ /* 0x000fcc00000010ff */
[----:B------:R-:W3:Y:S01]  /*6ad0*/  MUFU.EX2 R179, R179 ;  /* 0x000000b300b37308 */ /* 0x000ee20000000800 */
[C---:B-1----:R-:W-:Y:S01]  /*6ae0*/  FADD.FTZ R168, R166.reuse, R3 ;  /* 0x00000003a6a87221 */ /* 0x042fe20000010000 */
[----:B------:R-:W-:Y:S01]  /*6af0*/  F2FP.BF16.F32.PACK_AB R191, R166, R191 ;  /* 0x000000bfa6bf723e */ /* 0x000fe200000010ff */
[----:B------:R-:W-:-:S05]  /*6b00*/  IMAD.MOV.U32 R3, RZ, RZ, R156 ;  /* 0x000000ffff037224 */ /* 0x000fca00078e009c */
[----:B------:R-:W1:Y:S01]  /*6b10*/  MUFU.EX2 R186, R186 ;  /* 0x000000ba00ba7308 */ /* 0x000e620000000800 */
[----:B--2---:R-:W-:-:S07]  /*6b20*/  FADD.FTZ R168, R185, R168 ;  /* 0x000000a8b9a87221 */ /* 0x004fce0000010000 */
[----:B------:R-:W2:Y:S01]  /*6b30*/  MUFU.EX2 R187, R182 ;  /* 0x000000b600bb7308 */ /* 0x000ea20000000800 */
[C---:B---3--:R-:W-:Y:S01]  /*6b40*/  FADD.FTZ R168, R179.reuse, R168 ;  /* 0x000000a8b3a87221 */ /* 0x048fe20000010000 */
[----:B------:R-:W-:-:S06]  /*6b50*/  F2FP.BF16.F32.PACK_AB R185, R179, R185 ;  /* 0x000000b9b3b9723e */ /* 0x000fcc00000010ff */
[----:B------:R-:W3:Y:S01]  /*6b60*/  MUFU.EX2 R181, R181 ;  /* 0x000000b500b57308 */ /* 0x000ee20000000800 */
[----:B-1----:R-:W-:-:S07]  /*6b70*/  FADD.FTZ R16, R186, R5 ;  /* 0x00000005ba107221 */ /* 0x002fce0000010000 */
[----:B------:R-:W1:Y:S01]  /*6b80*/  MUFU.EX2 R160, R160 ;  /* 0x000000a000a07308 */ /* 0x000e620000000800 */
[----:B--2---:R-:W-:Y:S01]  /*6b90*/  FADD.FTZ R168, R187, R168 ;  /* 0x000000a8bba87221 */ /* 0x004fe20000010000 */
[C---:B---3--:R-:W-:Y:S01]  /*6ba0*/  FADD.FTZ R16, R181.reuse, R16 ;  /* 0x00000010b5107221 */ /* 0x048fe20000010000 */
[----:B------:R-:W-:Y:S02]  /*6bb0*/  F2FP.BF16.F32.PACK_AB R186, R181, R186 ;  /* 0x000000bab5ba723e */ /* 0x000fe400000010ff */
[C---:B-1----:R-:W-:Y:S01]  /*6bc0*/  FADD.FTZ R5, R160.reuse, R168 ;  /* 0x000000a8a0057221 */ /* 0x042fe20000010000 */
[----:B------:R-:W-:Y:S01]  /*6bd0*/  F2FP.BF16.F32.PACK_AB R187, R160, R187 ;  /* 0x000000bba0bb723e */ /* 0x000fe200000010ff */
[----:B0-----:R-:W-:Y:S06]  /*6be0*/  @P2 BRA `(.L_x_1195) ;  /* 0xffffffd800242947 */ /* 0x001fec000383ffff */
[----:B------:R-:W-:Y:S01]  /*6bf0*/  IMAD.MOV.U32 R3, RZ, RZ, R156 ;  /* 0x000000ffff037224 */ /* 0x000fe200078e009c */
[----:B------:R-:W-:Y:S01]  /*6c00*/  UMOV UR36, UR4 ;  /* 0x0000000400247c82 */ /* 0x000fe20008000000 */
[----:B------:R-:W-:Y:S01]  /*6c10*/  IMAD.MOV.U32 R4, RZ, RZ, R152 ;  /* 0x000000ffff047224 */ /* 0x000fe200078e0098 */
[----:B------:R-:W-:-:S06]  /*6c20*/  UMOV UR38, UR7 ;  /* 0x0000000700267c82 */ /* 0x000fcc0008000000 */
.L_x_1178:
[----:B------:R-:W0:Y:S01]  /*6c30*/  LDC R152, c[0x0][0x448] ;  /* 0x00011200ff987b82 */ /* 0x000e220000000800 */
[----:B------:R-:W-:Y:S01]  /*6c40*/  UIADD3 UR4, UR60, 0x7f, URZ ;  /* 0x0000007f3c047890 */ /* 0x000fe2000fffe03f */
[----:B------:R-:W-:-:S05]  /*6c50*/  IADD3 R155, -R21, 0x1, RZ ;  /* 0x00000001159b7810 */ /* 0x000fca0007ffe1ff */
[----:B------:R-:W-:Y:S01]  /*6c60*/  IMAD.U32 R21, RZ, RZ, UR4 ;  /* 0x00000004ff157e24 */ /* 0x000fe2000f8e00ff */
[----:B------:R-:W1:Y:S01]  /*6c70*/  LDC R154, c[0x0][0x9e4] ;  /* 0x00027900ff9a7b82 */ /* 0x000e620000000800 */
[----:B------:R-:W-:Y:S01]  /*6c80*/  IMAD R20, R20, UR39, R155 ;  /* 0x0000002714147c24 */ /* 0x000fe2000f8e029b */
[----:B0-----:R-:W-:Y:S02]  /*6c90*/  ISETP.NE.AND P5, PT, R152, 0x1, PT ;  /* 0x000000019800780c */ /* 0x001fe40003fa5270 */
[----:B-1----:R-:W-:-:S11]  /*6ca0*/  ISETP.GE.AND P6, PT, R154, 0x1, PT ;  /* 0x000000019a00780c */ /* 0x002fd60003fc6270 */
[----:B------:R-:W0:Y:S08]  /*6cb0*/  @P5 LDC R152, c[0x0][0x44c] ;  /* 0x00011300ff985b82 */ /* 0x000e300000000800 */
[----:B------:R-:W1:Y:S01]  /*6cc0*/  @P5 LDC R153, c[0x0][0x450] ;  /* 0x00011400ff995b82 */ /* 0x000e620000000800 */
[----:B0-----:R-:W-:-:S05]  /*6cd0*/  @P5 IMAD.HI.U32 R152, R152, UR4, RZ ;  /* 0x0000000498985c27 */ /* 0x001fca000f8e00ff */
[----:B-1----:R-:W-:-:S05]  /*6ce0*/  @P5 SHF.R.U32.HI R21, RZ, R153, R152 ;  /* 0x00000099ff155219 */ /* 0x002fca0000011698 */
[----:B------:R-:W-:-:S04]  /*6cf0*/  IMAD.IADD R21, R20, 0x1, R21 ;  /* 0x0000000114157824 */ /* 0x000fc800078e0215 */
[----:B------:R-:W-:Y:S01]  /*6d00*/  VIADD R20, R21, -UR18 ;  /* 0x8000001215147c36 */ /* 0x000fe20008000000 */
[----:B------:R-:W-:Y:S06]  /*6d10*/  @!P6 BRA `(.L_x_1196) ;  /* 0x00000000003ce947 */ /* 0x000fec0003800000 */
[----:B------:R-:W-:-:S13]  /*6d20*/  ISETP.GT.AND P2, PT, R21, -0x1, PT ;  /* 0xffffffff1500780c */ /* 0x000fda0003f44270 */
[----:B------:R-:W-:Y:S05]  /*6d30*/  @P2 BRA `(.L_x_1197) ;  /* 0x00000000001c2947 */ /* 0x000fea0003800000 */
[----:B------:R-:W-:Y:S02]  /*6d40*/  ISETP.NE.AND P2, PT, R154, 0x1, PT ;  /* 0x000000019a00780c */ /* 0x000fe40003f45270 */
[----:B------:R-:W-:-:S11]  /*6d50*/  LOP3.LUT R21, RZ, R21, RZ, 0x33, !PT ;  /* 0x00000015ff157212 */ /* 0x000fd600078e33ff */
[----:B------:R-:W0:Y:S02]  /*6d60*/  @P2 LDC.64 R152, c[0x0][0x9e8] ;  /* 0x00027a00ff982b82 */ /* 0x000e240000000a00 */
[----:B0-----:R-:W-:-:S05]  /*6d70*/  @P2 IMAD.HI.U32 R152, R21, R152, RZ ;  /* 0x0000009815982227 */ /* 0x001fca00078e00ff */
[----:B------:R-:W-:-:S04]  /*6d80*/  @P2 SHF.R.U32.HI R21, RZ, R153, R152 ;  /* 0x00000099ff152219 */ /* 0x000fc80000011698 */
[----:B------:R-:W-:Y:S01]  /*6d90*/  LOP3.LUT R21, RZ, R21, RZ, 0x33, !PT ;  /* 0x00000015ff157212 */ /* 0x000fe200078e33ff */
[----:B------:R-:W-:Y:S06]  /*6da0*/  BRA `(.L_x_1198) ;  /* 0x0000000000107947 */ /* 0x000fec0003800000 */
.L_x_1197:
[----:B------:R-:W-:-:S13]  /*6db0*/  ISETP.NE.AND P2, PT, R154, 0x1, PT ;  /* 0x000000019a00780c */ /* 0x000fda0003f45270 */
[----:B------:R-:W0:Y:S02]  /*6dc0*/  @P2 LDC.64 R152, c[0x0][0x9e8] ;  /* 0x00027a00ff982b82 */ /* 0x000e240000000a00 */
[----:B0-----:R-:W-:-:S05]  /*6dd0*/  @P2 IMAD.HI.U32 R152, R21, R152, RZ ;  /* 0x0000009815982227 */ /* 0x001fca00078e00ff */
[----:B------:R-:W-:-:S07]  /*6de0*/  @P2 SHF.R.U32.HI R21, RZ, R153, R152 ;  /* 0x00000099ff152219 */ /* 0x000fce0000011698 */
.L_x_1198:
[----:B------:R-:W-:-:S05]  /*6df0*/  IMAD R21, R21, R154, RZ ;  /* 0x0000009a15157224 */ /* 0x000fca00078e02ff */
[----:B------:R-:W-:-:S07]  /*6e00*/  VIMNMX R20, R20, R21, !PT ;  /* 0x0000001514147248 */ /* 0x000fce0007fe0100 */
.L_x_1196:
[----:B------:R-:W-:Y:S01]  /*6e10*/  VIADD R20, R20, 0x3f ;  /* 0x0000003f14147836 */ /* 0x000fe20000000000 */
[----:B------:R-:W-:-:S04]  /*6e20*/  R2UR UR4, R22 ;  /* 0x00000000160472ca */ /* 0x000fc800000e0000 */
[----:B------:R-:W-:-:S04]  /*6e30*/  SHF.R.S32.HI R21, RZ, 0x1f, R20 ;  /* 0x0000001fff157819 */ /* 0x000fc80000011414 */
[----:B------:R-:W-:-:S04]  /*6e40*/  LEA.HI R21, R21, R20, RZ, 0x6 ;  /* 0x0000001415157211 */ /* 0x000fc800078f30ff */
[----:B------:R-:W-:-:S04]  /*6e50*/  SHF.R.S32.HI R20, RZ, 0x6, R21 ;  /* 0x00000006ff147819 */ /* 0x000fc80000011415 */
[----:B------:R-:W-:-:S04]  /*6e60*/  VIMNMX R20, R20, UR4, !PT ;  /* 0x0000000414147c48 */ /* 0x000fc8000ffe0100 */
[----:B------:R-:W-:-:S13]  /*6e70*/  ISETP.GE.AND P2, PT, R205, R20, PT ;  /* 0x00000014cd00720c */ /* 0x000fda0003f46270 */
[----:B------:R-:W-:Y:S05]  /*6e80*/  @!P2 BRA `(.L_x_1199) ;  /* 0x0000001c0028a947 */ /* 0x000fea0003800000 */
[----:B------:R-:W-:Y:S01]  /*6e90*/  IMAD.MOV.U32 R218, RZ, RZ, R3 ;  /* 0x000000ffffda7224 */ /* 0x000fe200078e0003 */
[----:B------:R-:W-:Y:S01]  /*6ea0*/  UMOV UR6, UR38 ;  /* 0x0000002600067c82 */ /* 0x000fe20008000000 */
[----:B------:R-:W-:Y:S01]  /*6eb0*/  IMAD.MOV.U32 R21, RZ, RZ, R4 ;  /* 0x000000ffff157224 */ /* 0x000fe200078e0004 */
[----:B------:R-:W-:Y:S01]  /*6ec0*/  UMOV UR4, UR36 ;  /* 0x0000002400047c82 */ /* 0x000fe20008000000 */
[----:B------:R-:W-:-:S05]  /*6ed0*/  ULDC UR58, c[0x0][0x988] ;  /* 0x00026200003a7ab9 */ /* 0x000fca0000000800 */
.L_x_1208:
[----:B------:R-:W-:-:S04]  /*6ee0*/  UIADD3 UR7, UR4, 0x1, URZ ;  /* 0x0000000104077890 */ /* 0x000fc8000fffe03f */
[----:B------:R-:W-:-:S04]  /*6ef0*/  UISETP.NE.AND UP0, UPT, UR7, 0x2, UPT ;  /* 0x000000020700788c */ /* 0x000fc8000bf05270 */
[----:B------:R-:W-:Y:S02]  /*6f00*/  USEL UR7, UR7, URZ, UP0 ;  /* 0x0000003f07077287 */ /* 0x000fe40008000000 */
[----:B------:R-:W-:-:S04]  /*6f10*/  USEL UR38, URZ, 0x1, UP0 ;  /* 0x000000013f267887 */ /* 0x000fc80008000000 */
[----:B------:R-:W-:Y:S01]  /*6f20*/  ULOP3.LUT UR38, UR6, UR38, URZ, 0x3c, !UPT ;  /* 0x0000002606267292 */ /* 0x000fe2000f8e3c3f */
[----:B------:R-:W-:Y:S01]  /*6f30*/  UMOV UR36, UR7 ;  /* 0x0000000700247c82 */ /* 0x000fe20008000000 */
[----:B------:R-:W-:Y:S10]  /*6f40*/  @!P0 BRA `(.L_x_1200) ;  /* 0x0000000000048947 */ /* 0x000ff40003800000 */
[----:B------:R-:W-:Y:S01]  /*6f50*/  BPT.TRAP 0x1 ;  /* 0x000000040000795c */ /* 0x000fe20000300000 */
.L_x_1200:
[----:B------:R-:W-:Y:S01]  /*6f60*/  ULEA UR5, UR36, UR37, 0x3 ;  /* 0x0000002524057291 */ /* 0x000fe2000f8e183f */
[----:B------:R-:W-:-:S05]  /*6f70*/  IMAD.U32 R3, RZ, RZ, UR38 ;  /* 0x00000026ff037e24 */ /* 0x000fca000f8e00ff */
[----:B------:R-:W-:-:S04]  /*6f80*/  SHF.L.U32 R3, R3, 0x1f, RZ ;  /* 0x0000001f03037819 */ /* 0x000fc800000006ff */
[----:B------:R0:W1:Y:S01]  /*6f90*/  SYNCS.PHASECHK.TRANS64.TRYWAIT P2, [UR5+0x30830], R3 ;  /* 0x03083003ff0075a7 */ /* 0x0000620008040145 */
[----:B------:R-:W-:Y:S05]  /*6fa0*/  @!P0 BRA `(.L_x_1201) ;  /* 0x0000000000048947 */ /* 0x000fea0003800000 */
[----:B------:R-:W-:Y:S01]  /*6fb0*/  BPT.TRAP 0x1 ;  /* 0x000000040000795c */ /* 0x000fe20000300000 */
.L_x_1201:
[----:B-1----:R-:W-:Y:S05]  /*6fc0*/  @P2 BRA `(.L_x_1202) ;  /* 0x0000000000082947 */ /* 0x002fea0003800000 */
[----:B------:R-:W1:Y:S02]  /*6fd0*/  SYNCS.PHASECHK.TRANS64.TRYWAIT P2, [UR5+0x30830], R3 ;  /* 0x03083003ff0075a7 */ /* 0x000e640008040145 */
[----:B-1----:R-:W-:Y:S05]  /*6fe0*/  @!P2 BRA `(.L_x_1203) ;  /* 0x000000dc00bca947 */ /* 0x002fea0003800000 */
.L_x_1202:
        /* <DEDUP_REMOVED lines=223> */
.L_x_1204:
[----:B------:R-:W-:Y:S01]  /*7de0*/  ULEA UR14, UR4, UR37, 0x3 ;  /* 0x00000025040e7291 */ /* 0x000fe2000f8e183f */
[----:B------:R-:W-:-:S05]  /*7df0*/  IMAD.U32 R0, RZ, RZ, UR6 ;  /* 0x00000006ff007e24 */ /* 0x000fca000f8e00ff */
[----:B------:R-:W-:-:S04]  /*7e00*/  SHF.L.U32 R0, R0, 0x1f, RZ ;  /* 0x0000001f00007819 */ /* 0x000fc800000006ff */
[----:B------:R2:W3:Y:S01]  /*7e10*/  SYNCS.PHASECHK.TRANS64.TRYWAIT P2, [UR14+0x30850], R0 ;  /* 0x03085000ff0075a7 */ /* 0x0004e2000804014e */
[----:B------:R-:W-:Y:S05]  /*7e20*/  @!P0 BRA `(.L_x_1205) ;  /* 0x0000000000048947 */ /* 0x000fea0003800000 */
[----:B------:R-:W-:Y:S01]  /*7e30*/  BPT.TRAP 0x1 ;  /* 0x000000040000795c */ /* 0x000fe20000300000 */
.L_x_1205:
[----:B---3--:R-:W-:Y:S05]  /*7e40*/  @P2 BRA `(.L_x_1206) ;  /* 0x0000000000082947 */ /* 0x008fea0003800000 */
[----:B------:R-:W3:Y:S02]  /*7e50*/  SYNCS.PHASECHK.TRANS64.TRYWAIT P2, [UR14+0x30850], R0 ;  /* 0x03085000ff0075a7 */ /* 0x000ee4000804014e */
[----:B---3--:R-:W-:Y:S05]  /*7e60*/  @!P2 BRA `(.L_x_1207) ;  /* 0x000000d00034a947 */ /* 0x008fea0003800000 */
.L_x_1206:
[----:B------:R-:W-:Y:S01]  /*7e70*/  UIADD3 UR5, UR37, 0x400, URZ ;  /* 0x0000040025057890 */ /* 0x000fe2000fffe03f */
[----:B------:R-:W-:Y:S01]  /*7e80*/  WARPGROUP.ARRIVE ;  /* 0x00000000000079c5 */ /* 0x000fe20000000000 */
[----:B------:R-:W-:Y:S01]  /*7e90*/  UMOV UR11, 0x40000040 ;  /* 0x40000040000b7882 */ /* 0x000fe20000000000 */
[----:B0-2---:R-:W-:Y:S01]  /*7ea0*/  FMNMX.FTZ R0, R152, R21, !PT ;  /* 0x0000001598007209 */ /* 0x005fe20007810000 */
[----:B------:R-:W-:Y:S01]  /*7eb0*/  USHF.R.U32.HI UR5, URZ, 0x4, UR5 ;  /* 0x000000043f057899 */ /* 0x000fe20008011605 */
[----:B------:R-:W-:Y:S01]  /*7ec0*/  ISETP.GT.AND P2, PT, R205, R20, PT ;  /* 0x00000014cd00720c */ /* 0x000fe20003f44270 */
[----:B------:R-:W-:Y:S01]  /*7ed0*/  UMOV UR6, UR38 ;  /* 0x0000002600067c82 */ /* 0x000fe20008000000 */
[----:B-1----:R-:W-:Y:S01]  /*7ee0*/  FMNMX.FTZ R3, R153, R0, !PT ;  /* 0x0000000099037209 */ /* 0x002fe20007810000 */
[----:B------:R-:W-:Y:S01]  /*7ef0*/  ULOP3.LUT UR5, UR5, 0x3fff, URZ, 0xc0, !UPT ;  /* 0x00003fff05057892 */ /* 0x000fe2000f8ec03f */
[----:B------:R-:W-:Y:S02]  /*7f00*/  VIADD R205, R205, 0xffffffff ;  /* 0xffffffffcdcd7836 */ /* 0x000fe40000000000 */
[----:B------:R-:W-:Y:S01]  /*7f10*/  FMNMX.FTZ R0, R156, R3, !PT ;  /* 0x000000039c007209 */ /* 0x000fe20007810000 */
[----:B------:R-:W-:-:S03]  /*7f20*/  ULOP3.LUT UR5, UR5, 0x2000000, URZ, 0xfc, !UPT ;  /* 0x0200000005057892 */ /* 0x000fc6000f8efc3f */
[----:B------:R-:W-:Y:S01]  /*7f30*/  FMNMX.FTZ R3, R157, R0, !PT ;  /* 0x000000009d037209 */ /* 0x000fe20007810000 */
[----:B------:R-:W-:-:S03]  /*7f40*/  ULEA UR4, UR4, UR5, 0xb ;  /* 0x0000000504047291 */ /* 0x000fc6000f8e583f */
[----:B------:R-:W-:Y:S01]  /*7f50*/  FMNMX.FTZ R0, R160, R3, !PT ;  /* 0x00000003a0007209 */ /* 0x000fe20007810000 */
[----:B------:R-:W-:-:S03]  /*7f60*/  UMOV UR5, UR58 ;  /* 0x0000003a00057c82 */ /* 0x000fc60008000000 */
[----:B------:R-:W-:Y:S01]  /*7f70*/  UMOV UR10, UR4 ;  /* 0x00000004000a7c82 */ /* 0x000fe20008000000 */
[----:B------:R-:W-:Y:S01]  /*7f80*/  FMNMX.FTZ R3, R161, R0, !PT ;  /* 0x00000000a1037209 */ /* 0x000fe20007810000 */
[----:B------:R-:W-:Y:S01]  /*7f90*/  HGMMA.64x256x16.F32.BF16 R24, R196, gdesc[UR8].tnspB, R24, gsb0 ;  /* 0x43e00008c4187df0 */ /* 0x000fe20008001818 */
[----:B------:R-:W-:Y:S01]  /*7fa0*/  UIADD3 UR10, UR4, 0x80, URZ ;  /* 0x00000080040a7890 */ /* 0x000fe2000fffe03f */
[----:B------:R-:W-:Y:S01]  /*7fb0*/  UMOV UR11, 0x40000040 ;  /* 0x40000040000b7882 */ /* 0x000fe20000000000 */
        /* <DEDUP_REMOVED lines=23> */
[----:B------:R-:W-:Y:S01]  /*8130*/  UMOV UR4, UR36 ;  /* 0x0000002400047c82 */ /* 0x000fe20008000000 */
[----:B------:R-:W-:Y:S02]  /*8140*/  WARPGROUP.DEPBAR.LE gsb0, 0x0 ;  /* 0x00008000000079c5 */ /* 0x000fe40000010000 */
[----:B------:R-:W-:Y:S01]  /*8150*/  WARPGROUP.ARRIVE ;  /* 0x00000000000079c5 */ /* 0x000fe20000000000 */
[----:B0-----:R-:W-:Y:S02]  /*8160*/  FMNMX.FTZ R188, R2, R3, !PT ;  /* 0x0000000302bc7209 */ /* 0x001fe40007810000 */
[----:B------:R-:W-:-:S15]  /*8170*/  FMNMX.FTZ R3, R155, R0, !PT ;  /* 0x000000009b037209 */ /* 0x000fde0007810000 */
[----:B------:R-:W-:-:S03]  /*8180*/  NOP ;  /* 0x0000000000007918 */ /* 0x000fc60000000000 */
[----:B------:R-:W-:Y:S01]  /*8190*/  HGMMA.64x256x16.F32.BF16 R24, R184, gdesc[UR8].tnspB, R24, gsb0 ;  /* 0x43e00008b8187df0 */ /* 0x000fe20008001818 */
[----:B------:R-:W0:Y:S01]  /*81a0*/  SHFL.BFLY PT, R189, R188, 0x1, 0x1f ;  /* 0x0c201f00bcbd7f89 */ /* 0x000e2200000e0000 */
[----:B------:R-:W-:-:S04]  /*81b0*/  FMNMX.FTZ R0, R158, R3, !PT ;  /* 0x000000039e007209 */ /* 0x000fc80007810000 */
[----:B------:R-:W-:-:S04]  /*81c0*/  FMNMX.FTZ R3, R159, R0, !PT ;  /* 0x000000009f037209 */ /* 0x000fc80007810000 */
[----:B------:R-:W-:-:S04]  /*81d0*/  FMNMX.FTZ R0, R162, R3, !PT ;  /* 0x00000003a2007209 */ /* 0x000fc80007810000 */
[----:B------:R-:W-:Y:S02]  /*81e0*/  FMNMX.FTZ R3, R163, R0, !PT ;  /* 0x00000000a3037209 */ /* 0x000fe40007810000 */
[----:B0-----:R-:W-:Y:S02]  /*81f0*/  FMNMX.FTZ R4, R188, R189, !PT ;  /* 0x000000bdbc047209 */ /* 0x001fe40007810000 */
[----:B------:R-:W-:-:S03]  /*8200*/  FMNMX.FTZ R188, R166, R3, !PT ;  /* 0x00000003a6bc7209 */ /* 0x000fc60007810000 */
[C---:B------:R-:W-:Y:S01]  /*8210*/  FADD.FTZ R21, -R4.reuse, R21 ;  /* 0x0000001504157221 */ /* 0x040fe20000010100 */
[----:B------:R-:W-:Y:S01]  /*8220*/  FMUL.FTZ R2, R4, UR5 ;  /* 0x0000000504027c20 */ /* 0x000fe20008410000 */
[----:B------:R-:W-:Y:S02]  /*8230*/  FMNMX.FTZ R3, R167, R188, !PT ;  /* 0x000000bca7037209 */ /* 0x000fe40007810000 */
[----:B------:R-:W-:Y:S01]  /*8240*/  FMUL.FTZ R0, R21, UR5 ;  /* 0x0000000515007c20 */ /* 0x000fe20008410000 */
[--C-:B------:R-:W-:Y:S01]  /*8250*/  FFMA.FTZ R21, R152, UR5, -R2.reuse ;  /* 0x0000000598157c23 */ /* 0x100fe20008010802 */
        /* <DEDUP_REMOVED lines=18> */
[----:B------:R-:W-:Y:S02]  /*8380*/  MUFU.EX2 R0, R0 ;  /* 0x0000000000007308 */ /* 0x000fe40000000800 */
[----:B------:R-:W-:-:S04]  /*8390*/  FMNMX.FTZ R3, R179, R152, !PT ;  /* 0x00000098b3037209 */ /* 0x000fc80007810000 */
[----:B------:R-:W-:Y:S02]  /*83a0*/  FMNMX.FTZ R152, R182, R3, !PT ;  /* 0x00000003b6987209 */ /* 0x000fe40007810000 */
[----:B------:R-:W-:Y:S02]  /*83b0*/  MUFU.EX2 R21, R21 ;  /* 0x0000001500157308 */ /* 0x000fe40000000800 */
[----:B------:R-:W-:-:S05]  /*83c0*/  FMNMX.FTZ R152, R183, R152, !PT ;  /* 0x00000098b7987209 */ /* 0x000fca0007810000 */
[----:B------:R-:W0:Y:S01]  /*83d0*/  SHFL.BFLY PT, R3, R152, 0x2, 0x1f ;  /* 0x0c401f0098037f89 */ /* 0x000e2200000e0000 */
[----:B------:R-:W-:Y:S08]  /*83e0*/  MUFU.EX2 R196, R196 ;  /* 0x000000c400c47308 */ /* 0x000ff00000000800 */
[----:B------:R-:W-:Y:S08]  /*83f0*/  MUFU.EX2 R198, R198 ;  /* 0x000000c600c67308 */ /* 0x000ff00000000800 */
[----:B------:R-:W-:Y:S01]  /*8400*/  MUFU.EX2 R189, R189 ;  /* 0x000000bd00bd7308 */ /* 0x000fe20000000800 */
[----:B0-----:R-:W-:-:S07]  /*8410*/  FMNMX.FTZ R3, R152, R3, !PT ;  /* 0x0000000398037209 */ /* 0x001fce0007810000 */
[----:B------:R-:W-:Y:S01]  /*8420*/  MUFU.EX2 R192, R192 ;  /* 0x000000c000c07308 */ /* 0x000fe20000000800 */
[----:B------:R-:W0:Y:S07]  /*8430*/  SHFL.BFLY PT, R152, R3, 0x1, 0x1f ;  /* 0x0c201f0003987f89 */ /* 0x000e2e00000e0000 */
[----:B------:R-:W-:Y:S08]  /*8440*/  MUFU.EX2 R153, R153 ;  /* 0x0000009900997308 */ /* 0x000ff00000000800 */
[----:B------:R-:W-:Y:S08]  /*8450*/  MUFU.EX2 R194, R194 ;  /* 0x000000c200c27308 */ /* 0x000ff00000000800 */
[----:B------:R-:W-:Y:S01]  /*8460*/  MUFU.EX2 R157, R157 ;  /* 0x0000009d009d7308 */ /* 0x000fe20000000800 */
[----:B0-----:R-:W-:-:S07]  /*8470*/  FMNMX.FTZ R3, R3, R152, !PT ;  /* 0x0000009803037209 */ /* 0x001fce0007810000 */
[----:B------:R-:W-:Y:S01]  /*8480*/  MUFU.EX2 R188, R188 ;  /* 0x000000bc00bc7308 */ /* 0x000fe20000000800 */
[----:B------:R-:W-:-:S04]  /*8490*/  FMUL.FTZ R152, R3, UR5 ;  /* 0x0000000503987c20 */ /* 0x000fc80008410000 */
[--C-:B------:R-:W-:Y:S01]  /*84a0*/  FFMA.FTZ R197, R154, UR5, -R152.reuse ;  /* 0x000000059ac57c23 */ /* 0x100fe20008010898 */
[--C-:B------:R-:W-:Y:S01]  /*84b0*/  FFMA.FTZ R156, R159, UR5, -R152.reuse ;  /* 0x000000059f9c7c23 */ /* 0x100fe20008010898 */
[----:B------:R-:W-:Y:S02]  /*84c0*/  IMAD.U32 R159, RZ, RZ, UR7 ;  /* 0x00000007ff9f7e24 */ /* 0x000fe4000f8e00ff */
[--C-:B------:R-:W-:Y:S01]  /*84d0*/  FFMA.FTZ R154, R155, UR5, -R152.reuse ;  /* 0x000000059b9a7c23 */ /* 0x100fe20008010898 */
[--C-:B------:R-:W-:Y:S01]  /*84e0*/  FFMA.FTZ R199, R158, UR5, -R152.reuse ;  /* 0x000000059ec77c23 */ /* 0x100fe20008010898 */
[--C-:B------:R-:W-:Y:S01]  /*84f0*/  FFMA.FTZ R193, R162, UR5, -R152.reuse ;  /* 0x00000005a2c17c23 */ /* 0x100fe20008010898 */
[----:B------:R-:W-:Y:S01]  /*8500*/  MUFU.EX2 R197, R197 ;  /* 0x000000c500c57308 */ /* 0x000fe20000000800 */
[----:B------:R-:W-:Y:S01]  /*8510*/  @!P1 LEA R159, R159, UR37, 0x3 ;  /* 0x000000259f9f9c11 */ /* 0x000fe2000f8e18ff */
[--C-:B------:R-:W-:Y:S01]  /*8520*/  FFMA.FTZ R158, R163, UR5, -R152.reuse ;  /* 0x00000005a39e7c23 */ /* 0x100fe20008010898 */
[--C-:B------:R-:W-:Y:S01]  /*8530*/  FFMA.FTZ R195, R166, UR5, -R152.reuse ;  /* 0x00000005a6c37c23 */ /* 0x100fe20008010898 */
[--C-:B------:R-:W-:Y:S01]  /*8540*/  FFMA.FTZ R160, R167, UR5, -R152.reuse ;  /* 0x00000005a7a07c23 */ /* 0x100fe20008010898 */
[----:B------:R-:W-:Y:S01]  /*8550*/  FFMA.FTZ R155, R170, UR5, -R152 ;  /* 0x00000005aa9b7c23 */ /* 0x000fe20008010898 */
[----:B------:R-:W-:-:S02]  /*8560*/  @!P1 VIADD R159, R159, 0x30840 ;  /* 0x000308409f9f9836 */ /* 0x000fc40000000000 */
[--C-:B------:R-:W-:Y:S01]  /*8570*/  FFMA.FTZ R162, R171, UR5, -R152.reuse ;  /* 0x00000005aba27c23 */ /* 0x100fe20008010898 */
[----:B------:R-:W-:Y:S01]  /*8580*/  MUFU.EX2 R154, R154 ;  /* 0x0000009a009a7308 */ /* 0x000fe20000000800 */
[--C-:B------:R-:W-:Y:S01]  /*8590*/  FFMA.FTZ R191, R174, UR5, -R152.reuse ;  /* 0x00000005aebf7c23 */ /* 0x100fe20008010898 */
[--C-:B------:R-:W-:Y:S01]  /*85a0*/  FFMA.FTZ R178, R178, UR5, -R152.reuse ;  /* 0x00000005b2b27c23 */ /* 0x100fe20008010898 */
[----:B------:R-:W-:Y:S01]  /*85b0*/  @!P1 PRMT R159, RZ, 0x654, R159 ;  /* 0x00000654ff9f9816 */ /* 0x000fe2000000009f */
[--C-:B------:R-:W-:Y:S01]  /*85c0*/  FFMA.FTZ R179, R179, UR5, -R152.reuse ;  /* 0x00000005b3b37c23 */ /* 0x100fe20008010898 */
[----:B------:R-:W-:Y:S01]  /*85d0*/  FFMA.FTZ R182, R182, UR5, -R152 ;  /* 0x00000005b6b67c23 */ /* 0x000fe20008010898 */
[----:B------:R-:W-:Y:S02]  /*85e0*/  IMAD.U32 R163, RZ, RZ, UR14 ;  /* 0x0000000effa37e24 */ /* 0x000fe4000f8e00ff */
[----:B------:R-:W-:Y:S02]  /*85f0*/  MUFU.EX2 R199, R199 ;  /* 0x000000c700c77308 */ /* 0x000fe40000000800 */
[----:B------:R-:W-:-:S05]  /*8600*/  @!P1 VIADD R163, R163, 0x30860 ;  /* 0x00030860a3a39836 */ /* 0x000fca0000000000 */
[----:B------:R-:W-:Y:S01]  /*8610*/  @!P1 PRMT R163, RZ, 0x654, R163 ;  /* 0x00000654ffa39816 */ /* 0x000fe200000000a3 */
        /* <DEDUP_REMOVED lines=13> */
[----:B------:R-:W0:Y:S01]  /*86f0*/  MUFU.EX2 R179, R179 ;  /* 0x000000b300b37308 */ /* 0x000e220000000800 */
[----:B------:R-:W-:-:S02]  /*8700*/  WARPGROUP.DEPBAR.LE gsb0, 0x0 ;  /* 0x00008000000079c5 */ /* 0x000fc40000010000 */
[--C-:B------:R-:W-:Y:S01]  /*8710*/  FFMA.FTZ R184, R176, UR5, -R2.reuse ;  /* 0x00000005b0b87c23 */ /* 0x100fe20008010802 */
[----:B------:R-:W-:Y:S01]  /*8720*/  FFMA.FTZ R186, R180, UR5, -R2 ;  /* 0x00000005b4ba7c23 */ /* 0x000fe20008010802 */
[----:B------:R-:W-:Y:S01]  /*8730*/  FADD.FTZ R2, -R3, R218 ;  /* 0x000000da03027221 */ /* 0x000fe20000010100 */
[----:B------:R1:W-:Y:S02]  /*8740*/  @!P1 SYNCS.ARRIVE.TRANS64.RED.A1T0 RZ, [R159+URZ], RZ ;  /* 0x000000ff9fff99a7 */ /* 0x0003e4000810043f */
[----:B------:R-:W-:Y:S01]  /*8750*/  MUFU.EX2 R182, R182 ;  /* 0x000000b600b67308 */ /* 0x000fe20000000800 */
[----:B------:R-:W-:Y:S02]  /*8760*/  IMAD.MOV.U32 R218, RZ, RZ, R3 ;  /* 0x000000ffffda7224 */ /* 0x000fe400078e0003 */
[----:B------:R-:W-:Y:S01]  /*8770*/  FMUL.FTZ R2, R2, UR5 ;  /* 0x0000000502027c20 */ /* 0x000fe20008410000 */
[----:B0-----:R-:W-:Y:S01]  /*8780*/  F2FP.BF16.F32.PACK_AB R185, R179, R178 ;  /* 0x000000b2b3b9723e */ /* 0x001fe200000010ff */
[----:B-1----:R-:W-:-:S04]  /*8790*/  FFMA.FTZ R159, R0, R16, R21 ;  /* 0x00000010009f7223 */ /* 0x002fc80000010015 */
[----:B------:R-:W0:Y:S01]  /*87a0*/  MUFU.EX2 R2, R2 ;  /* 0x0000000200027308 */ /* 0x000e220000000800 */
[--C-:B------:R-:W-:Y:S01]  /*87b0*/  FFMA.FTZ R16, R175, UR5, -R152.reuse ;  /* 0x00000005af107c23 */ /* 0x100fe20008010898 */
[----:B------:R-:W-:Y:S01]  /*87c0*/  FFMA.FTZ R152, R183, UR5, -R152 ;  /* 0x00000005b7987c23 */ /* 0x000fe20008010898 */
[C---:B------:R-:W-:Y:S01]  /*87d0*/  FADD.FTZ R159, R196.reuse, R159 ;  /* 0x0000009fc49f7221 */ /* 0x040fe20000010000 */
[----:B------:R-:W-:Y:S01]  /*87e0*/  F2FP.BF16.F32.PACK_AB R196, R196, R21 ;  /* 0x00000015c4c4723e */ /* 0x000fe200000010ff */
[----:B------:R1:W-:Y:S02]  /*87f0*/  @!P1 SYNCS.ARRIVE.TRANS64.RED.A1T0 RZ, [R163+URZ], RZ ;  /* 0x000000ffa3ff99a7 */ /* 0x0003e4000810043f */
[----:B------:R-:W-:Y:S01]  /*8800*/  FADD.FTZ R166, R198, R159 ;  /* 0x0000009fc6a67221 */ /* 0x000fe20000010000 */
[----:B------:R-:W-:Y:S01]  /*8810*/  MUFU.EX2 R16, R16 ;  /* 0x0000001000107308 */ /* 0x000fe20000000800 */
[C---:B------:R-:W-:Y:S02]  /*8820*/  F2FP.BF16.F32.PACK_AB R198, R189.reuse, R198 ;  /* 0x000000c6bdc6723e */ /* 0x040fe400000010ff */
[----:B------:R-:W-:Y:S01]  /*8830*/  FADD.FTZ R159, R189, R166 ;  /* 0x000000a6bd9f7221 */ /* 0x000fe20000010000 */
[----:B------:R-:W-:-:S03]  /*8840*/  F2FP.BF16.F32.PACK_AB R189, R162, R155 ;  /* 0x0000009ba2bd723e */ /* 0x000fc600000010ff */
[----:B------:R-:W-:Y:S01]  /*8850*/  FADD.FTZ R166, R192, R159 ;  /* 0x0000009fc0a67221 */ /* 0x000fe20000010000 */
[----:B------:R-:W2:Y:S01]  /*8860*/  MUFU.EX2 R184, R184 ;  /* 0x000000b800b87308 */ /* 0x000ea20000000800 */
[----:B0-----:R-:W-:Y:S01]  /*8870*/  FFMA.FTZ R5, R2, R5, R197 ;  /* 0x0000000502057223 */ /* 0x001fe200000100c5 */
[C---:B------:R-:W-:Y:S01]  /*8880*/  F2FP.BF16.F32.PACK_AB R197, R154.reuse, R197 ;  /* 0x000000c59ac5723e */ /* 0x040fe200000010ff */
[C---:B------:R-:W-:Y:S01]  /*8890*/  FADD.FTZ R159, R153.reuse, R166 ;  /* 0x000000a6999f7221 */ /* 0x040fe20000010000 */
[----:B------:R-:W-:Y:S01]  /*88a0*/  F2FP.BF16.F32.PACK_AB R192, R153, R192 ;  /* 0x000000c099c0723e */ /* 0x000fe200000010ff */
[----:B------:R-:W-:Y:S02]  /*88b0*/  FADD.FTZ R164, R154, R5 ;  /* 0x000000059aa47221 */ /* 0x000fe40000010000 */
[----:B------:R-:W-:Y:S01]  /*88c0*/  FADD.FTZ R166, R194, R159 ;  /* 0x0000009fc2a67221 */ /* 0x000fe20000010000 */
[----:B------:R-:W0:Y:S01]  /*88d0*/  MUFU.EX2 R186, R186 ;  /* 0x000000ba00ba7308 */ /* 0x000e220000000800 */
[----:B------:R-:W-:Y:S01]  /*88e0*/  FADD.FTZ R5, R199, R164 ;  /* 0x000000a4c7057221 */ /* 0x000fe20000010000 */
[C---:B------:R-:W-:Y:S01]  /*88f0*/  F2FP.BF16.F32.PACK_AB R199, R156.reuse, R199 ;  /* 0x000000c79cc7723e */ /* 0x040fe200000010ff */
[C---:B------:R-:W-:Y:S01]  /*8900*/  FADD.FTZ R21, R157.reuse, R166 ;  /* 0x000000a69d157221 */ /* 0x040fe20000010000 */
[----:B------:R-:W-:Y:S01]  /*8910*/  F2FP.BF16.F32.PACK_AB R194, R157, R194 ;  /* 0x000000c29dc2723e */ /* 0x000fe200000010ff */
[----:B------:R-:W-:-:S02]  /*8920*/  FADD.FTZ R164, R156, R5 ;  /* 0x000000059ca47221 */ /* 0x000fc40000010000 */
[----:B------:R-:W-:Y:S01]  /*8930*/  FADD.FTZ R156, R188, R21 ;  /* 0x00000015bc9c7221 */ /* 0x000fe20000010000 */
[----:B------:R-:W3:Y:S01]  /*8940*/  MUFU.EX2 R173, R173 ;  /* 0x000000ad00ad7308 */ /* 0x000ee20000000800 */
[----:B------:R-:W-:Y:S01]  /*8950*/  FADD.FTZ R5, R193, R164 ;  /* 0x000000a4c1057221 */ /* 0x000fe20000010000 */
[C---:B------:R-:W-:Y:S01]  /*8960*/  F2FP.BF16.F32.PACK_AB R193, R158.reuse, R193 ;  /* 0x000000c19ec1723e */ /* 0x040fe200000010ff */
[C---:B------:R-:W-:Y:S01]  /*8970*/  FADD.FTZ R21, R161.reuse, R156 ;  /* 0x0000009ca1157221 */ /* 0x040fe20000010000 */
[----:B------:R-:W-:Y:S01]  /*8980*/  F2FP.BF16.F32.PACK_AB R188, R161, R188 ;  /* 0x000000bca1bc723e */ /* 0x000fe200000010ff */
[----:B------:R-:W-:Y:S02]  /*8990*/  FADD.FTZ R164, R158, R5 ;  /* 0x000000059ea47221 */ /* 0x000fe40000010000 */
[----:B------:R-:W-:Y:S01]  /*89a0*/  FADD.FTZ R156, R190, R21 ;  /* 0x00000015be9c7221 */ /* 0x000fe20000010000 */
[----:B------:R-:W4:Y:S01]  /*89b0*/  MUFU.EX2 R152, R152 ;  /* 0x0000009800987308 */ /* 0x000f220000000800 */
[----:B------:R-:W-:Y:S01]  /*89c0*/  FADD.FTZ R5, R195, R164 ;  /* 0x000000a4c3057221 */ /* 0x000fe20000010000 */
[C---:B------:R-:W-:Y:S01]  /*89d0*/  F2FP.BF16.F32.PACK_AB R195, R160.reuse, R195 ;  /* 0x000000c3a0c3723e */ /* 0x040fe200000010ff */
[C---:B------:R-:W-:Y:S01]  /*89e0*/  FADD.FTZ R21, R165.reuse, R156 ;  /* 0x0000009ca5157221 */ /* 0x040fe20000010000 */
[----:B------:R-:W-:Y:S01]  /*89f0*/  F2FP.BF16.F32.PACK_AB R190, R165, R190 ;  /* 0x000000bea5be723e */ /* 0x000fe200000010ff */
[----:B------:R-:W-:-:S04]  /*8a00*/  FADD.FTZ R154, R160, R5 ;  /* 0x00000005a09a7221 */ /* 0x000fc80000010000 */
[----:B------:R-:W-:-:S04]  /*8a10*/  FADD.FTZ R5, R155, R154 ;  /* 0x0000009a9b057221 */ /* 0x000fc80000010000 */
[----:B------:R-:W-:-:S04]  /*8a20*/  FADD.FTZ R154, R162, R5 ;  /* 0x00000005a29a7221 */ /* 0x000fc80000010000 */
[----:B------:R-:W-:Y:S01]  /*8a30*/  FADD.FTZ R5, R191, R154 ;  /* 0x0000009abf057221 */ /* 0x000fe20000010000 */
[----:B--2---:R-:W-:Y:S01]  /*8a40*/  FADD.FTZ R154, R184, R21 ;  /* 0x00000015b89a7221 */ /* 0x004fe20000010000 */
[C---:B------:R-:W-:Y:S02]  /*8a50*/  F2FP.BF16.F32.PACK_AB R191, R16.reuse, R191 ;  /* 0x000000bf10bf723e */ /* 0x040fe400000010ff */
[----:B------:R-:W-:Y:S01]  /*8a60*/  FADD.FTZ R5, R16, R5 ;  /* 0x0000000510057221 */ /* 0x000fe20000010000 */
[C---:B------:R-:W-:Y:S01]  /*8a70*/  FADD.FTZ R21, R169.reuse, R154 ;  /* 0x0000009aa9157221 */ /* 0x040fe20000010000 */
[----:B------:R-:W-:Y:S02]  /*8a80*/  F2FP.BF16.F32.PACK_AB R184, R169, R184 ;  /* 0x000000b8a9b8723e */ /* 0x000fe400000010ff */
[----:B------:R-:W-:Y:S01]  /*8a90*/  FADD.FTZ R5, R178, R5 ;  /* 0x00000005b2057221 */ /* 0x000fe20000010000 */
[----:B0-----:R-:W-:Y:S01]  /*8aa0*/  FADD.FTZ R16, R186, R21 ;  /* 0x00000015ba107221 */ /* 0x001fe20000010000 */
[----:B---3--:R-:W-:Y:S01]  /*8ab0*/  F2FP.BF16.F32.PACK_AB R186, R173, R186 ;  /* 0x000000baadba723e */ /* 0x008fe200000010ff */
[----:B------:R-:W-:-:S02]  /*8ac0*/  IMAD.MOV.U32 R21, RZ, RZ, R4 ;  /* 0x000000ffff157224 */ /* 0x000fc400078e0004 */
[----:B------:R-:W-:Y:S01]  /*8ad0*/  FADD.FTZ R5, R179, R5 ;  /* 0x00000005b3057221 */ /* 0x000fe20000010000 */
[----:B------:R-:W-:Y:S01]  /*8ae0*/  FADD.FTZ R16, R173, R16 ;  /* 0x00000010ad107221 */ /* 0x000fe20000010000 */
[----:B----4-:R-:W-:Y:S02]  /*8af0*/  F2FP.BF16.F32.PACK_AB R187, R152, R182 ;  /* 0x000000b698bb723e */ /* 0x010fe400000010ff */
[----:B------:R-:W-:-:S04]  /*8b00*/  FADD.FTZ R5, R182, R5 ;  /* 0x00000005b6057221 */ /* 0x000fc80000010000 */
[----:B------:R-:W-:Y:S01]  /*8b10*/  FADD.FTZ R5, R152, R5 ;  /* 0x0000000598057221 */ /* 0x000fe20000010000 */
[----:B-1----:R-:W-:Y:S06]  /*8b20*/  @P2 BRA `(.L_x_1208) ;  /* 0xffffffe000ec2947 */ /* 0x002fec000383ffff */
.L_x_1199:
[----:B------:R-:W-:-:S13]  /*8b30*/  R2UR UR4, R22 ;  /* 0x00000000160472ca */ /* 0x000fda00000e0000 */
[----:B------:R-:W-:-:S13]  /*8b40*/  ISETP.GE.AND P2, PT, R205, UR4, PT ;  /* 0x00000004cd007c0c */ /* 0x000fda000bf46270 */
[----:B------:R-:W-:Y:S05]  /*8b50*/  @!P2 BRA `(.L_x_1209) ;  /* 0x0000002400eca947 */ /* 0x000fea0003800000 */
[----:B------:R-:W-:Y:S01]  /*8b60*/  IMAD.MOV.U32 R21, RZ, RZ, R3 ;  /* 0x000000ffff157224 */ /* 0x000fe200078e0003 */
[----:B------:R-:W-:Y:S01]  /*8b70*/  UMOV UR6, UR38 ;  /* 0x0000002600067c82 */ /* 0x000fe20008000000 */
[----:B------:R-:W-:Y:S01]  /*8b80*/  IMAD.MOV.U32 R20, RZ, RZ, R4 ;  /* 0x000000ffff147224 */ /* 0x000fe200078e0004 */
[----:B------:R-:W-:Y:S01]  /*8b90*/  UMOV UR4, UR36 ;  /* 0x0000002400047c82 */ /* 0x000fe20008000000 */
[----:B------:R-:W-:Y:S01]  /*8ba0*/  ULDC UR58, c[0x0][0x9e4] ;  /* 0x00027900003a7ab9 */ /* 0x000fe20000000800 */
[----:B------:R-:W-:-:S05]  /*8bb0*/  ULDC UR59, c[0x0][0x288] ;  /* 0x0000a200003b7ab9 */ /* 0x000fca0000000800 */
.L_x_1226:
        /* <DEDUP_REMOVED lines=8> */
.L_x_1210:
[----:B------:R-:W-:Y:S01]  /*8c40*/  ULEA UR5, UR36, UR37, 0x3 ;  /* 0x0000002524057291 */ /* 0x000fe2000f8e183f */
[----:B------:R-:W-:-:S05]  /*8c50*/  IMAD.U32 R3, RZ, RZ, UR38 ;  /* 0x00000026ff037e24 */ /* 0x000fca000f8e00ff */
[----:B------:R-:W-:-:S04]  /*8c60*/  SHF.L.U32 R3, R3, 0x1f, RZ ;  /* 0x0000001f03037819 */ /* 0x000fc800000006ff */
[----:B------:R0:W1:Y:S01]  /*8c70*/  SYNCS.PHASECHK.TRANS64.TRYWAIT P2, [UR5+0x30830], R3 ;  /* 0x03083003ff0075a7 */ /* 0x0000620008040145 */
[----:B------:R-:W-:Y:S05]  /*8c80*/  @!P0 BRA `(.L_x_1211) ;  /* 0x0000000000048947 */ /* 0x000fea0003800000 */
[----:B------:R-:W-:Y:S01]  /*8c90*/  BPT.TRAP 0x1 ;  /* 0x000000040000795c */ /* 0x000fe20000300000 */
.L_x_1211:
[----:B-1----:R-:W-:Y:S05]  /*8ca0*/  @P2 BRA `(.L_x_1212) ;  /* 0x0000000000082947 */ /* 0x002fea0003800000 */
[----:B------:R-:W1:Y:S02]  /*8cb0*/  SYNCS.PHASECHK.TRANS64.TRYWAIT P2, [UR5+0x30830], R3 ;  /* 0x03083003ff0075a7 */ /* 0x000e640008040145 */
[----:B-1----:R-:W-:Y:S05]  /*8cc0*/  @!P2 BRA `(.L_x_1213) ;  /* 0x000000c000b4a947 */ /* 0x002fea0003800000 */
.L_x_1212:
        /* <DEDUP_REMOVED lines=223> */
.L_x_1214:
[----:B------:R-:W-:Y:S01]  /*9ac0*/  ULEA UR14, UR4, UR37, 0x3 ;  /* 0x00000025040e7291 */ /* 0x000fe2000f8e183f */
[----:B------:R-:W-:-:S05]  /*9ad0*/  IMAD.U32 R0, RZ, RZ, UR6 ;  /* 0x00000006ff007e24 */ /* 0x000fca000f8e00ff */
[----:B------:R-:W-:-:S04]  /*9ae0*/  SHF.L.U32 R0, R0, 0x1f, RZ ;  /* 0x0000001f00007819 */ /* 0x000fc800000006ff */
[----:B------:R2:W3:Y:S01]  /*9af0*/  SYNCS.PHASECHK.TRANS64.TRYWAIT P2, [UR14+0x30850], R0 ;  /* 0x03085000ff0075a7 */ /* 0x0004e2000804014e */
[----:B------:R-:W-:Y:S05]  /*9b00*/  @!P0 BRA `(.L_x_1215) ;  /* 0x0000000000048947 */ /* 0x000fea0003800000 */
[----:B------:R-:W-:Y:S01]  /*9b10*/  BPT.TRAP 0x1 ;  /* 0x000000040000795c */ /* 0x000fe20000300000 */
.L_x_1215:
[----:B---3--:R-:W-:Y:S05]  /*9b20*/  @P2 BRA `(.L_x_1216) ;  /* 0x0000000000082947 */ /* 0x008fea0003800000 */
[----:B------:R-:W3:Y:S02]  /*9b30*/  SYNCS.PHASECHK.TRANS64.TRYWAIT P2, [UR14+0x30850], R0 ;  /* 0x03085000ff0075a7 */ /* 0x000ee4000804014e */
[----:B---3--:R-:W-:Y:S05]  /*9b40*/  @!P2 BRA `(.L_x_1217) ;  /* 0x000000b4002ca947 */ /* 0x008fea0003800000 */
.L_x_1216:
[----:B------:R-:W-:Y:S01]  /*9b50*/  UIADD3 UR5, UR37, 0x400, URZ ;  /* 0x0000040025057890 */ /* 0x000fe2000fffe03f */
[----:B------:R-:W-:Y:S01]  /*9b60*/  WARPGROUP.ARRIVE ;  /* 0x00000000000079c5 */ /* 0x000fe20000000000 */
[----:B------:R-:W-:Y:S01]  /*9b70*/  UMOV UR11, 0x40000040 ;  /* 0x40000040000b7882 */ /* 0x000fe20000000000 */
[----:B01----:R-:W0:Y:S01]  /*9b80*/  @P5 LDC R3, c[0x0][0x44c] ;  /* 0x00011300ff035b82 */ /* 0x003e220000000800 */
[----:B------:R-:W-:Y:S01]  /*9b90*/  USHF.R.U32.HI UR5, URZ, 0x4, UR5 ;  /* 0x000000043f057899 */ /* 0x000fe20008011605 */
[----:B------:R-:W-:Y:S01]  /*9ba0*/  IMAD.U32 R2, RZ, RZ, UR7 ;  /* 0x00000007ff027e24 */ /* 0x000fe2000f8e00ff */
[----:B------:R-:W-:Y:S01]  /*9bb0*/  ULDC UR15, c[0x0][0x9dc] ;  /* 0x00027700000f7ab9 */ /* 0x000fe20000000800 */
[----:B------:R-:W-:Y:S01]  /*9bc0*/  IMAD.SHL.U32 R4, R205, 0x40, RZ ;  /* 0x00000040cd047824 */ /* 0x000fe200078e00ff */
[----:B------:R-:W-:Y:S01]  /*9bd0*/  ULOP3.LUT UR5, UR5, 0x3fff, URZ, 0xc0, !UPT ;  /* 0x00003fff05057892 */ /* 0x000fe2000f8ec03f */
[----:B------:R-:W-:Y:S02]  /*9be0*/  ULDC UR6, c[0x0][0x9e0] ;  /* 0x0002780000067ab9 */ /* 0x000fe40000000800 */
[----:B--2---:R-:W1:Y:S01]  /*9bf0*/  @P5 LDC R0, c[0x0][0x450] ;  /* 0x00011400ff005b82 */ /* 0x004e620000000800 */
[----:B------:R-:W-:-:S04]  /*9c00*/  ULOP3.LUT UR5, UR5, 0x2000000, URZ, 0xfc, !UPT ;  /* 0x0200000005057892 */ /* 0x000fc8000f8efc3f */
[----:B------:R-:W-:-:S07]  /*9c10*/  ULEA UR4, UR4, UR5, 0xb ;  /* 0x0000000504047291 */ /* 0x000fce000f8e583f */
        /* <DEDUP_REMOVED lines=16> */
[----:B------:R-:W-:Y:S01]  /*9d20*/  ULOP3.LUT UR4, URZ, UR15, URZ, 0x33, !UPT ;  /* 0x0000000f3f047292 */ /* 0x000fe2000f8e333f */
[----:B------:R-:W-:Y:S02]  /*9d30*/  WARPGROUP.DEPBAR.LE gsb0, 0x0 ;  /* 0x00008000000079c5 */ /* 0x000fe40000010000 */
[----:B------:R-:W-:-:S15]  /*9d40*/  WARPGROUP.ARRIVE ;  /* 0x00000000000079c5 */ /* 0x000fde0000000000 */
[----:B------:R-:W-:-:S07]  /*9d50*/  NOP ;  /* 0x0000000000007918 */ /* 0x000fce0000000000 */
[----:B------:R-:W-:Y:S03]  /*9d60*/  HGMMA.64x256x16.F32.BF16 R24, R184, gdesc[UR8].tnspB, R24, gsb0 ;  /* 0x43e00008b8187df0 */ /* 0x000fe60008001818 */
[----:B------:R-:W-:Y:S02]  /*9d70*/  WARPGROUP.DEPBAR.LE gsb0, 0x0 ;  /* 0x00008000000079c5 */ /* 0x000fe40000010000 */
[----:B------:R-:W-:Y:S01]  /*9d80*/  VIADD R186, R19, UR60 ;  /* 0x0000003c13ba7c36 */ /* 0x000fe20008000000 */
[----:B------:R-:W2:Y:S03]  /*9d90*/  LDC R184, c[0x0][0x2f0] ;  /* 0x0000bc00ffb87b82 */ /* 0x000ea60000000800 */
[----:B0-----:R-:W-:-:S05]  /*9da0*/  @P5 IMAD.HI.U32 R3, R186, R3, RZ ;  /* 0x00000003ba035227 */ /* 0x001fca00078e00ff */
[----:B-1----:R-:W-:Y:S02]  /*9db0*/  @P5 SHF.R.U32.HI R186, RZ, R0, R3 ;  /* 0x00000000ffba5219 */ /* 0x002fe40000011603 */
[----:B------:R-:W-:Y:S02]  /*9dc0*/  @!P1 LEA R0, R2, UR37, 0x3 ;  /* 0x0000002502009c11 */ /* 0x000fe4000f8e18ff */
[----:B------:R-:W-:Y:S01]  /*9dd0*/  IADD3 R2, -R4, 0x1, RZ ;  /* 0x0000000104027810 */ /* 0x000fe20007ffe1ff */
[----:B------:R-:W0:Y:S02]  /*9de0*/  SHFL.IDX PT, R185, R186, RZ, 0x1c1f ;  /* 0x001c1fffbab97589 */ /* 0x000e2400000e0000 */
[----:B------:R-:W-:Y:S02]  /*9df0*/  @!P1 VIADD R0, R0, 0x30840 ;  /* 0x0003084000009836 */ /* 0x000fe40000000000 */
[----:B------:R-:W-:-:S03]  /*9e00*/  IMAD R3, R17, -0x2, R2 ;  /* 0xfffffffe11037824 */ /* 0x000fc600078e0202 */
[----:B------:R-:W-:Y:S01]  /*9e10*/  @!P1 PRMT R0, RZ, 0x654, R0 ;  /* 0x00000654ff009816 */ /* 0x000fe20000000000 */
[----:B--2---:R-:W-:-:S03]  /*9e20*/  IMAD R3, R184, UR39, R3 ;  /* 0x00000027b8037c24 */ /* 0x004fc6000f8e0203 */
[----:B------:R1:W-:Y:S01]  /*9e30*/  @!P1 SYNCS.ARRIVE.TRANS64.RED.A1T0 RZ, [R0+URZ], RZ ;  /* 0x000000ff00ff99a7 */ /* 0x0003e2000810043f */
[----:B------:R-:W-:-:S04]  /*9e40*/  VIADD R3, R3, -UR59 ;  /* 0x8000003b03037c36 */ /* 0x000fc80008000000 */
[C---:B------:R-:W-:Y:S02]  /*9e50*/  VIADD R189, R3.reuse, UR6 ;  /* 0x0000000603bd7c36 */ /* 0x040fe40008000000 */
[----:B------:R-:W-:Y:S02]  /*9e60*/  VIADD R190, R3, UR4 ;  /* 0x0000000403be7c36 */ /* 0x000fe40008000000 */
[--C-:B0-----:R-:W-:Y:S02]  /*9e70*/  IMAD.IADD R187, R189, 0x1, R185.reuse ;  /* 0x00000001bdbb7824 */ /* 0x101fe400078e02b9 */
[----:B------:R-:W-:Y:S01]  /*9e80*/  IMAD.IADD R188, R190, 0x1, R185 ;  /* 0x00000001bebc7824 */ /* 0x000fe200078e02b9 */
[----:B-1----:R-:W-:Y:S06]  /*9e90*/  @!P6 BRA `(.L_x_1218) ;  /* 0x00000000005ce947 */ /* 0x002fec0003800000 */
[----:B------:R-:W-:Y:S01]  /*9ea0*/  IMAD R0, R184, UR39, R185 ;  /* 0x00000027b8007c24 */ /* 0x000fe2000f8e02b9 */
[----:B------:R-:W-:Y:S03]  /*9eb0*/  BSSY B0, `(.L_x_1219) ;  /* 0x0000011000007945 */ /* 0x000fe60003800000 */
[----:B------:R-:W-:-:S05]  /*9ec0*/  VIADD R185, R0, -UR59 ;  /* 0x8000003b00b97c36 */ /* 0x000fca0008000000 */
        /* <DEDUP_REMOVED lines=10> */
.L_x_1220:
[----:B------:R-:W-:-:S05]  /*9f70*/  IMAD.U32 R191, RZ, RZ, UR58 ;  /* 0x0000003affbf7e24 */ /* 0x000fca000f8e00ff */
[----:B------:R-:W-:-:S13]  /*9f80*/  ISETP.NE.AND P2, PT, R191, 0x1, PT ;  /* 0x00000001bf00780c */ /* 0x000fda0003f45270 */
[----:B------:R-:W0:Y:S02]  /*9f90*/  @P2 LDC.64 R2, c[0x0][0x9e8] ;  /* 0x00027a00ff022b82 */ /* 0x000e240000000a00 */
[----:B0-----:R-:W-:-:S05]  /*9fa0*/  @P2 IMAD.HI.U32 R2, R185, R2, RZ ;  /* 0x00000002b9022227 */ /* 0x001fca00078e00ff */
[----:B------:R-:W-:-:S07]  /*9fb0*/  @P2 SHF.R.U32.HI R185, RZ, R3, R2 ;  /* 0x00000003ffb92219 */ /* 0x000fce0000011602 */
.L_x_1221:
[----:B------:R-:W-:Y:S05]  /*9fc0*/  BSYNC B0 ;  /* 0x0000000000007941 */ /* 0x000fea0003800000 */
.L_x_1219:
[----:B------:R-:W-:-:S04]  /*9fd0*/  IMAD R0, R185, R191, -R4 ;  /* 0x000000bfb9007224 */ /* 0x000fc800078e0a04 */
[----:B------:R-:W-:-:S05]  /*9fe0*/  IMAD R0, R17, -0x2, R0 ;  /* 0xfffffffe11007824 */ /* 0x000fca00078e0200 */
[----:B------:R-:W-:Y:S02]  /*9ff0*/  VIADDMNMX R187, R0, R191, R187, PT ;  /* 0x000000bf00bb7246 */ /* 0x000fe400038001bb */
[----:B------:R-:W-:-:S07]  /*a000*/  VIMNMX R188, R188, R0, !PT ;  /* 0x00000000bcbc7248 */ /* 0x000fce0007fe0100 */
.L_x_1218:
[----:B------:R-:W-:Y:S01]  /*a010*/  ISETP.GT.AND P2, PT, R205, -0x1, PT ;  /* 0xffffffffcd00780c */ /* 0x000fe20003f44270 */
[----:B------:R-:W0:Y:S03]  /*a020*/  SHFL.IDX PT, R3, R186, 0x1, 0x1c1f ;  /* 0x003c1f00ba037f89 */ /* 0x000e2600000e0000 */
[C---:B------:R-:W-:Y:S02]  /*a030*/  ISETP.GT.AND P4, PT, R188.reuse, RZ, P2 ;  /* 0x000000ffbc00720c */ /* 0x040fe40001784270 */
[----:B------:R-:W-:Y:S02]  /*a040*/  ISETP.GT.AND P3, PT, R188, 0x1, P2 ;  /* 0x00000001bc00780c */ /* 0x000fe40001764270 */
[C---:B------:R-:W-:Y:S02]  /*a050*/  ISETP.LT.OR P4, PT, R187.reuse, 0x1, P4 ;  /* 0x00000001bb00780c */ /* 0x040fe40002781670 */
[----:B------:R-:W-:-:S02]  /*a060*/  ISETP.LT.OR P3, PT, R187, 0x2, P3 ;  /* 0x00000002bb00780c */ /* 0x000fc40001f61670 */
[----:B------:R-:W-:Y:S02]  /*a070*/  FSEL R185, R152, -INF , !P4 ;  /* 0xff80000098b97808 */ /* 0x000fe40006000000 */
[----:B------:R-:W-:Y:S02]  /*a080*/  FSEL R0, R153, -INF , !P3 ;  /* 0xff80000099007808 */ /* 0x000fe40005800000 */
[C---:B------:R-:W-:Y:S02]  /*a090*/  ISETP.GT.AND P4, PT, R188.reuse, 0x8, P2 ;  /* 0x00000008bc00780c */ /* 0x040fe40001784270 */
[----:B------:R-:W-:Y:S02]  /*a0a0*/  ISETP.GT.AND P3, PT, R188, 0x9, P2 ;  /* 0x00000009bc00780c */ /* 0x000fe40001764270 */
[C---:B------:R-:W-:Y:S02]  /*a0b0*/  ISETP.LT.OR P4, PT, R187.reuse, 0x9, P4 ;  /* 0x00000009bb00780c */ /* 0x040fe40002781670 */
[----:B------:R-:W-:-:S02]  /*a0c0*/  ISETP.LT.OR P3, PT, R187, 0xa, P3 ;  /* 0x0000000abb00780c */ /* 0x000fc40001f61670 */
[----:B------:R-:W-:Y:S01]  /*a0d0*/  FSEL R156, R156, -INF , !P4 ;  /* 0xff8000009c9c7808 */ /* 0x000fe20006000000 */
[--C-:B0-----:R-:W-:Y:S01]  /*a0e0*/  IMAD.IADD R152, R189, 0x1, R3.reuse ;  /* 0x00000001bd987824 */ /* 0x101fe200078e0203 */
[----:B------:R-:W-:Y:S01]  /*a0f0*/  FSEL R157, R157, -INF , !P3 ;  /* 0xff8000009d9d7808 */ /* 0x000fe20005800000 */
[----:B------:R-:W-:Y:S01]  /*a100*/  IMAD.IADD R186, R190, 0x1, R3 ;  /* 0x00000001beba7824 */ /* 0x000fe200078e0203 */
[C---:B------:R-:W-:Y:S02]  /*a110*/  ISETP.GT.AND P4, PT, R188.reuse, 0x10, P2 ;  /* 0x00000010bc00780c */ /* 0x040fe40001784270 */
        /* <DEDUP_REMOVED lines=34> */
[----:B------:R-:W-:Y:S01]  /*a340*/  FSEL R181, R181, -INF , !P3 ;  /* 0xff800000b5b57808 */ /* 0x000fe20005800000 */
[----:B------:R-:W-:Y:S08]  /*a350*/  @!P6 BRA `(.L_x_1222) ;  /* 0x00000000005ce947 */ /* 0x000ff00003800000 */
        /* <DEDUP_REMOVED lines=13> */
.L_x_1224:
[----:B------:R-:W-:-:S05]  /*a430*/  IMAD.U32 R184, RZ, RZ, UR58 ;  /* 0x0000003affb87e24 */ /* 0x000fca000f8e00ff */
[----:B------:R-:W-:-:S13]  /*a440*/  ISETP.NE.AND P3, PT, R184, 0x1, PT ;  /* 0x00000001b800780c */ /* 0x000fda0003f65270 */
[----:B------:R-:W0:Y:S02]  /*a450*/  @P3 LDC.64 R2, c[0x0][0x9e8] ;  /* 0x00027a00ff023b82 */ /* 0x000e240000000a00 */
[----:B0-----:R-:W-:-:S05]  /*a460*/  @P3 IMAD.HI.U32 R2, R153, R2, RZ ;  /* 0x0000000299023227 */ /* 0x001fca00078e00ff */
[----:B------:R-:W-:-:S07]  /*a470*/  @P3 SHF.R.U32.HI R153, RZ, R3, R2 ;  /* 0x00000003ff993219 */ /* 0x000fce0000011602 */
.L_x_1225:
[----:B------:R-:W-:Y:S05]  /*a480*/  BSYNC B0 ;  /* 0x0000000000007941 */ /* 0x000fea0003800000 */
.L_x_1223:
[----:B------:R-:W-:-:S04]  /*a490*/  IMAD R4, R153, R184, -R4 ;  /* 0x000000b899047224 */ /* 0x000fc800078e0a04 */
[----:B------:R-:W-:-:S05]  /*a4a0*/  IMAD R3, R17, -0x2, R4 ;  /* 0xfffffffe11037824 */ /* 0x000fca00078e0204 */
[----:B------:R-:W-:Y:S02]  /*a4b0*/  VIADDMNMX R152, R3, R184, R152, PT ;  /* 0x000000b803987246 */ /* 0x000fe40003800198 */
[----:B------:R-:W-:-:S07]  /*a4c0*/  VIMNMX R186, R186, R3, !PT ;  /* 0x00000003baba7248 */ /* 0x000fce0007fe0100 */
.L_x_1222:
[----:B------:R-:W-:Y:S01]  /*a4d0*/  FMNMX.FTZ R3, R185, R20, !PT ;  /* 0x00000014b9037209 */ /* 0x000fe20007810000 */
[----:B------:R-:W-:Y:S01]  /*a4e0*/  ULDC UR4, c[0x0][0x988] ;  /* 0x0002620000047ab9 */ /* 0x000fe20000000800 */
[----:B------:R-:W-:Y:S01]  /*a4f0*/  ISETP.GT.AND P4, PT, R186, 0x1, P2 ;  /* 0x00000001ba00780c */ /* 0x000fe20001784270 */
[----:B------:R-:W-:Y:S01]  /*a500*/  UMOV UR5, UR4 ;  /* 0x0000000400057c82 */ /* 0x000fe20008000000 */
[----:B------:R-:W-:Y:S01]  /*a510*/  FMNMX.FTZ R3, R0, R3, !PT ;  /* 0x0000000300037209 */ /* 0x000fe20007810000 */
[----:B------:R-:W-:Y:S01]  /*a520*/  UMOV UR6, UR38 ;  /* 0x0000002600067c82 */ /* 0x000fe20008000000 */
[----:B------:R-:W-:Y:S02]  /*a530*/  ISETP.LT.OR P4, PT, R152, 0x2, P4 ;  /* 0x000000029800780c */ /* 0x000fe40002781670 */
[----:B------:R-:W-:Y:S02]  /*a540*/  FMNMX.FTZ R2, R156, R3, !PT ;  /* 0x000000039c027209 */ /* 0x000fe40007810000 */
[----:B------:R-:W-:-:S02]  /*a550*/  FSEL R155, R155, -INF , !P4 ;  /* 0xff8000009b9b7808 */ /* 0x000fc40006000000 */
[----:B------:R-:W-:Y:S02]  /*a560*/  FMNMX.FTZ R3, R157, R2, !PT ;  /* 0x000000029d037209 */ /* 0x000fe40007810000 */
[----:B------:R-:W-:Y:S02]  /*a570*/  ISETP.GT.AND P4, PT, R186, 0x9, P2 ;  /* 0x00000009ba00780c */ /* 0x000fe40001784270 */
[----:B------:R-:W-:Y:S02]  /*a580*/  FMNMX.FTZ R2, R160, R3, !PT ;  /* 0x00000003a0027209 */ /* 0x000fe40007810000 */
[----:B------:R-:W-:Y:S02]  /*a590*/  ISETP.GT.AND P3, PT, R186, 0x8, P2 ;  /* 0x00000008ba00780c */ /* 0x000fe40001764270 */
[----:B------:R-:W-:Y:S02]  /*a5a0*/  FMNMX.FTZ R3, R161, R2, !PT ;  /* 0x00000002a1037209 */ /* 0x000fe40007810000 */
[----:B------:R-:W-:-:S02]  /*a5b0*/  ISETP.LT.OR P4, PT, R152, 0xa, P4 ;  /* 0x0000000a9800780c */ /* 0x000fc40002781670 */
[----:B------:R-:W-:Y:S02]  /*a5c0*/  FMNMX.FTZ R2, R164, R3, !PT ;  /* 0x00000003a4027209 */ /* 0x000fe40007810000 */
[----:B------:R-:W-:Y:S02]  /*a5d0*/  ISETP.LT.OR P3, PT, R152, 0x9, P3 ;  /* 0x000000099800780c */ /* 0x000fe40001f61670 */
[----:B------:R-:W-:Y:S02]  /*a5e0*/  FMNMX.FTZ R3, R165, R2, !PT ;  /* 0x00000002a5037209 */ /* 0x000fe40007810000 */
[----:B------:R-:W-:Y:S02]  /*a5f0*/  FSEL R159, R159, -INF , !P4 ;  /* 0xff8000009f9f7808 */ /* 0x000fe40006000000 */
[----:B------:R-:W-:Y:S02]  /*a600*/  FMNMX.FTZ R2, R168, R3, !PT ;  /* 0x00000003a8027209 */ /* 0x000fe40007810000 */
[----:B------:R-:W-:-:S02]  /*a610*/  ISETP.GT.AND P4, PT, R186, 0x11, P2 ;  /* 0x00000011ba00780c */ /* 0x000fc40001784270 */
[----:B------:R-:W-:Y:S02]  /*a620*/  FMNMX.FTZ R3, R169, R2, !PT ;  /* 0x00000002a9037209 */ /* 0x000fe40007810000 */
[----:B------:R-:W-:Y:S02]  /*a630*/  FSEL R158, R158, -INF , !P3 ;  /* 0xff8000009e9e7808 */ /* 0x000fe40005800000 */
        /* <DEDUP_REMOVED lines=9> */
[----:B------:R-:W-:-:S02]  /*a6d0*/  ISETP.GT.AND P4, PT, R186, RZ, P2 ;  /* 0x000000ffba00720c */ /* 0x000fc40001784270 */
[----:B------:R-:W-:Y:S02]  /*a6e0*/  FMNMX.FTZ R2, R181, R2, !PT ;  /* 0x00000002b5027209 */ /* 0x000fe40007810000 */
[----:B------:R-:W-:Y:S02]  /*a6f0*/  FSEL R162, R162, -INF , !P3 ;  /* 0xff800000a2a27808 */ /* 0x000fe40005800000 */
[----:B------:R-:W-:Y:S01]  /*a700*/  ISETP.GT.AND P3, PT, R186, 0x18, P2 ;  /* 0x00000018ba00780c */ /* 0x000fe20001764270 */
[----:B------:R-:W0:Y:S01]  /*a710*/  SHFL.BFLY PT, R3, R2, 0x2, 0x1f ;  /* 0x0c401f0002037f89 */ /* 0x000e2200000e0000 */
[C---:B------:R-:W-:Y:S02]  /*a720*/  ISETP.LT.OR P4, PT, R152.reuse, 0x1, P4 ;  /* 0x000000019800780c */ /* 0x040fe40002781670 */
[----:B------:R-:W-:Y:S02]  /*a730*/  ISETP.LT.OR P3, PT, R152, 0x19, P3 ;  /* 0x000000199800780c */ /* 0x000fe40001f61670 */
[----:B------:R-:W-:-:S02]  /*a740*/  FSEL R154, R154, -INF , !P4 ;  /* 0xff8000009a9a7808 */ /* 0x000fc40006000000 */
[----:B------:R-:W-:Y:S02]  /*a750*/  FSEL R166, R166, -INF , !P3 ;  /* 0xff800000a6a67808 */ /* 0x000fe40005800000 */
[C---:B------:R-:W-:Y:S02]  /*a760*/  ISETP.GT.AND P3, PT, R186.reuse, 0x19, P2 ;  /* 0x00000019ba00780c */ /* 0x040fe40001764270 */
[----:B------:R-:W-:Y:S02]  /*a770*/  ISETP.GT.AND P4, PT, R186, 0x20, P2 ;  /* 0x00000020ba00780c */ /* 0x000fe40001784270 */
[C---:B------:R-:W-:Y:S02]  /*a780*/  ISETP.LT.OR P3, PT, R152.reuse, 0x1a, P3 ;  /* 0x0000001a9800780c */ /* 0x040fe40001f61670 */
[----:B------:R-:W-:Y:S02]  /*a790*/  ISETP.LT.OR P4, PT, R152, 0x21, P4 ;  /* 0x000000219800780c */ /* 0x000fe40002781670 */
[----:B------:R-:W-:-:S02]  /*a7a0*/  FSEL R167, R167, -INF , !P3 ;  /* 0xff800000a7a77808 */ /* 0x000fc40005800000 */
[----:B------:R-:W-:Y:S02]  /*a7b0*/  ISETP.GT.AND P3, PT, R186, 0x21, P2 ;  /* 0x00000021ba00780c */ /* 0x000fe40001764270 */
[----:B------:R-:W-:Y:S02]  /*a7c0*/  FSEL R170, R170, -INF , !P4 ;  /* 0xff800000aaaa7808 */ /* 0x000fe40006000000 */
[----:B------:R-:W-:Y:S02]  /*a7d0*/  ISETP.LT.OR P3, PT, R152, 0x22, P3 ;  /* 0x000000229800780c */ /* 0x000fe40001f61670 */
[----:B0-----:R-:W-:Y:S02]  /*a7e0*/  FMNMX.FTZ R3, R2, R3, !PT ;  /* 0x0000000302037209 */ /* 0x001fe40007810000 */
[----:B------:R-:W-:Y:S02]  /*a7f0*/  FMNMX.FTZ R2, R154, R21, !PT ;  /* 0x000000159a027209 */ /* 0x000fe40007810000 */
[----:B------:R-:W-:Y:S01]  /*a800*/  FSEL R171, R171, -INF , !P3 ;  /* 0xff800000abab7808 */ /* 0x000fe20005800000 */
[----:B------:R-:W0:Y:S01]  /*a810*/  SHFL.BFLY PT, R4, R3, 0x1, 0x1f ;  /* 0x0c201f0003047f89 */ /* 0x000e2200000e0000 */
[----:B------:R-:W-:-:S02]  /*a820*/  ISETP.GT.AND P3, PT, R186, 0x29, P2 ;  /* 0x00000029ba00780c */ /* 0x000fc40001764270 */
[----:B------:R-:W-:Y:S02]  /*a830*/  ISETP.GT.AND P4, PT, R186, 0x28, P2 ;  /* 0x00000028ba00780c */ /* 0x000fe40001784270 */
[C---:B------:R-:W-:Y:S02]  /*a840*/  ISETP.LT.OR P3, PT, R152.reuse, 0x2a, P3 ;  /* 0x0000002a9800780c */ /* 0x040fe40001f61670 */
[----:B------:R-:W-:Y:S02]  /*a850*/  ISETP.LT.OR P4, PT, R152, 0x29, P4 ;  /* 0x000000299800780c */ /* 0x000fe40002781670 */
[----:B------:R-:W-:Y:S02]  /*a860*/  FSEL R175, R175, -INF , !P3 ;  /* 0xff800000afaf7808 */ /* 0x000fe40005800000 */
[----:B------:R-:W-:Y:S02]  /*a870*/  ISETP.GT.AND P3, PT, R186, 0x30, P2 ;  /* 0x00000030ba00780c */ /* 0x000fe40001764270 */
[----:B------:R-:W-:-:S02]  /*a880*/  FSEL R174, R174, -INF , !P4 ;  /* 0xff800000aeae7808 */ /* 0x000fc40006000000 */
[----:B------:R-:W-:Y:S02]  /*a890*/  ISETP.LT.OR P3, PT, R152, 0x31, P3 ;  /* 0x000000319800780c */ /* 0x000fe40001f61670 */
[----:B------:R-:W-:Y:S02]  /*a8a0*/  R2UR UR4, R22 ;  /* 0x00000000160472ca */ /* 0x000fe400000e0000 */
[----:B------:R-:W-:Y:S02]  /*a8b0*/  FSEL R178, R178, -INF , !P3 ;  /* 0xff800000b2b27808 */ /* 0x000fe40005800000 */
[----:B------:R-:W-:Y:S02]  /*a8c0*/  ISETP.GT.AND P3, PT, R186, 0x31, P2 ;  /* 0x00000031ba00780c */ /* 0x000fe40001764270 */
[----:B0-----:R-:W-:Y:S02]  /*a8d0*/  FMNMX.FTZ R4, R3, R4, !PT ;  /* 0x0000000403047209 */ /* 0x001fe40007810000 */
[----:B------:R-:W-:-:S02]  /*a8e0*/  FMNMX.FTZ R3, R155, R2, !PT ;  /* 0x000000029b037209 */ /* 0x000fc40007810000 */
[C---:B------:R-:W-:Y:S01]  /*a8f0*/  FSETP.NEU.FTZ.AND P4, PT, R4.reuse, -INF , PT ;  /* 0xff8000000400780b */ /* 0x040fe20003f9d000 */
[----:B------:R-:W-:Y:S01]  /*a900*/  FMUL.FTZ R153, R4, UR5 ;  /* 0x0000000504997c20 */ /* 0x000fe20008410000 */
[----:B------:R-:W-:Y:S02]  /*a910*/  FMNMX.FTZ R2, R158, R3, !PT ;  /* 0x000000039e027209 */ /* 0x000fe40007810000 */
[----:B------:R-:W-:Y:S02]  /*a920*/  ISETP.LT.OR P3, PT, R152, 0x32, P3 ;  /* 0x000000329800780c */ /* 0x000fe40001f61670 */
[----:B------:R-:W-:Y:S02]  /*a930*/  FMNMX.FTZ R3, R159, R2, !PT ;  /* 0x000000029f037209 */ /* 0x000fe40007810000 */
[----:B------:R-:W-:Y:S02]  /*a940*/  FSEL R179, R179, -INF , !P3 ;  /* 0xff800000b3b37808 */ /* 0x000fe40005800000 */
[----:B------:R-:W-:-:S02]  /*a950*/  FMNMX.FTZ R2, R162, R3, !PT ;  /* 0x00000003a2027209 */ /* 0x000fc40007810000 */
[----:B------:R-:W-:Y:S02]  /*a960*/  ISETP.GT.AND P3, PT, R186, 0x38, P2 ;  /* 0x00000038ba00780c */ /* 0x000fe40001764270 */
[----:B------:R-:W-:Y:S02]  /*a970*/  FMNMX.FTZ R3, R163, R2, !PT ;  /* 0x00000002a3037209 */ /* 0x000fe40007810000 */
[----:B------:R-:W-:Y:S02]  /*a980*/  FSEL R2, R153, RZ, P4 ;  /* 0x000000ff99027208 */ /* 0x000fe40002000000 */
[----:B------:R-:W-:Y:S02]  /*a990*/  FMNMX.FTZ R184, R166, R3, !PT ;  /* 0x00000003a6b87209 */ /* 0x000fe40007810000 */
[----:B------:R-:W-:Y:S01]  /*a9a0*/  ISETP.GT.AND P2, PT, R186, 0x39, P2 ;  /* 0x00000039ba00780c */ /* 0x000fe20001744270 */
[--C-:B------:R-:W-:Y:S01]  /*a9b0*/  FFMA.FTZ R196, R0, UR5, -R2.reuse ;  /* 0x0000000500c47c23 */ /* 0x100fe20008010802 */
[----:B------:R-:W-:Y:S01]  /*a9c0*/  FMNMX.FTZ R3, R167, R184, !PT ;  /* 0x000000b8a7037209 */ /* 0x000fe20007810000 */
[--C-:B------:R-:W-:Y:S01]  /*a9d0*/  FFMA.FTZ R153, R185, UR5, -R2.reuse ;  /* 0x00000005b9997c23 */ /* 0x100fe20008010802 */
[----:B------:R-:W-:Y:S01]  /*a9e0*/  ISETP.LT.OR P3, PT, R152, 0x39, P3 ;  /* 0x000000399800780c */ /* 0x000fe20001f61670 */
[--C-:B------:R-:W-:Y:S01]  /*a9f0*/  FFMA.FTZ R198, R156, UR5, -R2.reuse ;  /* 0x000000059cc67c23 */ /* 0x100fe20008010802 */
[----:B------:R-:W-:Y:S01]  /*aa00*/  FMNMX.FTZ R184, R170, R3, !PT ;  /* 0x00000003aab87209 */ /* 0x000fe20007810000 */
[--C-:B------:R-:W-:Y:S01]  /*aa10*/  FFMA.FTZ R157, R157, UR5, -R2.reuse ;  /* 0x000000059d9d7c23 */ /* 0x100fe20008010802 */
        /* <DEDUP_REMOVED lines=21> */
[----:B------:R-:W-:Y:S01]  /*ab70*/  FFMA.FTZ R181, R181, UR5, -R2 ;  /* 0x00000005b5b57c23 */ /* 0x000fe20008010802 */
[----:B------:R-:W-:Y:S01]  /*ab80*/  FMNMX.FTZ R0, R182, R3, !PT ;  /* 0x00000003b6007209 */ /* 0x000fe20007810000 */
[----:B------:R-:W-:Y:S01]  /*ab90*/  FMUL.FTZ R185, R185, UR5 ;  /* 0x00000005b9b97c20 */ /* 0x000fe20008410000 */
        /* <DEDUP_REMOVED lines=12> */
[----:B0-----:R-:W-:-:S04]  /*ac60*/  FMNMX.FTZ R3, R3, R0, !PT ;  /* 0x0000000003037209 */ /* 0x001fc80007810000 */
[C---:B------:R-:W-:Y:S01]  /*ac70*/  FSETP.NEU.FTZ.AND P2, PT, R3.reuse, -INF , PT ;  /* 0xff8000000300780b */ /* 0x040fe20003f5d000 */
[C---:B------:R-:W-:Y:S02]  /*ac80*/  FMUL.FTZ R156, R3.reuse, UR5 ;  /* 0x00000005039c7c20 */ /* 0x040fe40008410000 */
[----:B------:R-:W0:Y:S01]  /*ac90*/  MUFU.EX2 R0, R185 ;  /* 0x000000b900007308 */ /* 0x000e220000000800 */
[----:B------:R-:W-:Y:S02]  /*aca0*/  FSEL R2, R3, RZ, P2 ;  /* 0x000000ff03027208 */ /* 0x000fe40001000000 */
[----:B------:R-:W-:Y:S02]  /*acb0*/  FSEL R156, R156, RZ, P2 ;  /* 0x000000ff9c9c7208 */ /* 0x000fe40001000000 */
[----:B------:R-:W-:Y:S01]  /*acc0*/  ISETP.GT.AND P2, PT, R205, UR4, PT ;  /* 0x00000004cd007c0c */ /* 0x000fe2000bf44270 */
[----:B------:R-:W-:Y:S02]  /*acd0*/  FADD.FTZ R2, -R2, R21 ;  /* 0x0000001502027221 */ /* 0x000fe40000010100 */
[----:B------:R-:W-:Y:S01]  /*ace0*/  MUFU.EX2 R188, R188 ;  /* 0x000000bc00bc7308 */ /* 0x000fe20000000800 */
[--C-:B------:R-:W-:Y:S01]  /*acf0*/  FFMA.FTZ R197, R154, UR5, -R156.reuse ;  /* 0x000000059ac57c23 */ /* 0x100fe2000801089c */
[--C-:B------:R-:W-:Y:S01]  /*ad00*/  FFMA.FTZ R20, R155, UR5, -R156.reuse ;  /* 0x000000059b147c23 */ /* 0x100fe2000801089c */
[----:B------:R-:W-:Y:S01]  /*ad10*/  FMUL.FTZ R2, R2, UR5 ;  /* 0x0000000502027c20 */ /* 0x000fe20008410000 */
[--C-:B------:R-:W-:Y:S01]  /*ad20*/  FFMA.FTZ R199, R158, UR5, -R156.reuse ;  /* 0x000000059ec77c23 */ /* 0x100fe2000801089c */
[--C-:B------:R-:W-:Y:S01]  /*ad30*/  FFMA.FTZ R152, R159, UR5, -R156.reuse ;  /* 0x000000059f987c23 */ /* 0x100fe2000801089c */
[--C-:B------:R-:W-:Y:S01]  /*ad40*/  FFMA.FTZ R193, R162, UR5, -R156.reuse ;  /* 0x00000005a2c17c23 */ /* 0x100fe2000801089c */
[--C-:B------:R-:W-:Y:S01]  /*ad50*/  FFMA.FTZ R154, R163, UR5, -R156.reuse ;  /* 0x00000005a39a7c23 */ /* 0x100fe2000801089c */
[----:B------:R-:W-:Y:S01]  /*ad60*/  MUFU.EX2 R197, R197 ;  /* 0x000000c500c57308 */ /* 0x000fe20000000800 */
[----:B0-----:R-:W-:Y:S01]  /*ad70*/  FFMA.FTZ R21, R0, R16, R153 ;  /* 0x0000001000157223 */ /* 0x001fe20000010099 */
[--C-:B------:R-:W-:Y:S01]  /*ad80*/  FFMA.FTZ R195, R166, UR5, -R156.reuse ;  /* 0x00000005a6c37c23 */ /* 0x100fe2000801089c */
[--C-:B------:R-:W-:Y:S01]  /*ad90*/  FFMA.FTZ R158, R167, UR5, -R156.reuse ;  /* 0x00000005a79e7c23 */ /* 0x100fe2000801089c */
[--C-:B------:R-:W-:Y:S01]  /*ada0*/  FFMA.FTZ R189, R170, UR5, -R156.reuse ;  /* 0x00000005aabd7c23 */ /* 0x100fe2000801089c */
[----:B------:R-:W-:Y:S01]  /*adb0*/  FADD.FTZ R21, R196, R21 ;  /* 0x00000015c4157221 */ /* 0x000fe20000010000 */
[--C-:B------:R-:W-:Y:S01]  /*adc0*/  FFMA.FTZ R160, R171, UR5, -R156.reuse ;  /* 0x00000005aba07c23 */ /* 0x100fe2000801089c */
[--C-:B------:R-:W-:Y:S01]  /*add0*/  FFMA.FTZ R191, R174, UR5, -R156.reuse ;  /* 0x00000005aebf7c23 */ /* 0x100fe2000801089c */
[----:B------:R-:W0:Y:S01]  /*ade0*/  MUFU.EX2 R2, R2 ;  /* 0x0000000200027308 */ /* 0x000e220000000800 */
[----:B------:R-:W-:Y:S01]  /*adf0*/  FADD.FTZ R16, R198, R21 ;  /* 0x00000015c6107221 */ /* 0x000fe20000010000 */
[--C-:B------:R-:W-:Y:S01]  /*ae00*/  FFMA.FTZ R185, R178, UR5, -R156.reuse ;  /* 0x00000005b2b97c23 */ /* 0x100fe2000801089c */
[--C-:B------:R-:W-:Y:S01]  /*ae10*/  FFMA.FTZ R179, R179, UR5, -R156.reuse ;  /* 0x00000005b3b37c23 */ /* 0x100fe2000801089c */
[----:B------:R-:W-:Y:S01]  /*ae20*/  FFMA.FTZ R182, R182, UR5, -R156 ;  /* 0x00000005b6b67c23 */ /* 0x000fe2000801089c */
[----:B------:R-:W-:Y:S01]  /*ae30*/  FADD.FTZ R21, R157, R16 ;  /* 0x000000109d157221 */ /* 0x000fe20000010000 */
[----:B------:R-:W-:Y:S01]  /*ae40*/  IMAD.U32 R155, RZ, RZ, UR14 ;  /* 0x0000000eff9b7e24 */ /* 0x000fe2000f8e00ff */
[----:B------:R-:W-:Y:S01]  /*ae50*/  UMOV UR4, UR36 ;  /* 0x0000002400047c82 */ /* 0x000fe20008000000 */
[----:B------:R-:W1:Y:S01]  /*ae60*/  MUFU.EX2 R20, R20 ;  /* 0x0000001400147308 */ /* 0x000e620000000800 */
[----:B------:R-:W-:Y:S01]  /*ae70*/  FADD.FTZ R162, R192, R21 ;  /* 0x00000015c0a27221 */ /* 0x000fe20000010000 */
[----:B------:R-:W-:Y:S01]  /*ae80*/  @!P1 VIADD R155, R155, 0x30860 ;  /* 0x000308609b9b9836 */ /* 0x000fe20000000000 */
[----:B------:R-:W-:Y:S01]  /*ae90*/  F2FP.BF16.F32.PACK_AB R196, R196, R153 ;  /* 0x00000099c4c4723e */ /* 0x000fe200000010ff */
[----:B------:R-:W-:-:S02]  /*aea0*/  VIADD R205, R205, 0xffffffff ;  /* 0xffffffffcdcd7836 */ /* 0x000fc40000000000 */
[----:B------:R-:W-:Y:S01]  /*aeb0*/  FADD.FTZ R21, R161, R162 ;  /* 0x000000a2a1157221 */ /* 0x000fe20000010000 */
[--C-:B------:R-:W-:Y:S01]  /*aec0*/  FFMA.FTZ R162, R175, UR5, -R156.reuse ;  /* 0x00000005afa27c23 */ /* 0x100fe2000801089c */
[----:B------:R-:W-:Y:S01]  /*aed0*/  FFMA.FTZ R156, R183, UR5, -R156 ;  /* 0x00000005b79c7c23 */ /* 0x000fe2000801089c */
[----:B------:R-:W2:Y:S01]  /*aee0*/  MUFU.EX2 R199, R199 ;  /* 0x000000c700c77308 */ /* 0x000ea20000000800 */
[----:B0-----:R-:W-:Y:S01]  /*aef0*/  FFMA.FTZ R5, R2, R5, R197 ;  /* 0x0000000502057223 */ /* 0x001fe200000100c5 */
[----:B------:R-:W-:Y:S01]  /*af00*/  FADD.FTZ R164, R194, R21 ;  /* 0x00000015c2a47221 */ /* 0x000fe20000010000 */
[----:B------:R-:W-:Y:S02]  /*af10*/  @!P1 PRMT R155, RZ, 0x654, R155 ;  /* 0x00000654ff9b9816 */ /* 0x000fe4000000009b */
[----:B------:R-:W-:Y:S01]  /*af20*/  F2FP.BF16.F32.PACK_AB R198, R157, R198 ;  /* 0x000000c69dc6723e */ /* 0x000fe200000010ff */
[----:B------:R-:W-:Y:S01]  /*af30*/  FADD.FTZ R21, R165, R164 ;  /* 0x000000a4a5157221 */ /* 0x000fe20000010000 */
[----:B------:R0:W-:Y:S01]  /*af40*/  @!P1 SYNCS.ARRIVE.TRANS64.RED.A1T0 RZ, [R155+URZ], RZ ;  /* 0x000000ff9bff99a7 */ /* 0x0001e2000810043f */
[----:B------:R-:W3:Y:S01]  /*af50*/  MUFU.EX2 R152, R152 ;  /* 0x0000009800987308 */ /* 0x000ee20000000800 */
[----:B-1----:R-:W-:Y:S01]  /*af60*/  FADD.FTZ R16, R20, R5 ;  /* 0x0000000514107221 */ /* 0x002fe20000010000 */
[----:B------:R-:W-:Y:S01]  /*af70*/  FADD.FTZ R164, R188, R21 ;  /* 0x00000015bca47221 */ /* 0x000fe20000010000 */
[----:B------:R-:W-:Y:S01]  /*af80*/  F2FP.BF16.F32.PACK_AB R197, R20, R197 ;  /* 0x000000c514c5723e */ /* 0x000fe200000010ff */
[----:B------:R-:W-:Y:S01]  /*af90*/  IMAD.MOV.U32 R20, RZ, RZ, R4 ;  /* 0x000000ffff147224 */ /* 0x000fe200078e0004 */
[----:B------:R-:W-:-:S02]  /*afa0*/  F2FP.BF16.F32.PACK_AB R192, R161, R192 ;  /* 0x000000c0a1c0723e */ /* 0x000fc400000010ff */
[----:B------:R-:W-:Y:S01]  /*afb0*/  F2FP.BF16.F32.PACK_AB R194, R165, R194 ;  /* 0x000000c2a5c2723e */ /* 0x000fe200000010ff */
        /* <DEDUP_REMOVED lines=37> */
[----:B------:R-:W-:-:S06]  /*b210*/  F2FP.BF16.F32.PACK_AB R191, R162, R191 ;  /* 0x000000bfa2bf723e */ /* 0x000fcc00000010ff */
[----:B------:R-:W1:Y:S01]  /*b220*/  MUFU.EX2 R186, R186 ;  /* 0x000000ba00ba7308 */ /* 0x000e620000000800 */
[----:B--2---:R-:W-:-:S07]  /*b230*/  FADD.FTZ R164, R185, R164 ;  /* 0x000000a4b9a47221 */ /* 0x004fce0000010000 */
[----:B------:R-:W2:Y:S01]  /*b240*/  MUFU.EX2 R187, R182 ;  /* 0x000000b600bb7308 */ /* 0x000ea20000000800 */
[C---:B---3--:R-:W-:Y:S01]  /*b250*/  FADD.FTZ R164, R179.reuse, R164 ;  /* 0x000000a4b3a47221 */ /* 0x048fe20000010000 */
[----:B------:R-:W-:-:S06]  /*b260*/  F2FP.BF16.F32.PACK_AB R185, R179, R185 ;  /* 0x000000b9b3b9723e */ /* 0x000fcc00000010ff */
[----:B------:R-:W3:Y:S01]  /*b270*/  MUFU.EX2 R181, R181 ;  /* 0x000000b500b57308 */ /* 0x000ee20000000800 */
[----:B-1----:R-:W-:Y:S01]  /*b280*/  FADD.FTZ R16, R186, R21 ;  /* 0x00000015ba107221 */ /* 0x002fe20000010000 */
[----:B------:R-:W-:-:S06]  /*b290*/  IMAD.MOV.U32 R21, RZ, RZ, R3 ;  /* 0x000000ffff157224 */ /* 0x000fcc00078e0003 */
[----:B------:R-:W1:Y:S01]  /*b2a0*/  MUFU.EX2 R156, R156 ;  /* 0x0000009c009c7308 */ /* 0x000e620000000800 */
[----:B--2---:R-:W-:Y:S01]  /*b2b0*/  FADD.FTZ R164, R187, R164 ;  /* 0x000000a4bba47221 */ /* 0x004fe20000010000 */
[C---:B---3--:R-:W-:Y:S01]  /*b2c0*/  FADD.FTZ R16, R181.reuse, R16 ;  /* 0x00000010b5107221 */ /* 0x048fe20000010000 */
[----:B------:R-:W-:Y:S02]  /*b2d0*/  F2FP.BF16.F32.PACK_AB R186, R181, R186 ;  /* 0x000000bab5ba723e */ /* 0x000fe400000010ff */
[C---:B-1----:R-:W-:Y:S01]  /*b2e0*/  FADD.FTZ R5, R156.reuse, R164 ;  /* 0x000000a49c057221 */ /* 0x042fe20000010000 */
[----:B------:R-:W-:Y:S01]  /*b2f0*/  F2FP.BF16.F32.PACK_AB R187, R156, R187 ;  /* 0x000000bb9cbb723e */ /* 0x000fe200000010ff */
[----:B0-----:R-:W-:Y:S06]  /*b300*/  @P2 BRA `(.L_x_1226) ;  /* 0xffffffd8002c2947 */ /* 0x001fec000383ffff */
.L_x_1209:
        /* <DEDUP_REMOVED lines=131> */
.L_x_1227:
[----:B------:R-:W-:Y:S01]  /*bb40*/  ULEA UR7, UR36, UR37, 0x3 ;  /* 0x0000002524077291 */ /* 0x000fe2000f8e183f */
[----:B------:R-:W-:-:S05]  /*bb50*/  IMAD.U32 R0, RZ, RZ, UR38 ;  /* 0x00000026ff007e24 */ /* 0x000fca000f8e00ff */
[----:B------:R-:W-:-:S04]  /*bb60*/  SHF.L.U32 R0, R0, 0x1f, RZ ;  /* 0x0000001f00007819 */ /* 0x000fc800000006ff */
[----:B------:R0:W1:Y:S01]  /*bb70*/  SYNCS.PHASECHK.TRANS64.TRYWAIT P2, [UR7+0x30850], R0 ;  /* 0x03085000ff0075a7 */ /* 0x0000620008040147 */
[----:B------:R-:W-:Y:S05]  /*bb80*/  @!P0 BRA `(.L_x_1228) ;  /* 0x0000000000048947 */ /* 0x000fea0003800000 */
[----:B------:R-:W-:Y:S01]  /*bb90*/  BPT.TRAP 0x1 ;  /* 0x000000040000795c */ /* 0x000fe20000300000 */
.L_x_1228:
[----:B-1----:R-:W-:Y:S05]  /*bba0*/  @P2 BRA `(.L_x_1229) ;  /* 0x0000000000082947 */ /* 0x002fea0003800000 */
[----:B------:R-:W1:Y:S02]  /*bbb0*/  SYNCS.PHASECHK.TRANS64.TRYWAIT P0, [UR7+0x30850], R0 ;  /* 0x03085000ff0075a7 */ /* 0x000e640008000147 */
[----:B-1----:R-:W-:Y:S05]  /*bbc0*/  @!P0 BRA `(.L_x_1230) ;  /* 0x0000009400248947 */ /* 0x002fea0003800000 */
.L_x_1229:
[----:B------:R-:W-:Y:S01]  /*bbd0*/  UIADD3 UR37, UR37, 0x400, URZ ;  /* 0x0000040025257890 */ /* 0x000fe2000fffe03f */
[----:B------:R-:W-:Y:S01]  /*bbe0*/  WARPGROUP.ARRIVE ;  /* 0x00000000000079c5 */ /* 0x000fe20000000000 */
[----:B------:R-:W-:Y:S01]  /*bbf0*/  UMOV UR11, 0x40000040 ;  /* 0x40000040000b7882 */ /* 0x000fe20000000000 */
[----:B01----:R-:W0:Y:S01]  /*bc00*/  SHFL.BFLY PT, R0, R5, 0x2, 0x1f ;  /* 0x0c401f0005007f89 */ /* 0x003e2200000e0000 */
[----:B------:R-:W-:Y:S01]  /*bc10*/  USHF.R.U32.HI UR37, URZ, 0x4, UR37 ;  /* 0x000000043f257899 */ /* 0x000fe20008011625 */
[----:B------:R-:W-:Y:S01]  /*bc20*/  IMAD.MOV.U32 R6, RZ, RZ, RZ ;  /* 0x000000ffff067224 */ /* 0x000fe200078e00ff */
[----:B------:R-:W-:Y:S01]  /*bc30*/  R2UR UR8, R207 ;  /* 0x00000000cf0872ca */ /* 0x000fe200000e0000 */
[----:B------:R-:W1:Y:S01]  /*bc40*/  SHFL.BFLY PT, R7, R16, 0x2, 0x1f ;  /* 0x0c401f0010077f89 */ /* 0x000e6200000e0000 */
[----:B------:R-:W-:Y:S01]  /*bc50*/  ULOP3.LUT UR37, UR37, 0x3fff, URZ, 0xc0, !UPT ;  /* 0x00003fff25257892 */ /* 0x000fe2000f8ec03f */
[----:B------:R-:W-:Y:S02]  /*bc60*/  IMAD.U32 R12, RZ, RZ, UR7 ;  /* 0x00000007ff0c7e24 */ /* 0x000fe4000f8e00ff */
[----:B------:R-:W-:Y:S01]  /*bc70*/  IMAD.U32 R13, RZ, RZ, UR5 ;  /* 0x00000005ff0d7e24 */ /* 0x000fe2000f8e00ff */
[----:B------:R-:W-:-:S04]  /*bc80*/  ULOP3.LUT UR4, UR37, 0x2000000, URZ, 0xfc, !UPT ;  /* 0x0200000025047892 */ /* 0x000fc8000f8efc3f */
[----:B------:R-:W-:Y:S02]  /*bc90*/  ULEA UR4, UR36, UR4, 0xb ;  /* 0x0000000424047291 */ /* 0x000fe4000f8e583f */
[----:B------:R-:W-:Y:S02]  /*bca0*/  UIADD3 UR36, UR36, 0x1, URZ ;  /* 0x0000000124247890 */ /* 0x000fe4000fffe03f */
[----:B------:R-:W-:Y:S02]  /*bcb0*/  UIADD3 UR6, UR4, 0x80, URZ ;  /* 0x0000008004067890 */ /* 0x000fe4000fffe03f */
[----:B------:R-:W-:Y:S01]  /*bcc0*/  UIADD3 UR8, UR8, 0x1, URZ ;  /* 0x0000000108087890 */ /* 0x000fe2000fffe03f */
[----:B------:R-:W-:Y:S01]  /*bcd0*/  UMOV UR10, UR4 ;  /* 0x00000004000a7c82 */ /* 0x000fe20008000000 */
[----:B------:R-:W-:-:S07]  /*bce0*/  UISETP.NE.AND UP0, UPT, UR36, 0x2, UPT ;  /* 0x000000022400788c */ /* 0x000fce000bf05270 */
[----:B------:R-:W-:Y:S01]  /*bcf0*/  HGMMA.64x256x16.F32.BF16 R24, R196, gdesc[UR8].tnspB, R24, gsb0 ;  /* 0x43e00008c4187df0 */ /* 0x000fe20008001818 */
[----:B------:R-:W-:Y:S01]  /*bd00*/  UMOV UR10, UR6 ;  /* 0x00000006000a7c82 */ /* 0x000fe20008000000 */
[----:B------:R-:W-:Y:S01]  /*bd10*/  UMOV UR11, 0x40000040 ;  /* 0x40000040000b7882 */ /* 0x000fe20000000000 */
[----:B------:R-:W-:Y:S01]  /*bd20*/  UIADD3 UR6, UR4, 0x100, URZ ;  /* 0x0000010004067890 */ /* 0x000fe2000fffe03f */
[----:B0-----:R-:W-:Y:S01]  /*bd30*/  FADD.FTZ R2, R0, R5 ;  /* 0x0000000500027221 */ /* 0x001fe20000010000 */
[----:B------:R-:W-:Y:S01]  /*bd40*/  UIADD3 UR4, UR4, 0x180, URZ ;  /* 0x0000018004047890 */ /* 0x000fe2000fffe03f */
[----:B-1----:R-:W-:Y:S01]  /*bd50*/  FADD.FTZ R7, R7, R16 ;  /* 0x0000001007077221 */ /* 0x002fe20000010000 */
[----:B------:R-:W-:Y:S01]  /*bd60*/  IMAD.MOV.U32 R5, RZ, RZ, RZ ;  /* 0x000000ffff057224 */ /* 0x000fe200078e00ff */
[----:B------:R-:W-:Y:S01]  /*bd70*/  USEL UR36, UR36, URZ, UP0 ;  /* 0x0000003f24247287 */ /* 0x000fe20008000000 */
[----:B------:R-:W0:Y:S01]  /*bd80*/  SHFL.BFLY PT, R9, R2, 0x1, 0x1f ;  /* 0x0c201f0002097f89 */ /* 0x000e2200000e0000 */
[----:B------:R-:W-:-:S03]  /*bd90*/  IMAD.U32 R207, RZ, RZ, UR8 ;  /* 0x00000008ffcf7e24 */ /* 0x000fc6000f8e00ff */
[----:B------:R-:W1:Y:S01]  /*bda0*/  SHFL.BFLY PT, R0, R7, 0x1, 0x1f ;  /* 0x0c201f0007007f89 */ /* 0x000e6200000e0000 */
[----:B0-----:R-:W-:Y:S01]  /*bdb0*/  FADD.FTZ R11, R2, R9 ;  /* 0x00000009020b7221 */ /* 0x001fe20000010000 */
[----:B------:R-:W-:Y:S02]  /*bdc0*/  IMAD.MOV.U32 R2, RZ, RZ, -0x800000 ;  /* 0xff800000ff027424 */ /* 0x000fe400078e00ff */
[----:B-1----:R-:W-:Y:S02]  /*bdd0*/  FADD.FTZ R10, R7, R0 ;  /* 0x00000000070a7221 */ /* 0x002fe40000010000 */
[----:B------:R-:W-:Y:S01]  /*bde0*/  FSETP.NE.FTZ.AND P2, PT, R11, RZ, PT ;  /* 0x000000ff0b00720b */ /* 0x000fe20003f55000 */
[----:B------:R-:W-:Y:S02]  /*bdf0*/  IMAD.U32 R7, RZ, RZ, UR5 ;  /* 0x00000005ff077e24 */ /* 0x000fe4000f8e00ff */
[----:B------:R-:W-:Y:S01]  /*be00*/  IMAD.MOV.U32 R0, RZ, RZ, -0x800000 ;  /* 0xff800000ff007424 */ /* 0x000fe200078e00ff */
[----:B------:R-:W-:-:S09]  /*be10*/  FSETP.NE.FTZ.AND P0, PT, R10, RZ, PT ;  /* 0x000000ff0a00720b */ /* 0x000fd20003f15000 */
[----:B------:R-:W0:Y:S01]  /*be20*/  @P2 MUFU.LG2 R9, R11 ;  /* 0x0000000b00092308 */ /* 0x000e220000000c00 */
[----:B------:R-:W-:-:S03]  /*be30*/  @P2 FMUL.FTZ R13, R13, 0.69314718246459960938 ;  /* 0x3f3172180d0d2820 */ /* 0x000fc60000410000 */
[----:B------:R-:W-:-:S04]  /*be40*/  @P0 FMUL.FTZ R7, R7, 0.69314718246459960938 ;  /* 0x3f31721807070820 */ /* 0x000fc80000410000 */
[----:B------:R-:W-:Y:S08]  /*be50*/  @P0 MUFU.RCP R6, R10 ;  /* 0x0000000a00060308 */ /* 0x000ff00000001000 */
[----:B------:R0:W1:Y:S08]  /*be60*/  @P0 MUFU.LG2 R8, R10 ;  /* 0x0000000a00080308 */ /* 0x0000700000000c00 */
[----:B------:R-:W2:Y:S01]  /*be70*/  @P2 MUFU.RCP R5, R11 ;  /* 0x0000000b00052308 */ /* 0x000ea20000001000 */
[----:B0-----:R-:W-:Y:S01]  /*be80*/  @P2 FMUL.FTZ R10, R9, 0.69314718246459960938 ;  /* 0x3f317218090a2820 */ /* 0x001fe20000410000 */
[----:B------:R-:W-:-:S03]  /*be90*/  @!P1 VIADD R9, R12, 0x30860 ;  /* 0x000308600c099836 */ /* 0x000fc60000000000 */
[----:B------:R-:W-:Y:S02]  /*bea0*/  @P2 FFMA.FTZ R2, R13, R3, R10 ;  /* 0x000000030d022223 */ /* 0x000fe4000001000a */
[----:B------:R-:W-:Y:S01]  /*beb0*/  @!P1 PRMT R9, RZ, 0x654, R9 ;  /* 0x00000654ff099816 */ /* 0x000fe20000000009 */
[----:B-1----:R-:W-:-:S04]  /*bec0*/  @P0 FMUL.FTZ R8, R8, 0.69314718246459960938 ;  /* 0x3f31721808080820 */ /* 0x002fc80000410000 */
[----:B------:R-:W-:Y:S01]  /*bed0*/  @P0 FFMA.FTZ R0, R7, R4, R8 ;  /* 0x0000000407000223 */ /* 0x000fe20000010008 */
[----:B------:R-:W-:Y:S01]  /*bee0*/  PLOP3.LUT P0, PT, PT, PT, PT, 0x8, 0x0 ;  /* 0x000000000000781c */ /* 0x000fe20003f0e170 */
[----:B------:R-:W-:Y:S02]  /*bef0*/  WARPGROUP.DEPBAR.LE gsb0, 0x0 ;  /* 0x00008000000079c5 */ /* 0x000fe40000010000 */
[----:B------:R-:W-:-:S06]  /*bf00*/  WARPGROUP.ARRIVE ;  /* 0x00000000000079c5 */ /* 0x000fcc0000000000 */
[----:B------:R-:W-:Y:S01]  /*bf10*/  HGMMA.64x256x16.F32.BF16 R24, R192, gdesc[UR8].tnspB, R24, gsb0 ;  /* 0x43e00008c0187df0 */ /* 0x000fe20008001818 */
[----:B------:R-:W-:Y:S01]  /*bf20*/  UMOV UR10, UR6 ;  /* 0x00000006000a7c82 */ /* 0x000fe20008000000 */
[----:B------:R-:W-:Y:S01]  /*bf30*/  UMOV UR11, 0x40000040 ;  /* 0x40000040000b7882 */ /* 0x000fe20000000000 */
[----:B------:R-:W-:Y:S02]  /*bf40*/  WARPGROUP.DEPBAR.LE gsb0, 0x0 ;  /* 0x00008000000079c5 */ /* 0x000fe40000010000 */
[----:B------:R-:W-:-:S15]  /*bf50*/  WARPGROUP.ARRIVE ;  /* 0x00000000000079c5 */ /* 0x000fde0000000000 */
[----:B------:R-:W-:-:S08]  /*bf60*/  NOP ;  /* 0x0000000000007918 */ /* 0x000fd00000000000 */
[----:B------:R-:W-:Y:S01]  /*bf70*/  HGMMA.64x256x16.F32.BF16 R24, R188, gdesc[UR8].tnspB, R24, gsb0 ;  /* 0x43e00008bc187df0 */ /* 0x000fe20008001818 */
[----:B------:R-:W-:Y:S01]  /*bf80*/  UMOV UR10, UR4 ;  /* 0x00000004000a7c82 */ /* 0x000fe20008000000 */
[----:B------:R-:W-:Y:S01]  /*bf90*/  UMOV UR11, 0x40000040 ;  /* 0x40000040000b7882 */ /* 0x000fe20000000000 */
[----:B------:R-:W-:-:S04]  /*bfa0*/  USEL UR4, URZ, 0x1, UP0 ;  /* 0x000000013f047887 */ /* 0x000fc80008000000 */
[----:B------:R-:W-:Y:S01]  /*bfb0*/  ULOP3.LUT UR38, UR38, UR4, URZ, 0x3c, !UPT ;  /* 0x0000000426267292 */ /* 0x000fe2000f8e3c3f */
[----:B------:R-:W-:Y:S02]  /*bfc0*/  WARPGROUP.DEPBAR.LE gsb0, 0x0 ;  /* 0x00008000000079c5 */ /* 0x000fe40000010000 */
[----:B------:R-:W-:-:S15]  /*bfd0*/  WARPGROUP.ARRIVE ;  /* 0x00000000000079c5 */ /* 0x000fde0000000000 */
[----:B------:R-:W-:-:S03]  /*bfe0*/  NOP ;  /* 0x0000000000007918 */ /* 0x000fc60000000000 */
[----:B------:R-:W-:Y:S03]  /*bff0*/  HGMMA.64x256x16.F32.BF16 R24, R184, gdesc[UR8].tnspB, R24, gsb0 ;  /* 0x43e00008b8187df0 */ /* 0x000fe60008001818 */
[----:B------:R-:W-:Y:S02]  /*c000*/  WARPGROUP.DEPBAR.LE gsb0, 0x0 ;  /* 0x00008000000079c5 */ /* 0x000fe40000010000 */
        /* <DEDUP_REMOVED lines=129> */
.L_x_1160:
[----:B------:R-:W0:Y:S01]  /*c820*/  S2R R5, SR_CgaCtaId ;  /* 0x0000000000057919 */ /* 0x000e220000008800 */
[----:B------:R-:W-:Y:S01]  /*c830*/  MOV R198, 0x400 ;  /* 0x0000040000c67802 */ /* 0x000fe20000000f00 */
[----:B------:R-:W-:Y:S01]  /*c840*/  BSSY B0, `(.L_x_1231) ;  /* 0x00002a2000007945 */ /* 0x000fe20003800000 */
[----:B------:R-:W-:Y:S02]  /*c850*/  BAR.SYNC.DEFER_BLOCKING 0x5, 0x180 ;  /* 0x0146000000007b1d */ /* 0x000fe40000010000 */
[----:B0-----:R-:W-:-:S05]  /*c860*/  LEA R198, R5, R198, 0x18 ;  /* 0x000000c605c67211 */ /* 0x001fca00078ec0ff */
[----:B------:R-:W0:Y:S02]  /*c870*/  LDS R4, [R198+0x308d0] ;  /* 0x0308d000c6047984 */ /* 0x000e240000000800 */
[----:B0-----:R-:W-:Y:S01]  /*c880*/  R2UR UR4, R4 ;  /* 0x00000000040472ca */ /* 0x001fe200000e0000 */
[----:B------:R-:W-:Y:S06]  /*c890*/  BAR.ARV 0x4, 0x180 ;  /* 0x0106000000007b1d */ /* 0x000fec0000002000 */
[----:B------:R-:W-:Y:S08]  /*c8a0*/  @P0 BRA `(.L_x_1232) ;  /* 0x0000001c006c0947 */ /* 0x000ff00003800000 */
[----:B------:R-:W0:Y:S01]  /*c8b0*/  S2R R5, SR_SWINHI ;  /* 0x0000000000057919 */ /* 0x000e220000002f00 */
[----:B------:R-:W1:Y:S01]  /*c8c0*/  LDC R199, c[0x0][0xbe8] ;  /* 0x0002fa00ffc77b82 */ /* 0x000e620000000800 */
[----:B------:R-:W-:Y:S01]  /*c8d0*/  F2FP.BF16.F32.PACK_AB R24, R25, R24 ;  /* 0x000000181918723e */ /* 0x000fe200000010ff */
[----:B------:R-:W-:Y:S01]  /*c8e0*/  ULDC.64 UR8, c[0x0][0xb90] ;  /* 0x0002e40000087ab9 */ /* 0x000fe20000000a00 */
[----:B------:R-:W-:Y:S01]  /*c8f0*/  R2UR UR11, R203 ;  /* 0x00000000cb0b72ca */ /* 0x000fe200000e0000 */
[----:B------:R-:W-:Y:S01]  /*c900*/  ULDC.64 UR14, c[0x0][0x208] ;  /* 0x00008200000e7ab9 */ /* 0x000fe20000000a00 */
[----:B------:R-:W-:Y:S02]  /*c910*/  F2FP.BF16.F32.PACK_AB R25, R44, R26 ;  /* 0x0000001a2c19723e */ /* 0x000fe400000010ff */
[----:B------:R-:W-:Y:S02]  /*c920*/  F2FP.BF16.F32.PACK_AB R26, R29, R28 ;  /* 0x0000001c1d1a723e */ /* 0x000fe400000010ff */
[----:B------:R-:W-:-:S02]  /*c930*/  F2FP.BF16.F32.PACK_AB R27, R16, R27 ;  /* 0x0000001b101b723e */ /* 0x000fc400000010ff */
[----:B------:R-:W-:Y:S02]  /*c940*/  R2UR UR13, R204 ;  /* 0x00000000cc0d72ca */ /* 0x000fe400000e0000 */
[----:B------:R-:W-:Y:S02]  /*c950*/  F2FP.BF16.F32.PACK_AB R32, R33, R32 ;  /* 0x000000202120723e */ /* 0x000fe400000010ff */
[----:B------:R-:W-:Y:S01]  /*c960*/  F2FP.BF16.F32.PACK_AB R33, R35, R34 ;  /* 0x000000222321723e */ /* 0x000fe200000010ff */
[----:B------:R-:W-:Y:S01]  /*c970*/  USHF.R.S32.HI UR10, URZ, 0x1f, UR11 ;  /* 0x0000001f3f0a7899 */ /* 0x000fe2000801140b */
[----:B------:R-:W-:Y:S01]  /*c980*/  F2FP.BF16.F32.PACK_AB R34, R37, R36 ;  /* 0x000000242522723e */ /* 0x000fe200000010ff */
[----:B------:R-:W-:Y:S01]  /*c990*/  VIADD R37, R19, UR60 ;  /* 0x0000003c13257c36 */ /* 0x000fe20008000000 */
[----:B------:R-:W-:Y:S01]  /*c9a0*/  F2FP.BF16.F32.PACK_AB R40, R41, R40 ;  /* 0x000000282928723e */ /* 0x000fe200000010ff */
[----:B------:R-:W-:Y:S01]  /*c9b0*/  UIMAD UR5, UR10, UR8, URZ ;  /* 0x000000080a0572a4 */ /* 0x000fe2000f8e023f */
[----:B------:R-:W-:Y:S01]  /*c9c0*/  F2FP.BF16.F32.PACK_AB R35, R39, R38 ;  /* 0x000000262723723e */ /* 0x000fe200000010ff */
[----:B------:R-:W-:Y:S01]  /*c9d0*/  UIMAD.WIDE.U32 UR6, UR11, UR8, URZ ;  /* 0x000000080b0672a5 */ /* 0x000fe2000f8e003f */
[----:B------:R-:W-:Y:S01]  /*c9e0*/  F2FP.BF16.F32.PACK_AB R41, R43, R42 ;  /* 0x0000002a2b29723e */ /* 0x000fe200000010ff */
[----:B------:R-:W-:Y:S01]  /*c9f0*/  UIMAD UR5, UR11, UR9, UR5 ;  /* 0x000000090b0572a4 */ /* 0x000fe2000f8e0205 */
[----:B------:R-:W-:Y:S01]  /*ca00*/  F2FP.BF16.F32.PACK_AB R42, R45, R177 ;  /* 0x000000b12d2a723e */ /* 0x000fe200000010ff */
[----:B------:R-:W-:Y:S01]  /*ca10*/  USHF.R.S32.HI UR12, URZ, 0x1f, UR13 ;  /* 0x0000001f3f0c7899 */ /* 0x000fe2000801140d */
[----:B------:R-:W-:Y:S01]  /*ca20*/  F2FP.BF16.F32.PACK_AB R43, R47, R46 ;  /* 0x0000002e2f2b723e */ /* 0x000fe200000010ff */
[----:B------:R-:W-:Y:S01]  /*ca30*/  IMAD.MOV.U32 R36, RZ, RZ, R37 ;  /* 0x000000ffff247224 */ /* 0x000fe200078e0025 */
[----:B------:R-:W-:Y:S01]  /*ca40*/  ULDC.64 UR8, c[0x0][0xb98] ;  /* 0x0002e60000087ab9 */ /* 0x000fe20000000a00 */
[----:B------:R-:W-:Y:S01]  /*ca50*/  UIADD3 UR7, UR7, UR5, URZ ;  /* 0x0000000507077290 */ /* 0x000fe2000fffe03f */
[----:B------:R-:W-:-:S02]  /*ca60*/  MOV R168, R198 ;  /* 0x000000c600a87202 */ /* 0x000fc40000000f00 */
[----:B0-----:R-:W-:Y:S01]  /*ca70*/  MOV R169, R5 ;  /* 0x0000000500a97202 */ /* 0x001fe20000000f00 */
[----:B------:R-:W-:Y:S01]  /*ca80*/  IMAD R5, R206, 0x40, R18 ;  /* 0x00000040ce057824 */ /* 0x000fe200078e0212 */
[----:B------:R-:W-:Y:S02]  /*ca90*/  UIMAD UR5, UR12, UR8, URZ ;  /* 0x000000080c0572a4 */ /* 0x000fe4000f8e023f */
[----:B------:R-:W-:Y:S01]  /*caa0*/  UIMAD.WIDE.U32 UR6, UR13, UR8, UR6 ;  /* 0x000000080d0672a5 */ /* 0x000fe2000f8e0006 */
[----:B------:R-:W-:Y:S01]  /*cab0*/  IMAD.WIDE R12, R211, 0x2, R168 ;  /* 0x00000002d30c7825 */ /* 0x000fe200078e02a8 */
[----:B------:R-:W-:-:S03]  /*cac0*/  UIMAD UR5, UR13, UR9, UR5 ;  /* 0x000000090d0572a4 */ /* 0x000fc6000f8e0205 */
[----:B------:R-:W-:Y:S01]  /*cad0*/  IMAD.WIDE R168, R5, 0x2, R168 ;  /* 0x0000000205a87825 */ /* 0x000fe200078e02a8 */
[C---:B------:R-:W-:Y:S01]  /*cae0*/  IADD3 R7, P3, R12.reuse, 0xc060, RZ ;  /* 0x0000c0600c077810 */ /* 0x040fe20007f7e0ff */
[----:B------:R-:W-:Y:S01]  /*caf0*/  ULDC.64 UR8, c[0x0][0xae8] ;  /* 0x0002ba0000087ab9 */ /* 0x000fe20000000a00 */
[C---:B------:R-:W-:Y:S02]  /*cb00*/  LOP3.LUT R139, R12.reuse, 0x380, RZ, 0xc0, !PT ;  /* 0x000003800c8b7812 */ /* 0x040fe400078ec0ff */
[----:B------:R-:W-:Y:S01]  /*cb10*/  LOP3.LUT R4, R7, 0x380, RZ, 0xc0, !PT ;  /* 0x0000038007047812 */ /* 0x000fe200078ec0ff */
[----:B------:R-:W-:Y:S01]  /*cb20*/  IMAD.X R5, RZ, RZ, R13, P3 ;  /* 0x000000ffff057224 */ /* 0x000fe200018e060d */
[----:B------:R-:W-:Y:S02]  /*cb30*/  IADD3 R115, P4, R12, 0xc040, RZ ;  /* 0x0000c0400c737810 */ /* 0x000fe40007f9e0ff */
[----:B------:R-:W-:Y:S02]  /*cb40*/  SHF.R.U64 R4, R4, 0x3, RZ ;  /* 0x0000000304047819 */ /* 0x000fe400000012ff */
        /* <DEDUP_REMOVED lines=12> */
[----:B------:R-:W-:Y:S01]  /*cc10*/  LOP3.LUT R4, R4, R7, RZ, 0x3c, !PT ;  /* 0x0000000704047212 */ /* 0x000fe200078e3cff */
[--C-:B------:R-:W-:Y:S01]  /*cc20*/  IMAD.X R7, RZ, RZ, R13.reuse, P4 ;  /* 0x000000ffff077224 */ /* 0x100fe200020e060d */
[C---:B------:R-:W-:Y:S01]  /*cc30*/  IADD3 R30, P4, R12.reuse, 0x8000, RZ ;  /* 0x000080000c1e7810 */ /* 0x040fe20007f9e0ff */
[----:B------:R-:W-:Y:S01]  /*cc40*/  IMAD.X R155, RZ, RZ, R13, P3 ;  /* 0x000000ffff9b7224 */ /* 0x000fe200018e060d */
[----:B------:R-:W-:-:S02]  /*cc50*/  IADD3 R31, P5, R12, 0x4060, RZ ;  /* 0x000040600c1f7810 */ /* 0x000fc40007fbe0ff */
        /* <DEDUP_REMOVED lines=10> */
[----:B------:R-:W-:Y:S01]  /*cd00*/  LOP3.LUT R138, R139, R12, RZ, 0x3c, !PT ;  /* 0x0000000c8b8a7212 */ /* 0x000fe200078e3cff */
[--C-:B------:R-:W-:Y:S01]  /*cd10*/  IMAD.X R9, RZ, RZ, R13.reuse, P2 ;  /* 0x000000ffff097224 */ /* 0x100fe200010e060d */
[----:B------:R-:W-:Y:S01]  /*cd20*/  LOP3.LUT R12, R107, 0x380, RZ, 0xc0, !PT ;  /* 0x000003806b0c7812 */ /* 0x000fe200078ec0ff */
[--C-:B------:R-:W-:Y:S01]  /*cd30*/  IMAD.X R167, RZ, RZ, R13.reuse, P3 ;  /* 0x000000ffffa77224 */ /* 0x100fe200018e060d */
[----:B------:R-:W-:Y:S01]  /*cd40*/  LOP3.LUT R10, R111, 0x380, RZ, 0xc0, !PT ;  /* 0x000003806f0a7812 */ /* 0x000fe200078ec0ff */
[----:B------:R-:W-:Y:S01]  /*cd50*/  IMAD.MOV.U32 R139, RZ, RZ, R13 ;  /* 0x000000ffff8b7224 */ /* 0x000fe200078e000d */
[----:B------:R-:W-:-:S02]  /*cd60*/  SHF.R.U64 R12, R12, 0x3, RZ ;  /* 0x000000030c0c7819 */ /* 0x000fc400000012ff */
[----:B------:R-:W-:Y:S02]  /*cd70*/  LOP3.LUT R13, R98, 0x380, RZ, 0xc0, !PT ;  /* 0x00000380620d7812 */ /* 0x000fe400078ec0ff */
[----:B------:R-:W-:Y:S02]  /*cd80*/  LOP3.LUT R146, R12, R107, RZ, 0x3c, !PT ;  /* 0x0000006b0c927212 */ /* 0x000fe400078e3cff */
[----:B------:R-:W-:Y:S02]  /*cd90*/  IADD3 R107, P2, R168, 0x7000, RZ ;  /* 0x00007000a86b7810 */ /* 0x000fe40007f5e0ff */
[----:B------:R-:W-:Y:S02]  /*cda0*/  SHF.R.U64 R13, R13, 0x3, RZ ;  /* 0x000000030d0d7819 */ /* 0x000fe400000012ff */
[----:B------:R-:W-:Y:S02]  /*cdb0*/  LOP3.LUT R106, R107, 0x380, RZ, 0xc0, !PT ;  /* 0x000003806b6a7812 */ /* 0x000fe400078ec0ff */
[----:B------:R-:W-:-:S02]  /*cdc0*/  LOP3.LUT R142, R13, R98, RZ, 0x3c, !PT ;  /* 0x000000620d8e7212 */ /* 0x000fc400078e3cff */
[----:B------:R-:W-:Y:S02]  /*cdd0*/  LOP3.LUT R13, R30, 0x380, RZ, 0xc0, !PT ;  /* 0x000003801e0d7812 */ /* 0x000fe400078ec0ff */
[----:B------:R-:W-:Y:S02]  /*cde0*/  SHF.R.U64 R106, R106, 0x3, RZ ;  /* 0x000000036a6a7819 */ /* 0x000fe400000012ff */
[----:B------:R-:W-:Y:S02]  /*cdf0*/  LOP3.LUT R12, R15, 0x380, RZ, 0xc0, !PT ;  /* 0x000003800f0c7812 */ /* 0x000fe400078ec0ff */
[----:B------:R-:W-:Y:S02]  /*ce00*/  SHF.R.U64 R13, R13, 0x3, RZ ;  /* 0x000000030d0d7819 */ /* 0x000fe400000012ff */
[----:B------:R-:W-:Y:S01]  /*ce10*/  LOP3.LUT R106, R106, R107, RZ, 0x3c, !PT ;  /* 0x0000006b6a6a7212 */ /* 0x000fe200078e3cff */
[----:B------:R-:W-:Y:S01]  /*ce20*/  IMAD.X R107, RZ, RZ, R169, P2 ;  /* 0x000000ffff6b7224 */ /* 0x000fe200010e06a9 */
[----:B------:R-:W-:-:S02]  /*ce30*/  IADD3 R135, P2, R168, 0xe000, RZ ;  /* 0x0000e000a8877810 */ /* 0x000fc40007f5e0ff */
[----:B------:R-:W-:Y:S02]  /*ce40*/  SHF.R.U64 R12, R12, 0x3, RZ ;  /* 0x000000030c0c7819 */ /* 0x000fe400000012ff */
[----:B------:R-:W-:Y:S02]  /*ce50*/  LOP3.LUT R156, R13, R30, RZ, 0x3c, !PT ;  /* 0x0000001e0d9c7212 */ /* 0x000fe400078e3cff */
[----:B------:R-:W-:Y:S02]  /*ce60*/  LOP3.LUT R13, R20, 0x380, RZ, 0xc0, !PT ;  /* 0x00000380140d7812 */ /* 0x000fe400078ec0ff */
[----:B------:R-:W-:Y:S02]  /*ce70*/  LOP3.LUT R134, R135, 0x380, RZ, 0xc0, !PT ;  /* 0x0000038087867812 */ /* 0x000fe400078ec0ff */
[----:B------:R-:W-:Y:S02]  /*ce80*/  LOP3.LUT R150, R12, R15, RZ, 0x3c, !PT ;  /* 0x0000000f0c967212 */ /* 0x000fe400078e3cff */
[----:B------:R-:W-:-:S02]  /*ce90*/  LOP3.LUT R12, R21, 0x380, RZ, 0xc0, !PT ;  /* 0x00000380150c7812 */ /* 0x000fc400078ec0ff */
[----:B------:R-:W-:Y:S02]  /*cea0*/  SHF.R.U64 R13, R13, 0x3, RZ ;  /* 0x000000030d0d7819 */ /* 0x000fe400000012ff */
[----:B------:R-:W-:Y:S02]  /*ceb0*/  SHF.R.U64 R134, R134, 0x3, RZ ;  /* 0x0000000386867819 */ /* 0x000fe400000012ff */
[----:B------:R-:W-:Y:S02]  /*cec0*/  SHF.R.U64 R12, R12, 0x3, RZ ;  /* 0x000000030c0c7819 */ /* 0x000fe400000012ff */
[----:B------:R-:W-:Y:S02]  /*ced0*/  LOP3.LUT R164, R13, R20, RZ, 0x3c, !PT ;  /* 0x000000140da47212 */ /* 0x000fe400078e3cff */
[----:B------:R-:W-:Y:S02]  /*cee0*/  IADD3 R13, P3, R168, 0x1000, RZ ;  /* 0x00001000a80d7810 */ /* 0x000fe40007f7e0ff */
[----:B------:R-:W-:Y:S01]  /*cef0*/  LOP3.LUT R134, R134, R135, RZ, 0x3c, !PT ;  /* 0x0000008786867212 */ /* 0x000fe200078e3cff */
[----:B------:R-:W-:Y:S01]  /*cf00*/  IMAD.X R135, RZ, RZ, R169, P2 ;  /* 0x000000ffff877224 */ /* 0x000fe200010e06a9 */
[----:B-1----:R-:W-:-:S02]  /*cf10*/  ISETP.NE.AND P2, PT, R199, 0x1, PT ;  /* 0x00000001c700780c */ /* 0x002fc40003f45270 */
[----:B------:R-:W-:Y:S02]  /*cf20*/  LOP3.LUT R160, R12, R21, RZ, 0x3c, !PT ;  /* 0x000000150ca07212 */ /* 0x000fe400078e3cff */
[----:B------:R-:W-:Y:S02]  /*cf30*/  LOP3.LUT R12, R13, 0x380, RZ, 0xc0, !PT ;  /* 0x000003800d0c7812 */ /* 0x000fe400078ec0ff */
[----:B------:R-:W-:Y:S02]  /*cf40*/  SHF.R.U64 R10, R10, 0x3, RZ ;  /* 0x000000030a0a7819 */ /* 0x000fe400000012ff */
[----:B------:R-:W-:Y:S02]  /*cf50*/  SHF.R.U64 R12, R12, 0x3, RZ ;  /* 0x000000030c0c7819 */ /* 0x000fe400000012ff */
[----:B------:R-:W-:Y:S01]  /*cf60*/  MOV R203, R138 ;  /* 0x0000008a00cb7202 */ /* 0x000fe20000000f00 */
[----:B------:R-:W-:Y:S01]  /*cf70*/  BAR.SYNC.DEFER_BLOCKING 0x1, 0x100 ;  /* 0x0044000000007b1d */ /* 0x000fe20000010000 */
[----:B------:R-:W-:Y:S01]  /*cf80*/  LOP3.LUT R12, R12, R13, RZ, 0x3c, !PT ;  /* 0x0000000d0c0c7212 */ /* 0x000fe200078e3cff */
[----:B------:R-:W-:Y:S01]  /*cf90*/  IMAD.X R13, RZ, RZ, R169, P3 ;  /* 0x000000ffff0d7224 */ /* 0x000fe200018e06a9 */
[----:B------:R-:W-:-:S02]  /*cfa0*/  LOP3.LUT R10, R10, R111, RZ, 0x3c, !PT ;  /* 0x0000006f0a0a7212 */ /* 0x000fc400078e3cff */
[----:B------:R-:W-:Y:S02]  /*cfb0*/  IADD3 R111, P3, R168, 0x8000, RZ ;  /* 0x00008000a86f7810 */ /* 0x000fe40007f7e0ff */
[----:B------:R-:W-:Y:S02]  /*cfc0*/  LOP3.LUT R98, R99, 0x380, RZ, 0xc0, !PT ;  /* 0x0000038063627812 */ /* 0x000fe400078ec0ff */
[----:B------:R-:W-:Y:S02]  /*cfd0*/  LOP3.LUT R110, R111, 0x380, RZ, 0xc0, !PT ;  /* 0x000003806f6e7812 */ /* 0x000fe400078ec0ff */
[----:B------:R-:W-:Y:S02]  /*cfe0*/  LOP3.LUT R30, R31, 0x380, RZ, 0xc0, !PT ;  /* 0x000003801f1e7812 */ /* 0x000fe400078ec0ff */
[----:B------:R-:W-:Y:S02]  /*cff0*/  SHF.R.U64 R110, R110, 0x3, RZ ;  /* 0x000000036e6e7819 */ /* 0x000fe400000012ff */
[----:B------:R-:W-:-:S02]  /*d000*/  SHF.R.U64 R98, R98, 0x3, RZ ;  /* 0x0000000362627819 */ /* 0x000fc400000012ff */
[----:B------:R-:W-:Y:S02]  /*d010*/  SHF.R.U64 R30, R30, 0x3, RZ ;  /* 0x000000031e1e7819 */ /* 0x000fe400000012ff */
[----:B------:R-:W-:Y:S01]  /*d020*/  LOP3.LUT R110, R110, R111, RZ, 0x3c, !PT ;  /* 0x0000006f6e6e7212 */ /* 0x000fe200078e3cff */
[----:B------:R-:W-:Y:S01]  /*d030*/  IMAD.X R111, RZ, RZ, R169, P3 ;  /* 0x000000ffff6f7224 */ /* 0x000fe200018e06a9 */
[----:B------:R-:W-:Y:S02]  /*d040*/  LOP3.LUT R154, R98, R99, RZ, 0x3c, !PT ;  /* 0x00000063629a7212 */ /* 0x000fe400078e3cff */
[C---:B------:R-:W-:Y:S01]  /*d050*/  IADD3 R99, P0, R168.reuse, 0x5000, RZ ;  /* 0x00005000a8637810 */ /* 0x040fe20007f1e0ff */
[----:B------:R0:W-:Y:S01]  /*d060*/  STSM.16.M88.4 [R203], R24 ;  /* 0x00000018cb007844 */ /* 0x0001e20000000200 */
[----:B------:R-:W-:Y:S02]  /*d070*/  IADD3 R205, P3, R168, 0xf000, RZ ;  /* 0x0000f000a8cd7810 */ /* 0x000fe40007f7e0ff */
[----:B------:R-:W-:-:S02]  /*d080*/  LOP3.LUT R6, R115, 0x380, RZ, 0xc0, !PT ;  /* 0x0000038073067812 */ /* 0x000fc400078ec0ff */
[----:B------:R-:W-:Y:S01]  /*d090*/  LOP3.LUT R158, R30, R31, RZ, 0x3c, !PT ;  /* 0x0000001f1e9e7212 */ /* 0x000fe200078e3cff */
[----:B------:R-:W-:Y:S01]  /*d0a0*/  IMAD.X R139, RZ, RZ, R169, P3 ;  /* 0x000000ffff8b7224 */ /* 0x000fe200018e06a9 */
[----:B------:R-:W-:Y:S02]  /*d0b0*/  LOP3.LUT R31, R8, 0x380, RZ, 0xc0, !PT ;  /* 0x00000380081f7812 */ /* 0x000fe400078ec0ff */
[----:B------:R-:W-:Y:S02]  /*d0c0*/  LOP3.LUT R21, R14, 0x380, RZ, 0xc0, !PT ;  /* 0x000003800e157812 */ /* 0x000fe400078ec0ff */
[----:B------:R-:W-:Y:S02]  /*d0d0*/  LOP3.LUT R15, R22, 0x380, RZ, 0xc0, !PT ;  /* 0x00000380160f7812 */ /* 0x000fe400078ec0ff */
[----:B------:R-:W-:Y:S02]  /*d0e0*/  LOP3.LUT R98, R99, 0x380, RZ, 0xc0, !PT ;  /* 0x0000038063627812 */ /* 0x000fe400078ec0ff */
[----:B------:R-:W-:Y:S01]  /*d0f0*/  LOP3.LUT R16, R205, 0x380, RZ, 0xc0, !PT ;  /* 0x00000380cd107812 */ /* 0x000fe200078ec0ff */
[----:B0-----:R-:W0:Y:S01]  /*d100*/  @P2 LDC R24, c[0x0][0xbec] ;  /* 0x0002fb00ff182b82 */ /* 0x001e220000000800 */
[----:B------:R-:W-:-:S02]  /*d110*/  SHF.R.U64 R6, R6, 0x3, RZ ;  /* 0x0000000306067819 */ /* 0x000fc400000012ff */
[----:B------:R-:W-:Y:S02]  /*d120*/  SHF.R.U64 R31, R31, 0x3, RZ ;  /* 0x000000031f1f7819 */ /* 0x000fe400000012ff */
[----:B------:R-:W-:Y:S02]  /*d130*/  SHF.R.U64 R21, R21, 0x3, RZ ;  /* 0x0000000315157819 */ /* 0x000fe400000012ff */
[----:B------:R-:W-:Y:S01]  /*d140*/  SHF.R.U64 R15, R15, 0x3, RZ ;  /* 0x000000030f0f7819 */ /* 0x000fe200000012ff */
[----:B------:R-:W1:Y:S01]  /*d150*/  @P2 LDC R27, c[0x0][0xbf0] ;  /* 0x0002fc00ff1b2b82 */ /* 0x000e620000000800 */
[----:B------:R-:W-:Y:S02]  /*d160*/  SHF.R.U64 R98, R98, 0x3, RZ ;  /* 0x0000000362627819 */ /* 0x000fe400000012ff */
[----:B------:R-:W-:Y:S02]  /*d170*/  SHF.R.U64 R16, R16, 0x3, RZ ;  /* 0x0000000310107819 */ /* 0x000fe400000012ff */
[----:B------:R-:W-:-:S02]  /*d180*/  LOP3.LUT R6, R6, R115, RZ, 0x3c, !PT ;  /* 0x0000007306067212 */ /* 0x000fc400078e3cff */
[----:B------:R-:W-:Y:S02]  /*d190*/  LOP3.LUT R8, R31, R8, RZ, 0x3c, !PT ;  /* 0x000000081f087212 */ /* 0x000fe400078e3cff */
[----:B------:R-:W-:Y:S02]  /*d1a0*/  LOP3.LUT R166, R21, R14, RZ, 0x3c, !PT ;  /* 0x0000000e15a67212 */ /* 0x000fe400078e3cff */
[----:B------:R-:W-:Y:S02]  /*d1b0*/  LOP3.LUT R102, R103, 0x380, RZ, 0xc0, !PT ;  /* 0x0000038067667812 */ /* 0x000fe400078ec0ff */
[----:B------:R-:W-:Y:S02]  /*d1c0*/  LOP3.LUT R162, R15, R22, RZ, 0x3c, !PT ;  /* 0x000000160fa27212 */ /* 0x000fe400078e3cff */
[----:B------:R-:W-:Y:S01]  /*d1d0*/  LOP3.LUT R98, R98, R99, RZ, 0x3c, !PT ;  /* 0x0000006362627212 */ /* 0x000fe200078e3cff */
[----:B0-----:R-:W-:Y:S01]  /*d1e0*/  @P2 IMAD.HI.U32 R24, R37, R24, RZ ;  /* 0x0000001825182227 */ /* 0x001fe200078e00ff */
[----:B------:R-:W-:-:S02]  /*d1f0*/  LOP3.LUT R138, R16, R205, RZ, 0x3c, !PT ;  /* 0x000000cd108a7212 */ /* 0x000fc400078e3cff */
[----:B------:R-:W-:Y:S01]  /*d200*/  MOV R150, R150 ;  /* 0x0000009600967202 */ /* 0x000fe20000000f00 */
[----:B------:R-:W-:Y:S01]  /*d210*/  IMAD.X R99, RZ, RZ, R169, P0 ;  /* 0x000000ffff637224 */ /* 0x000fe200000e06a9 */
[----:B------:R-:W-:Y:S02]  /*d220*/  MOV R16, R4 ;  /* 0x0000000400107202 */ /* 0x000fe40000000f00 */
[----:B------:R-:W-:Y:S01]  /*d230*/  MOV R22, R6 ;  /* 0x0000000600167202 */ /* 0x000fe20000000f00 */
[----:B------:R0:W-:Y:S01]  /*d240*/  STSM.16.M88.4 [R150], R32 ;  /* 0x0000002096007844 */ /* 0x0001e20000000200 */
[----:B------:R-:W-:Y:S02]  /*d250*/  MOV R160, R160 ;  /* 0x000000a000a07202 */ /* 0x000fe40000000f00 */
[----:B------:R-:W-:Y:S02]  /*d260*/  IADD3 R127, P0, R168, 0xc000, RZ ;  /* 0x0000c000a87f7810 */ /* 0x000fe40007f1e0ff */
[----:B------:R-:W-:Y:S01]  /*d270*/  MOV R44, R10 ;  /* 0x0000000a002c7202 */ /* 0x000fe20000000f00 */
[----:B------:R-:W-:Y:S01]  /*d280*/  STSM.16.M88.4 [R160], R40 ;  /* 0x00000028a0007844 */ /* 0x000fe20000000200 */
[----:B------:R-:W-:-:S02]  /*d290*/  MOV R166, R166 ;  /* 0x000000a600a67202 */ /* 0x000fc40000000f00 */
[----:B------:R-:W-:Y:S02]  /*d2a0*/  F2FP.BF16.F32.PACK_AB R4, R49, R179 ;  /* 0x000000b33104723e */ /* 0x000fe400000010ff */
[----:B------:R-:W-:Y:S02]  /*d2b0*/  F2FP.BF16.F32.PACK_AB R5, R51, R50 ;  /* 0x000000323305723e */ /* 0x000fe400000010ff */
[----:B------:R-:W-:Y:S02]  /*d2c0*/  F2FP.BF16.F32.PACK_AB R6, R53, R180 ;  /* 0x000000b43506723e */ /* 0x000fe400000010ff */
[----:B------:R-:W-:Y:S02]  /*d2d0*/  F2FP.BF16.F32.PACK_AB R7, R55, R54 ;  /* 0x000000363707723e */ /* 0x000fe400000010ff */
[----:B------:R-:W-:Y:S02]  /*d2e0*/  MOV R25, R8 ;  /* 0x0000000800197202 */ /* 0x000fe40000000f00 */
[----:B------:R-:W-:Y:S01]  /*d2f0*/  F2FP.BF16.F32.PACK_AB R8, R57, R181 ;  /* 0x000000b53908723e */ /* 0x000fe200000010ff */
[----:B------:R2:W-:Y:S01]  /*d300*/  STSM.16.M88.4 [R166], R4 ;  /* 0x00000004a6007844 */ /* 0x0005e20000000200 */
[----:B------:R-:W-:-:S02]  /*d310*/  F2FP.BF16.F32.PACK_AB R9, R59, R58 ;  /* 0x0000003a3b09723e */ /* 0x000fc400000010ff */
[----:B------:R-:W-:Y:S02]  /*d320*/  F2FP.BF16.F32.PACK_AB R10, R61, R182 ;  /* 0x000000b63d0a723e */ /* 0x000fe400000010ff */
[----:B------:R-:W-:Y:S02]  /*d330*/  F2FP.BF16.F32.PACK_AB R11, R63, R62 ;  /* 0x0000003e3f0b723e */ /* 0x000fe400000010ff */
[----:B------:R-:W-:Y:S02]  /*d340*/  SHF.R.U64 R102, R102, 0x3, RZ ;  /* 0x0000000366667819 */ /* 0x000fe400000012ff */
[----:B-1----:R-:W-:Y:S01]  /*d350*/  @P2 SHF.R.U32.HI R36, RZ, R27, R24 ;  /* 0x0000001bff242219 */ /* 0x002fe20000011618 */
[----:B------:R1:W-:Y:S01]  /*d360*/  STSM.16.M88.4 [R25], R8 ;  /* 0x0000000819007844 */ /* 0x0003e20000000200 */
[----:B------:R-:W-:Y:S02]  /*d370*/  LOP3.LUT R126, R127, 0x380, RZ, 0xc0, !PT ;  /* 0x000003807f7e7812 */ /* 0x000fe400078ec0ff */
[----:B------:R-:W-:Y:S01]  /*d380*/  LOP3.LUT R152, R102, R103, RZ, 0x3c, !PT ;  /* 0x0000006766987212 */ /* 0x000fe200078e3cff */
[----:B0-----:R-:W-:Y:S01]  /*d390*/  IMAD.MOV R32, RZ, RZ, -R36 ;  /* 0x000000ffff207224 */ /* 0x001fe200078e0a24 */
[----:B------:R-:W-:-:S02]  /*d3a0*/  MOV R164, R164 ;  /* 0x000000a400a47202 */ /* 0x000fc40000000f00 */
[----:B--2---:R-:W-:Y:S01]  /*d3b0*/  F2FP.BF16.F32.PACK_AB R4, R65, R183 ;  /* 0x000000b74104723e */ /* 0x004fe200000010ff */
[----:B------:R-:W-:Y:S01]  /*d3c0*/  IMAD R37, R199, R32, R37 ;  /* 0x00000020c7257224 */ /* 0x000fe200078e0225 */
[----:B------:R-:W-:Y:S02]  /*d3d0*/  F2FP.BF16.F32.PACK_AB R5, R67, R66 ;  /* 0x000000424305723e */ /* 0x000fe400000010ff */
[----:B------:R-:W-:Y:S02]  /*d3e0*/  F2FP.BF16.F32.PACK_AB R6, R69, R184 ;  /* 0x000000b84506723e */ /* 0x000fe400000010ff */
[----:B------:R-:W-:Y:S02]  /*d3f0*/  F2FP.BF16.F32.PACK_AB R7, R71, R70 ;  /* 0x000000464707723e */ /* 0x000fe400000010ff */
[----:B------:R-:W-:Y:S02]  /*d400*/  IADD3 R103, P1, R168, 0x6000, RZ ;  /* 0x00006000a8677810 */ /* 0x000fe40007f3e0ff */
[----:B------:R-:W-:Y:S01]  /*d410*/  MOV R162, R162 ;  /* 0x000000a200a27202 */ /* 0x000fe20000000f00 */
[----:B------:R-:W-:Y:S01]  /*d420*/  STSM.16.M88.4 [R164], R4 ;  /* 0x00000004a4007844 */ /* 0x000fe20000000200 */
[----:B-1----:R-:W-:-:S02]  /*d430*/  F2FP.BF16.F32.PACK_AB R8, R73, R185 ;  /* 0x000000b94908723e */ /* 0x002fc400000010ff */
[----:B------:R-:W-:Y:S02]  /*d440*/  F2FP.BF16.F32.PACK_AB R9, R75, R74 ;  /* 0x0000004a4b09723e */ /* 0x000fe400000010ff */
[----:B------:R-:W-:Y:S02]  /*d450*/  F2FP.BF16.F32.PACK_AB R10, R77, R186 ;  /* 0x000000ba4d0a723e */ /* 0x000fe400000010ff */
[----:B------:R-:W-:Y:S02]  /*d460*/  F2FP.BF16.F32.PACK_AB R11, R79, R78 ;  /* 0x0000004e4f0b723e */ /* 0x000fe400000010ff */
[----:B------:R-:W-:Y:S02]  /*d470*/  SHF.R.U64 R126, R126, 0x3, RZ ;  /* 0x000000037e7e7819 */ /* 0x000fe400000012ff */
[----:B------:R-:W-:Y:S01]  /*d480*/  MOV R158, R158 ;  /* 0x0000009e009e7202 */ /* 0x000fe20000000f00 */
[----:B------:R0:W-:Y:S01]  /*d490*/  STSM.16.M88.4 [R162], R8 ;  /* 0x00000008a2007844 */ /* 0x0001e20000000200 */
[----:B------:R-:W-:-:S02]  /*d4a0*/  F2FP.BF16.F32.PACK_AB R24, R81, R187 ;  /* 0x000000bb5118723e */ /* 0x000fc400000010ff */
[----:B------:R-:W-:Y:S02]  /*d4b0*/  F2FP.BF16.F32.PACK_AB R25, R83, R82 ;  /* 0x000000525319723e */ /* 0x000fe400000010ff */
[----:B------:R-:W-:Y:S02]  /*d4c0*/  F2FP.BF16.F32.PACK_AB R26, R85, R188 ;  /* 0x000000bc551a723e */ /* 0x000fe400000010ff */
[----:B------:R-:W-:Y:S02]  /*d4d0*/  F2FP.BF16.F32.PACK_AB R27, R87, R86 ;  /* 0x00000056571b723e */ /* 0x000fe400000010ff */
[----:B------:R-:W-:Y:S02]  /*d4e0*/  LOP3.LUT R102, R103, 0x380, RZ, 0xc0, !PT ;  /* 0x0000038067667812 */ /* 0x000fe400078ec0ff */
[----:B------:R-:W-:Y:S01]  /*d4f0*/  LOP3.LUT R126, R126, R127, RZ, 0x3c, !PT ;  /* 0x0000007f7e7e7212 */ /* 0x000fe200078e3cff */
[----:B------:R-:W-:Y:S01]  /*d500*/  IMAD.X R127, RZ, RZ, R169, P0 ;  /* 0x000000ffff7f7224 */ /* 0x000fe200000e06a9 */
[----:B------:R1:W-:Y:S01]  /*d510*/  STSM.16.M88.4 [R158], R24 ;  /* 0x000000189e007844 */ /* 0x0003e20000000200 */
[----:B------:R-:W-:Y:S01]  /*d520*/  SHF.R.U64 R102, R102, 0x3, RZ ;  /* 0x0000000366667819 */ /* 0x000fe200000012ff */
[----:B0-----:R-:W-:Y:S01]  /*d530*/  IMAD.U32 R9, RZ, RZ, UR5 ;  /* 0x00000005ff097e24 */ /* 0x001fe2000f8e00ff */
[----:B------:R-:W-:Y:S01]  /*d540*/  SHF.R.S32.HI R8, RZ, 0x1f, R36 ;  /* 0x0000001fff087819 */ /* 0x000fe20000011424 */
[----:B------:R-:W-:Y:S01]  /*d550*/  ULDC UR5, c[0x0][0xa88] ;  /* 0x0002a20000057ab9 */ /* 0x000fe20000000800 */
[----:B------:R-:W-:-:S02]  /*d560*/  F2FP.BF16.F32.PACK_AB R5, R48, R3 ;  /* 0x000000033005723e */ /* 0x000fc400000010ff */
[----:B------:R-:W-:Y:S02]  /*d570*/  SHF.R.S32.HI R3, RZ, 0x1f, R37 ;  /* 0x0000001fff037819 */ /* 0x000fe40000011425 */
[----:B------:R-:W-:Y:S01]  /*d580*/  LOP3.LUT R102, R102, R103, RZ, 0x3c, !PT ;  /* 0x0000006766667212 */ /* 0x000fe200078e3cff */
[----:B------:R-:W-:Y:S01]  /*d590*/  IMAD.X R103, RZ, RZ, R169, P1 ;  /* 0x000000ffff677224 */ /* 0x000fe200008e06a9 */
[----:B------:R-:W-:Y:S02]  /*d5a0*/  IADD3 R131, P1, R168, 0xd000, RZ ;  /* 0x0000d000a8837810 */ /* 0x000fe40007f3e0ff */
[----:B------:R-:W-:Y:S02]  /*d5b0*/  MOV R156, R156 ;  /* 0x0000009c009c7202 */ /* 0x000fe40000000f00 */
[----:B-1----:R-:W-:Y:S01]  /*d5c0*/  IADD3 R24, P0, R36, UR6, RZ ;  /* 0x0000000624187c10 */ /* 0x002fe2000ff1e0ff */
[----:B------:R-:W-:Y:S01]  /*d5d0*/  VIADD R26, R210, UR60 ;  /* 0x0000003cd21a7c36 */ /* 0x000fe20008000000 */
[----:B------:R-:W-:-:S02]  /*d5e0*/  F2FP.BF16.F32.PACK_AB R32, R89, R189 ;  /* 0x000000bd5920723e */ /* 0x000fc400000010ff */
[----:B------:R-:W-:Y:S01]  /*d5f0*/  IADD3.X R25, R8, UR7, R9, P0, !PT ;  /* 0x0000000708197c10 */ /* 0x000fe200087fe409 */
[----:B------:R-:W-:Y:S01]  /*d600*/  ULDC.64 UR6, c[0x0][0xb88] ;  /* 0x0002e20000067ab9 */ /* 0x000fe20000000a00 */
[----:B------:R-:W-:Y:S01]  /*d610*/  F2FP.BF16.F32.PACK_AB R33, R91, R90 ;  /* 0x0000005a5b21723e */ /* 0x000fe200000010ff */
[----:B------:R-:W-:Y:S01]  /*d620*/  IMAD R8, R3, UR6, RZ ;  /* 0x0000000603087c24 */ /* 0x000fe2000f8e02ff */
[----:B------:R-:W-:Y:S01]  /*d630*/  F2FP.BF16.F32.PACK_AB R34, R93, R190 ;  /* 0x000000be5d22723e */ /* 0x000fe200000010ff */
[----:B------:R-:W-:Y:S01]  /*d640*/  IMAD.WIDE.U32 R24, R37, UR6, R24 ;  /* 0x0000000625187c25 */ /* 0x000fe2000f8e0018 */
[----:B------:R-:W-:Y:S02]  /*d650*/  F2FP.BF16.F32.PACK_AB R35, R95, R94 ;  /* 0x0000005e5f23723e */ /* 0x000fe400000010ff */
[----:B------:R-:W-:Y:S01]  /*d660*/  MOV R154, R154 ;  /* 0x0000009a009a7202 */ /* 0x000fe20000000f00 */
[----:B------:R-:W-:Y:S01]  /*d670*/  IMAD R37, R37, UR7, R8 ;  /* 0x0000000725257c24 */ /* 0x000fe2000f8e0208 */
[----:B------:R-:W-:Y:S01]  /*d680*/  F2FP.BF16.F32.PACK_AB R4, R97, R191 ;  /* 0x000000bf6104723e */ /* 0x000fe200000010ff */
[----:B------:R0:W-:Y:S01]  /*d690*/  STSM.16.M88.4 [R156], R32 ;  /* 0x000000209c007844 */ /* 0x0001e20000000200 */
[----:B------:R-:W-:Y:S01]  /*d6a0*/  F2FP.BF16.F32.PACK_AB R6, R101, R192 ;  /* 0x000000c06506723e */ /* 0x000fe200000010ff */
[----:B------:R-:W-:Y:S01]  /*d6b0*/  ULDC.64 UR6, c[0x0][0xb50] ;  /* 0x0002d40000067ab9 */ /* 0x000fe20000000a00 */
[----:B------:R-:W-:Y:S01]  /*d6c0*/  F2FP.BF16.F32.PACK_AB R7, R56, R52 ;  /* 0x000000343807723e */ /* 0x000fe200000010ff */
[----:B------:R-:W-:Y:S01]  /*d6d0*/  IMAD R3, R199, UR5, RZ ;  /* 0x00000005c7037c24 */ /* 0x000fe2000f8e02ff */
[----:B------:R-:W-:-:S02]  /*d6e0*/  LOP3.LUT R130, R131, 0x380, RZ, 0xc0, !PT ;  /* 0x0000038083827812 */ /* 0x000fc400078ec0ff */
[----:B------:R-:W-:Y:S01]  /*d6f0*/  LOP3.LUT P0, RZ, R208, 0x3, RZ, 0xc0, !PT ;  /* 0x00000003d0ff7812 */ /* 0x000fe2000780c0ff */
[----:B------:R1:W-:Y:S01]  /*d700*/  STSM.16.M88.4 [R154], R4 ;  /* 0x000000049a007844 */ /* 0x0003e20000000200 */
[----:B------:R-:W-:Y:S02]  /*d710*/  SHF.R.U64 R130, R130, 0x3, RZ ;  /* 0x0000000382827819 */ /* 0x000fe400000012ff */
[----:B------:R-:W-:Y:S02]  /*d720*/  MOV R152, R152 ;  /* 0x0000009800987202 */ /* 0x000fe40000000f00 */
[----:B------:R-:W-:Y:S02]  /*d730*/  F2FP.BF16.F32.PACK_AB R8, R105, R193 ;  /* 0x000000c16908723e */ /* 0x000fe400000010ff */
[----:B------:R-:W-:Y:S02]  /*d740*/  F2FP.BF16.F32.PACK_AB R9, R64, R60 ;  /* 0x0000003c4009723e */ /* 0x000fe400000010ff */
[----:B0-----:R-:W-:-:S02]  /*d750*/  LEA R34, P3, R24, UR6, 0x2 ;  /* 0x0000000618227c11 */ /* 0x001fc4000f8610ff */
[----:B------:R-:W-:Y:S02]  /*d760*/  F2FP.BF16.F32.PACK_AB R10, R109, R194 ;  /* 0x000000c26d0a723e */ /* 0x000fe400000010ff */
[----:B------:R-:W-:Y:S01]  /*d770*/  F2FP.BF16.F32.PACK_AB R11, R72, R68 ;  /* 0x00000044480b723e */ /* 0x000fe200000010ff */
[----:B------:R-:W-:Y:S01]  /*d780*/  SHFL.IDX PT, R46, R34, RZ, 0x1c1f ;  /* 0x001c1fff222e7589 */ /* 0x000fe200000e0000 */
[----:B------:R-:W-:Y:S01]  /*d790*/  LOP3.LUT R130, R130, R131, RZ, 0x3c, !PT ;  /* 0x0000008382827212 */ /* 0x000fe200078e3cff */
[----:B-1----:R-:W-:Y:S01]  /*d7a0*/  IMAD.IADD R5, R25, 0x1, R37 ;  /* 0x0000000119057824 */ /* 0x002fe200078e0225 */
[----:B------:R-:W-:Y:S01]  /*d7b0*/  MOV R146, R146 ;  /* 0x0000009200927202 */ /* 0x000fe20000000f00 */
[----:B------:R-:W-:Y:S01]  /*d7c0*/  VIADD R4, R26, 0x8 ;  /* 0x000000081a047836 */ /* 0x000fe20000000000 */
[----:B------:R0:W-:Y:S01]  /*d7d0*/  STSM.16.M88.4 [R152], R8 ;  /* 0x0000000898007844 */ /* 0x0001e20000000200 */
[----:B------:R-:W-:Y:S01]  /*d7e0*/  IMAD.X R131, RZ, RZ, R169, P1 ;  /* 0x000000ffff837224 */ /* 0x000fe200008e06a9 */
[----:B------:R-:W-:-:S02]  /*d7f0*/  LEA.HI.X R35, R24, UR7, R5, 0x2, P3 ;  /* 0x0000000718237c11 */ /* 0x000fc400098f1405 */
[-C--:B------:R-:W-:Y:S01]  /*d800*/  ISETP.GE.OR P1, PT, R26, R3.reuse, P0 ;  /* 0x000000031a00720c */ /* 0x080fe20000726670 */
[----:B------:R1:W-:Y:S01]  /*d810*/  SHFL.IDX PT, R56, R34, 0x1, 0x1c1f ;  /* 0x003c1f0022387f89 */ /* 0x0003e200000e0000 */
[----:B------:R-:W-:Y:S02]  /*d820*/  ISETP.GE.OR P0, PT, R4, R3, P0 ;  /* 0x000000030400720c */ /* 0x000fe40000706670 */
[----:B------:R-:W-:Y:S01]  /*d830*/  F2FP.BF16.F32.PACK_AB R4, R113, R195 ;  /* 0x000000c37104723e */ /* 0x000fe200000010ff */
[----:B------:R-:W2:Y:S01]  /*d840*/  SHFL.IDX PT, R47, R35, RZ, 0x1c1f ;  /* 0x001c1fff232f7589 */ /* 0x000ea200000e0000 */
[----:B------:R-:W-:Y:S02]  /*d850*/  F2FP.BF16.F32.PACK_AB R5, R80, R76 ;  /* 0x0000004c5005723e */ /* 0x000fe400000010ff */
[----:B------:R-:W-:Y:S01]  /*d860*/  F2FP.BF16.F32.PACK_AB R6, R117, R196 ;  /* 0x000000c47506723e */ /* 0x000fe200000010ff */
[----:B------:R3:W4:Y:S01]  /*d870*/  SHFL.IDX PT, R57, R35, 0x1, 0x1c1f ;  /* 0x003c1f0023397f89 */ /* 0x00072200000e0000 */
[----:B------:R-:W-:-:S02]  /*d880*/  F2FP.BF16.F32.PACK_AB R7, R88, R84 ;  /* 0x000000545807723e */ /* 0x000fc400000010ff */
[----:B------:R-:W-:Y:S02]  /*d890*/  MOV R142, R142 ;  /* 0x0000008e008e7202 */ /* 0x000fe40000000f00 */
[----:B0-----:R-:W-:Y:S01]  /*d8a0*/  F2FP.BF16.F32.PACK_AB R8, R121, R197 ;  /* 0x000000c57908723e */ /* 0x001fe200000010ff */
[----:B------:R0:W-:Y:S01]  /*d8b0*/  STSM.16.M88.4 [R146], R4 ;  /* 0x0000000492007844 */ /* 0x0001e20000000200 */
[----:B------:R-:W-:Y:S02]  /*d8c0*/  F2FP.BF16.F32.PACK_AB R9, R96, R92 ;  /* 0x0000005c6009723e */ /* 0x000fe400000010ff */
        /* <DEDUP_REMOVED lines=10> */
[----:B-1----:R-:W-:-:S02]  /*d970*/  F2FP.BF16.F32.PACK_AB R34, R141, R140 ;  /* 0x0000008c8d22723e */ /* 0x002fc400000010ff */
[----:B---3--:R-:W-:Y:S02]  /*d980*/  F2FP.BF16.F32.PACK_AB R35, R173, R172 ;  /* 0x000000acad23723e */ /* 0x008fe400000010ff */
[----:B------:R-:W-:Y:S02]  /*d990*/  F2FP.BF16.F32.PACK_AB R52, R145, R144 ;  /* 0x000000909134723e */ /* 0x000fe400000010ff */
[----:B------:R-:W-:Y:S01]  /*d9a0*/  F2FP.BF16.F32.PACK_AB R53, R175, R174 ;  /* 0x000000aeaf35723e */ /* 0x000fe200000010ff */
[----:B------:R-:W-:Y:S01]  /*d9b0*/  STSM.16.M88.4 [R22], R32 ;  /* 0x0000002016007844 */ /* 0x000fe20000000200 */
[----:B------:R-:W-:Y:S02]  /*d9c0*/  F2FP.BF16.F32.PACK_AB R54, R149, R148 ;  /* 0x000000949536723e */ /* 0x000fe400000010ff */
[----:B------:R-:W-:Y:S02]  /*d9d0*/  F2FP.BF16.F32.PACK_AB R55, R178, R176 ;  /* 0x000000b0b237723e */ /* 0x000fe400000010ff */
[----:B------:R-:W-:-:S02]  /*d9e0*/  IADD3 R20, P4, R168, 0x2000, RZ ;  /* 0x00002000a8147810 */ /* 0x000fc40007f9e0ff */
[----:B------:R-:W-:Y:S01]  /*d9f0*/  IADD3 R21, P5, R168, 0x3000, RZ ;  /* 0x00003000a8157810 */ /* 0x000fe20007fbe0ff */
[----:B------:R-:W-:Y:S01]  /*da00*/  STSM.16.M88.4 [R16], R52 ;  /* 0x0000003410007844 */ /* 0x000fe20000000200 */
[----:B------:R-:W-:Y:S02]  /*da10*/  LOP3.LUT R15, R20, 0x380, RZ, 0xc0, !PT ;  /* 0x00000380140f7812 */ /* 0x000fe400078ec0ff */
[----:B------:R-:W-:Y:S01]  /*da20*/  IADD3 R31, P6, R168, 0x4000, RZ ;  /* 0x00004000a81f7810 */ /* 0x000fe20007fde0ff */
[----:B------:R-:W-:Y:S01]  /*da30*/  BAR.SYNC.DEFER_BLOCKING 0x1, 0x100 ;  /* 0x0044000000007b1d */ /* 0x000fe20000010000 */
[----:B------:R-:W-:Y:S02]  /*da40*/  SHF.R.U64 R15, R15, 0x3, RZ ;  /* 0x000000030f0f7819 */ /* 0x000fe400000012ff */
[----:B------:R-:W-:Y:S02]  /*da50*/  LOP3.LUT R30, R31, 0x380, RZ, 0xc0, !PT ;  /* 0x000003801f1e7812 */ /* 0x000fe400078ec0ff */
[----:B------:R-:W-:Y:S01]  /*da60*/  LOP3.LUT R14, R15, R20, RZ, 0x3c, !PT ;  /* 0x000000140f0e7212 */ /* 0x000fe200078e3cff */
[----:B------:R-:W-:Y:S01]  /*da70*/  IMAD.X R15, RZ, RZ, R169, P4 ;  /* 0x000000ffff0f7224 */ /* 0x000fe200020e06a9 */
[----:B------:R-:W-:-:S02]  /*da80*/  LOP3.LUT R20, R21, 0x380, RZ, 0xc0, !PT ;  /* 0x0000038015147812 */ /* 0x000fc400078ec0ff */
[----:B------:R-:W-:Y:S02]  /*da90*/  SHF.R.U64 R30, R30, 0x3, RZ ;  /* 0x000000031e1e7819 */ /* 0x000fe400000012ff */
[----:B------:R-:W-:Y:S01]  /*daa0*/  SHF.R.U64 R20, R20, 0x3, RZ ;  /* 0x0000000314147819 */ /* 0x000fe200000012ff */
[----:B------:R-:W-:Y:S01]  /*dab0*/  UIMAD UR5, UR10, UR8, URZ ;  /* 0x000000080a0572a4 */ /* 0x000fe2000f8e023f */
[----:B------:R-:W-:Y:S01]  /*dac0*/  LOP3.LUT R30, R30, R31, RZ, 0x3c, !PT ;  /* 0x0000001f1e1e7212 */ /* 0x000fe200078e3cff */
[--C-:B------:R-:W-:Y:S01]  /*dad0*/  IMAD.X R31, RZ, RZ, R169.reuse, P6 ;  /* 0x000000ffff1f7224 */ /* 0x100fe200030e06a9 */
[----:B------:R-:W-:Y:S01]  /*dae0*/  LOP3.LUT R20, R20, R21, RZ, 0x3c, !PT ;  /* 0x0000001514147212 */ /* 0x000fe200078e3cff */
[----:B------:R-:W-:Y:S01]  /*daf0*/  IMAD.X R21, RZ, RZ, R169, P5 ;  /* 0x000000ffff157224 */ /* 0x000fe200028e06a9 */
[C---:B------:R-:W-:Y:S02]  /*db00*/  IADD3 R115, P4, R168.reuse, 0x9000, RZ ;  /* 0x00009000a8737810 */ /* 0x040fe40007f9e0ff */
[C---:B------:R-:W-:Y:S01]  /*db10*/  LOP3.LUT R29, R168.reuse, 0x380, RZ, 0xc0, !PT ;  /* 0x00000380a81d7812 */ /* 0x040fe200078ec0ff */
[----:B--2---:R1:W-:Y:S01]  /*db20*/  @!P1 ST.E desc[UR14][R46.64], R0 ;  /* 0x000000002e009985 */ /* 0x0043e2000c10190e */
[C---:B------:R-:W-:Y:S01]  /*db30*/  IADD3 R119, P5, R168.reuse, 0xa000, RZ ;  /* 0x0000a000a8777810 */ /* 0x040fe20007fbe0ff */
[----:B------:R-:W-:Y:S01]  /*db40*/  UIMAD.WIDE.U32 UR6, UR11, UR8, URZ ;  /* 0x000000080b0672a5 */ /* 0x000fe2000f8e003f */
[----:B------:R-:W-:Y:S01]  /*db50*/  IADD3 R123, P6, R168, 0xb000, RZ ;  /* 0x0000b000a87b7810 */ /* 0x000fe20007fde0ff */
[----:B----4-:R2:W-:Y:S01]  /*db60*/  @!P0 ST.E desc[UR14][R56.64], R2 ;  /* 0x0000000238008985 */ /* 0x0105e2000c10190e */
[----:B------:R-:W-:Y:S01]  /*db70*/  UIMAD UR5, UR11, UR9, UR5 ;  /* 0x000000090b0572a4 */ /* 0x000fe2000f8e0205 */
[----:B------:R-:W-:-:S02]  /*db80*/  LOP3.LUT R114, R115, 0x380, RZ, 0xc0, !PT ;  /* 0x0000038073727812 */ /* 0x000fc400078ec0ff */
[----:B------:R3:W5:Y:S01]  /*db90*/  LD.E.128 R40, desc[UR14][R12.64] ;  /* 0x0000000e0c287980 */ /* 0x000762000c101d00 */
[----:B------:R-:W-:Y:S01]  /*dba0*/  ULDC.64 UR10, c[0x0][0xaf0] ;  /* 0x0002bc00000a7ab9 */ /* 0x000fe20000000a00 */
[----:B------:R-:W-:Y:S02]  /*dbb0*/  LOP3.LUT R118, R119, 0x380, RZ, 0xc0, !PT ;  /* 0x0000038077767812 */ /* 0x000fe400078ec0ff */
[----:B0-----:R0:W5:Y:S01]  /*dbc0*/  LD.E.128 R4, desc[UR14][R20.64] ;  /* 0x0000000e14047980 */ /* 0x001162000c101d00 */
[----:B-1----:R-:W-:Y:S01]  /*dbd0*/  IMAD R0, R202, 0x20, R206 ;  /* 0x00000020ca007824 */ /* 0x002fe200078e02ce */
[----:B------:R-:W-:Y:S02]  /*dbe0*/  LOP3.LUT R122, R123, 0x380, RZ, 0xc0, !PT ;  /* 0x000003807b7a7812 */ /* 0x000fe400078ec0ff */
[----:B------:R1:W5:Y:S01]  /*dbf0*/  LD.E.128 R48, desc[UR14][R14.64] ;  /* 0x0000000e0e307980 */ /* 0x000362000c101d00 */
[----:B------:R-:W-:Y:S01]  /*dc00*/  UIADD3 UR7, UR7, UR5, URZ ;  /* 0x0000000507077290 */ /* 0x000fe2000fffe03f */
[----:B---3--:R-:W3:Y:S01]  /*dc10*/  @P2 LDC R13, c[0x0][0xbec] ;  /* 0x0002fb00ff0d2b82 */ /* 0x008ee20000000800 */
[----:B------:R-:W-:Y:S01]  /*dc20*/  UIMAD UR8, UR12, UR10, URZ ;  /* 0x0000000a0c0872a4 */ /* 0x000fe2000f8e023f */
[----:B------:R-:W-:Y:S01]  /*dc30*/  SHF.R.U64 R114, R114, 0x3, RZ ;  /* 0x0000000372727819 */ /* 0x000fe200000012ff */
[----:B------:R4:W5:Y:S01]  /*dc40*/  LD.E.128 R8, desc[UR14][R30.64] ;  /* 0x0000000e1e087980 */ /* 0x000962000c101d00 */
[----:B------:R-:W-:-:S02]  /*dc50*/  SHF.R.U64 R118, R118, 0x3, RZ ;  /* 0x0000000376767819 */ /* 0x000fc400000012ff */
[----:B------:R-:W-:Y:S01]  /*dc60*/  SHF.R.U64 R122, R122, 0x3, RZ ;  /* 0x000000037a7a7819 */ /* 0x000fe200000012ff */
[----:B------:R-:W5:Y:S01]  /*dc70*/  LD.E.128 R96, desc[UR14][R98.64] ;  /* 0x0000000e62607980 */ /* 0x000f62000c101d00 */
[----:B0-----:R-:W0:Y:S01]  /*dc80*/  @P2 LDC R21, c[0x0][0xbf0] ;  /* 0x0002fc00ff152b82 */ /* 0x001e220000000800 */
[----:B-1----:R-:W-:Y:S01]  /*dc90*/  VIADD R14, R0, UR60 ;  /* 0x0000003c000e7c36 */ /* 0x002fe20008000000 */
[----:B------:R-:W-:Y:S01]  /*dca0*/  UIMAD UR5, UR13, UR11, UR8 ;  /* 0x0000000b0d0572a4 */ /* 0x000fe2000f8e0208 */
[----:B------:R-:W-:Y:S01]  /*dcb0*/  SHF.R.U64 R29, R29, 0x3, RZ ;  /* 0x000000031d1d7819 */ /* 0x000fe200000012ff */
[----:B------:R-:W5:Y:S01]  /*dcc0*/  LD.E.128 R100, desc[UR14][R102.64] ;  /* 0x0000000e66647980 */ /* 0x000f62000c101d00 */
[----:B------:R-:W-:Y:S01]  /*dcd0*/  IMAD.MOV.U32 R15, RZ, RZ, R14 ;  /* 0x000000ffff0f7224 */ /* 0x000fe200078e000e */
[----:B------:R-:W-:Y:S01]  /*dce0*/  UIMAD.WIDE.U32 UR6, UR13, UR10, UR6 ;  /* 0x0000000a0d0672a5 */ /* 0x000fe2000f8e0006 */
[----:B------:R-:W-:Y:S01]  /*dcf0*/  LOP3.LUT R114, R114, R115, RZ, 0x3c, !PT ;  /* 0x0000007372727212 */ /* 0x000fe200078e3cff */
[----:B------:R-:W-:Y:S01]  /*dd00*/  IMAD.X R115, RZ, RZ, R169, P4 ;  /* 0x000000ffff737224 */ /* 0x000fe200020e06a9 */
[----:B------:R-:W-:Y:S01]  /*dd10*/  LOP3.LUT R118, R118, R119, RZ, 0x3c, !PT ;  /* 0x0000007776767212 */ /* 0x000fe200078e3cff */
[----:B------:R-:W5:Y:S01]  /*dd20*/  LD.E.128 R104, desc[UR14][R106.64] ;  /* 0x0000000e6a687980 */ /* 0x000f62000c101d00 */
[----:B------:R-:W-:-:S03]  /*dd30*/  LOP3.LUT R122, R122, R123, RZ, 0x3c, !PT ;  /* 0x0000007b7a7a7212 */ /* 0x000fc600078e3cff */
[----:B------:R-:W5:Y:S01]  /*dd40*/  LD.E.128 R108, desc[UR14][R110.64] ;  /* 0x0000000e6e6c7980 */ /* 0x000f62000c101d00 */
[----:B---3--:R-:W-:Y:S01]  /*dd50*/  @P2 IMAD.HI.U32 R0, R14, R13, RZ ;  /* 0x0000000d0e002227 */ /* 0x008fe200078e00ff */
[----:B------:R-:W-:Y:S01]  /*dd60*/  UIADD3 UR5, UR7, UR5, URZ ;  /* 0x0000000507057290 */ /* 0x000fe2000fffe03f */
[----:B------:R-:W-:Y:S01]  /*dd70*/  LOP3.LUT R28, R29, R168, RZ, 0x3c, !PT ;  /* 0x000000a81d1c7212 */ /* 0x000fe200078e3cff */
[----:B------:R-:W-:Y:S01]  /*dd80*/  ULDC.64 UR8, c[0x0][0xae0] ;  /* 0x0002b80000087ab9 */ /* 0x000fe20000000a00 */
[--C-:B------:R-:W-:Y:S01]  /*dd90*/  IMAD.X R119, RZ, RZ, R169.reuse, P5 ;  /* 0x000000ffff777224 */ /* 0x100fe200028e06a9 */
[----:B------:R-:W5:Y:S01]  /*dda0*/  LD.E.128 R112, desc[UR14][R114.64] ;  /* 0x0000000e72707980 */ /* 0x000f62000c101d00 */
[--C-:B------:R-:W-:Y:S01]  /*ddb0*/  IMAD.X R123, RZ, RZ, R169.reuse, P6 ;  /* 0x000000ffff7b7224 */ /* 0x100fe200030e06a9 */
[----:B0-----:R-:W-:Y:S01]  /*ddc0*/  @P2 SHF.R.U32.HI R15, RZ, R21, R0 ;  /* 0x00000015ff0f2219 */ /* 0x001fe20000011600 */
[----:B------:R-:W-:Y:S02]  /*ddd0*/  IMAD.MOV.U32 R29, RZ, RZ, R169 ;  /* 0x000000ffff1d7224 */ /* 0x000fe400078e00a9 */
[----:B------:R-:W5:Y:S01]  /*dde0*/  LD.E.128 R116, desc[UR14][R118.64] ;  /* 0x0000000e76747980 */ /* 0x000f62000c101d00 */
[--C-:B------:R-:W-:Y:S01]  /*ddf0*/  SHF.R.S32.HI R0, RZ, 0x1f, R15.reuse ;  /* 0x0000001fff007819 */ /* 0x100fe2000001140f */
[----:B--2---:R-:W-:-:S02]  /*de00*/  IMAD.MOV R2, RZ, RZ, -R15 ;  /* 0x000000ffff027224 */ /* 0x004fc400078e0a0f */
[----:B------:R4:W5:Y:S01]  /*de10*/  LD.E.128 R36, desc[UR14][R28.64] ;  /* 0x0000000e1c247980 */ /* 0x000962000c101d00 */
[----:B------:R-:W-:Y:S02]  /*de20*/  IMAD.U32 R13, RZ, RZ, UR7 ;  /* 0x00000007ff0d7e24 */ /* 0x000fe4000f8e00ff */
[----:B------:R-:W-:Y:S01]  /*de30*/  IMAD R0, R0, UR8, RZ ;  /* 0x0000000800007c24 */ /* 0x000fe2000f8e02ff */
[----:B------:R-:W5:Y:S01]  /*de40*/  LD.E.128 R120, desc[UR14][R122.64] ;  /* 0x0000000e7a787980 */ /* 0x000f62000c101d00 */
[----:B------:R-:W-:Y:S02]  /*de50*/  IMAD R199, R199, R2, R14 ;  /* 0x00000002c7c77224 */ /* 0x000fe400078e020e */
[----:B------:R-:W-:Y:S01]  /*de60*/  IMAD.U32 R12, RZ, RZ, UR6 ;  /* 0x00000006ff0c7e24 */ /* 0x000fe2000f8e00ff */
[----:B------:R-:W5:Y:S01]  /*de70*/  LD.E.128 R124, desc[UR14][R126.64] ;  /* 0x0000000e7e7c7980 */ /* 0x000f62000c101d00 */
[----:B------:R-:W-:Y:S01]  /*de80*/  IMAD.U32 R13, RZ, RZ, UR5 ;  /* 0x00000005ff0d7e24 */ /* 0x000fe2000f8e00ff */
[----:B------:R-:W-:Y:S01]  /*de90*/  ULDC.64 UR6, c[0x0][0xad8] ;  /* 0x0002b60000067ab9 */ /* 0x000fe20000000a00 */
[----:B------:R-:W-:Y:S01]  /*dea0*/  IMAD R21, R15, UR9, R0 ;  /* 0x000000090f157c24 */ /* 0x000fe2000f8e0200 */
[----:B------:R-:W5:Y:S01]  /*deb0*/  LD.E.128 R128, desc[UR14][R130.64] ;  /* 0x0000000e82807980 */ /* 0x000f62000c101d00 */
[----:B------:R-:W-:-:S03]  /*dec0*/  SHF.R.S32.HI R0, RZ, 0x1f, R199 ;  /* 0x0000001fff007819 */ /* 0x000fc600000114c7 */
[----:B------:R-:W5:Y:S01]  /*ded0*/  LD.E.128 R132, desc[UR14][R134.64] ;  /* 0x0000000e86847980 */ /* 0x000f62000c101d00 */
[----:B------:R-:W-:-:S03]  /*dee0*/  IMAD.WIDE.U32 R12, R15, UR8, R12 ;  /* 0x000000080f0c7c25 */ /* 0x000fc6000f8e000c */
[----:B------:R-:W5:Y:S01]  /*def0*/  LD.E.128 R136, desc[UR14][R138.64] ;  /* 0x0000000e8a887980 */ /* 0x000f62000c101d00 */
[----:B------:R-:W-:Y:S01]  /*df00*/  @!PT LDS RZ, [RZ] ;  /* 0x00000000fffff984 */ /* 0x000fe20000000800 */
[----:B------:R-:W-:Y:S01]  /*df10*/  @!PT LDS RZ, [RZ] ;  /* 0x00000000fffff984 */ /* 0x000fe20000000800 */
[----:B------:R-:W-:Y:S01]  /*df20*/  @!PT LDS RZ, [RZ] ;  /* 0x00000000fffff984 */ /* 0x000fe20000000800 */
[----:B------:R-:W-:Y:S01]  /*df30*/  @!PT LDS RZ, [RZ] ;  /* 0x00000000fffff984 */ /* 0x000fe20000000800 */
[----:B------:R0:W-:Y:S06]  /*df40*/  MEMBAR.ALL.CTA ;  /* 0x0000000000007992 */ /* 0x0001ec0000008000 */
[----:B0-----:R-:W0:Y:S01]  /*df50*/  FENCE.VIEW.ASYNC.S ;  /* 0x00000000000073c6 */ /* 0x001e220000000000 */
[----:B------:R-:W-:Y:S02]  /*df60*/  IMAD.IADD R13, R13, 0x1, R21 ;  /* 0x000000010d0d7824 */ /* 0x000fe400078e0215 */
[----:B------:R-:W-:-:S02]  /*df70*/  IMAD R2, R0, UR6, RZ ;  /* 0x0000000600027c24 */ /* 0x000fc4000f8e02ff */
[----:B------:R-:W-:Y:S02]  /*df80*/  VIADD R22, R206, UR60 ;  /* 0x0000003cce167c36 */ /* 0x000fe40008000000 */
[C---:B------:R-:W-:Y:S02]  /*df90*/  IMAD R15, R199.reuse, UR7, R2 ;  /* 0x00000007c70f7c24 */ /* 0x040fe4000f8e0202 */
[----:B------:R-:W-:Y:S01]  /*dfa0*/  IMAD.WIDE.U32 R12, R199, UR6, R12 ;  /* 0x00000006c70c7c25 */ /* 0x000fe2000f8e000c */
[C---:B------:R-:W-:Y:S01]  /*dfb0*/  ISETP.GE.AND P2, PT, R22.reuse, R3, PT ;  /* 0x000000031600720c */ /* 0x040fe20003f46270 */
[----:B------:R-:W-:Y:S02]  /*dfc0*/  ULDC.64 UR6, c[0x0][0xa80] ;  /* 0x0002a00000067ab9 */ /* 0x000fe40000000a00 */
[----:B------:R-:W-:Y:S01]  /*dfd0*/  VIADD R0, R22, 0x20 ;  /* 0x0000002016007836 */ /* 0x000fe20000000000 */
[----:B------:R-:W-:Y:S01]  /*dfe0*/  LEA R2, P3, R12, UR6, 0x1 ;  /* 0x000000060c027c11 */ /* 0x000fe2000f8608ff */
[----:B------:R-:W-:-:S02]  /*dff0*/  IMAD.IADD R13, R13, 0x1, R15 ;  /* 0x000000010d0d7824 */ /* 0x000fc400078e020f */
[----:B------:R-:W-:Y:S01]  /*e000*/  VIADD R198, R198, 0x30820 ;  /* 0x00030820c6c67836 */ /* 0x000fe20000000000 */
[-C--:B------:R-:W-:Y:S01]  /*e010*/  ISETP.GE.AND P1, PT, R0, R3.reuse, PT ;  /* 0x000000030000720c */ /* 0x080fe20003f26270 */
[----:B------:R-:W-:Y:S01]  /*e020*/  VIADD R0, R22, 0x40 ;  /* 0x0000004016007836 */ /* 0x000fe20000000000 */
[----:B------:R-:W-:Y:S02]  /*e030*/  LEA.HI.X R16, R12, UR7, R13, 0x1, P3 ;  /* 0x000000070c107c11 */ /* 0x000fe400098f0c0d */
[----:B------:R-:W-:Y:S01]  /*e040*/  PRMT R198, RZ, 0x654, R198 ;  /* 0x00000654ffc67816 */ /* 0x000fe200000000c6 */
[----:B0-----:R4:W0:Y:S01]  /*e050*/  SHFL.IDX PT, R24, R2, RZ, 0x181f ;  /* 0x00181fff02187589 */ /* 0x00182200000e0000 */
[----:B------:R-:W-:Y:S01]  /*e060*/  ISETP.GE.AND P0, PT, R0, R3, PT ;  /* 0x000000030000720c */ /* 0x000fe20003f06270 */
[----:B------:R-:W-:Y:S01]  /*e070*/  BSSY B1, `(.L_x_1233) ;  /* 0x0000016000017945 */ /* 0x000fe20003800000 */
[----:B------:R4:W-:Y:S01]  /*e080*/  SYNCS.ARRIVE.TRANS64.RED.A1T0 RZ, [R198+URZ], RZ ;  /* 0x000000ffc6ff79a7 */ /* 0x0009e2000810043f */
[----:B------:R4:W1:Y:S02]  /*e090*/  SHFL.IDX PT, R0, R16, RZ, 0x181f ;  /* 0x00181fff10007589 */ /* 0x00086400000e0000 */
[----:B------:R-:W-:Y:S08]  /*e0a0*/  @P2 BRA `(.L_x_1234) ;  /* 0x0000000000482947 */ /* 0x000ff00003800000 */
        /* <DEDUP_REMOVED lines=18> */
.L_x_1234:
[----:B------:R-:W-:Y:S05]  /*e1d0*/  BSYNC B1 ;  /* 0x0000000000017941 */ /* 0x000fea0003800000 */
.L_x_1233:
[----:B-1----:R1:W3:Y:S01]  /*e1e0*/  SHFL.IDX PT, R0, R16, 0x1, 0x181f ;  /* 0x00381f0010007f89 */ /* 0x0022e200000e0000 */
[----:B------:R-:W-:Y:S03]  /*e1f0*/  BSSY B1, `(.L_x_1235) ;  /* 0x0000015000017945 */ /* 0x000fe60003800000 */
[----:B--2---:R1:W2:Y:S01]  /*e200*/  SHFL.IDX PT, R14, R2, 0x1, 0x181f ;  /* 0x00381f00020e7f89 */ /* 0x0042a200000e0000 */
[----:B------:R-:W-:Y:S05]  /*e210*/  @P1 BRA `(.L_x_1236) ;  /* 0x0000000000481947 */ /* 0x000fea0003800000 */
[----:B------:R-:W-:Y:S01]  /*e220*/  ULDC UR5, c[0x0][0xac8] ;  /* 0x0002b20000057ab9 */ /* 0x000fe20000000800 */
[----:B------:R-:W-:Y:S01]  /*e230*/  ULDC.64 UR6, c[0x0][0x208] ;  /* 0x0000820000067ab9 */ /* 0x000fe20000000a00 */
[----:B------:R-:W-:Y:S02]  /*e240*/  ISETP.GE.AND P4, PT, R18, UR5, PT ;  /* 0x0000000512007c0c */ /* 0x000fe4000bf86270 */
[----:B------:R-:W-:Y:S02]  /*e250*/  ISETP.GE.AND P3, PT, R200, UR5, PT ;  /* 0x00000005c8007c0c */ /* 0x000fe4000bf66270 */
[----:B------:R-:W-:Y:S02]  /*e260*/  ISETP.GE.AND P2, PT, R23, UR5, PT ;  /* 0x0000000517007c0c */ /* 0x000fe4000bf46270 */
[----:B------:R-:W-:-:S07]  /*e270*/  ISETP.GE.AND P1, PT, R201, UR5, PT ;  /* 0x00000005c9007c0c */ /* 0x000fce000bf26270 */
[-C--:B--2--5:R-:W-:Y:S02]  /*e280*/  @!P4 LEA R8, P6, R18, R14.reuse, 0x1 ;  /* 0x0000000e1208c211 */ /* 0x0a4fe400078c08ff */
        /* <DEDUP_REMOVED lines=11> */
.L_x_1236:
[----:B------:R-:W-:Y:S05]  /*e340*/  BSYNC B1 ;  /* 0x0000000000017941 */ /* 0x000fea0003800000 */
.L_x_1235:
[----:B---3--:R3:W0:Y:S01]  /*e350*/  SHFL.IDX PT, R0, R16, 0x2, 0x181f ;  /* 0x00581f0010007f89 */ /* 0x00862200000e0000 */
        /* <DEDUP_REMOVED lines=21> */
.L_x_1238:
[----:B------:R-:W-:Y:S05]  /*e4b0*/  BSYNC B1 ;  /* 0x0000000000017941 */ /* 0x000fea0003800000 */
.L_x_1237:
[----:B0-----:R-:W-:Y:S01]  /*e4c0*/  VIADD R0, R22, 0x60 ;  /* 0x0000006016007836 */ /* 0x001fe20000000000 */
[----:B-1-34-:R-:W3:Y:S04]  /*e4d0*/  SHFL.IDX PT, R16, R16, 0x3, 0x181f ;  /* 0x00781f0010107f89 */ /* 0x01aee800000e0000 */
[----:B------:R-:W-:Y:S01]  /*e4e0*/  ISETP.GE.AND P0, PT, R0, R3, PT ;  /* 0x000000030000720c */ /* 0x000fe20003f06270 */
[----:B------:R4:W0:-:S12]  /*e4f0*/  SHFL.IDX PT, R12, R2, 0x3, 0x181f ;  /* 0x00781f00020c7f89 */ /* 0x00081800000e0000 */
[----:B----4-:R-:W-:Y:S05]  /*e500*/  @P0 BRA `(.L_x_1239) ;  /* 0x0000000c00540947 */ /* 0x010fea0003800000 */
[----:B------:R-:W-:Y:S01]  /*e510*/  ULDC UR5, c[0x0][0xac8] ;  /* 0x0002b20000057ab9 */ /* 0x000fe20000000800 */
[----:B------:R-:W-:Y:S01]  /*e520*/  ULDC.64 UR6, c[0x0][0x208] ;  /* 0x0000820000067ab9 */ /* 0x000fe20000000a00 */
[----:B------:R-:W-:Y:S02]  /*e530*/  ISETP.GE.AND P3, PT, R18, UR5, PT ;  /* 0x0000000512007c0c */ /* 0x000fe4000bf66270 */
[----:B------:R-:W-:Y:S02]  /*e540*/  ISETP.GE.AND P4, PT, R200, UR5, PT ;  /* 0x00000005c8007c0c */ /* 0x000fe4000bf86270 */
[----:B------:R-:W-:-:S09]  /*e550*/  ISETP.GE.AND P5, PT, R23, UR5, PT ;  /* 0x0000000517007c0c */ /* 0x000fd2000bfa6270 */
[-C--:B0-----:R-:W-:Y:S02]  /*e560*/  @!P3 LEA R2, P0, R18, R12.reuse, 0x1 ;  /* 0x0000000c1202b211 */ /* 0x081fe400078008ff */
[----:B-----5:R-:W-:Y:S02]  /*e570*/  @!P4 LEA R8, P1, R200, R12, 0x1 ;  /* 0x0000000cc808c211 */ /* 0x020fe400078208ff */
[----:B---3--:R-:W-:Y:S02]  /*e580*/  @!P3 LEA.HI.X R3, R18, R16, R216, 0x1, P0 ;  /* 0x000000101203b211 */ /* 0x008fe400000f0cd8 */
        /* <DEDUP_REMOVED lines=8> */
[----:B----4-:R-:W-:Y:S01]  /*e610*/  LEA R2, P0, R201, R12, 0x1 ;  /* 0x0000000cc9027211 */ /* 0x010fe200078008ff */
[----:B------:R-:W-:-:S03]  /*e620*/  ULDC.64 UR6, c[0x0][0x208] ;  /* 0x0000820000067ab9 */ /* 0x000fc60000000a00 */
[----:B------:R-:W-:-:S05]  /*e630*/  LEA.HI.X R3, R201, R16, R213, 0x1, P0 ;  /* 0x00000010c9037211 */ /* 0x000fca00000f0cd5 */
[----:B------:R0:W-:Y:S01]  /*e640*/  ST.E.128 desc[UR6][R2.64], R136 ;  /* 0x0000008802007985 */ /* 0x0001e2000c101d06 */
[----:B------:R-:W-:Y:S05]  /*e650*/  BRA `(.L_x_1239) ;  /* 0x0000000c00007947 */ /* 0x000fea0003800000 */
.L_x_1232:
[----:B------:R-:W0:Y:S01]  /*e660*/  LDC R8, c[0x0][0xbe8] ;  /* 0x0002fa00ff087b82 */ /* 0x000e220000000800 */
[----:B------:R-:W-:Y:S01]  /*e670*/  R2UR UR6, R203 ;  /* 0x00000000cb0672ca */ /* 0x000fe200000e0000 */
[----:B------:R-:W-:Y:S01]  /*e680*/  BSSY B1, `(.L_x_1240) ;  /* 0x0000035000017945 */ /* 0x000fe20003800000 */
[----:B------:R-:W-:Y:S01]  /*e690*/  R2UR UR5, R204 ;  /* 0x00000000cc0572ca */ /* 0x000fe200000e0000 */
[----:B------:R-:W-:Y:S01]  /*e6a0*/  IMAD R6, R202, 0x20, R206 ;  /* 0x00000020ca067824 */ /* 0x000fe200078e02ce */
[----:B------:R-:W-:-:S09]  /*e6b0*/  ISETP.GE.AND P0, PT, R217, 0x80, PT ;  /* 0x00000080d900780c */ /* 0x000fd20003f06270 */
[----:B------:R-:W-:Y:S02]  /*e6c0*/  USHF.R.S32.HI UR8, URZ, 0x1f, UR6 ;  /* 0x0000001f3f087899 */ /* 0x000fe40008011406 */
[----:B------:R-:W-:Y:S01]  /*e6d0*/  USHF.R.S32.HI UR9, URZ, 0x1f, UR5 ;  /* 0x0000001f3f097899 */ /* 0x000fe20008011405 */
[----:B0-----:R-:W-:-:S13]  /*e6e0*/  ISETP.NE.AND P1, PT, R8, 0x1, PT ;  /* 0x000000010800780c */ /* 0x001fda0003f25270 */
[----:B------:R-:W0:Y:S08]  /*e6f0*/  @P1 LDC R9, c[0x0][0xbec] ;  /* 0x0002fb00ff091b82 */ /* 0x000e300000000800 */
[----:B------:R-:W1:Y:S01]  /*e700*/  @P1 LDC R11, c[0x0][0xbf0] ;  /* 0x0002fc00ff0b1b82 */ /* 0x000e620000000800 */
[----:B------:R-:W-:Y:S05]  /*e710*/  @P0 BRA `(.L_x_1241) ;  /* 0x0000000000ac0947 */ /* 0x000fea0003800000 */
[----:B------:R-:W2:Y:S01]  /*e720*/  S2R R0, SR_TID.X ;  /* 0x0000000000007919 */ /* 0x000ea20000002100 */
[----:B------:R-:W3:Y:S01]  /*e730*/  LDC R3, c[0x0][0xbe8] ;  /* 0x0002fa00ff037b82 */ /* 0x000ee20000000800 */
[----:B------:R-:W-:Y:S01]  /*e740*/  IMAD.U32 R4, RZ, RZ, UR60 ;  /* 0x0000003cff047e24 */ /* 0x000fe2000f8e00ff */
[----:B------:R-:W-:Y:S02]  /*e750*/  ULDC UR5, c[0x0][0xa88] ;  /* 0x0002a20000057ab9 */ /* 0x000fe40000000800 */
[----:B---3--:R-:W-:Y:S02]  /*e760*/  IMAD R5, R3, UR5, RZ ;  /* 0x0000000503057c24 */ /* 0x008fe4000f8e02ff */
[----:B--2---:R-:W-:-:S04]  /*e770*/  IADD3 R4, R4, -0x80, R0 ;  /* 0xffffff8004047810 */ /* 0x004fc80007ffe000 */
[----:B------:R-:W-:-:S13]  /*e780*/  ISETP.GE.AND P0, PT, R4, R5, PT ;  /* 0x000000050400720c */ /* 0x000fda0003f06270 */
[----:B------:R-:W-:Y:S05]  /*e790*/  @P0 BRA `(.L_x_1241) ;  /* 0x00000000008c0947 */ /* 0x000fea0003800000 */
[----:B------:R-:W-:Y:S01]  /*e7a0*/  ISETP.NE.AND P0, PT, R3, 0x1, PT ;  /* 0x000000010300780c */ /* 0x000fe20003f05270 */
[----:B------:R-:W-:Y:S01]  /*e7b0*/  ULDC.64 UR10, c[0x0][0xb90] ;  /* 0x0002e400000a7ab9 */ /* 0x000fe20000000a00 */
[----:B------:R-:W-:Y:S01]  /*e7c0*/  R2UR UR13, R203 ;  /* 0x00000000cb0d72ca */ /* 0x000fe200000e0000 */
[----:B------:R-:W-:Y:S01]  /*e7d0*/  UIMAD UR5, UR8, UR10, URZ ;  /* 0x0000000a080572a4 */ /* 0x000fe2000f8e023f */
[----:B------:R-:W-:Y:S01]  /*e7e0*/  R2UR UR12, R204 ;  /* 0x00000000cc0c72ca */ /* 0x000fe200000e0000 */
[----:B------:R-:W-:-:S08]  /*e7f0*/  IMAD.MOV.U32 R2, RZ, RZ, R4 ;  /* 0x000000ffff027224 */ /* 0x000fd000078e0004 */
[----:B------:R-:W2:Y:S02]  /*e800*/  @P0 LDC R5, c[0x0][0xbec] ;  /* 0x0002fb00ff050b82 */ /* 0x000ea40000000800 */
[----:B------:R-:W-:Y:S02]  /*e810*/  UIMAD.WIDE.U32 UR6, UR13, UR10, URZ ;  /* 0x0000000a0d0672a5 */ /* 0x000fe4000f8e003f */
[----:B------:R-:W-:-:S03]  /*e820*/  UIMAD UR5, UR13, UR11, UR5 ;  /* 0x0000000b0d0572a4 */ /* 0x000fc6000f8e0205 */
[----:B------:R-:W-:Y:S01]  /*e830*/  ULDC.64 UR10, c[0x0][0xb98] ;  /* 0x0002e600000a7ab9 */ /* 0x000fe20000000a00 */
[----:B------:R-:W3:Y:S01]  /*e840*/  @P0 LDC R7, c[0x0][0xbf0] ;  /* 0x0002fc00ff070b82 */ /* 0x000ee20000000800 */
[----:B------:R-:W-:Y:S02]  /*e850*/  UIADD3 UR7, UR7, UR5, URZ ;  /* 0x0000000507077290 */ /* 0x000fe4000fffe03f */
[----:B------:R-:W-:Y:S02]  /*e860*/  UIMAD UR5, UR9, UR10, URZ ;  /* 0x0000000a090572a4 */ /* 0x000fe4000f8e023f */
[----:B------:R-:W-:Y:S02]  /*e870*/  UIMAD.WIDE.U32 UR6, UR12, UR10, UR6 ;  /* 0x0000000a0c0672a5 */ /* 0x000fe4000f8e0006 */
[----:B------:R-:W-:-:S03]  /*e880*/  UIMAD UR5, UR12, UR11, UR5 ;  /* 0x0000000b0c0572a4 */ /* 0x000fc6000f8e0205 */
[----:B------:R-:W-:Y:S01]  /*e890*/  ULDC.64 UR10, c[0x0][0xb88] ;  /* 0x0002e200000a7ab9 */ /* 0x000fe20000000a00 */
[----:B------:R-:W-:Y:S01]  /*e8a0*/  ULDC.64 UR12, c[0x0][0x208] ;  /* 0x00008200000c7ab9 */ /* 0x000fe20000000a00 */
[----:B--2---:R-:W-:-:S05]  /*e8b0*/  @P0 IMAD.HI.U32 R0, R4, R5, RZ ;  /* 0x0000000504000227 */ /* 0x004fca00078e00ff */
[----:B---3--:R-:W-:-:S05]  /*e8c0*/  @P0 SHF.R.U32.HI R2, RZ, R7, R0 ;  /* 0x00000007ff020219 */ /* 0x008fca0000011600 */
[----:B------:R-:W-:-:S04]  /*e8d0*/  IMAD.MOV R5, RZ, RZ, -R2 ;  /* 0x000000ffff057224 */ /* 0x000fc800078e0a02 */
[----:B------:R-:W-:Y:S01]  /*e8e0*/  IMAD R5, R3, R5, R4 ;  /* 0x0000000503057224 */ /* 0x000fe200078e0204 */
[----:B------:R-:W-:Y:S01]  /*e8f0*/  SHF.R.S32.HI R3, RZ, 0x1f, R2 ;  /* 0x0000001fff037819 */ /* 0x000fe20000011402 */
[----:B------:R-:W-:Y:S01]  /*e900*/  IMAD.U32 R4, RZ, RZ, UR5 ;  /* 0x00000005ff047e24 */ /* 0x000fe2000f8e00ff */
[----:B------:R-:W-:Y:S02]  /*e910*/  IADD3 R2, P0, R2, UR6, RZ ;  /* 0x0000000602027c10 */ /* 0x000fe4000ff1e0ff */
[----:B------:R-:W-:Y:S02]  /*e920*/  SHF.R.S32.HI R0, RZ, 0x1f, R5 ;  /* 0x0000001fff007819 */ /* 0x000fe40000011405 */
[----:B------:R-:W-:Y:S01]  /*e930*/  IADD3.X R3, R3, UR7, R4, P0, !PT ;  /* 0x0000000703037c10 */ /* 0x000fe200087fe404 */
[----:B------:R-:W-:Y:S02]  /*e940*/  ULDC.64 UR6, c[0x0][0xb50] ;  /* 0x0002d40000067ab9 */ /* 0x000fe40000000a00 */
[----:B------:R-:W-:-:S02]  /*e950*/  IMAD R0, R0, UR10, RZ ;  /* 0x0000000a00007c24 */ /* 0x000fc4000f8e02ff */
[----:B------:R-:W-:-:S04]  /*e960*/  IMAD.WIDE.U32 R2, R5, UR10, R2 ;  /* 0x0000000a05027c25 */ /* 0x000fc8000f8e0002 */
[----:B------:R-:W-:Y:S01]  /*e970*/  IMAD R7, R5, UR11, R0 ;  /* 0x0000000b05077c24 */ /* 0x000fe2000f8e0200 */
[----:B------:R-:W-:-:S03]  /*e980*/  LEA R4, P0, R2, UR6, 0x2 ;  /* 0x0000000602047c11 */ /* 0x000fc6000f8010ff */
[----:B------:R-:W-:-:S05]  /*e990*/  IMAD.IADD R3, R3, 0x1, R7 ;  /* 0x0000000103037824 */ /* 0x000fca00078e0207 */
[----:B------:R-:W-:Y:S01]  /*e9a0*/  LEA.HI.X R5, R2, UR7, R3, 0x2, P0 ;  /* 0x0000000702057c11 */ /* 0x000fe200080f1403 */
[----:B------:R-:W-:-:S05]  /*e9b0*/  IMAD.MOV.U32 R3, RZ, RZ, -0x800000 ;  /* 0xff800000ff037424 */ /* 0x000fca00078e00ff */
[----:B------:R2:W-:Y:S02]  /*e9c0*/  STG.E desc[UR12][R4.64], R3 ;  /* 0x0000000304007986 */ /* 0x0005e4000c10190c */
.L_x_1241:
[----:B------:R-:W-:Y:S05]  /*e9d0*/  BSYNC B1 ;  /* 0x0000000000017941 */ /* 0x000fea0003800000 */
.L_x_1240:
[----:B------:R-:W-:Y:S01]  /*e9e0*/  R2UR UR13, R203 ;  /* 0x00000000cb0d72ca */ /* 0x000fe200000e0000 */
[----:B------:R-:W-:Y:S01]  /*e9f0*/  ULDC.64 UR10, c[0x0][0xae8] ;  /* 0x0002ba00000a7ab9 */ /* 0x000fe20000000a00 */
[----:B------:R-:W-:Y:S01]  /*ea00*/  R2UR UR12, R204 ;  /* 0x00000000cc0c72ca */ /* 0x000fe200000e0000 */
[----:B------:R-:W-:Y:S01]  /*ea10*/  UIMAD UR5, UR8, UR10, URZ ;  /* 0x0000000a080572a4 */ /* 0x000fe2000f8e023f */
[----:B------:R-:W-:Y:S01]  /*ea20*/  VIADD R6, R6, UR60 ;  /* 0x0000003c06067c36 */ /* 0x000fe20008000000 */
[----:B------:R-:W-:Y:S03]  /*ea30*/  BSSY B1, `(.L_x_1242) ;  /* 0x000003d000017945 */ /* 0x000fe60003800000 */
[----:B0-----:R-:W-:-:S04]  /*ea40*/  @P1 IMAD.HI.U32 R0, R6, R9, RZ ;  /* 0x0000000906001227 */ /* 0x001fc800078e00ff */
[----:B--2---:R-:W-:Y:S01]  /*ea50*/  IMAD.MOV.U32 R5, RZ, RZ, R6 ;  /* 0x000000ffff057224 */ /* 0x004fe200078e0006 */
[----:B------:R-:W-:Y:S01]  /*ea60*/  UIMAD.WIDE.U32 UR6, UR13, UR10, URZ ;  /* 0x0000000a0d0672a5 */ /* 0x000fe2000f8e003f */
[----:B-1----:R-:W-:Y:S01]  /*ea70*/  @P1 SHF.R.U32.HI R5, RZ, R11, R0 ;  /* 0x0000000bff051219 */ /* 0x002fe20000011600 */
[----:B------:R-:W-:-:S03]  /*ea80*/  UIMAD UR5, UR13, UR11, UR5 ;  /* 0x0000000b0d0572a4 */ /* 0x000fc6000f8e0205 */
[----:B------:R-:W-:Y:S01]  /*ea90*/  ULDC.64 UR10, c[0x0][0xaf0] ;  /* 0x0002bc00000a7ab9 */ /* 0x000fe20000000a00 */
[----:B------:R-:W-:Y:S01]  /*eaa0*/  UIADD3 UR7, UR7, UR5, URZ ;  /* 0x0000000507077290 */ /* 0x000fe2000fffe03f */
[--C-:B------:R-:W-:Y:S01]  /*eab0*/  SHF.R.S32.HI R0, RZ, 0x1f, R5.reuse ;  /* 0x0000001fff007819 */ /* 0x100fe20000011405 */
[----:B------:R-:W-:Y:S01]  /*eac0*/  UIMAD UR5, UR9, UR10, URZ ;  /* 0x0000000a090572a4 */ /* 0x000fe2000f8e023f */
[----:B------:R-:W-:Y:S01]  /*ead0*/  IMAD.MOV R7, RZ, RZ, -R5 ;  /* 0x000000ffff077224 */ /* 0x000fe200078e0a05 */
[----:B------:R-:W-:Y:S02]  /*eae0*/  UIMAD.WIDE.U32 UR6, UR12, UR10, UR6 ;  /* 0x0000000a0c0672a5 */ /* 0x000fe4000f8e0006 */
[----:B------:R-:W-:Y:S01]  /*eaf0*/  UIMAD UR5, UR12, UR11, UR5 ;  /* 0x0000000b0c0572a4 */ /* 0x000fe2000f8e0205 */
[----:B------:R-:W-:Y:S01]  /*eb00*/  IMAD R7, R8, R7, R6 ;  /* 0x0000000708077224 */ /* 0x000fe200078e0206 */
[----:B------:R-:W-:Y:S01]  /*eb10*/  ULDC.64 UR8, c[0x0][0xae0] ;  /* 0x0002b80000087ab9 */ /* 0x000fe20000000a00 */
[----:B------:R-:W-:Y:S01]  /*eb20*/  VIADD R6, R206, UR60 ;  /* 0x0000003cce067c36 */ /* 0x000fe20008000000 */
[----:B------:R-:W-:Y:S01]  /*eb30*/  UIADD3 UR5, UR7, UR5, URZ ;  /* 0x0000000507057290 */ /* 0x000fe2000fffe03f */
[----:B------:R-:W-:-:S02]  /*eb40*/  IMAD R0, R0, UR8, RZ ;  /* 0x0000000800007c24 */ /* 0x000fc4000f8e02ff */
[----:B------:R-:W-:Y:S02]  /*eb50*/  IMAD.U32 R3, RZ, RZ, UR7 ;  /* 0x00000007ff037e24 */ /* 0x000fe4000f8e00ff */
[----:B------:R-:W-:Y:S01]  /*eb60*/  IMAD.U32 R2, RZ, RZ, UR6 ;  /* 0x00000006ff027e24 */ /* 0x000fe2000f8e00ff */
[----:B------:R-:W-:Y:S01]  /*eb70*/  ULDC.64 UR6, c[0x0][0xad8] ;  /* 0x0002b60000067ab9 */ /* 0x000fe20000000a00 */
[----:B------:R-:W-:Y:S01]  /*eb80*/  IMAD.U32 R3, RZ, RZ, UR5 ;  /* 0x00000005ff037e24 */ /* 0x000fe2000f8e00ff */
[----:B------:R-:W-:Y:S01]  /*eb90*/  ULDC UR5, c[0x0][0xa88] ;  /* 0x0002a20000057ab9 */ /* 0x000fe20000000800 */
[C---:B------:R-:W-:Y:S01]  /*eba0*/  IMAD R9, R5.reuse, UR9, R0 ;  /* 0x0000000905097c24 */ /* 0x040fe2000f8e0200 */
[----:B------:R-:W-:Y:S01]  /*ebb0*/  SHF.R.S32.HI R0, RZ, 0x1f, R7 ;  /* 0x0000001fff007819 */ /* 0x000fe20000011407 */
[----:B------:R-:W-:-:S04]  /*ebc0*/  IMAD.WIDE.U32 R2, R5, UR8, R2 ;  /* 0x0000000805027c25 */ /* 0x000fc8000f8e0002 */
[----:B------:R-:W-:Y:S02]  /*ebd0*/  IMAD.IADD R3, R3, 0x1, R9 ;  /* 0x0000000103037824 */ /* 0x000fe400078e0209 */
[----:B------:R-:W-:Y:S02]  /*ebe0*/  IMAD R4, R0, UR6, RZ ;  /* 0x0000000600047c24 */ /* 0x000fe4000f8e02ff */
[----:B------:R-:W-:Y:S02]  /*ebf0*/  IMAD R9, R8, UR5, RZ ;  /* 0x0000000508097c24 */ /* 0x000fe4000f8e02ff */
[C---:B------:R-:W-:Y:S02]  /*ec00*/  IMAD R5, R7.reuse, UR7, R4 ;  /* 0x0000000707057c24 */ /* 0x040fe4000f8e0204 */
[----:B------:R-:W-:Y:S01]  /*ec10*/  IMAD.WIDE.U32 R2, R7, UR6, R2 ;  /* 0x0000000607027c25 */ /* 0x000fe2000f8e0002 */
[----:B------:R-:W-:Y:S01]  /*ec20*/  ISETP.GE.AND P2, PT, R6, R9, PT ;  /* 0x000000090600720c */ /* 0x000fe20003f46270 */
[----:B------:R-:W-:-:S02]  /*ec30*/  ULDC.64 UR6, c[0x0][0xa80] ;  /* 0x0002a00000067ab9 */ /* 0x000fc40000000a00 */
[----:B------:R-:W-:Y:S01]  /*ec40*/  VIADD R0, R6, 0x20 ;  /* 0x0000002006007836 */ /* 0x000fe20000000000 */
[----:B------:R-:W-:Y:S01]  /*ec50*/  LEA R4, P3, R2, UR6, 0x1 ;  /* 0x0000000602047c11 */ /* 0x000fe2000f8608ff */
[----:B------:R-:W-:-:S03]  /*ec60*/  IMAD.IADD R3, R3, 0x1, R5 ;  /* 0x0000000103037824 */ /* 0x000fc600078e0205 */
[-C--:B------:R-:W-:Y:S01]  /*ec70*/  ISETP.GE.AND P1, PT, R0, R9.reuse, PT ;  /* 0x000000090000720c */ /* 0x080fe20003f26270 */
[----:B------:R-:W-:Y:S01]  /*ec80*/  VIADD R0, R6, 0x40 ;  /* 0x0000004006007836 */ /* 0x000fe20000000000 */
[----:B------:R-:W-:Y:S02]  /*ec90*/  LEA.HI.X R5, R2, UR7, R3, 0x1, P3 ;  /* 0x0000000702057c11 */ /* 0x000fe400098f0c03 */
[----:B------:R0:W1:Y:S02]  /*eca0*/  SHFL.IDX PT, R2, R4, RZ, 0x181f ;  /* 0x00181fff04027589 */ /* 0x00006400000e0000 */
[----:B------:R-:W-:Y:S02]  /*ecb0*/  ISETP.GE.AND P0, PT, R0, R9, PT ;  /* 0x000000090000720c */ /* 0x000fe40003f06270 */
[----:B------:R0:W2:Y:S01]  /*ecc0*/  SHFL.IDX PT, R0, R5, RZ, 0x181f ;  /* 0x00181fff05007589 */ /* 0x0000a200000e0000 */
[----:B------:R-:W-:Y:S10]  /*ecd0*/  @P2 BRA `(.L_x_1243) ;  /* 0x0000000000482947 */ /* 0x000ff40003800000 */
        /* <DEDUP_REMOVED lines=18> */
.L_x_1243:
[----:B------:R-:W-:Y:S05]  /*ee00*/  BSYNC B1 ;  /* 0x0000000000017941 */ /* 0x000fea0003800000 */
.L_x_1242:
[----:B--2---:R2:W4:Y:S01]  /*ee10*/  SHFL.IDX PT, R0, R5, 0x1, 0x181f ;  /* 0x00381f0005007f89 */ /* 0x00452200000e0000 */
[----:B------:R-:W-:Y:S03]  /*ee20*/  BSSY B1, `(.L_x_1244) ;  /* 0x0000015000017945 */ /* 0x000fe60003800000 */
[----:B-1-3--:R2:W1:Y:S01]  /*ee30*/  SHFL.IDX PT, R2, R4, 0x1, 0x181f ;  /* 0x00381f0004027f89 */ /* 0x00a46200000e0000 */
        /* <DEDUP_REMOVED lines=8> */
[----:B------:R-:W-:Y:S02]  /*eec0*/  @!P3 LEA R12, P5, R200, R2, 0x1 ;  /* 0x00000002c80cb211 */ /* 0x000fe400078a08ff */
[----:B----4-:R-:W-:Y:S02]  /*eed0*/  @!P4 LEA.HI.X R11, R18, R0, R216, 0x1, P6 ;  /* 0x00000000120bc211 */ /* 0x010fe400030f0cd8 */
        /* <DEDUP_REMOVED lines=9> */
.L_x_1245:
[----:B------:R-:W-:Y:S05]  /*ef70*/  BSYNC B1 ;  /* 0x0000000000017941 */ /* 0x000fea0003800000 */
.L_x_1244:
[----:B----4-:R4:W0:Y:S01]  /*ef80*/  SHFL.IDX PT, R0, R5, 0x2, 0x181f ;  /* 0x00581f0005007f89 */ /* 0x01082200000e0000 */
        /* <DEDUP_REMOVED lines=10> */
[-C--:B------:R-:W-:Y:S02]  /*f030*/  @!P2 LEA R12, P5, R200, R2.reuse, 0x1 ;  /* 0x00000002c80ca211 */ /* 0x080fe400078a08ff */
        /* <DEDUP_REMOVED lines=10> */
.L_x_1247:
[----:B------:R-:W-:Y:S05]  /*f0e0*/  BSYNC B1 ;  /* 0x0000000000017941 */ /* 0x000fea0003800000 */
.L_x_1246:
[----:B0-----:R-:W-:Y:S01]  /*f0f0*/  VIADD R0, R6, 0x60 ;  /* 0x0000006006007836 */ /* 0x001fe20000000000 */
[----:B--2-4-:R-:W0:Y:S04]  /*f100*/  SHFL.IDX PT, R5, R5, 0x3, 0x181f ;  /* 0x00781f0005057f89 */ /* 0x014e2800000e0000 */
[----:B------:R-:W-:Y:S01]  /*f110*/  ISETP.GE.AND P0, PT, R0, R9, PT ;  /* 0x000000090000720c */ /* 0x000fe20003f06270 */
[----:B-1-3--:R1:W2:-:S12]  /*f120*/  SHFL.IDX PT, R2, R4, 0x3, 0x181f ;  /* 0x00781f0004027f89 */ /* 0x00a29800000e0000 */
        /* <DEDUP_REMOVED lines=8> */
[-C--:B------:R-:W-:Y:S02]  /*f1b0*/  @!P2 LEA R8, P5, R200, R2.reuse, 0x1 ;  /* 0x00000002c808a211 */ /* 0x080fe400078a08ff */
[-C--:B------:R-:W-:Y:S02]  /*f1c0*/  @!P1 LEA R10, P4, R23, R2.reuse, 0x1 ;  /* 0x00000002170a9211 */ /* 0x080fe400078808ff */
[-C--:B0-----:R-:W-:Y:S02]  /*f1d0*/  @!P3 LEA.HI.X R7, R18, R5.reuse, R216, 0x1, P6 ;  /* 0x000000051207b211 */ /* 0x081fe400030f0cd8 */
        /* <DEDUP_REMOVED lines=8> */
.L_x_1239:
[----:B------:R-:W-:Y:S05]  /*f260*/  BSYNC B0 ;  /* 0x0000000000007941 */ /* 0x000fea0003800000 */
.L_x_1231:
[----:B------:R-:W-:Y:S02]  /*f270*/  ULDC UR5, c[0x0][0xc38] ;  /* 0x00030e0000057ab9 */ /* 0x000fe40000000800 */
[----:B------:R-:W-:-:S06]  /*f280*/  UISETP.GE.AND UP0, UPT, UR4, UR5, UPT ;  /* 0x000000050400728c */ /* 0x000fcc000bf06270 */
[----:B------:R-:W-:-:S13]  /*f290*/  PLOP3.LUT P0, PT, PT, PT, UP0, 0x80, 0x0 ;  /* 0x000000000000781c */ /* 0x000fda0003f0f008 */
[----:B------:R-:W-:Y:S05]  /*f2a0*/  @!P0 BRA `(.L_x_1248) ;  /* 0xffffff1800d48947 */ /* 0x000fea000383ffff */
[----:B------:R-:W-:Y:S05]  /*f2b0*/  EXIT ;  /* 0x000000000000794d */ /* 0x000fea0003800000 */
.L_x_1150:
[----:B------:R-:W-:-:S08]  /*f2c0*/  NOP ;  /* 0x0000000000007918 */ /* 0x000fd00000000000 */
[----:B0-----:R-:W0:-:S00]  /*f2d0*/  USETMAXREG.DEALLOC.CTAPOOL 0x18 ;  /* 0x00000018000079c8 */ /* 0x001e0000080e0500 */
[----:B0-----:R-:W-:-:S06]  /*f2e0*/  LOP3.LUT R0, R0, 0x3, RZ, 0xc0, !PT ;  /* 0x0000000300007812 */ /* 0x001fcc00078ec0ff */
[----:B------:R-:W0:Y:S01]  /*f2f0*/  S2UR UR6, SR_CTAID.X ;  /* 0x00000000000679c3 */ /* 0x000e220000002500 */
[----:B------:R-:W-:Y:S01]  /*f300*/  LOP3.LUT R19, R19, 0xfffffffb, RZ, 0xc0, !PT ;  /* 0xfffffffb13137812 */ /* 0x000fe200078ec0ff */
[----:B------:R-:W-:Y:S01]  /*f310*/  STL [R1+0x18], RZ ;  /* 0x000018ff01007387 */ /* 0x000fe20000100800 */
[----:B------:R-:W-:-:S03]  /*f320*/  IMAD.MOV.U32 R18, RZ, RZ, RZ ;  /* 0x000000ffff127224 */ /* 0x000fc600078e00ff */
[----:B------:R-:W1:Y:S02]  /*f330*/  SHFL.IDX PT, R0, R0, RZ, 0x1f ;  /* 0x00001fff00007589 */ /* 0x000e6400000e0000 */
[----:B-1----:R-:W-:Y:S02]  /*f340*/  ISETP.NE.AND P0, PT, R0, RZ, PT ;  /* 0x000000ff0000720c */ /* 0x002fe40003f05270 */
[----:B------:R-:W0:Y:S11]  /*f350*/  LDC R0, c[0x0][0xc38] ;  /* 0x00030e00ff007b82 */ /* 0x000e360000000800 */
[----:B------:R-:W-:Y:S01]  /*f360*/  @P0 LOP3.LUT R19, R19, 0x4, RZ, 0xfc, !PT ;  /* 0x0000000413130812 */ /* 0x000fe200078efcff */
[----:B------:R-:W-:Y:S06]  /*f370*/  @P0 BAR.ARV 0x4, 0x180 ;  /* 0x0106000000000b1d */ /* 0x000fec0000002000 */
[----:B0-----:R-:W-:Y:S01]  /*f380*/  ISETP.LE.AND P0, PT, R0, UR6, PT ;  /* 0x0000000600007c0c */ /* 0x001fe2000bf03270 */
[----:B------:R-:W-:-:S05]  /*f390*/  IMAD.MOV.U32 R0, RZ, RZ, 0x1 ;  /* 0x00000001ff007424 */ /* 0x000fca00078e00ff */
[----:B------:R0:W-:Y:S07]  /*f3a0*/  STL [R1+0x8], R0 ;  /* 0x0000080001007387 */ /* 0x0001ee0000100800 */
[----:B------:R-:W-:Y:S05]  /*f3b0*/  @P0 BRA `(.L_x_1249) ;  /* 0x0000005400780947 */ /* 0x000fea0003800000 */
[----:B------:R-:W1:Y:S01]  /*f3c0*/  S2R R6, SR_TID.X ;  /* 0x0000000000067919 */ /* 0x000e620000002100 */
[----:B------:R-:W2:Y:S01]  /*f3d0*/  S2UR UR5, SR_CgaCtaId ;  /* 0x00000000000579c3 */ /* 0x000ea20000008800 */
[----:B------:R-:W-:Y:S01]  /*f3e0*/  UMOV UR4, 0x400 ;  /* 0x0000040000047882 */ /* 0x000fe20000000000 */
[----:B------:R-:W-:Y:S01]  /*f3f0*/  IMAD.MOV.U32 R18, RZ, RZ, RZ ;  /* 0x000000ffff127224 */ /* 0x000fe200078e00ff */
[----:B------:R-:W-:Y:S01]  /*f400*/  ULDC UR44, c[0x0][0xc] ;  /* 0x00000300002c7ab9 */ /* 0x000fe20000000800 */
[----:B------:R-:W-:Y:S01]  /*f410*/  ULDC.64 UR38, c[0x0][0x198] ;  /* 0x0000660000267ab9 */ /* 0x000fe20000000a00 */
[----:B--2---:R-:W-:-:S06]  /*f420*/  ULEA UR4, UR5, UR4, 0x18 ;  /* 0x0000000405047291 */ /* 0x004fcc000f8ec03f */
[----:B------:R-:W-:Y:S01]  /*f430*/  IMAD.U32 R17, RZ, RZ, UR4 ;  /* 0x00000004ff117e24 */ /* 0x000fe2000f8e00ff */
[C---:B-1----:R-:W-:Y:S01]  /*f440*/  LOP3.LUT R5, R6.reuse, 0x7f, RZ, 0xc0, !PT ;  /* 0x0000007f06057812 */ /* 0x042fe200078ec0ff */
[----:B0-----:R-:W-:-:S05]  /*f450*/  IMAD.SHL.U32 R0, R6, 0x8, RZ ;  /* 0x0000000806007824 */ /* 0x001fca00078e00ff */
[C---:B------:R-:W-:Y:S02]  /*f460*/  LOP3.LUT R2, R0.reuse, 0x1f8, RZ, 0xc0, !PT ;  /* 0x000001f800027812 */ /* 0x040fe400078ec0ff */
[----:B------:R-:W-:Y:S02]  /*f470*/  LOP3.LUT R0, R0, 0x38, RZ, 0xc0, !PT ;  /* 0x0000003800007812 */ /* 0x000fe400078ec0ff */
[----:B------:R-:W-:Y:S01]  /*f480*/  LOP3.LUT R3, R2, 0x38, R6, 0x78, !PT ;  /* 0x0000003802037812 */ /* 0x000fe200078e7806 */
[----:B------:R-:W-:-:S05]  /*f490*/  IMAD.SHL.U32 R2, R5, 0x8, RZ ;  /* 0x0000000805027824 */ /* 0x000fca00078e00ff */
[----:B------:R-:W-:Y:S01]  /*f4a0*/  LOP3.LUT R4, R3, 0x200, R2, 0xf8, !PT ;  /* 0x0000020003047812 */ /* 0x000fe200078ef802 */
[----:B------:R-:W-:Y:S01]  /*f4b0*/  IMAD.SHL.U32 R2, R6, 0x10, RZ ;  /* 0x0000001006027824 */ /* 0x000fe200078e00ff */
[----:B------:R-:W-:-:S03]  /*f4c0*/  SHF.R.U32.HI R3, RZ, 0x3, R5 ;  /* 0x00000003ff037819 */ /* 0x000fc60000011605 */
[----:B------:R-:W-:Y:S01]  /*f4d0*/  IMAD R4, R4, 0x2, R17 ;  /* 0x0000000204047824 */ /* 0x000fe200078e0211 */
[----:B------:R-:W-:Y:S01]  /*f4e0*/  LOP3.LUT R2, R3, 0x70, R2, 0xf8, !PT ;  /* 0x0000007003027812 */ /* 0x000fe200078ef802 */
[----:B------:R-:W-:Y:S02]  /*f4f0*/  IMAD.U32 R3, RZ, RZ, UR6 ;  /* 0x00000006ff037e24 */ /* 0x000fe4000f8e00ff */
[----:B------:R-:W-:Y:S01]  /*f500*/  IMAD.MOV.U32 R2, RZ, RZ, 0x1 ;  /* 0x00000001ff027424 */ /* 0x000fe200078e00ff */
[----:B------:R-:W-:Y:S04]  /*f510*/  STL [R1+0x10], R4 ;  /* 0x0000100401007387 */ /* 0x000fe80000100800 */
[----:B------:R0:W-:Y:S04]  /*f520*/  STL [R1+0x14], R3 ;  /* 0x0000140301007387 */ /* 0x0001e80000100800 */
[----:B------:R-:W-:Y:S04]  /*f530*/  STL [R1+0x18], RZ ;  /* 0x000018ff01007387 */ /* 0x000fe80000100800 */
[----:B------:R1:W-:Y:S01]  /*f540*/  STL [R1+0x8], R2 ;  /* 0x0000080201007387 */ /* 0x0003e20000100800 */
[----:B0-----:R-:W-:-:S02]  /*f550*/  LOP3.LUT R3, R0, 0x40, RZ, 0xfc, !PT ;  /* 0x0000004000037812 */ /* 0x001fc400078efcff */
[C---:B-1----:R-:W-:Y:S02]  /*f560*/  LOP3.LUT R2, R0.reuse, 0x80, RZ, 0xfc, !PT ;  /* 0x0000008000027812 */ /* 0x042fe400078efcff */
[----:B------:R-:W-:-:S07]  /*f570*/  LOP3.LUT R0, R0, 0xc0, RZ, 0xfc, !PT ;  /* 0x000000c000007812 */ /* 0x000fce00078efcff */
.L_x_1356:
[----:B--2---:R-:W2:Y:S01]  /*f580*/  LDL R0, [R1+0x14] ;  /* 0x0000140001007983 */ /* 0x004ea20000100800 */
[----:B------:R-:W-:Y:S02]  /*f590*/  ULDC UR8, c[0x0][0xc60] ;  /* 0x0003180000087ab9 */ /* 0x000fe40000000800 */
[----:B------:R-:W-:-:S11]  /*f5a0*/  UISETP.NE.AND UP0, UPT, UR8, 0x1, UPT ;  /* 0x000000010800788c */ /* 0x000fd6000bf05270 */
[----:B------:R-:W-:Y:S01]  /*f5b0*/  @UP0 ULDC UR4, c[0x0][0xc64] ;  /* 0x0003190000040ab9 */ /* 0x000fe20000000800 */
[----:B------:R-:W-:Y:S01]  /*f5c0*/  @UP0 ULDC UR9, c[0x0][0xc68] ;  /* 0x00031a0000090ab9 */ /* 0x000fe20000000800 */
[C---:B--2---:R-:W-:Y:S02]  /*f5d0*/  R2UR UR7, R0.reuse ;  /* 0x00000000000772ca */ /* 0x044fe400000e0000 */
[----:B------:R-:W-:-:S11]  /*f5e0*/  R2UR UR6, R0 ;  /* 0x00000000000672ca */ /* 0x000fd600000e0000 */
[----:B------:R-:W-:-:S04]  /*f5f0*/  UIMAD.WIDE.U32 UR4, UR7, UR4, URZ ;  /* 0x00000004070472a5 */ /* 0x000fc8000f8e003f */
[----:B------:R-:W-:-:S03]  /*f600*/  @UP0 USHF.R.U32.HI UR7, URZ, UR9, UR5 ;  /* 0x000000093f070299 */ /* 0x000fc60008011605 */
[----:B------:R-:W-:Y:S02]  /*f610*/  ULDC UR4, c[0x0][0xc78] ;  /* 0x00031e0000047ab9 */ /* 0x000fe40000000800 */
[----:B------:R-:W-:Y:S02]  /*f620*/  UISETP.GE.AND UP0, UPT, UR7, UR4, UPT ;  /* 0x000000040700728c */ /* 0x000fe4000bf06270 */
[----:B------:R-:W-:-:S04]  /*f630*/  UIADD3 UR4, -UR7, URZ, URZ ;  /* 0x0000003f07047290 */ /* 0x000fc8000fffe13f */
[----:B------:R-:W-:Y:S01]  /*f640*/  PLOP3.LUT P0, PT, PT, PT, UP0, 0x80, 0x0 ;  /* 0x000000000000781c */ /* 0x000fe20003f0f008 */
[----:B------:R-:W-:-:S12]  /*f650*/  UIMAD UR8, UR8, UR4, UR6 ;  /* 0x00000004080872a4 */ /* 0x000fd8000f8e0206 */
[----:B01--4-:R-:W-:Y:S05]  /*f660*/  @!P0 BRA `(.L_x_1250) ;  /* 0x0000000000208947 */ /* 0x013fea0003800000 */
        /* <DEDUP_REMOVED lines=8> */
.L_x_1250:
[----:B------:R-:W-:Y:S01]  /*f6f0*/  ULDC UR9, c[0x0][0xc54] ;  /* 0x0003150000097ab9 */ /* 0x000fe20000000800 */
[----:B------:R-:W-:Y:S01]  /*f700*/  UMOV UR6, UR8 ;  /* 0x0000000800067c82 */ /* 0x000fe20008000000 */
[----:B------:R-:W-:-:S11]  /*f710*/  UISETP.NE.AND UP0, UPT, UR9, 0x1, UPT ;  /* 0x000000010900788c */ /* 0x000fd6000bf05270 */
[----:B------:R-:W-:Y:S02]  /*f720*/  @UP0 ULDC.64 UR10, c[0x0][0xc58] ;  /* 0x00031600000a0ab9 */ /* 0x000fe40000000a00 */
[----:B------:R-:W-:-:S04]  /*f730*/  UIMAD.WIDE.U32 UR4, UR8, UR10, URZ ;  /* 0x0000000a080472a5 */ /* 0x000fc8000f8e003f */
[----:B------:R-:W-:-:S04]  /*f740*/  @UP0 USHF.R.U32.HI UR6, URZ, UR11, UR5 ;  /* 0x0000000b3f060299 */ /* 0x000fc80008011605 */
[----:B------:R-:W-:-:S12]  /*f750*/  UIMAD UR4, UR6, UR9, URZ ;  /* 0x00000009060472a4 */ /* 0x000fd8000f8e023f */
.L_x_1251:
[----:B------:R-:W-:Y:S02]  /*f760*/  UIADD3 UR4, UR8, -UR4, URZ ;  /* 0x8000000408047290 */ /* 0x000fe4000fffe03f */
        /* <DEDUP_REMOVED lines=8> */
[----:B------:R-:W-:Y:S01]  /*f7f0*/  ULDC UR13, c[0x0][0xc54] ;  /* 0x00031500000d7ab9 */ /* 0x000fe20000000800 */
[----:B------:R-:W-:-:S02]  /*f800*/  UISETP.NE.U32.AND UP0, UPT, UR10, URZ, UPT ;  /* 0x0000003f0a00728c */ /* 0x000fc4000bf05070 */
[----:B------:R-:W-:Y:S02]  /*f810*/  UIMAD UR13, UR7, UR13, UR4 ;  /* 0x0000000d070d72a4 */ /* 0x000fe4000f8e0204 */
[----:B------:R-:W-:Y:S01]  /*f820*/  USHF.L.U32 UR43, UR43, 0x7, URZ ;  /* 0x000000072b2b7899 */ /* 0x000fe2000800063f */
[----:B------:R-:W-:Y:S01]  /*f830*/  ULDC.64 UR4, c[0x0][0x9e0] ;  /* 0x0002780000047ab9 */ /* 0x000fe20000000a00 */
[----:B------:R-:W-:Y:S02]  /*f840*/  UISETP.NE.AND.EX UP0, UPT, UR11, URZ, UPT, UP0 ;  /* 0x0000003f0b00728c */ /* 0x000fe4000bf05300 */
[----:B------:R-:W-:Y:S02]  /*f850*/  UISETP.GE.AND UP3, UPT, UR5, 0x1, UPT ;  /* 0x000000010500788c */ /* 0x000fe4000bf66270 */
[----:B------:R-:W-:Y:S01]  /*f860*/  UIADD3 UR12, UR43, 0x7f, URZ ;  /* 0x0000007f2b0c7890 */ /* 0x000fe2000fffe03f */
[----:B------:R-:W-:Y:S01]  /*f870*/  ULDC UR10, c[0x0][0x424] ;  /* 0x00010900000a7ab9 */ /* 0x000fe20000000800 */
[----:B------:R-:W-:Y:S01]  /*f880*/  ULDC UR6, c[0x0][0x288] ;  /* 0x0000a20000067ab9 */ /* 0x000fe20000000800 */
[----:B------:R-:W-:Y:S01]  /*f890*/  @UP2 ULDC UR8, c[0x0][0xc4c] ;  /* 0x0003130000082ab9 */ /* 0x000fe20000000800 */
[----:B------:R-:W-:Y:S01]  /*f8a0*/  @UP1 ULDC UR11, c[0x0][0x44c] ;  /* 0x00011300000b1ab9 */ /* 0x000fe20000000800 */
[----:B------:R-:W-:Y:S01]  /*f8b0*/  USEL UR15, UR10, 0x1, UP0 ;  /* 0x000000010a0f7887 */ /* 0x000fe20008000000 */
[----:B------:R-:W-:Y:S01]  /*f8c0*/  PLOP3.LUT P1, PT, PT, PT, UP3, 0x80, 0x0 ;  /* 0x000000000000781c */ /* 0x000fe20003f2f038 */
[----:B------:R-:W-:-:S02]  /*f8d0*/  UIADD3 UR16, -UR6, 0x1, URZ ;  /* 0x0000000106107890 */ /* 0x000fc4000fffe13f */
[----:B------:R-:W-:Y:S02]  /*f8e0*/  UIMAD.WIDE.U32 UR8, UR13, UR8, URZ ;  /* 0x000000080d0872a5 */ /* 0x000fe4000f8e003f */
[----:B------:R-:W-:Y:S01]  /*f8f0*/  UIMAD.WIDE.U32 UR10, UR12, UR11, URZ ;  /* 0x0000000b0c0a72a5 */ /* 0x000fe2000f8e003f */
[----:B------:R-:W-:Y:S01]  /*f900*/  ULDC UR7, c[0x0][0x2f0] ;  /* 0x0000bc0000077ab9 */ /* 0x000fe20000000800 */
[----:B------:R-:W-:Y:S01]  /*f910*/  @UP2 ULDC UR17, c[0x0][0xc50] ;  /* 0x0003140000112ab9 */ /* 0x000fe20000000800 */
[----:B------:R-:W-:Y:S01]  /*f920*/  @UP1 ULDC UR18, c[0x0][0x450] ;  /* 0x0001140000121ab9 */ /* 0x000fe20000000800 */
[----:B------:R-:W-:Y:S01]  /*f930*/  UMOV UR42, UR13 ;  /* 0x0000000d002a7c82 */ /* 0x000fe20008000000 */
[----:B------:R-:W-:Y:S02]  /*f940*/  UIMAD UR16, UR15, UR7, UR16 ;  /* 0x000000070f1072a4 */ /* 0x000fe4000f8e0210 */
[----:B------:R-:W-:Y:S02]  /*f950*/  @UP2 USHF.R.U32.HI UR42, URZ, UR17, UR9 ;  /* 0x000000113f2a2299 */ /* 0x000fe40008011609 */
[----:B------:R-:W-:-:S02]  /*f960*/  @UP1 USHF.R.U32.HI UR12, URZ, UR18, UR11 ;  /* 0x000000123f0c1299 */ /* 0x000fc4000801160b */
[----:B------:R-:W-:Y:S02]  /*f970*/  UIADD3 UR36, -UR42, URZ, URZ ;  /* 0x0000003f2a247290 */ /* 0x000fe4000fffe13f */
[----:B------:R-:W-:Y:S02]  /*f980*/  UIADD3 UR12, UR16, UR12, URZ ;  /* 0x0000000c100c7290 */ /* 0x000fe4000fffe03f */
[----:B------:R-:W-:Y:S02]  /*f990*/  UIMAD UR36, UR14, UR36, UR13 ;  /* 0x000000240e2472a4 */ /* 0x000fe4000f8e020d */
[----:B------:R-:W-:Y:S01]  /*f9a0*/  UIADD3 UR4, UR12, UR4, URZ ;  /* 0x000000040c047290 */ /* 0x000fe2000fffe03f */
[----:B------:R-:W-:Y:S11]  /*f9b0*/  @!P1 BRA `(.L_x_1252) ;  /* 0x0000000000449947 */ /* 0x000ff60003800000 */
        /* <DEDUP_REMOVED lines=10> */
.L_x_1253:
[----:B------:R-:W-:-:S11]  /*fa60*/  UISETP.NE.AND UP0, UPT, UR5, 0x1, UPT ;  /* 0x000000010500788c */ /* 0x000fd6000bf05270 */
[----:B------:R-:W-:Y:S02]  /*fa70*/  @UP0 ULDC.64 UR12, c[0x0][0x9e8] ;  /* 0x00027a00000c0ab9 */ /* 0x000fe40000000a00 */
[----:B------:R-:W-:-:S04]  /*fa80*/  UIMAD.WIDE.U32 UR8, UR10, UR12, URZ ;  /* 0x0000000c0a0872a5 */ /* 0x000fc8000f8e003f */
[----:B------:R-:W-:-:S12]  /*fa90*/  @UP0 USHF.R.U32.HI UR10, URZ, UR13, UR9 ;  /* 0x0000000d3f0a0299 */ /* 0x000fd80008011609 */
.L_x_1254:
[----:B------:R-:W-:-:S04]  /*faa0*/  UIMAD UR10, UR10, UR5, UR5 ;  /* 0x000000050a0a72a4 */ /* 0x000fc8000f8e0205 */
[----:B------:R-:W-:-:S04]  /*fab0*/  UISETP.LT.AND UP0, UPT, UR4, UR10, UPT ;  /* 0x0000000a0400728c */ /* 0x000fc8000bf01270 */
[----:B------:R-:W-:-:S12]  /*fac0*/  USEL UR4, UR4, UR10, UP0 ;  /* 0x0000000a04047287 */ /* 0x000fd80008000000 */
.L_x_1252:
[----:B------:R-:W-:Y:S02]  /*fad0*/  UIMAD UR12, UR15, UR7, 0x3f ;  /* 0x0000003f0f0c74a4 */ /* 0x000fe4000f8e0207 */
[----:B------:R-:W-:Y:S02]  /*fae0*/  UIADD3 UR4, UR4, 0x3f, URZ ;  /* 0x0000003f04047890 */ /* 0x000fe4000fffe03f */
[----:B------:R-:W-:Y:S02]  /*faf0*/  USHF.R.S32.HI UR13, URZ, 0x1f, UR12 ;  /* 0x0000001f3f0d7899 */ /* 0x000fe4000801140c */
[----:B------:R-:W-:Y:S01]  /*fb00*/  USHF.R.S32.HI UR10, URZ, 0x1f, UR4 ;  /* 0x0000001f3f0a7899 */ /* 0x000fe20008011404 */
[----:B------:R-:W-:Y:S01]  /*fb10*/  @UP1 ULDC UR8, c[0x0][0x44c] ;  /* 0x0001130000081ab9 */ /* 0x000fe20000000800 */
[----:B------:R-:W-:Y:S02]  /*fb20*/  ULEA.HI UR13, UR13, UR12, URZ, 0x6 ;  /* 0x0000000c0d0d7291 */ /* 0x000fe4000f8f303f */
[----:B------:R-:W-:-:S02]  /*fb30*/  UIMAD.WIDE.U32 UR8, UR43, UR8, URZ ;  /* 0x000000082b0872a5 */ /* 0x000fc4000f8e003f */
[----:B------:R-:W-:Y:S01]  /*fb40*/  ULEA.HI UR10, UR10, UR4, URZ, 0x6 ;  /* 0x000000040a0a7291 */ /* 0x000fe2000f8f303f */
[----:B------:R-:W-:Y:S01]  /*fb50*/  @UP1 ULDC UR14, c[0x0][0x450] ;  /* 0x00011400000e1ab9 */ /* 0x000fe20000000800 */
[----:B------:R-:W-:Y:S01]  /*fb60*/  UMOV UR11, UR43 ;  /* 0x0000002b000b7c82 */ /* 0x000fe20008000000 */
[----:B------:R-:W-:Y:S02]  /*fb70*/  UIMAD UR4, UR15, UR7, -UR6 ;  /* 0x000000070f0472a4 */ /* 0x000fe4000f8e0a06 */
[----:B------:R-:W-:Y:S02]  /*fb80*/  USHF.R.S32.HI UR13, URZ, 0x6, UR13 ;  /* 0x000000063f0d7899 */ /* 0x000fe4000801140d */
[----:B------:R-:W-:Y:S02]  /*fb90*/  USHF.R.S32.HI UR10, URZ, 0x6, UR10 ;  /* 0x000000063f0a7899 */ /* 0x000fe4000801140a */
[----:B------:R-:W-:Y:S02]  /*fba0*/  @UP1 USHF.R.U32.HI UR11, URZ, UR14, UR9 ;  /* 0x0000000e3f0b1299 */ /* 0x000fe40008011609 */
[----:B------:R-:W-:-:S02]  /*fbb0*/  UISETP.LT.AND UP0, UPT, UR13, UR10, UPT ;  /* 0x0000000a0d00728c */ /* 0x000fc4000bf01270 */
[----:B------:R-:W-:Y:S01]  /*fbc0*/  UIADD3 UR4, UR4, UR11, URZ ;  /* 0x0000000b04047290 */ /* 0x000fe2000fffe03f */
[----:B------:R-:W-:Y:S01]  /*fbd0*/  ULDC UR8, c[0x0][0x9dc] ;  /* 0x0002770000087ab9 */ /* 0x000fe20000000800 */
[----:B------:R-:W-:Y:S02]  /*fbe0*/  USEL UR41, UR13, UR10, UP0 ;  /* 0x0000000a0d297287 */ /* 0x000fe40008000000 */
        /* <DEDUP_REMOVED lines=12> */
.L_x_1256:
[----:B------:R-:W-:-:S11]  /*fcb0*/  UISETP.NE.AND UP0, UPT, UR5, 0x1, UPT ;  /* 0x000000010500788c */ /* 0x000fd6000bf05270 */
[----:B------:R-:W-:Y:S02]  /*fcc0*/  @UP0 ULDC.64 UR10, c[0x0][0x9e8] ;  /* 0x00027a00000a0ab9 */ /* 0x000fe40000000a00 */
[----:B------:R-:W-:-:S04]  /*fcd0*/  UIMAD.WIDE.U32 UR6, UR4, UR10, URZ ;  /* 0x0000000a040672a5 */ /* 0x000fc8000f8e003f */
[----:B------:R-:W-:-:S12]  /*fce0*/  @UP0 USHF.R.U32.HI UR4, URZ, UR11, UR7 ;  /* 0x0000000b3f040299 */ /* 0x000fd80008011607 */
.L_x_1257:
[----:B------:R-:W-:-:S04]  /*fcf0*/  UIMAD UR4, UR4, UR5, URZ ;  /* 0x00000005040472a4 */ /* 0x000fc8000f8e023f */
[----:B------:R-:W-:-:S04]  /*fd00*/  UISETP.LT.AND UP0, UPT, UR8, UR4, UPT ;  /* 0x000000040800728c */ /* 0x000fc8000bf01270 */
[----:B------:R-:W-:-:S12]  /*fd10*/  USEL UR8, UR8, UR4, !UP0 ;  /* 0x0000000408087287 */ /* 0x000fd8000c000000 */
.L_x_1255:
[----:B------:R-:W-:Y:S01]  /*fd20*/  USHF.R.S32.HI UR4, URZ, 0x1f, UR8 ;  /* 0x0000001f3f047899 */ /* 0x000fe20008011408 */
[----:B------:R-:W-:Y:S03]  /*fd30*/  BSSY B7, `(.L_x_1258) ;  /* 0x00004aa000077945 */ /* 0x000fe60003800000 */
[----:B------:R-:W-:-:S04]  /*fd40*/  ULEA.HI UR4, UR4, UR8, URZ, 0x6 ;  /* 0x0000000804047291 */ /* 0x000fc8000f8f303f */
[----:B------:R-:W-:-:S04]  /*fd50*/  USHF.R.S32.HI UR4, URZ, 0x6, UR4 ;  /* 0x000000063f047899 */ /* 0x000fc80008011404 */
[----:B------:R-:W-:-:S04]  /*fd60*/  UISETP.LT.AND UP0, UPT, URZ, UR4, UPT ;  /* 0x000000043f00728c */ /* 0x000fc8000bf01270 */
[----:B------:R-:W-:-:S04]  /*fd70*/  USEL UR40, URZ, UR4, !UP0 ;  /* 0x000000043f287287 */ /* 0x000fc8000c000000 */
[----:B------:R-:W-:-:S06]  /*fd80*/  UISETP.GT.AND UP0, UPT, UR41, UR40, UPT ;  /* 0x000000282900728c */ /* 0x000fcc000bf04270 */
[----:B------:R-:W-:-:S13]  /*fd90*/  PLOP3.LUT P0, PT, PT, PT, UP0, 0x80, 0x0 ;  /* 0x000000000000781c */ /* 0x000fda0003f0f008 */
[----:B------:R-:W-:Y:S05]  /*fda0*/  @P0 BRA `(.L_x_1259) ;  /* 0x00000000004c0947 */ /* 0x000fea0003800000 */
[----:B------:R-:W0:Y:S02]  /*fdb0*/  S2R R0, SR_TID.X ;  /* 0x0000000000007919 */ /* 0x000e240000002100 */
[----:B0-----:R-:W-:-:S04]  /*fdc0*/  LOP3.LUT R0, R0, 0x7f, RZ, 0xc0, !PT ;  /* 0x0000007f00007812 */ /* 0x001fc800078ec0ff */
[----:B------:R-:W-:-:S13]  /*fdd0*/  ISETP.NE.AND P1, PT, R0, RZ, PT ;  /* 0x000000ff0000720c */ /* 0x000fda0003f25270 */
[----:B------:R-:W-:Y:S05]  /*fde0*/  @P1 BRA `(.L_x_1260) ;  /* 0x0000004800781947 */ /* 0x000fea0003800000 */
[----:B------:R-:W0:Y:S01]  /*fdf0*/  S2R R5, SR_LANEID ;  /* 0x0000000000057919 */ /* 0x000e220000000000 */
[----:B------:R-:W-:Y:S01]  /*fe00*/  VOTEU.ANY UR4, UPT, PT ;  /* 0x0000000000047886 */ /* 0x000fe200038e0100 */
[----:B------:R-:W1:Y:S01]  /*fe10*/  LDC.64 R2, c[0x0][0xc80] ;  /* 0x00032000ff027b82 */ /* 0x000e620000000a00 */
[----:B------:R-:W0:Y:S01]  /*fe20*/  FLO.U32 R0, UR4 ;  /* 0x0000000400007d00 */ /* 0x000e2200080e0000 */
[----:B------:R-:W-:Y:S01]  /*fe30*/  ULDC.64 UR6, c[0x0][0x208] ;  /* 0x0000820000067ab9 */ /* 0x000fe20000000a00 */
[----:B0-----:R-:W-:-:S06]  /*fe40*/  ISETP.EQ.U32.AND P0, PT, R0, R5, PT ;  /* 0x000000050000720c */ /* 0x001fcc0003f02070 */
[----:B------:R-:W1:Y:S07]  /*fe50*/  POPC R5, UR4 ;  /* 0x0000000400057d09 */ /* 0x000e6e0008000000 */
[----:B-1----:R-:W2:Y:S01]  /*fe60*/  @P0 ATOMG.E.ADD.STRONG.GPU PT, R3, desc[UR6][R2.64], R5 ;  /* 0x00000005020309a8 */ /* 0x002ea200081ee1c6 */
[----:B------:R-:W0:Y:S02]  /*fe70*/  S2R R4, SR_LTMASK ;  /* 0x0000000000047919 */ /* 0x000e240000003900 */
[----:B0-----:R-:W-:-:S04]  /*fe80*/  LOP3.LUT R4, R4, UR4, RZ, 0xc0, !PT ;  /* 0x0000000404047c12 */ /* 0x001fc8000f8ec0ff */
[----:B------:R-:W0:Y:S01]  /*fe90*/  POPC R7, R4 ;  /* 0x0000000400077309 */ /* 0x000e220000000000 */
[----:B--2---:R-:W0:Y:S02]  /*fea0*/  SHFL.IDX PT, R0, R3, R0, 0x1f ;  /* 0x00001f0003007589 */ /* 0x004e2400000e0000 */
[----:B0-----:R-:W-:-:S05]  /*feb0*/  IADD3 R0, R0, UR44, R7 ;  /* 0x0000002c00007c10 */ /* 0x001fca000fffe007 */
[----:B------:R3:W-:Y:S01]  /*fec0*/  STL [R1+0x14], R0 ;  /* 0x0000140001007387 */ /* 0x0007e20000100800 */
[----:B------:R-:W-:Y:S05]  /*fed0*/  BRA `(.L_x_1260) ;  /* 0x00000048003c7947 */ /* 0x000fea0003800000 */
.L_x_1259:
[----:B------:R-:W-:Y:S01]  /*fee0*/  VIADD R0, R17, 0x20400 ;  /* 0x0002040011007836 */ /* 0x000fe20000000000 */
[----:B------:R-:W-:Y:S04]  /*fef0*/  BSSY B6, `(.L_x_1261) ;  /* 0x0000013000067945 */ /* 0x000fe80003800000 */
        /* <DEDUP_REMOVED lines=18> */
.L_x_1262:
[----:B------:R-:W-:Y:S05]  /*10020*/  BSYNC B6 ;  /* 0x0000000000067941 */ /* 0x000fea0003800000 */
.L_x_1261:
        /* <DEDUP_REMOVED lines=8> */
[----:B------:R0:W1:Y:S01]  /*100b0*/  LDC.64 R2, c[0x4][R16] ;  /* 0x0100000010027b82 */ /* 0x0000620000000a00 */
        /* <DEDUP_REMOVED lines=11> */
.L_x_1265:
        /* <DEDUP_REMOVED lines=15> */
.L_x_1264:
[----:B------:R-:W-:Y:S05]  /*10260*/  BSYNC B6 ;  /* 0x0000000000067941 */ /* 0x000fea0003800000 */
.L_x_1263:
[----:B------:R-:W-:Y:S01]  /*10270*/  ULDC.64 UR4, c[0x0][0x9f8] ;  /* 0x00027e0000047ab9 */ /* 0x000fe20000000a00 */
[----:B------:R-:W-:Y:S01]  /*10280*/  IMAD.U32 R7, RZ, RZ, UR42 ;  /* 0x0000002aff077e24 */ /* 0x000fe2000f8e00ff */
[----:B------:R-:W-:Y:S01]  /*10290*/  UISETP.NE.U32.AND UP0, UPT, UR4, URZ, UPT ;  /* 0x0000003f0400728c */ /* 0x000fe2000bf05070 */
[----:B------:R-:W-:-:S03]  /*102a0*/  ULDC.64 UR6, c[0x0][0x208] ;  /* 0x0000820000067ab9 */ /* 0x000fc60000000a00 */
[----:B------:R-:W-:-:S06]  /*102b0*/  UISETP.NE.AND.EX UP0, UPT, UR5, URZ, UPT, UP0 ;  /* 0x0000003f0500728c */ /* 0x000fcc000bf05300 */
[----:B------:R-:W-:-:S05]  /*102c0*/  PLOP3.LUT P0, PT, PT, PT, UP0, 0x80, 0x0 ;  /* 0x000000000000781c */ /* 0x000fca0003f0f008 */
[----:B------:R-:W-:Y:S02]  /*102d0*/  @UP0 ULDC.64 UR4, c[0x0][0x9f8] ;  /* 0x00027e0000040ab9 */ /* 0x000fe40000000a00 */
[----:B------:R-:W-:-:S06]  /*102e0*/  @UP0 UIMAD.WIDE UR4, UR42, 0x4, UR4 ;  /* 0x000000042a0408a5 */ /* 0x000fcc000f8e0204 */
[----:B------:R-:W-:Y:S02]  /*102f0*/  IMAD.U32 R2, RZ, RZ, UR4 ;  /* 0x00000004ff027e24 */ /* 0x000fe4000f8e00ff */
[----:B------:R-:W-:-:S05]  /*10300*/  IMAD.U32 R3, RZ, RZ, UR5 ;  /* 0x00000005ff037e24 */ /* 0x000fca000f8e00ff */
[----:B------:R0:W2:Y:S01]  /*10310*/  @P0 LDG.E R7, desc[UR6][R2.64] ;  /* 0x0000000602070981 */ /* 0x0000a2000c1e1900 */
[----:B------:R-:W-:Y:S01]  /*10320*/  UMOV UR4, 0xffffffff ;  /* 0xffffffff00047882 */ /* 0x000fe20000000000 */
[----:B------:R-:W-:Y:S01]  /*10330*/  IMAD.U32 R0, RZ, RZ, UR41 ;  /* 0x00000029ff007e24 */ /* 0x000fe2000f8e00ff */
[----:B------:R-:W-:Y:S01]  /*10340*/  LOP3.LUT R19, R19, 0xfffffffe, RZ, 0xc0, !PT ;  /* 0xfffffffe13137812 */ /* 0x000fe200078ec0ff */
[----:B------:R-:W1:Y:S02]  /*10350*/  S2R R4, SR_TID.X ;  /* 0x0000000000047919 */ /* 0x000e640000002100 */
[----:B------:R-:W-:Y:S01]  /*10360*/  VIADD R0, R0, 0xffffffff ;  /* 0xffffffff00007836 */ /* 0x000fe20000000000 */
[----:B0-----:R-:W0:Y:S02]  /*10370*/  LDC.64 R2, c[0x0][0x418] ;  /* 0x00010600ff027b82 */ /* 0x001e240000000a00 */
[----:B0-----:R-:W-:Y:S02]  /*10380*/  ISETP.NE.U32.AND P0, PT, R2, RZ, PT ;  /* 0x000000ff0200720c */ /* 0x001fe40003f05070 */
[----:B-1----:R-:W-:-:S02]  /*10390*/  SHF.R.U32.HI R4, RZ, 0x5, R4 ;  /* 0x00000005ff047819 */ /* 0x002fc40000011604 */
[----:B------:R-:W-:Y:S02]  /*103a0*/  ISETP.NE.AND.EX P1, PT, R3, RZ, PT, P0 ;  /* 0x000000ff0300720c */ /* 0x000fe40003f25300 */
[----:B------:R-:W-:-:S11]  /*103b0*/  LOP3.LUT R4, R4, 0x3, RZ, 0xc0, !PT ;  /* 0x0000000304047812 */ /* 0x000fd600078ec0ff */
[----:B------:R-:W-:Y:S02]  /*103c0*/  @P1 LOP3.LUT R19, R19, 0x1, RZ, 0xfc, !PT ;  /* 0x0000000113131812 */ /* 0x000fe400078efcff */
[----:B--2---:R-:W-:Y:S01]  /*103d0*/  SHF.R.S32.HI R8, RZ, 0x1f, R7 ;  /* 0x0000001fff087819 */ /* 0x004fe20000011407 */
[----:B------:R0:W-:Y:S01]  /*103e0*/  STL [R1+0x4], R7 ;  /* 0x0000040701007387 */ /* 0x0001e20000100800 */
[----:B------:R-:W-:-:S03]  /*103f0*/  SEL R16, R7, RZ, !P1 ;  /* 0x000000ff07107207 */ /* 0x000fc60004800000 */
[----:B------:R0:W-:Y:S01]  /*10400*/  STL [R1+0xc], R8 ;  /* 0x00000c0801007387 */ /* 0x0001e20000100800 */
[----:B------:R-:W-:Y:S05]  /*10410*/  BRA.DIV UR4, `(.L_x_1266) ;  /* 0x0000004e04287947 */ /* 0x000fea000b800000 */
[----:B------:R1:W2:Y:S02]  /*10420*/  SHFL.IDX PT, R14, R4, RZ, 0x1f ;  /* 0x00001fff040e7589 */ /* 0x0002a400000e0000 */
.L_x_1371:
[----:B------:R3:W-:Y:S01]  /*10430*/  STL [R1], R0 ;  /* 0x0000000001007387 */ /* 0x0007e20000100800 */
[----:B--2---:R-:W-:Y:S02]  /*10440*/  ISETP.NE.AND P0, PT, R14, RZ, PT ;  /* 0x000000ff0e00720c */ /* 0x004fe40003f05270 */
[----:B------:R-:W-:Y:S02]  /*10450*/  PLOP3.LUT P2, PT, PT, PT, PT, 0x8, 0x0 ;  /* 0x000000000000781c */ /* 0x000fe40003f4e170 */
[----:B------:R-:W-:-:S11]  /*10460*/  LOP3.LUT R19, R19, 0xfffffffd, RZ, 0xc0, !PT ;  /* 0xfffffffd13137812 */ /* 0x000fd600078ec0ff */
[----:B------:R-:W-:Y:S01]  /*10470*/  @P2 LOP3.LUT R19, R19, 0x2, RZ, 0xfc, !PT ;  /* 0x0000000213132812 */ /* 0x000fe200078efcff */
[----:B---3--:R-:W-:Y:S06]  /*10480*/  @P0 BRA `(.L_x_1267) ;  /* 0x0000000400480947 */ /* 0x008fec0003800000 */
[----:B------:R-:W-:-:S03]  /*10490*/  UMOV UR4, 0xffffffff ;  /* 0xffffffff00047882 */ /* 0x000fc60000000000 */
[----:B------:R-:W-:Y:S05]  /*104a0*/  BRA.DIV UR4, `(.L_x_1268) ;  /* 0x0000004e04247947 */ /* 0x000fea000b800000 */
[----:B------:R-:W-:-:S13]  /*104b0*/  ELECT P6, URZ, PT ;  /* 0x00000000003f782f */ /* 0x000fda00038c0000 */
.L_x_1374:
[----:B------:R-:W-:Y:S05]  /*104c0*/  @!P6 BRA `(.L_x_1267) ;  /* 0x000000040038e947 */ /* 0x000fea0003800000 */
[----:B------:R-:W-:Y:S01]  /*104d0*/  IMAD.MOV.U32 R16, RZ, RZ, R7 ;  /* 0x000000ffff107224 */ /* 0x000fe200078e0007 */
[----:B------:R-:W-:Y:S06]  /*104e0*/  @!P1 BRA `(.L_x_1269) ;  /* 0x0000000000509947 */ /* 0x000fec0003800000 */
[----:B------:R-:W2:Y:S01]  /*104f0*/  LDC R6, c[0x0][0x43c] ;  /* 0x00010f00ff067b82 */ /* 0x000ea20000000800 */
[----:B------:R-:W-:Y:S01]  /*10500*/  IMAD.MOV.U32 R9, RZ, RZ, R0 ;  /* 0x000000ffff097224 */ /* 0x000fe200078e0000 */
[----:B------:R-:W-:Y:S01]  /*10510*/  ULDC.64 UR4, c[0x0][0x428] ;  /* 0x00010a0000047ab9 */ /* 0x000fe20000000a00 */
[----:B------:R-:W-:Y:S01]  /*10520*/  ULDC.64 UR6, c[0x0][0x208] ;  /* 0x0000820000067ab9 */ /* 0x000fe20000000a00 */
[----:B--2---:R-:W-:-:S13]  /*10530*/  ISETP.NE.AND P0, PT, R6, 0x1, PT ;  /* 0x000000010600780c */ /* 0x004fda0003f05270 */
[----:B-1----:R-:W1:Y:S02]  /*10540*/  @P0 LDC.64 R4, c[0x0][0x440] ;  /* 0x00011000ff040b82 */ /* 0x002e640000000a00 */
[----:B-1----:R-:W-:-:S04]  /*10550*/  @P0 IMAD.HI.U32 R0, R9, R4, RZ ;  /* 0x0000000409000227 */ /* 0x002fc800078e00ff */
[----:B------:R-:W-:Y:S01]  /*10560*/  IMAD.MOV.U32 R4, RZ, RZ, R9 ;  /* 0x000000ffff047224 */ /* 0x000fe200078e0009 */
[----:B------:R-:W-:-:S04]  /*10570*/  @P0 SHF.R.U32.HI R4, RZ, R5, R0 ;  /* 0x00000005ff040219 */ /* 0x000fc80000011600 */
[--C-:B------:R-:W-:Y:S01]  /*10580*/  SHF.R.S32.HI R5, RZ, 0x1f, R4.reuse ;  /* 0x0000001fff057819 */ /* 0x100fe20000011404 */
[----:B------:R-:W-:-:S04]  /*10590*/  IMAD.MOV R0, RZ, RZ, -R4 ;  /* 0x000000ffff007224 */ /* 0x000fc800078e0a04 */
[----:B------:R-:W-:Y:S02]  /*105a0*/  IMAD R9, R6, R0, R9 ;  /* 0x0000000006097224 */ /* 0x000fe400078e0209 */
[----:B------:R-:W-:Y:S02]  /*105b0*/  IMAD R0, R8, UR4, RZ ;  /* 0x0000000408007c24 */ /* 0x000fe4000f8e02ff */
[C---:B------:R-:W-:Y:S01]  /*105c0*/  IMAD.WIDE.U32 R4, R7.reuse, UR4, R4 ;  /* 0x0000000407047c25 */ /* 0x040fe2000f8e0004 */
[----:B------:R2:W-:Y:S03]  /*105d0*/  STL [R1], R9 ;  /* 0x0000000901007387 */ /* 0x0005e60000100800 */
[----:B------:R-:W-:Y:S01]  /*105e0*/  IMAD R0, R7, UR5, R0 ;  /* 0x0000000507007c24 */ /* 0x000fe2000f8e0200 */
[----:B------:R-:W-:-:S03]  /*105f0*/  LEA R2, P0, R4, R2, 0x2 ;  /* 0x0000000204027211 */ /* 0x000fc600078010ff */
[----:B------:R-:W-:-:S05]  /*10600*/  IMAD.IADD R0, R5, 0x1, R0 ;  /* 0x0000000105007824 */ /* 0x000fca00078e0200 */
[----:B------:R-:W-:-:S05]  /*10610*/  LEA.HI.X R3, R4, R3, R0, 0x2, P0 ;  /* 0x0000000304037211 */ /* 0x000fca00000f1400 */
[----:B------:R2:W5:Y:S02]  /*10620*/  LDG.E R16, desc[UR6][R2.64] ;  /* 0x0000000602107981 */ /* 0x000564000c1e1900 */
.L_x_1269:
[----:B--2---:R-:W2:Y:S01]  /*10630*/  LDL R2, [R1+0x8] ;  /* 0x0000080001027983 */ /* 0x004ea20000100800 */
[----:B------:R-:W-:Y:S01]  /*10640*/  IMAD R0, R18, 0x8, R17 ;  /* 0x0000000812007824 */ /* 0x000fe200078e0211 */
[----:B--2---:R-:W-:-:S04]  /*10650*/  SHF.L.U32 R2, R2, 0x1f, RZ ;  /* 0x0000001f02027819 */ /* 0x004fc800000006ff */
[----:B------:R-:W2:Y:S02]  /*10660*/  SYNCS.PHASECHK.TRANS64.TRYWAIT P0, [R0+URZ+0x30840], R2 ;  /* 0x03084002000075a7 */ /* 0x000ea4000800017f */
[----:B--2---:R-:W-:Y:S05]  /*10670*/  @!P0 BRA `(.L_x_1270) ;  /* 0x0000004800d08947 */ /* 0x004fea0003800000 */
.L_x_1375:
[----:B------:R-:W3:Y:S02]  /*10680*/  S2R R3, SR_TID.X ;  /* 0x0000000000037919 */ /* 0x000ee40000002100 */
[----:B---3--:R-:W-:-:S04]  /*10690*/  LOP3.LUT R3, R3, 0x7f, RZ, 0xc0, !PT ;  /* 0x0000007f03037812 */ /* 0x008fc800078ec0ff */
[----:B------:R-:W-:-:S13]  /*106a0*/  ISETP.NE.AND P0, PT, R3, RZ, PT ;  /* 0x000000ff0300720c */ /* 0x000fda0003f05270 */
[----:B------:R-:W-:Y:S05]  /*106b0*/  @P0 BRA `(.L_x_1271) ;  /* 0x00000000001c0947 */ /* 0x000fea0003800000 */
[----:B------:R-:W3:Y:S01]  /*106c0*/  S2R R3, SR_TID.X ;  /* 0x0000000000037919 */ /* 0x000ee20000002100 */
[----:B--2---:R-:W-:-:S04]  /*106d0*/  IMAD.MOV.U32 R2, RZ, RZ, 0x8000 ;  /* 0x00008000ff027424 */ /* 0x004fc800078e00ff */
[----:B------:R4:W-:Y:S01]  /*106e0*/  SYNCS.ARRIVE.TRANS64 RZ, [R0+URZ+0x30830], R2 ;  /* 0x0308300200ff79a7 */ /* 0x0009e2000800003f */
[----:B---3--:R-:W-:-:S04]  /*106f0*/  LOP3.LUT R3, R3, 0x1f, RZ, 0xc0, !PT ;  /* 0x0000001f03037812 */ /* 0x008fc800078ec0ff */
[----:B------:R-:W-:-:S13]  /*10700*/  ISETP.NE.AND P0, PT, R3, RZ, PT ;  /* 0x000000ff0300720c */ /* 0x000fda0003f05270 */
[----:B----4-:R-:W-:Y:S05]  /*10710*/  @!P0 BRA `(.L_x_1271) ;  /* 0x0000000000048947 */ /* 0x010fea0003800000 */
[----:B------:R-:W-:Y:S01]  /*10720*/  BPT.TRAP 0x1 ;  /* 0x000000040000795c */ /* 0x000fe20000300000 */
.L_x_1271:
[----:B--2---:R-:W2:Y:S01]  /*10730*/  LDL R2, [R1] ;  /* 0x0000000001027983 */ /* 0x004ea20000100800 */
[----:B------:R-:W-:Y:S01]  /*10740*/  R2UR UR33, R0 ;  /* 0x00000000002172ca */ /* 0x000fe200000e0000 */
[----:B------:R-:W-:Y:S01]  /*10750*/  IMAD R0, R18, 0x8000, R17 ;  /* 0x0000800012007824 */ /* 0x000fe200078e0211 */
[----:B-----5:R-:W-:Y:S01]  /*10760*/  R2UR UR37, R16 ;  /* 0x00000000102572ca */ /* 0x020fe200000e0000 */
[----:B------:R-:W-:Y:S01]  /*10770*/  UIADD3 UR4, UP0, UR38, 0x370, URZ ;  /* 0x0000037026047890 */ /* 0x000fe2000ff1e03f */
[----:B------:R-:W-:Y:S01]  /*10780*/  PLOP3.LUT P0, PT, PT, PT, PT, 0x80, 0x0 ;  /* 0x000000000000781c */ /* 0x000fe20003f0f070 */
[----:B------:R-:W-:Y:S01]  /*10790*/  UMOV UR6, 0x0 ;  /* 0x0000000000067882 */ /* 0x000fe20000000000 */
[----:B------:R-:W-:Y:S01]  /*107a0*/  R2UR UR8, R0 ;  /* 0x00000000000872ca */ /* 0x000fe200000e0000 */
[----:B------:R-:W-:Y:S01]  /*107b0*/  UIADD3.X UR5, URZ, UR39, URZ, UP0, !UPT ;  /* 0x000000273f057290 */ /* 0x000fe200087fe43f */
[----:B------:R-:W-:Y:S01]  /*107c0*/  LOP3.LUT R19, R19, 0xfffffffd, RZ, 0xc0, !PT ;  /* 0xfffffffd13137812 */ /* 0x000fe200078ec0ff */
[----:B------:R-:W-:Y:S01]  /*107d0*/  UMOV UR7, 0x14f00000 ;  /* 0x14f0000000077882 */ /* 0x000fe20000000000 */
[----:B------:R-:W-:Y:S01]  /*107e0*/  UMOV UR34, URZ ;  /* 0x0000003f00227c82 */ /* 0x000fe20008000000 */
[----:B------:R-:W-:Y:S01]  /*107f0*/  UMOV UR26, 0x40 ;  /* 0x00000040001a7882 */ /* 0x000fe20000000000 */
[----:B------:R-:W-:Y:S01]  /*10800*/  UMOV UR28, UR36 ;  /* 0x00000024001c7c82 */ /* 0x000fe20008000000 */
[----:B------:R-:W-:-:S02]  /*10810*/  UIADD3 UR33, UR33, 0x30830, URZ ;  /* 0x0003083021217890 */ /* 0x000fc4000fffe03f */
[----:B------:R-:W-:Y:S01]  /*10820*/  UMOV UR29, UR37 ;  /* 0x00000025001d7c82 */ /* 0x000fe20008000000 */
[----:B------:R-:W-:Y:S01]  /*10830*/  UMOV UR18, 0x80 ;  /* 0x0000008000127882 */ /* 0x000fe20000000000 */
[----:B------:R-:W-:Y:S01]  /*10840*/  UMOV UR20, UR36 ;  /* 0x0000002400147c82 */ /* 0x000fe20008000000 */
[----:B------:R-:W-:Y:S01]  /*10850*/  UMOV UR21, UR37 ;  /* 0x0000002500157c82 */ /* 0x000fe20008000000 */
[----:B------:R-:W-:Y:S01]  /*10860*/  UIADD3 UR32, UR8, 0x20400, URZ ;  /* 0x0002040008207890 */ /* 0x000fe2000fffe03f */
[----:B------:R-:W-:Y:S01]  /*10870*/  @P0 LOP3.LUT R19, R19, 0x2, RZ, 0xfc, !PT ;  /* 0x0000000213130812 */ /* 0x000fe200078efcff */
[----:B------:R-:W-:Y:S02]  /*10880*/  UIADD3 UR24, UR8, 0x22400, URZ ;  /* 0x0002240008187890 */ /* 0x000fe4000fffe03f */
[----:B------:R-:W-:Y:S02]  /*10890*/  UIADD3 UR16, UR8, 0x24400, URZ ;  /* 0x0002440008107890 */ /* 0x000fe4000fffe03f */
[----:B------:R-:W-:Y:S01]  /*108a0*/  UIADD3 UR8, UR8, 0x26400, URZ ;  /* 0x0002640008087890 */ /* 0x000fe2000fffe03f */
[----:B------:R-:W-:Y:S01]  /*108b0*/  UMOV UR25, UR33 ;  /* 0x0000002100197c82 */ /* 0x000fe20008000000 */
[----:B------:R-:W-:Y:S01]  /*108c0*/  UMOV UR17, UR33 ;  /* 0x0000002100117c82 */ /* 0x000fe20008000000 */
[----:B------:R-:W-:Y:S01]  /*108d0*/  UMOV UR10, 0xc0 ;  /* 0x000000c0000a7882 */ /* 0x000fe20000000000 */
[----:B------:R-:W-:Y:S01]  /*108e0*/  UMOV UR12, UR36 ;  /* 0x00000024000c7c82 */ /* 0x000fe20008000000 */
[----:B------:R-:W-:Y:S01]  /*108f0*/  UMOV UR13, UR37 ;  /* 0x00000025000d7c82 */ /* 0x000fe20008000000 */
[----:B------:R-:W-:Y:S01]  /*10900*/  UMOV UR9, UR33 ;  /* 0x0000002100097c82 */ /* 0x000fe20008000000 */
[----:B--2---:R-:W-:-:S13]  /*10910*/  R2UR UR35, R2 ;  /* 0x00000000022372ca */ /* 0x004fda00000e0000 */
[----:B------:R-:W-:-:S07]  /*10920*/  USHF.L.U32 UR35, UR35, 0x6, URZ ;  /* 0x0000000623237899 */ /* 0x000fce000800063f */
[----:B------:R-:W-:Y:S01]  /*10930*/  UMOV UR27, UR35 ;  /* 0x00000023001b7c82 */ /* 0x000fe20008000000 */
[----:B------:R-:W-:Y:S01]  /*10940*/  UMOV UR19, UR35 ;  /* 0x0000002300137c82 */ /* 0x000fe20008000000 */
[----:B------:R2:W-:Y:S01]  /*10950*/  UTMALDG.4D [UR32], [UR4], desc[UR6] ;  /* 0x00000620040075b4 */ /* 0x0005e20008019000 */
[----:B------:R-:W-:Y:S01]  /*10960*/  UMOV UR11, UR35 ;  /* 0x00000023000b7c82 */ /* 0x000fe20008000000 */
[----:B------:R2:W-:Y:S01]  /*10970*/  UTMALDG.4D [UR24], [UR4], desc[UR6] ;  /* 0x00000618040075b4 */ /* 0x0005e20008019000 */
[----:B------:R2:W-:Y:S01]  /*10980*/  UTMALDG.4D [UR16], [UR4], desc[UR6] ;  /* 0x00000610040075b4 */ /* 0x0005e20008019000 */
[----:B------:R2:W-:Y:S02]  /*10990*/  UTMALDG.4D [UR8], [UR4], desc[UR6] ;  /* 0x00000608040075b4 */ /* 0x0005e40008019000 */
[----:B--2---:R-:W-:Y:S01]  /*109a0*/  NOP ;  /* 0x0000000000007918 */ /* 0x004fe20000000000 */
.L_x_1267:
[----:B------:R-:W-:Y:S01]  /*109b0*/  VIADD R0, R17, 0x10400 ;  /* 0x0001040011007836 */ /* 0x000fe20000000000 */
[----:B------:R-:W-:Y:S05]  /*109c0*/  WARPSYNC.ALL ;  /* 0x0000000000007948 */ /* 0x000fea0003800000 */
[----:B------:R-:W-:Y:S01]  /*109d0*/  BAR.SYNC.DEFER_BLOCKING 0x8, 0x180 ;  /* 0x0206000000007b1d */ /* 0x000fe20000010000 */
[----:B------:R-:W-:-:S05]  /*109e0*/  LOP3.LUT P0, RZ, R0, 0x3ff, RZ, 0xc0, !PT ;  /* 0x000003ff00ff7812 */ /* 0x000fca000780c0ff */
[----:B------:R-:W-:Y:S08]  /*109f0*/  BSSY B6, `(.L_x_1272) ;  /* 0x0000012000067945 */ /* 0x000ff00003800000 */
[----:B------:R-:W-:Y:S05]  /*10a00*/  @!P0 BRA `(.L_x_1273) ;  /* 0x0000000000408947 */ /* 0x000fea0003800000 */
[----:B------:R-:W-:Y:S01]  /*10a10*/  MOV R2, 0x0 ;  /* 0x0000000000027802 */ /* 0x000fe20000000f00 */
[----:B------:R-:W-:Y:S01]  /*10a20*/  ULDC.64 UR6, c[0x4][0xa8] ;  /* 0x01002a0000067ab9 */ /* 0x000fe20000000a00 */
[----:B------:R-:W-:Y:S01]  /*10a30*/  ULDC.64 UR8, c[0x4][0xb0] ;  /* 0x01002c0000087ab9 */ /* 0x000fe20000000a00 */
[----:B------:R-:W-:Y:S01]  /*10a40*/  ULDC.64 UR4, c[0x4][0x20] ;  /* 0x0100080000047ab9 */ /* 0x000fe20000000a00 */
[----:B-1----:R-:W-:Y:S02]  /*10a50*/  IMAD.U32 R4, RZ, RZ, UR6 ;  /* 0x00000006ff047e24 */ /* 0x002fe4000f8e00ff */
[----:B------:R-:W1:Y:S01]  /*10a60*/  LDC.64 R2, c[0x4][R2] ;  /* 0x0100000002027b82 */ /* 0x000e620000000a00 */
[----:B------:R-:W-:Y:S02]  /*10a70*/  IMAD.U32 R5, RZ, RZ, UR7 ;  /* 0x00000007ff057e24 */ /* 0x000fe4000f8e00ff */
[----:B------:R-:W-:Y:S02]  /*10a80*/  IMAD.U32 R6, RZ, RZ, UR8 ;  /* 0x00000008ff067e24 */ /* 0x000fe4000f8e00ff */
[----:B0-----:R-:W-:-:S02]  /*10a90*/  IMAD.U32 R7, RZ, RZ, UR9 ;  /* 0x00000009ff077e24 */ /* 0x001fc4000f8e00ff */
[----:B------:R-:W-:Y:S02]  /*10aa0*/  IMAD.U32 R10, RZ, RZ, UR4 ;  /* 0x00000004ff0a7e24 */ /* 0x000fe4000f8e00ff */
[----:B------:R-:W-:Y:S02]  /*10ab0*/  IMAD.U32 R11, RZ, RZ, UR5 ;  /* 0x00000005ff0b7e24 */ /* 0x000fe4000f8e00ff */
[----:B------:R-:W-:Y:S02]  /*10ac0*/  IMAD.MOV.U32 R8, RZ, RZ, 0x70 ;  /* 0x00000070ff087424 */ /* 0x000fe400078e00ff */
[----:B------:R-:W-:Y:S02]  /*10ad0*/  IMAD.MOV.U32 R12, RZ, RZ, 0x1 ;  /* 0x00000001ff0c7424 */ /* 0x000fe400078e00ff */
[----:B------:R-:W-:-:S07]  /*10ae0*/  IMAD.MOV.U32 R13, RZ, RZ, RZ ;  /* 0x000000ffff0d7224 */ /* 0x000fce00078e00ff */
[----:B------:R-:W-:-:S07]  /*10af0*/  LEPC R20, `(.L_x_1273) ;  /* 0x000000001014794e */ /* 0x000fce0000000000 */
[----:B-1----:R-:W-:Y:S05]  /*10b00*/  CALL.ABS.NOINC R2 ;  /* 0x0000000002007343 */ /* 0x002fea0003c00000 */
.L_x_1273:
[----:B------:R-:W-:Y:S05]  /*10b10*/  BSYNC B6 ;  /* 0x0000000000067941 */ /* 0x000fea0003800000 */
.L_x_1272:
[----:B------:R-:W2:Y:S01]  /*10b20*/  S2R R2, SR_TID.X ;  /* 0x0000000000027919 */ /* 0x000ea20000002100 */
[----:B0-----:R-:W0:Y:S01]  /*10b30*/  LDC R7, c[0x0][0x448] ;  /* 0x00011200ff077b82 */ /* 0x001e220000000800 */
[----:B------:R-:W-:Y:S01]  /*10b40*/  USHF.R.S32.HI UR4, URZ, 0x1f, UR36 ;  /* 0x0000001f3f047899 */ /* 0x000fe20008011424 */
[----:B------:R-:W-:Y:S01]  /*10b50*/  ULDC.64 UR8, c[0x0][0x2d8] ;  /* 0x0000b60000087ab9 */ /* 0x000fe20000000a00 */
[----:B------:R-:W3:Y:S02]  /*10b60*/  S2R R10, SR_TID.X ;  /* 0x00000000000a7919 */ /* 0x000ee40000002100 */
[----:B------:R-:W-:Y:S02]  /*10b70*/  UIMAD UR6, UR4, UR8, URZ ;  /* 0x00000008040672a4 */ /* 0x000fe4000f8e023f */
[----:B------:R-:W-:Y:S01]  /*10b80*/  UIMAD.WIDE.U32 UR4, UR36, UR8, URZ ;  /* 0x00000008240472a5 */ /* 0x000fe2000f8e003f */
[----:B------:R-:W4:Y:S01]  /*10b90*/  S2R R8, SR_TID.X ;  /* 0x0000000000087919 */ /* 0x000f220000002100 */
[----:B------:R-:W-:-:S02]  /*10ba0*/  UIMAD UR6, UR36, UR9, UR6 ;  /* 0x00000009240672a4 */ /* 0x000fc4000f8e0206 */
[----:B------:R-:W-:Y:S02]  /*10bb0*/  USHF.R.S32.HI UR7, URZ, 0x1f, UR42 ;  /* 0x0000001f3f077899 */ /* 0x000fe4000801142a */
[----:B------:R-:W-:Y:S01]  /*10bc0*/  UIADD3 UR5, UR5, UR6, URZ ;  /* 0x0000000605057290 */ /* 0x000fe2000fffe03f */
[----:B------:R-:W-:-:S03]  /*10bd0*/  ULDC.64 UR8, c[0x0][0x2e0] ;  /* 0x0000b80000087ab9 */ /* 0x000fc60000000a00 */
[----:B------:R-:W-:Y:S02]  /*10be0*/  UIMAD.WIDE.U32 UR4, UR42, UR8, UR4 ;  /* 0x000000082a0472a5 */ /* 0x000fe4000f8e0004 */
[----:B------:R-:W-:-:S04]  /*10bf0*/  UIMAD UR6, UR7, UR8, URZ ;  /* 0x00000008070672a4 */ /* 0x000fc8000f8e023f */
[----:B------:R-:W-:Y:S01]  /*10c00*/  UIMAD UR6, UR42, UR9, UR6 ;  /* 0x000000092a0672a4 */ /* 0x000fe2000f8e0206 */
[----:B0-----:R-:W-:Y:S01]  /*10c10*/  ISETP.NE.AND P0, PT, R7, 0x1, PT ;  /* 0x000000010700780c */ /* 0x001fe20003f05270 */
[----:B-1----:R-:W-:Y:S02]  /*10c20*/  IMAD.U32 R4, RZ, RZ, UR4 ;  /* 0x00000004ff047e24 */ /* 0x002fe4000f8e00ff */
[----:B------:R-:W-:Y:S02]  /*10c30*/  UIADD3 UR6, UR5, UR6, URZ ;  /* 0x0000000605067290 */ /* 0x000fe4000fffe03f */
[----:B------:R-:W-:Y:S01]  /*10c40*/  IMAD.U32 R5, RZ, RZ, UR5 ;  /* 0x00000005ff057e24 */ /* 0x000fe2000f8e00ff */
[----:B------:R-:W-:Y:S01]  /*10c50*/  ULDC.64 UR4, c[0x0][0x2d0] ;  /* 0x0000b40000047ab9 */ /* 0x000fe20000000a00 */
[C---:B--2---:R-:W-:Y:S01]  /*10c60*/  LOP3.LUT R0, R2.reuse, 0x7f, RZ, 0xc0, !PT ;  /* 0x0000007f02007812 */ /* 0x044fe200078ec0ff */
[----:B------:R-:W-:-:S03]  /*10c70*/  IMAD.SHL.U32 R2, R2, 0x10, RZ ;  /* 0x0000001002027824 */ /* 0x000fc600078e00ff */
[----:B------:R-:W-:Y:S01]  /*10c80*/  SHF.R.U32.HI R0, RZ, 0x3, R0 ;  /* 0x00000003ff007819 */ /* 0x000fe20000011600 */
[----:B---3--:R-:W-:Y:S01]  /*10c90*/  IMAD.SHL.U32 R10, R10, 0x8, RZ ;  /* 0x000000080a0a7824 */ /* 0x008fe200078e00ff */
[----:B------:R-:W0:Y:S02]  /*10ca0*/  @P0 LDC R3, c[0x0][0x44c] ;  /* 0x00011300ff030b82 */ /* 0x000e240000000800 */
[----:B------:R-:W-:Y:S01]  /*10cb0*/  LOP3.LUT R2, R0, 0x70, R2, 0xf8, !PT ;  /* 0x0000007000027812 */ /* 0x000fe200078ef802 */
[----:B----4-:R-:W-:Y:S01]  /*10cc0*/  IMAD.SHL.U32 R9, R8, 0x8, RZ ;  /* 0x0000000808097824 */ /* 0x010fe200078e00ff */
[----:B------:R-:W-:-:S03]  /*10cd0*/  LOP3.LUT R10, R10, 0x38, RZ, 0xc0, !PT ;  /* 0x000000380a0a7812 */ /* 0x000fc600078ec0ff */
[----:B------:R-:W-:Y:S01]  /*10ce0*/  VIADD R2, R2, UR43 ;  /* 0x0000002b02027c36 */ /* 0x000fe20008000000 */
[----:B------:R-:W1:Y:S01]  /*10cf0*/  @P0 LDC R0, c[0x0][0x450] ;  /* 0x00011400ff000b82 */ /* 0x000e620000000800 */
[C---:B------:R-:W-:Y:S02]  /*10d00*/  LOP3.LUT R12, R10.reuse, 0x40, RZ, 0xfc, !PT ;  /* 0x000000400a0c7812 */ /* 0x040fe400078efcff */
[----:B------:R-:W-:Y:S01]  /*10d10*/  IMAD.MOV.U32 R6, RZ, RZ, R2 ;  /* 0x000000ffff067224 */ /* 0x000fe200078e0002 */
[C---:B------:R-:W-:Y:S02]  /*10d20*/  LOP3.LUT R11, R10.reuse, 0x80, RZ, 0xfc, !PT ;  /* 0x000000800a0b7812 */ /* 0x040fe400078efcff */
[----:B------:R-:W-:Y:S02]  /*10d30*/  LOP3.LUT R10, R10, 0xc0, RZ, 0xfc, !PT ;  /* 0x000000c00a0a7812 */ /* 0x000fe400078efcff */
[----:B------:R-:W-:Y:S01]  /*10d40*/  LOP3.LUT R9, R9, 0x38, RZ, 0xc0, !PT ;  /* 0x0000003809097812 */ /* 0x000fe200078ec0ff */
[----:B0-----:R-:W-:-:S05]  /*10d50*/  @P0 IMAD.HI.U32 R3, R2, R3, RZ ;  /* 0x0000000302030227 */ /* 0x001fca00078e00ff */
[----:B-1----:R-:W-:Y:S01]  /*10d60*/  @P0 SHF.R.U32.HI R6, RZ, R0, R3 ;  /* 0x00000000ff060219 */ /* 0x002fe20000011603 */
[----:B------:R-:W-:-:S04]  /*10d70*/  IMAD.U32 R3, RZ, RZ, UR6 ;  /* 0x00000006ff037e24 */ /* 0x000fc8000f8e00ff */
[----:B------:R-:W-:-:S04]  /*10d80*/  IMAD.MOV R0, RZ, RZ, -R6 ;  /* 0x000000ffff007224 */ /* 0x000fc800078e0a06 */
[----:B------:R-:W-:Y:S02]  /*10d90*/  IMAD R0, R7, R0, R2 ;  /* 0x0000000007007224 */ /* 0x000fe400078e0202 */
[----:B------:R-:W-:Y:S01]  /*10da0*/  IMAD.MOV.U32 R2, RZ, RZ, R4 ;  /* 0x000000ffff027224 */ /* 0x000fe200078e0004 */
[----:B------:R-:W-:-:S03]  /*10db0*/  SHF.R.S32.HI R4, RZ, 0x1f, R6 ;  /* 0x0000001fff047819 */ /* 0x000fc60000011406 */
[----:B------:R-:W-:-:S04]  /*10dc0*/  IMAD.WIDE.U32 R2, R6, UR4, R2 ;  /* 0x0000000406027c25 */ /* 0x000fc8000f8e0002 */
[----:B------:R-:W-:-:S04]  /*10dd0*/  IMAD R4, R4, UR4, RZ ;  /* 0x0000000404047c24 */ /* 0x000fc8000f8e02ff */
[----:B------:R-:W-:Y:S01]  /*10de0*/  IMAD R4, R6, UR5, R4 ;  /* 0x0000000506047c24 */ /* 0x000fe2000f8e0204 */
[----:B------:R-:W-:-:S03]  /*10df0*/  ULDC.64 UR4, c[0x0][0x2c8] ;  /* 0x0000b20000047ab9 */ /* 0x000fc60000000a00 */
[----:B------:R-:W-:Y:S01]  /*10e00*/  IMAD.IADD R3, R3, 0x1, R4 ;  /* 0x0000000103037824 */ /* 0x000fe200078e0204 */
[----:B------:R-:W-:Y:S01]  /*10e10*/  SHF.R.S32.HI R4, RZ, 0x1f, R0 ;  /* 0x0000001fff047819 */ /* 0x000fe20000011400 */
[----:B------:R-:W-:-:S04]  /*10e20*/  IMAD.WIDE.U32 R2, R0, UR4, R2 ;  /* 0x0000000400027c25 */ /* 0x000fc8000f8e0002 */
[----:B------:R-:W-:-:S04]  /*10e30*/  IMAD R4, R4, UR4, RZ ;  /* 0x0000000404047c24 */ /* 0x000fc8000f8e02ff */
[----:B------:R-:W-:Y:S01]  /*10e40*/  IMAD R4, R0, UR5, R4 ;  /* 0x0000000500047c24 */ /* 0x000fe2000f8e0204 */
[----:B------:R-:W-:Y:S02]  /*10e50*/  ULDC.64 UR4, c[0x0][0x280] ;  /* 0x0000a00000047ab9 */ /* 0x000fe40000000a00 */
[----:B------:R-:W-:Y:S01]  /*10e60*/  LEA R6, P0, R2, UR4, 0x1 ;  /* 0x0000000402067c11 */ /* 0x000fe2000f8008ff */
[----:B------:R-:W-:Y:S01]  /*10e70*/  ULDC UR4, c[0x0][0x2b8] ;  /* 0x0000ae0000047ab9 */ /* 0x000fe20000000800 */
[----:B------:R-:W-:Y:S01]  /*10e80*/  IMAD.IADD R5, R3, 0x1, R4 ;  /* 0x0000000103057824 */ /* 0x000fe200078e0204 */
[----:B------:R-:W-:Y:S02]  /*10e90*/  ISETP.GE.AND P3, PT, R10, UR4, PT ;  /* 0x000000040a007c0c */ /* 0x000fe4000bf66270 */
[----:B------:R-:W-:Y:S02]  /*10ea0*/  LOP3.LUT R10, R8, 0x7f, RZ, 0xc0, !PT ;  /* 0x0000007f080a7812 */ /* 0x000fe400078ec0ff */
[----:B------:R0:W5:Y:S01]  /*10eb0*/  LDL R8, [R1+0x10] ;  /* 0x0000100001087983 */ /* 0x0001620000100800 */
[----:B------:R-:W-:-:S02]  /*10ec0*/  LEA.HI.X R5, R2, UR5, R5, 0x1, P0 ;  /* 0x0000000502057c11 */ /* 0x000fc400080f0c05 */
[----:B------:R-:W-:Y:S02]  /*10ed0*/  ISETP.GE.AND P0, PT, R9, UR4, PT ;  /* 0x0000000409007c0c */ /* 0x000fe4000bf06270 */
[----:B------:R-:W-:Y:S02]  /*10ee0*/  ISETP.GE.AND P1, PT, R12, UR4, PT ;  /* 0x000000040c007c0c */ /* 0x000fe4000bf26270 */
[----:B------:R-:W-:Y:S01]  /*10ef0*/  ISETP.GE.AND P2, PT, R11, UR4, PT ;  /* 0x000000040b007c0c */ /* 0x000fe2000bf46270 */
[----:B------:R-:W-:Y:S01]  /*10f00*/  UMOV UR4, 0xffffffff ;  /* 0xffffffff00047882 */ /* 0x000fe20000000000 */
[----:B------:R-:W-:Y:S02]  /*10f10*/  SHF.R.U32.HI R10, RZ, 0x3, R10 ;  /* 0x00000003ff0a7819 */ /* 0x000fe4000001160a */
[----:B0-----:R-:W-:Y:S09]  /*10f20*/  BRA.DIV UR4, `(.L_x_1274) ;  /* 0x0000004204b87947 */ /* 0x001ff2000b800000 */
[----:B------:R-:W0:Y:S01]  /*10f30*/  SHFL.IDX PT, R3, R6, RZ, 0x181f ;  /* 0x00181fff06037589 */ /* 0x000e2200000e0000 */
[----:B------:R-:W-:Y:S01]  /*10f40*/  ULDC UR4, c[0x0][0x288] ;  /* 0x0000a20000047ab9 */ /* 0x000fe20000000800 */
[----:B------:R-:W-:Y:S01]  /*10f50*/  VIADD R0, R10, UR43 ;  /* 0x0000002b0a007c36 */ /* 0x000fe20008000000 */
[----:B------:R-:W-:Y:S01]  /*10f60*/  ULDC.64 UR6, c[0x0][0x208] ;  /* 0x0000820000067ab9 */ /* 0x000fe20000000a00 */
[----:B------:R-:W1:Y:S01]  /*10f70*/  SHFL.IDX PT, R2, R5, RZ, 0x181f ;  /* 0x00181fff05027589 */ /* 0x000e6200000e0000 */
[----:B------:R-:W-:-:S03]  /*10f80*/  IMAD R4, R7, UR4, RZ ;  /* 0x0000000407047c24 */ /* 0x000fc6000f8e02ff */
[----:B------:R-:W-:Y:S02]  /*10f90*/  SHFL.IDX PT, R7, R5, 0x7, 0x181f ;  /* 0x00f81f0005077f89 */ /* 0x000fe400000e0000 */
[----:B------:R-:W-:-:S13]  /*10fa0*/  ISETP.GE.AND P4, PT, R0, R4, PT ;  /* 0x000000040000720c */ /* 0x000fda0003f86270 */
        /* <DEDUP_REMOVED lines=8> */
[----:B------:R0:W-:Y:S02]  /*11030*/  @!P4 LDGSTS.E.BYPASS.LTC128B.128 [R8+0x1c400], desc[UR6][R2.64+0x180], !P3 ;  /* 0x1c4001800208cfae */ /* 0x0001e4000d901d46 */
[----:B0-----:R-:W-:-:S02]  /*11040*/  VIADD R2, R0, 0x10 ;  /* 0x0000001000027836 */ /* 0x001fc40000000000 */
[----:B------:R-:W0:Y:S03]  /*11050*/  SHFL.IDX PT, R3, R6, 0x1, 0x181f ;  /* 0x00381f0006037f89 */ /* 0x000e2600000e0000 */
[----:B------:R-:W-:Y:S02]  /*11060*/  ISETP.GE.AND P4, PT, R2, R4, PT ;  /* 0x000000040200720c */ /* 0x000fe40003f86270 */
[----:B------:R-:W1:Y:S11]  /*11070*/  SHFL.IDX PT, R2, R5, 0x1, 0x181f ;  /* 0x00381f0005027f89 */ /* 0x000e7600000e0000 */
        /* <DEDUP_REMOVED lines=73> */
[----:B------:R0:W-:Y:S04]  /*11510*/  @!P4 LDGSTS.E.BYPASS.LTC128B.128 [R8+0x1f400], desc[UR6][R2.64+0x180], !P3 ;  /* 0x1f4001800208cfae */ /* 0x0001e8000d901d46 */
[----:B0-----:R0:W1:Y:S02]  /*11520*/  SHFL.IDX PT, R2, R6, 0x7, 0x181f ;  /* 0x00f81f0006027f89 */ /* 0x00106400000e0000 */
.L_x_1392:
[----:B------:R-:W-:Y:S01]  /*11530*/  VIADD R0, R0, 0x70 ;  /* 0x0000007000007836 */ /* 0x000fe20000000000 */
[----:B------:R-:W-:Y:S04]  /*11540*/  BSSY B0, `(.L_x_1275) ;  /* 0x000000d000007945 */ /* 0x000fe80003800000 */
[----:B------:R-:W-:-:S13]  /*11550*/  ISETP.GE.AND P4, PT, R0, R4, PT ;  /* 0x000000040000720c */ /* 0x000fda0003f86270 */
[----:B------:R-:W-:Y:S05]  /*11560*/  @P4 BRA `(.L_x_1276) ;  /* 0x0000000000284947 */ /* 0x000fea0003800000 */
[----:B-1----:R-:W-:Y:S01]  /*11570*/  LEA R2, P4, R9, R2, 0x1 ;  /* 0x0000000209027211 */ /* 0x002fe200078808ff */
[----:B------:R-:W-:-:S04]  /*11580*/  ULDC.64 UR4, c[0x0][0x208] ;  /* 0x0000820000047ab9 */ /* 0x000fc80000000a00 */
[----:B------:R-:W-:-:S05]  /*11590*/  IMAD.X R3, RZ, RZ, R7, P4 ;  /* 0x000000ffff037224 */ /* 0x000fca00020e0607 */
[----:B------:R-:W-:Y:S01]  /*115a0*/  @!PT LDS RZ, [RZ] ;  /* 0x00000000fffff984 */ /* 0x000fe20000000800 */
[----:B------:R-:W-:Y:S01]  /*115b0*/  @!PT LDS RZ, [RZ] ;  /* 0x00000000fffff984 */ /* 0x000fe20000000800 */
[----:B------:R-:W-:Y:S01]  /*115c0*/  @!PT LDS RZ, [RZ] ;  /* 0x00000000fffff984 */ /* 0x000fe20000000800 */
[----:B------:R2:W-:Y:S04]  /*115d0*/  LDGSTS.E.BYPASS.LTC128B.128 [R8+0x13c00], desc[UR4][R2.64], !P0 ;  /* 0x13c0000002087fae */ /* 0x0005e8000c101d44 */
[----:B------:R2:W-:Y:S04]  /*115e0*/  LDGSTS.E.BYPASS.LTC128B.128 [R8+0x17c00], desc[UR4][R2.64+0x80], !P1 ;  /* 0x17c0008002087fae */ /* 0x0005e8000c901d44 */
[----:B------:R2:W-:Y:S04]  /*115f0*/  LDGSTS.E.BYPASS.LTC128B.128 [R8+0x1bc00], desc[UR4][R2.64+0x100], !P2 ;  /* 0x1bc0010002087fae */ /* 0x0005e8000d101d44 */
[----:B------:R2:W-:Y:S02]  /*11600*/  LDGSTS.E.BYPASS.LTC128B.128 [R8+0x1fc00], desc[UR4][R2.64+0x180], !P3 ;  /* 0x1fc0018002087fae */ /* 0x0005e4000d901d44 */
.L_x_1276:
[----:B------:R-:W-:Y:S05]  /*11610*/  BSYNC B0 ;  /* 0x0000000000007941 */ /* 0x000fea0003800000 */
.L_x_1275:
[----:B------:R-:W-:Y:S01]  /*11620*/  NOP ;  /* 0x0000000000007918 */ /* 0x000fe20000000000 */
[----:B------:R-:W-:Y:S01]  /*11630*/  PLOP3.LUT P0, PT, PT, PT, PT, 0x80, 0x0 ;  /* 0x000000000000781c */ /* 0x000fe20003f0f070 */
[----:B0-----:R-:W-:-:S12]  /*11640*/  VIADD R6, R17, 0x30800 ;  /* 0x0003080011067836 */ /* 0x001fd80000000000 */
.L_x_1277:
[----:B------:R-:W-:Y:S02]  /*11650*/  PLOP3.LUT P1, PT, P1, P0, PT, 0xa2, 0x0 ;  /* 0x000000000000781c */ /* 0x000fe40000f21472 */
[----:B------:R-:W-:-:S08]  /*11660*/  @P0 R2UR P1, UR4, R17 ;  /* 0x00000000110402ca */ /* 0x000fd00000020000 */
[----:B------:R-:W-:-:S05]  /*11670*/  @P0 PLOP3.LUT P0, PT, P1, PT, PT, 0x80, 0x0 ;  /* 0x000000000000081c */ /* 0x000fca0000f0f070 */
[----:B------:R-:W-:Y:S01]  /*11680*/  @!P1 SYNCS.ARRIVE.TRANS64.RED.A0T1 RZ, [UR4+0x30800], RZ ;  /* 0x030800ffffff99a7 */ /* 0x000fe20008200404 */
[----:B------:R-:W-:Y:S07]  /*11690*/  @!P1 ARRIVES.LDGSTSBAR.64.TRANSCNT [UR4+0x30800] ;  /* 0x03080000ff0099b0 */ /* 0x000fee0008000a84 */
[----:B------:R-:W-:Y:S05]  /*116a0*/  @P0 BRA.U.ANY `(.L_x_1277) ;  /* 0xfffffffd00e80947 */ /* 0x000fea000393ffff */
[----:B-12---:R-:W2:Y:S02]  /*116b0*/  LDL.LU R2, [R1+0x18] ;  /* 0x0000180001027983 */ /* 0x006ea40000300800 */
        /* <DEDUP_REMOVED lines=9> */
[----:B------:R-:W1:Y:S03]  /*11750*/  SYNCS.PHASECHK.TRANS64.TRYWAIT P0, [R17+URZ+0x30820], R0 ;  /* 0x03082000110075a7 */ /* 0x000e66000800017f */
[----:B01----:R-:W-:Y:S05]  /*11760*/  @!P0 BRA `(.L_x_1279) ;  /* 0x0000004400c08947 */ /* 0x003fea0003800000 */
.L_x_1393:
[----:B------:R-:W-:Y:S05]  /*11770*/  BSYNC B0 ;  /* 0x0000000000007941 */ /* 0x000fea0003800000 */
.L_x_1278:
[----:B------:R-:W-:-:S04]  /*11780*/  UIADD3 UR4, UR41, -0x2, URZ ;  /* 0xfffffffe29047890 */ /* 0x000fc8000fffe03f */
[----:B------:R-:W-:-:S06]  /*11790*/  UISETP.GE.AND UP0, UPT, UR4, UR40, UPT ;  /* 0x000000280400728c */ /* 0x000fcc000bf06270 */
[----:B------:R-:W-:-:S13]  /*117a0*/  PLOP3.LUT P0, PT, PT, PT, UP0, 0x80, 0x0 ;  /* 0x000000000000781c */ /* 0x000fda0003f0f008 */
[----:B------:R-:W-:Y:S05]  /*117b0*/  @!P0 BRA `(.L_x_1280) ;  /* 0x0000002800388947 */ /* 0x000fea0003800000 */
[----:B0-----:R-:W-:Y:S01]  /*117c0*/  IMAD R0, RZ, RZ, -UR41 ;  /* 0x80000029ff007e24 */ /* 0x001fe2000f8e02ff */
[----:B------:R-:W-:Y:S01]  /*117d0*/  LOP3.LUT R5, RZ, UR40, RZ, 0x33, !PT ;  /* 0x00000028ff057c12 */ /* 0x000fe2000f8e33ff */
[----:B------:R-:W-:-:S03]  /*117e0*/  IMAD.U32 R4, RZ, RZ, UR4 ;  /* 0x00000004ff047e24 */ /* 0x000fc6000f8e00ff */
[----:B------:R-:W-:-:S05]  /*117f0*/  VIADDMNMX R5, R0, 0x1, R5, !PT ;  /* 0x0000000100057846 */ /* 0x000fca0007800105 */
[----:B------:R-:W-:-:S05]  /*11800*/  VIADD R0, R5, UR41 ;  /* 0x0000002905007c36 */ /* 0x000fca0008000000 */
[----:B------:R-:W-:-:S04]  /*11810*/  LOP3.LUT R0, R0, 0x1, RZ, 0xc0, !PT ;  /* 0x0000000100007812 */ /* 0x000fc800078ec0ff */
[----:B------:R-:W-:-:S13]  /*11820*/  ISETP.NE.U32.AND P0, PT, R0, 0x1, PT ;  /* 0x000000010000780c */ /* 0x000fda0003f05070 */
[----:B------:R-:W-:Y:S05]  /*11830*/  @P0 BRA `(.L_x_1281) ;  /* 0x0000000c00600947 */ /* 0x000fea0003800000 */
[----:B------:R-:W2:Y:S01]  /*11840*/  LDL R2, [R1+0x8] ;  /* 0x0000080001027983 */ /* 0x000ea20000100800 */
[----:B------:R-:W-:Y:S01]  /*11850*/  LOP3.LUT P1, RZ, R19, 0x2, RZ, 0xc0, !PT ;  /* 0x0000000213ff7812 */ /* 0x000fe2000782c0ff */
[----:B------:R-:W-:Y:S01]  /*11860*/  VIADD R0, R18, 0x1 ;  /* 0x0000000112007836 */ /* 0x000fe20000000000 */
[----:B------:R-:W-:Y:S04]  /*11870*/  BSSY B0, `(.L_x_1282) ;  /* 0x00000d0000007945 */ /* 0x000fe80003800000 */
[----:B------:R-:W-:-:S04]  /*11880*/  ISETP.NE.AND P0, PT, R0, 0x2, PT ;  /* 0x000000020000780c */ /* 0x000fc80003f05270 */
[----:B------:R-:W-:Y:S02]  /*11890*/  SEL R10, RZ, 0x1, P0 ;  /* 0x00000001ff0a7807 */ /* 0x000fe40000000000 */
[----:B------:R-:W-:Y:S02]  /*118a0*/  SEL R0, R0, RZ, P0 ;  /* 0x000000ff00007207 */ /* 0x000fe40000000000 */
[----:B--2---:R-:W-:Y:S01]  /*118b0*/  LOP3.LUT R10, R2, R10, RZ, 0x3c, !PT ;  /* 0x0000000a020a7212 */ /* 0x004fe200078e3cff */
[----:B------:R-:W-:Y:S06]  /*118c0*/  @!P1 BRA `(.L_x_1283) ;  /* 0x0000000c00289947 */ /* 0x000fec0003800000 */
[----:B------:R-:W-:Y:S01]  /*118d0*/  LOP3.LUT P1, RZ, R19, 0x1, RZ, 0xc0, !PT ;  /* 0x0000000113ff7812 */ /* 0x000fe2000782c0ff */
[----:B------:R-:W-:-:S12]  /*118e0*/  IMAD.MOV.U32 R8, RZ, RZ, R16 ;  /* 0x000000ffff087224 */ /* 0x000fd800078e0010 */
[----:B------:R-:W-:Y:S05]  /*118f0*/  @!P1 BRA `(.L_x_1284) ;  /* 0x0000000000589947 */ /* 0x000fea0003800000 */
[----:B------:R-:W2:Y:S01]  /*11900*/  LDL R9, [R1+0xc] ;  /* 0x00000c0001097983 */ /* 0x000ea20000100800 */
[----:B------:R-:W0:Y:S03]  /*11910*/  LDC R8, c[0x0][0x43c] ;  /* 0x00010f00ff087b82 */ /* 0x000e260000000800 */
[----:B------:R-:W3:Y:S01]  /*11920*/  LDL R12, [R1+0x4] ;  /* 0x00000400010c7983 */ /* 0x000ee20000100800 */
[----:B------:R-:W-:Y:S01]  /*11930*/  IMAD.MOV.U32 R7, RZ, RZ, R4 ;  /* 0x000000ffff077224 */ /* 0x000fe200078e0004 */
[----:B------:R-:W-:Y:S01]  /*11940*/  ULDC.64 UR4, c[0x0][0x428] ;  /* 0x00010a0000047ab9 */ /* 0x000fe20000000a00 */
[----:B------:R-:W-:Y:S01]  /*11950*/  ULDC.64 UR6, c[0x0][0x208] ;  /* 0x0000820000067ab9 */ /* 0x000fe20000000a00 */
[----:B0-----:R-:W-:-:S13]  /*11960*/  ISETP.NE.AND P0, PT, R8, 0x1, PT ;  /* 0x000000010800780c */ /* 0x001fda0003f05270 */
[----:B------:R-:W0:Y:S02]  /*11970*/  @P0 LDC.64 R2, c[0x0][0x440] ;  /* 0x00011000ff020b82 */ /* 0x000e240000000a00 */
[----:B0-----:R-:W-:-:S05]  /*11980*/  @P0 IMAD.HI.U32 R2, R4, R2, RZ ;  /* 0x0000000204020227 */ /* 0x001fca00078e00ff */
[----:B------:R-:W-:-:S05]  /*11990*/  @P0 SHF.R.U32.HI R7, RZ, R3, R2 ;  /* 0x00000003ff070219 */ /* 0x000fca0000011602 */
[----:B------:R-:W-:-:S04]  /*119a0*/  IMAD.MOV R2, RZ, RZ, -R7 ;  /* 0x000000ffff027224 */ /* 0x000fc800078e0a07 */
[----:B------:R-:W-:Y:S02]  /*119b0*/  IMAD R4, R8, R2, R4 ;  /* 0x0000000208047224 */ /* 0x000fe400078e0204 */
[----:B------:R-:W0:Y:S01]  /*119c0*/  LDC.64 R2, c[0x0][0x418] ;  /* 0x00010600ff027b82 */ /* 0x000e220000000a00 */
[----:B--2---:R-:W-:Y:S01]  /*119d0*/  IMAD R8, R9, UR4, RZ ;  /* 0x0000000409087c24 */ /* 0x004fe2000f8e02ff */
[----:B------:R-:W-:-:S03]  /*119e0*/  SHF.R.S32.HI R9, RZ, 0x1f, R7 ;  /* 0x0000001fff097819 */ /* 0x000fc60000011407 */
[----:B---3--:R-:W-:Y:S02]  /*119f0*/  IMAD R11, R12, UR5, R8 ;  /* 0x000000050c0b7c24 */ /* 0x008fe4000f8e0208 */
[----:B------:R-:W-:-:S04]  /*11a00*/  IMAD.MOV.U32 R8, RZ, RZ, R7 ;  /* 0x000000ffff087224 */ /* 0x000fc800078e0007 */
[----:B------:R-:W-:-:S04]  /*11a10*/  IMAD.WIDE.U32 R8, R12, UR4, R8 ;  /* 0x000000040c087c25 */ /* 0x000fc8000f8e0008 */
[----:B------:R-:W-:Y:S01]  /*11a20*/  IMAD.IADD R7, R11, 0x1, R9 ;  /* 0x000000010b077824 */ /* 0x000fe200078e0209 */
[----:B0-----:R-:W-:-:S04]  /*11a30*/  LEA R2, P0, R8, R2, 0x2 ;  /* 0x0000000208027211 */ /* 0x001fc800078010ff */
[----:B------:R-:W-:-:S05]  /*11a40*/  LEA.HI.X R3, R8, R3, R7, 0x2, P0 ;  /* 0x0000000308037211 */ /* 0x000fca00000f1407 */
[----:B------:R0:W5:Y:S04]  /*11a50*/  LDG.E R8, desc[UR6][R2.64] ;  /* 0x0000000602087981 */ /* 0x000168000c1e1900 */
.L_x_1284:
[----:B0-----:R-:W-:Y:S01]  /*11a60*/  IMAD R3, R0, 0x8, R17 ;  /* 0x0000000800037824 */ /* 0x001fe200078e0211 */
[----:B------:R-:W-:Y:S01]  /*11a70*/  SHF.L.U32 R2, R10, 0x1f, RZ ;  /* 0x0000001f0a027819 */ /* 0x000fe200000006ff */
[----:B------:R-:W-:Y:S03]  /*11a80*/  BSSY B1, `(.L_x_1285) ;  /* 0x0000003000017945 */ /* 0x000fe60003800000 */
[----:B------:R-:W0:Y:S02]  /*11a90*/  SYNCS.PHASECHK.TRANS64.TRYWAIT P0, [R3+URZ+0x30840], R2 ;  /* 0x03084002030075a7 */ /* 0x000e24000800017f */
[----:B0-----:R-:W-:Y:S05]  /*11aa0*/  @!P0 BRA `(.L_x_1286) ;  /* 0x0000004400048947 */ /* 0x001fea0003800000 */
.L_x_1394:
[----:B------:R-:W-:Y:S05]  /*11ab0*/  BSYNC B1 ;  /* 0x0000000000017941 */ /* 0x000fea0003800000 */
.L_x_1285:
[----:B------:R-:W1:Y:S01]  /*11ac0*/  S2R R7, SR_TID.X ;  /* 0x0000000000077919 */ /* 0x000e620000002100 */
[----:B------:R-:W-:Y:S01]  /*11ad0*/  BSSY B1, `(.L_x_1287) ;  /* 0x000000b000017945 */ /* 0x000fe20003800000 */
[----:B-1----:R-:W-:-:S04]  /*11ae0*/  LOP3.LUT R7, R7, 0x7f, RZ, 0xc0, !PT ;  /* 0x0000007f07077812 */ /* 0x002fc800078ec0ff */
[----:B------:R-:W-:-:S13]  /*11af0*/  ISETP.NE.AND P1, PT, R7, RZ, PT ;  /* 0x000000ff0700720c */ /* 0x000fda0003f25270 */
[----:B------:R-:W-:Y:S05]  /*11b00*/  @P1 BRA `(.L_x_1288) ;  /* 0x00000000001c1947 */ /* 0x000fea0003800000 */
[----:B------:R-:W1:Y:S01]  /*11b10*/  S2R R7, SR_TID.X ;  /* 0x0000000000077919 */ /* 0x000e620000002100 */
[----:B0-----:R-:W-:-:S04]  /*11b20*/  IMAD.MOV.U32 R2, RZ, RZ, 0x8000 ;  /* 0x00008000ff027424 */ /* 0x001fc800078e00ff */
[----:B------:R2:W-:Y:S01]  /*11b30*/  SYNCS.ARRIVE.TRANS64 RZ, [R3+URZ+0x30830], R2 ;  /* 0x0308300203ff79a7 */ /* 0x0005e2000800003f */
[----:B-1----:R-:W-:-:S04]  /*11b40*/  LOP3.LUT R7, R7, 0x1f, RZ, 0xc0, !PT ;  /* 0x0000001f07077812 */ /* 0x002fc800078ec0ff */
[----:B------:R-:W-:-:S13]  /*11b50*/  ISETP.NE.AND P0, PT, R7, RZ, PT ;  /* 0x000000ff0700720c */ /* 0x000fda0003f05270 */
[----:B--2---:R-:W-:Y:S05]  /*11b60*/  @!P0 BRA `(.L_x_1288) ;  /* 0x0000000000048947 */ /* 0x004fea0003800000 */
[----:B------:R-:W-:Y:S01]  /*11b70*/  BPT.TRAP 0x1 ;  /* 0x000000040000795c */ /* 0x000fe20000300000 */
.L_x_1288:
[----:B------:R-:W-:Y:S05]  /*11b80*/  BSYNC B1 ;  /* 0x0000000000017941 */ /* 0x000fea0003800000 */
.L_x_1287:
[----:B------:R-:W-:Y:S01]  /*11b90*/  IMAD.MOV.U32 R11, RZ, RZ, RZ ;  /* 0x000000ffff0b7224 */ /* 0x000fe200078e00ff */
[----:B------:R-:W-:Y:S01]  /*11ba0*/  UIADD3 UR4, UP0, UR38, 0x370, URZ ;  /* 0x0000037026047890 */ /* 0x000fe2000ff1e03f */
[----:B------:R-:W-:Y:S01]  /*11bb0*/  IMAD R7, R0, 0x8000, R17 ;  /* 0x0000800000077824 */ /* 0x000fe200078e0211 */
[----:B------:R-:W-:Y:S01]  /*11bc0*/  PLOP3.LUT P0, PT, PT, PT, PT, 0x80, 0x0 ;  /* 0x000000000000781c */ /* 0x000fe20003f0f070 */
[----:B0-----:R-:W-:Y:S01]  /*11bd0*/  VIADD R3, R3, 0x30830 ;  /* 0x0003083003037836 */ /* 0x001fe20000000000 */
[----:B------:R-:W-:Y:S01]  /*11be0*/  R2UR UR10, R11 ;  /* 0x000000000b0a72ca */ /* 0x000fe200000e0000 */
[----:B------:R-:W-:Y:S01]  /*11bf0*/  IMAD.SHL.U32 R2, R4, 0x40, RZ ;  /* 0x0000004004027824 */ /* 0x000fe200078e00ff */
[----:B------:R-:W-:Y:S01]  /*11c00*/  UIADD3.X UR5, URZ, UR39, URZ, UP0, !UPT ;  /* 0x000000273f057290 */ /* 0x000fe200087fe43f */
[----:B------:R-:W-:Y:S01]  /*11c10*/  VIADD R9, R7, 0x20400 ;  /* 0x0002040007097836 */ /* 0x000fe20000000000 */
[----:B------:R-:W-:Y:S01]  /*11c20*/  UMOV UR6, 0x0 ;  /* 0x0000000000067882 */ /* 0x000fe20000000000 */
[----:B------:R-:W-:-:S10]  /*11c30*/  UMOV UR7, 0x14f00000 ;  /* 0x14f0000000077882 */ /* 0x000fd40000000000 */
.L_x_1289:
[----:B------:R-:W-:-:S13]  /*11c40*/  @P0 ELECT P2, URZ, PT ;  /* 0x00000000003f082f */ /* 0x000fda0003840000 */
[----:B-----5:R-:W-:Y:S01]  /*11c50*/  @P2 R2UR UR13, R8 ;  /* 0x00000000080d22ca */ /* 0x020fe200000e0000 */
[----:B------:R-:W-:Y:S01]  /*11c60*/  UMOV UR12, UR36 ;  /* 0x00000024000c7c82 */ /* 0x000fe20008000000 */
[----:B------:R-:W-:Y:S02]  /*11c70*/  @P2 R2UR UR11, R2 ;  /* 0x00000000020b22ca */ /* 0x000fe400000e0000 */
[----:B------:R-:W-:Y:S02]  /*11c80*/  @P2 R2UR UR9, R3 ;  /* 0x00000000030922ca */ /* 0x000fe400000e0000 */
[----:B------:R-:W-:Y:S02]  /*11c90*/  @P2 R2UR UR8, R9 ;  /* 0x00000000090822ca */ /* 0x000fe400000e0000 */
[----:B------:R-:W-:Y:S02]  /*11ca0*/  @P2 PLOP3.LUT P0, PT, P2, PT, PT, 0x8, 0x0 ;  /* 0x000000000000281c */ /* 0x000fe4000170e170 */
        /* <DEDUP_REMOVED lines=9> */
.L_x_1290:
[----:B------:R-:W-:-:S13]  /*11d40*/  @P0 ELECT P2, URZ, PT ;  /* 0x00000000003f082f */ /* 0x000fda0003840000 */
[----:B------:R-:W-:Y:S01]  /*11d50*/  @P2 R2UR UR13, R8 ;  /* 0x00000000080d22ca */ /* 0x000fe200000e0000 */
        /* <DEDUP_REMOVED lines=14> */
.L_x_1291:
        /* <DEDUP_REMOVED lines=16> */
.L_x_1292:
        /* <DEDUP_REMOVED lines=10> */
[----:B------:R-:W2:Y:S01]  /*11fe0*/  LDL.LU R9, [R1+0x8] ;  /* 0x0000080001097983 */ /* 0x000ea20000300800 */
[----:B------:R-:W-:Y:S01]  /*11ff0*/  IMAD R3, R18, 0x8, R6 ;  /* 0x0000000812037824 */ /* 0x000fe200078e0206 */
[----:B------:R-:W-:Y:S01]  /*12000*/  BSSY B1, `(.L_x_1293) ;  /* 0x0000004000017945 */ /* 0x000fe20003800000 */
[----:B--2---:R-:W-:-:S04]  /*12010*/  SHF.L.U32 R2, R9, 0x1f, RZ ;  /* 0x0000001f09027819 */ /* 0x004fc800000006ff */
[----:B------:R-:W0:Y:S02]  /*12020*/  SYNCS.PHASECHK.TRANS64.TRYWAIT P0, [R3+URZ+0x60], R2 ;  /* 0x00006002030075a7 */ /* 0x000e24000800017f */
[----:B0-----:R-:W-:Y:S05]  /*12030*/  @!P0 BRA `(.L_x_1294) ;  /* 0x0000003c00b48947 */ /* 0x001fea0003800000 */
.L_x_1395:
[----:B------:R-:W-:Y:S05]  /*12040*/  BSYNC B1 ;  /* 0x0000000000017941 */ /* 0x000fea0003800000 */
.L_x_1293:
[----:B------:R-:W-:Y:S01]  /*12050*/  BSSY B1, `(.L_x_1295) ;  /* 0x000000c000017945 */ /* 0x000fe20003800000 */
[----:B------:R-:W-:Y:S02]  /*12060*/  IMAD.MOV.U32 R12, RZ, RZ, 0x0 ;  /* 0x00000000ff0c7424 */ /* 0x000fe400078e00ff */
[----:B------:R-:W-:Y:S01]  /*12070*/  IMAD.MOV.U32 R13, RZ, RZ, 0x14f00000 ;  /* 0x14f00000ff0d7424 */ /* 0x000fe200078e00ff */
[----:B------:R-:W-:Y:S06]  /*12080*/  @P1 BRA `(.L_x_1296) ;  /* 0x0000000000201947 */ /* 0x000fec0003800000 */
[----:B------:R-:W1:Y:S01]  /*12090*/  S2R R7, SR_TID.X ;  /* 0x0000000000077919 */ /* 0x000e620000002100 */
[----:B0-----:R-:W-:Y:S02]  /*120a0*/  IMAD R2, R18, 0x8, R17 ;  /* 0x0000000812027824 */ /* 0x001fe400078e0211 */
[----:B------:R-:W-:-:S04]  /*120b0*/  IMAD.MOV.U32 R3, RZ, RZ, 0x8000 ;  /* 0x00008000ff037424 */ /* 0x000fc800078e00ff */
[----:B------:R2:W-:Y:S01]  /*120c0*/  SYNCS.ARRIVE.TRANS64 RZ, [R2+URZ+0x30850], R3 ;  /* 0x0308500302ff79a7 */ /* 0x0005e2000800003f */
[----:B-1----:R-:W-:-:S04]  /*120d0*/  LOP3.LUT R7, R7, 0x1f, RZ, 0xc0, !PT ;  /* 0x0000001f07077812 */ /* 0x002fc800078ec0ff */
[----:B------:R-:W-:-:S13]  /*120e0*/  ISETP.NE.AND P0, PT, R7, RZ, PT ;  /* 0x000000ff0700720c */ /* 0x000fda0003f05270 */
[----:B--2---:R-:W-:Y:S05]  /*120f0*/  @!P0 BRA `(.L_x_1296) ;  /* 0x0000000000048947 */ /* 0x004fea0003800000 */
[----:B------:R-:W-:Y:S01]  /*12100*/  BPT.TRAP 0x1 ;  /* 0x000000040000795c */ /* 0x000fe20000300000 */
.L_x_1296:
[----:B------:R-:W-:Y:S05]  /*12110*/  BSYNC B1 ;  /* 0x0000000000017941 */ /* 0x000fea0003800000 */
.L_x_1295:
[----:B------:R-:W2:Y:S01]  /*12120*/  LDL.LU R7, [R1] ;  /* 0x0000000001077983 */ /* 0x000ea20000300800 */
[----:B------:R-:W-:Y:S01]  /*12130*/  R2UR UR10, R11 ;  /* 0x000000000b0a72ca */ /* 0x000fe200000e0000 */
[--C-:B0-----:R-:W-:Y:S01]  /*12140*/  IMAD R2, R18, 0x8, R17.reuse ;  /* 0x0000000812027824 */ /* 0x101fe200078e0211 */
[----:B------:R-:W-:Y:S01]  /*12150*/  R2UR UR6, R12 ;  /* 0x000000000c0672ca */ /* 0x000fe200000e0000 */
[----:B------:R-:W-:Y:S01]  /*12160*/  IMAD R3, R18, 0x8000, R17 ;  /* 0x0000800012037824 */ /* 0x000fe200078e0211 */
[----:B------:R-:W-:Y:S01]  /*12170*/  R2UR UR7, R13 ;  /* 0x000000000d0772ca */ /* 0x000fe200000e0000 */
[----:B------:R-:W-:Y:S01]  /*12180*/  UIADD3 UR4, UP0, UR38, 0x470, URZ ;  /* 0x0000047026047890 */ /* 0x000fe2000ff1e03f */
[----:B------:R-:W-:Y:S01]  /*12190*/  PLOP3.LUT P0, PT, PT, PT, PT, 0x80, 0x0 ;  /* 0x000000000000781c */ /* 0x000fe20003f0f070 */
[----:B------:R-:W-:Y:S02]  /*121a0*/  VIADD R2, R2, 0x30850 ;  /* 0x0003085002027836 */ /* 0x000fe40000000000 */
[----:B------:R-:W-:Y:S01]  /*121b0*/  VIADD R9, R3, 0x400 ;  /* 0x0000040003097836 */ /* 0x000fe20000000000 */
[----:B------:R-:W-:Y:S01]  /*121c0*/  UIADD3.X UR5, URZ, UR39, URZ, UP0, !UPT ;  /* 0x000000273f057290 */ /* 0x000fe200087fe43f */
[----:B--2---:R-:W-:-:S11]  /*121d0*/  IMAD.SHL.U32 R7, R7, 0x40, RZ ;  /* 0x0000004007077824 */ /* 0x004fd600078e00ff */
.L_x_1297:
        /* <DEDUP_REMOVED lines=15> */
.L_x_1298:
        /* <DEDUP_REMOVED lines=15> */
.L_x_1299:
        /* <DEDUP_REMOVED lines=15> */
.L_x_1300:
        /* <DEDUP_REMOVED lines=10> */
[----:B------:R0:W-:Y:S01]  /*12550*/  STL [R1], R4 ;  /* 0x0000000401007387 */ /* 0x0001e20000100800 */
[----:B------:R-:W-:-:S07]  /*12560*/  IMAD.MOV.U32 R16, RZ, RZ, R8 ;  /* 0x000000ffff107224 */ /* 0x000fce00078e0008 */
.L_x_1283:
[----:B------:R-:W-:Y:S05]  /*12570*/  BSYNC B0 ;  /* 0x0000000000007941 */ /* 0x000fea0003800000 */
.L_x_1282:
[----:B------:R1:W-:Y:S01]  /*12580*/  STL [R1+0x8], R10 ;  /* 0x0000080a01007387 */ /* 0x0003e20000100800 */
[----:B------:R-:W-:Y:S01]  /*12590*/  UIADD3 UR4, UR41, -0x3, URZ ;  /* 0xfffffffd29047890 */ /* 0x000fe2000fffe03f */
[----:B------:R-:W-:-:S05]  /*125a0*/  IMAD.MOV.U32 R18, RZ, RZ, R0 ;  /* 0x000000ffff127224 */ /* 0x000fca00078e0000 */
[----:B0-----:R-:W-:-:S07]  /*125b0*/  IMAD.U32 R4, RZ, RZ, UR4 ;  /* 0x00000004ff047e24 */ /* 0x001fce000f8e00ff */
.L_x_1281:
[----:B------:R-:W-:Y:S01]  /*125c0*/  ULOP3.LUT UR4, URZ, UR41, URZ, 0x33, !UPT ;  /* 0x000000293f047292 */ /* 0x000fe2000f8e333f */
[----:B------:R-:W-:Y:S01]  /*125d0*/  VIADD R5, R5, 0xfffffffe ;  /* 0xfffffffe05057836 */ /* 0x000fe20000000000 */
[----:B------:R-:W-:Y:S04]  /*125e0*/  BSSY B0, `(.L_x_1280) ;  /* 0x00001ab000007945 */ /* 0x000fe80003800000 */
[----:B------:R-:W-:-:S13]  /*125f0*/  ISETP.NE.AND P0, PT, R5, UR4, PT ;  /* 0x0000000405007c0c */ /* 0x000fda000bf05270 */
[----:B------:R-:W-:Y:S05]  /*12600*/  @!P0 BRA `(.L_x_1301) ;  /* 0x0000001800a08947 */ /* 0x000fea0003800000 */
[----:B------:R-:W-:-:S07]  /*12610*/  IMAD.MOV.U32 R8, RZ, RZ, R16 ;  /* 0x000000ffff087224 */ /* 0x000fce00078e0010 */
.L_x_1340:
[----:B--2---:R-:W2:Y:S01]  /*12620*/  LDL R2, [R1+0x8] ;  /* 0x0000080001027983 */ /* 0x004ea20000100800 */
[----:B------:R-:W-:Y:S01]  /*12630*/  LOP3.LUT P1, RZ, R19, 0x2, RZ, 0xc0, !PT ;  /* 0x0000000213ff7812 */ /* 0x000fe2000782c0ff */
[----:B------:R-:W-:Y:S01]  /*12640*/  VIADD R0, R18, 0x1 ;  /* 0x0000000112007836 */ /* 0x000fe20000000000 */
[----:B------:R-:W-:Y:S05]  /*12650*/  YIELD ;  /* 0x0000000000007946 */ /* 0x000fea0003800000 */
[----:B------:R-:W-:Y:S01]  /*12660*/  ISETP.NE.AND P0, PT, R0, 0x2, PT ;  /* 0x000000020000780c */ /* 0x000fe20003f05270 */
[----:B------:R-:W-:Y:S03]  /*12670*/  BSSY B1, `(.L_x_1302) ;  /* 0x00000cc000017945 */ /* 0x000fe60003800000 */
[----:B------:R-:W-:-:S02]  /*12680*/  SEL R5, RZ, 0x1, P0 ;  /* 0x00000001ff057807 */ /* 0x000fc40000000000 */
[----:B------:R-:W-:Y:S02]  /*12690*/  SEL R0, R0, RZ, P0 ;  /* 0x000000ff00007207 */ /* 0x000fe40000000000 */
[----:B--2---:R-:W-:Y:S01]  /*126a0*/  LOP3.LUT R5, R2, R5, RZ, 0x3c, !PT ;  /* 0x0000000502057212 */ /* 0x004fe200078e3cff */
[----:B0-----:R-:W-:Y:S06]  /*126b0*/  @!P1 BRA `(.L_x_1303) ;  /* 0x0000000c001c9947 */ /* 0x001fec0003800000 */
[----:B------:R-:W-:Y:S01]  /*126c0*/  LOP3.LUT P1, RZ, R19, 0x1, RZ, 0xc0, !PT ;  /* 0x0000000113ff7812 */ /* 0x000fe2000782c0ff */
[----:B------:R-:W-:-:S12]  /*126d0*/  IMAD.MOV.U32 R7, RZ, RZ, R4 ;  /* 0x000000ffff077224 */ /* 0x000fd800078e0004 */
[----:B------:R-:W-:Y:S05]  /*126e0*/  @!P1 BRA `(.L_x_1304) ;  /* 0x0000000000549947 */ /* 0x000fea0003800000 */
[----:B-1----:R-:W2:Y:S01]  /*126f0*/  LDL R10, [R1+0xc] ;  /* 0x00000c00010a7983 */ /* 0x002ea20000100800 */
[----:B------:R-:W0:Y:S01]  /*12700*/  LDC R8, c[0x0][0x43c] ;  /* 0x00010f00ff087b82 */ /* 0x000e220000000800 */
[----:B------:R-:W-:Y:S02]  /*12710*/  ULDC.64 UR4, c[0x0][0x428] ;  /* 0x00010a0000047ab9 */ /* 0x000fe40000000a00 */
[----:B------:R-:W3:Y:S01]  /*12720*/  LDL R9, [R1+0x4] ;  /* 0x0000040001097983 */ /* 0x000ee20000100800 */
[----:B------:R-:W-:Y:S01]  /*12730*/  ULDC.64 UR6, c[0x0][0x208] ;  /* 0x0000820000067ab9 */ /* 0x000fe20000000a00 */
[----:B0-----:R-:W-:-:S13]  /*12740*/  ISETP.NE.AND P0, PT, R8, 0x1, PT ;  /* 0x000000010800780c */ /* 0x001fda0003f05270 */
[----:B------:R-:W0:Y:S02]  /*12750*/  @P0 LDC.64 R2, c[0x0][0x440] ;  /* 0x00011000ff020b82 */ /* 0x000e240000000a00 */
[----:B0-----:R-:W-:-:S04]  /*12760*/  @P0 IMAD.HI.U32 R7, R4, R2, RZ ;  /* 0x0000000204070227 */ /* 0x001fc800078e00ff */
[----:B------:R-:W-:Y:S01]  /*12770*/  IMAD.MOV.U32 R2, RZ, RZ, R4 ;  /* 0x000000ffff027224 */ /* 0x000fe200078e0004 */
[----:B------:R-:W-:-:S04]  /*12780*/  @P0 SHF.R.U32.HI R2, RZ, R3, R7 ;  /* 0x00000003ff020219 */ /* 0x000fc80000011607 */
[--C-:B------:R-:W-:Y:S01]  /*12790*/  SHF.R.S32.HI R3, RZ, 0x1f, R2.reuse ;  /* 0x0000001fff037819 */ /* 0x100fe20000011402 */
[----:B------:R-:W-:-:S04]  /*127a0*/  IMAD.MOV R7, RZ, RZ, -R2 ;  /* 0x000000ffff077224 */ /* 0x000fc800078e0a02 */
[----:B------:R-:W-:Y:S02]  /*127b0*/  IMAD R7, R8, R7, R4 ;  /* 0x0000000708077224 */ /* 0x000fe400078e0204 */
[----:B--2---:R-:W-:-:S04]  /*127c0*/  IMAD R8, R10, UR4, RZ ;  /* 0x000000040a087c24 */ /* 0x004fc8000f8e02ff */
[C---:B---3--:R-:W-:Y:S02]  /*127d0*/  IMAD R8, R9.reuse, UR5, R8 ;  /* 0x0000000509087c24 */ /* 0x048fe4000f8e0208 */
[----:B------:R-:W-:Y:S01]  /*127e0*/  IMAD.WIDE.U32 R2, R9, UR4, R2 ;  /* 0x0000000409027c25 */ /* 0x000fe2000f8e0002 */
[----:B------:R-:W-:-:S03]  /*127f0*/  ULDC.64 UR4, c[0x0][0x418] ;  /* 0x0001060000047ab9 */ /* 0x000fc60000000a00 */
[----:B------:R-:W-:Y:S01]  /*12800*/  IMAD.IADD R3, R8, 0x1, R3 ;  /* 0x0000000108037824 */ /* 0x000fe200078e0203 */
[----:B------:R-:W-:-:S04]  /*12810*/  LEA R8, P0, R2, UR4, 0x2 ;  /* 0x0000000402087c11 */ /* 0x000fc8000f8010ff */
[----:B------:R-:W-:-:S05]  /*12820*/  LEA.HI.X R9, R2, UR5, R3, 0x2, P0 ;  /* 0x0000000502097c11 */ /* 0x000fca00080f1403 */
[----:B------:R0:W5:Y:S04]  /*12830*/  LDG.E R8, desc[UR6][R8.64] ;  /* 0x0000000608087981 */ /* 0x000168000c1e1900 */
.L_x_1304:
[----:B------:R-:W-:Y:S01]  /*12840*/  IMAD R3, R0, 0x8, R17 ;  /* 0x0000000800037824 */ /* 0x000fe200078e0211 */
[----:B------:R-:W-:Y:S01]  /*12850*/  SHF.L.U32 R2, R5, 0x1f, RZ ;  /* 0x0000001f05027819 */ /* 0x000fe200000006ff */
[----:B------:R-:W-:Y:S03]  /*12860*/  BSSY B2, `(.L_x_1305) ;  /* 0x0000003000027945 */ /* 0x000fe60003800000 */
[----:B------:R-:W2:Y:S02]  /*12870*/  SYNCS.PHASECHK.TRANS64.TRYWAIT P0, [R3+URZ+0x30840], R2 ;  /* 0x03084002030075a7 */ /* 0x000ea4000800017f */
[----:B--2---:R-:W-:Y:S05]  /*12880*/  @!P0 BRA `(.L_x_1306) ;  /* 0x0000003400b48947 */ /* 0x004fea0003800000 */
.L_x_1396:
[----:B------:R-:W-:Y:S05]  /*12890*/  BSYNC B2 ;  /* 0x0000000000027941 */ /* 0x000fea0003800000 */
.L_x_1305:
[----:B0-----:R-:W0:Y:S01]  /*128a0*/  S2R R9, SR_TID.X ;  /* 0x0000000000097919 */ /* 0x001e220000002100 */
        /* <DEDUP_REMOVED lines=9> */
[----:B---3--:R-:W-:Y:S05]  /*12940*/  @!P0 BRA `(.L_x_1308) ;  /* 0x0000000000048947 */ /* 0x008fea0003800000 */
[----:B------:R-:W-:Y:S01]  /*12950*/  BPT.TRAP 0x1 ;  /* 0x000000040000795c */ /* 0x000fe20000300000 */
.L_x_1308:
[----:B------:R-:W-:Y:S05]  /*12960*/  BSYNC B2 ;  /* 0x0000000000027941 */ /* 0x000fea0003800000 */
.L_x_1307:
[----:B------:R-:W-:Y:S01]  /*12970*/  IMAD.MOV.U32 R11, RZ, RZ, RZ ;  /* 0x000000ffff0b7224 */ /* 0x000fe200078e00ff */
[----:B------:R-:W-:Y:S01]  /*12980*/  UIADD3 UR4, UP0, UR38, 0x370, URZ ;  /* 0x0000037026047890 */ /* 0x000fe2000ff1e03f */
[----:B------:R-:W-:Y:S01]  /*12990*/  IMAD R9, R0, 0x8000, R17 ;  /* 0x0000800000097824 */ /* 0x000fe200078e0211 */
[----:B------:R-:W-:Y:S01]  /*129a0*/  PLOP3.LUT P0, PT, PT, PT, PT, 0x80, 0x0 ;  /* 0x000000000000781c */ /* 0x000fe20003f0f070 */
[----:B--2---:R-:W-:Y:S01]  /*129b0*/  VIADD R3, R3, 0x30830 ;  /* 0x0003083003037836 */ /* 0x004fe20000000000 */
[----:B------:R-:W-:Y:S01]  /*129c0*/  R2UR UR10, R11 ;  /* 0x000000000b0a72ca */ /* 0x000fe200000e0000 */
[----:B------:R-:W-:Y:S01]  /*129d0*/  IMAD.SHL.U32 R2, R7, 0x40, RZ ;  /* 0x0000004007027824 */ /* 0x000fe200078e00ff */
[----:B------:R-:W-:Y:S01]  /*129e0*/  UIADD3.X UR5, URZ, UR39, URZ, UP0, !UPT ;  /* 0x000000273f057290 */ /* 0x000fe200087fe43f */
[----:B-1----:R-:W-:Y:S01]  /*129f0*/  VIADD R10, R9, 0x20400 ;  /* 0x00020400090a7836 */ /* 0x002fe20000000000 */
[----:B------:R-:W-:Y:S01]  /*12a00*/  UMOV UR6, 0x0 ;  /* 0x0000000000067882 */ /* 0x000fe20000000000 */
[----:B------:R-:W-:-:S10]  /*12a10*/  UMOV UR7, 0x14f00000 ;  /* 0x14f0000000077882 */ /* 0x000fd40000000000 */
.L_x_1309:
        /* <DEDUP_REMOVED lines=16> */
.L_x_1310:
        /* <DEDUP_REMOVED lines=16> */
.L_x_1311:
        /* <DEDUP_REMOVED lines=16> */
.L_x_1312:
        /* <DEDUP_REMOVED lines=16> */
.L_x_1397:
[----:B------:R-:W-:Y:S05]  /*12e20*/  BSYNC B2 ;  /* 0x0000000000027941 */ /* 0x000fea0003800000 */
.L_x_1313:
[----:B------:R-:W-:Y:S01]  /*12e30*/  BSSY B2, `(.L_x_1315) ;  /* 0x000000b000027945 */ /* 0x000fe20003800000 */
[----:B0-----:R-:W-:Y:S02]  /*12e40*/  IMAD.MOV.U32 R2, RZ, RZ, 0x0 ;  /* 0x00000000ff027424 */ /* 0x001fe400078e00ff */
[----:B------:R-:W-:Y:S01]  /*12e50*/  IMAD.MOV.U32 R3, RZ, RZ, 0x14f00000 ;  /* 0x14f00000ff037424 */ /* 0x000fe200078e00ff */
[----:B------:R-:W-:Y:S06]  /*12e60*/  @P1 BRA `(.L_x_1316) ;  /* 0x00000000001c1947 */ /* 0x000fec0003800000 */
[----:B------:R-:W0:Y:S02]  /*12e70*/  S2R R10, SR_TID.X ;  /* 0x00000000000a7919 */ /* 0x000e240000002100 */
[----:B0-----:R-:W-:Y:S01]  /*12e80*/  LOP3.LUT R15, R10, 0x1f, RZ, 0xc0, !PT ;  /* 0x0000001f0a0f7812 */ /* 0x001fe200078ec0ff */
[----:B------:R-:W-:-:S03]  /*12e90*/  IMAD.MOV.U32 R10, RZ, RZ, 0x8000 ;  /* 0x00008000ff0a7424 */ /* 0x000fc600078e00ff */
[----:B------:R-:W-:Y:S01]  /*12ea0*/  ISETP.NE.AND P0, PT, R15, RZ, PT ;  /* 0x000000ff0f00720c */ /* 0x000fe20003f05270 */
[----:B------:R0:W-:-:S12]  /*12eb0*/  SYNCS.ARRIVE.TRANS64 RZ, [R9+URZ+0x50], R10 ;  /* 0x0000500a09ff79a7 */ /* 0x0001d8000800003f */
[----:B0-----:R-:W-:Y:S05]  /*12ec0*/  @!P0 BRA `(.L_x_1316) ;  /* 0x0000000000048947 */ /* 0x001fea0003800000 */
[----:B------:R-:W-:Y:S01]  /*12ed0*/  BPT.TRAP 0x1 ;  /* 0x000000040000795c */ /* 0x000fe20000300000 */
.L_x_1316:
[----:B------:R-:W-:Y:S05]  /*12ee0*/  BSYNC B2 ;  /* 0x0000000000027941 */ /* 0x000fea0003800000 */
.L_x_1315:
[----:B------:R-:W2:Y:S01]  /*12ef0*/  LDL.LU R10, [R1] ;  /* 0x00000000010a7983 */ /* 0x000ea20000300800 */
        /* <DEDUP_REMOVED lines=9> */
[----:B--2---:R-:W-:-:S11]  /*12f90*/  IMAD.SHL.U32 R10, R10, 0x40, RZ ;  /* 0x000000400a0a7824 */ /* 0x004fd600078e00ff */
.L_x_1317:
        /* <DEDUP_REMOVED lines=15> */
.L_x_1318:
        /* <DEDUP_REMOVED lines=15> */
.L_x_1319:
        /* <DEDUP_REMOVED lines=15> */
.L_x_1320:
        /* <DEDUP_REMOVED lines=12> */
.L_x_1303:
[----:B------:R-:W-:Y:S05]  /*13330*/  BSYNC B1 ;  /* 0x0000000000017941 */ /* 0x000fea0003800000 */
.L_x_1302:
[----:B------:R-:W-:Y:S01]  /*13340*/  VIADD R18, R0, 0x1 ;  /* 0x0000000100127836 */ /* 0x000fe20000000000 */
[----:B------:R-:W-:Y:S01]  /*13350*/  LOP3.LUT P1, RZ, R19, 0x2, RZ, 0xc0, !PT ;  /* 0x0000000213ff7812 */ /* 0x000fe2000782c0ff */
[----:B------:R-:W-:Y:S01]  /*13360*/  BSSY B1, `(.L_x_1321) ;  /* 0x00000cf000017945 */ /* 0x000fe20003800000 */
[----:B0-----:R-:W-:Y:S02]  /*13370*/  VIADD R7, R4, 0xffffffff ;  /* 0xffffffff04077836 */ /* 0x001fe40000000000 */
[----:B------:R-:W-:-:S04]  /*13380*/  ISETP.NE.AND P0, PT, R18, 0x2, PT ;  /* 0x000000021200780c */ /* 0x000fc80003f05270 */
[----:B------:R-:W-:Y:S02]  /*13390*/  SEL R2, RZ, 0x1, P0 ;  /* 0x00000001ff027807 */ /* 0x000fe40000000000 */
[----:B------:R-:W-:Y:S02]  /*133a0*/  SEL R18, R18, RZ, P0 ;  /* 0x000000ff12127207 */ /* 0x000fe40000000000 */
[----:B------:R-:W-:-:S05]  /*133b0*/  LOP3.LUT R11, R5, R2, RZ, 0x3c, !PT ;  /* 0x00000002050b7212 */ /* 0x000fca00078e3cff */
[----:B------:R0:W-:Y:S01]  /*133c0*/  STL [R1+0x8], R11 ;  /* 0x0000080b01007387 */ /* 0x0001e20000100800 */
[----:B------:R-:W-:Y:S05]  /*133d0*/  @!P1 BRA `(.L_x_1322) ;  /* 0x0000000c001c9947 */ /* 0x000fea0003800000 */
[----:B------:R-:W-:Y:S01]  /*133e0*/  LOP3.LUT P1, RZ, R19, 0x1, RZ, 0xc0, !PT ;  /* 0x0000000113ff7812 */ /* 0x000fe2000782c0ff */
[----:B-1----:R-:W-:-:S12]  /*133f0*/  IMAD.MOV.U32 R10, RZ, RZ, R7 ;  /* 0x000000ffff0a7224 */ /* 0x002fd800078e0007 */
[----:B------:R-:W-:Y:S05]  /*13400*/  @!P1 BRA `(.L_x_1323) ;  /* 0x0000000000549947 */ /* 0x000fea0003800000 */
[----:B------:R-:W2:Y:S01]  /*13410*/  LDL R13, [R1+0xc] ;  /* 0x00000c00010d7983 */ /* 0x000ea20000100800 */
[----:B------:R-:W1:Y:S01]  /*13420*/  LDC R9, c[0x0][0x43c] ;  /* 0x00010f00ff097b82 */ /* 0x000e620000000800 */
        /* <DEDUP_REMOVED lines=19> */
.L_x_1323:
[----:B------:R-:W-:Y:S01]  /*13560*/  IMAD R2, R18, 0x8, R17 ;  /* 0x0000000812027824 */ /* 0x000fe200078e0211 */
[----:B------:R-:W-:Y:S01]  /*13570*/  SHF.L.U32 R3, R11, 0x1f, RZ ;  /* 0x0000001f0b037819 */ /* 0x000fe200000006ff */
[----:B------:R-:W-:Y:S03]  /*13580*/  BSSY B2, `(.L_x_1324) ;  /* 0x0000003000027945 */ /* 0x000fe60003800000 */
[----:B------:R-:W2:Y:S02]  /*13590*/  SYNCS.PHASECHK.TRANS64.TRYWAIT P0, [R2+URZ+0x30840], R3 ;  /* 0x03084003020075a7 */ /* 0x000ea4000800017f */
[----:B--2---:R-:W-:Y:S05]  /*135a0*/  @!P0 BRA `(.L_x_1325) ;  /* 0x0000002800948947 */ /* 0x004fea0003800000 */
.L_x_1398:
[----:B------:R-:W-:Y:S05]  /*135b0*/  BSYNC B2 ;  /* 0x0000000000027941 */ /* 0x000fea0003800000 */
.L_x_1324:
        /* <DEDUP_REMOVED lines=12> */
.L_x_1327:
[----:B------:R-:W-:Y:S05]  /*13680*/  BSYNC B2 ;  /* 0x0000000000027941 */ /* 0x000fea0003800000 */
.L_x_1326:
[----:B------:R-:W-:Y:S01]  /*13690*/  IMAD.MOV.U32 R14, RZ, RZ, RZ ;  /* 0x000000ffff0e7224 */ /* 0x000fe200078e00ff */
[----:B------:R-:W-:Y:S01]  /*136a0*/  UIADD3 UR4, UP0, UR38, 0x370, URZ ;  /* 0x0000037026047890 */ /* 0x000fe2000ff1e03f */
[C---:B--2---:R-:W-:Y:S01]  /*136b0*/  IMAD R3, R18.reuse, 0x8, R6 ;  /* 0x0000000812037824 */ /* 0x044fe200078e0206 */
[----:B------:R-:W-:Y:S01]  /*136c0*/  PLOP3.LUT P0, PT, PT, PT, PT, 0x80, 0x0 ;  /* 0x000000000000781c */ /* 0x000fe20003f0f070 */
[----:B------:R-:W-:Y:S01]  /*136d0*/  IMAD R9, R18, 0x8000, R17 ;  /* 0x0000800012097824 */ /* 0x000fe200078e0211 */
[----:B------:R-:W-:Y:S01]  /*136e0*/  R2UR UR10, R14 ;  /* 0x000000000e0a72ca */ /* 0x000fe200000e0000 */
[----:B------:R-:W-:Y:S01]  /*136f0*/  VIADD R3, R3, 0x30 ;  /* 0x0000003003037836 */ /* 0x000fe20000000000 */
[----:B------:R-:W-:Y:S01]  /*13700*/  UIADD3.X UR5, URZ, UR39, URZ, UP0, !UPT ;  /* 0x000000273f057290 */ /* 0x000fe200087fe43f */
[----:B------:R-:W-:Y:S01]  /*13710*/  IMAD.SHL.U32 R2, R10, 0x40, RZ ;  /* 0x000000400a027824 */ /* 0x000fe200078e00ff */
[----:B------:R-:W-:Y:S01]  /*13720*/  UMOV UR6, 0x0 ;  /* 0x0000000000067882 */ /* 0x000fe20000000000 */
[----:B0-----:R-:W-:Y:S01]  /*13730*/  VIADD R11, R9, 0x20400 ;  /* 0x00020400090b7836 */ /* 0x001fe20000000000 */
[----:B------:R-:W-:-:S09]  /*13740*/  UMOV UR7, 0x14f00000 ;  /* 0x14f0000000077882 */ /* 0x000fd20000000000 */
.L_x_1328:
        /* <DEDUP_REMOVED lines=16> */
.L_x_1329:
        /* <DEDUP_REMOVED lines=16> */
.L_x_1330:
        /* <DEDUP_REMOVED lines=16> */
.L_x_1331:
        /* <DEDUP_REMOVED lines=15> */
.L_x_1399:
[----:B------:R-:W-:Y:S05]  /*13b40*/  BSYNC B2 ;  /* 0x0000000000027941 */ /* 0x000fea0003800000 */
.L_x_1332:
[----:B------:R-:W-:Y:S01]  /*13b50*/  BSSY B2, `(.L_x_1334) ;  /* 0x000000b000027945 */ /* 0x000fe20003800000 */
[----:B------:R-:W-:Y:S02]  /*13b60*/  IMAD.MOV.U32 R12, RZ, RZ, 0x0 ;  /* 0x00000000ff0c7424 */ /* 0x000fe400078e00ff */
[----:B------:R-:W-:Y:S01]  /*13b70*/  IMAD.MOV.U32 R13, RZ, RZ, 0x14f00000 ;  /* 0x14f00000ff0d7424 */ /* 0x000fe200078e00ff */
[----:B------:R-:W-:Y:S06]  /*13b80*/  @P1 BRA `(.L_x_1335) ;  /* 0x00000000001c1947 */ /* 0x000fec0003800000 */
[----:B------:R-:W1:Y:S02]  /*13b90*/  S2R R3, SR_TID.X ;  /* 0x0000000000037919 */ /* 0x000e640000002100 */
[----:B-1----:R-:W-:Y:S01]  /*13ba0*/  LOP3.LUT R9, R3, 0x1f, RZ, 0xc0, !PT ;  /* 0x0000001f03097812 */ /* 0x002fe200078ec0ff */
[----:B------:R-:W-:-:S03]  /*13bb0*/  IMAD.MOV.U32 R3, RZ, RZ, 0x8000 ;  /* 0x00008000ff037424 */ /* 0x000fc600078e00ff */
[----:B------:R-:W-:Y:S01]  /*13bc0*/  ISETP.NE.AND P0, PT, R9, RZ, PT ;  /* 0x000000ff0900720c */ /* 0x000fe20003f05270 */
[----:B------:R1:W-:-:S12]  /*13bd0*/  SYNCS.ARRIVE.TRANS64 RZ, [R2+URZ+0x50], R3 ;  /* 0x0000500302ff79a7 */ /* 0x0003d8000800003f */
[----:B-1----:R-:W-:Y:S05]  /*13be0*/  @!P0 BRA `(.L_x_1335) ;  /* 0x0000000000048947 */ /* 0x002fea0003800000 */
[----:B------:R-:W-:Y:S01]  /*13bf0*/  BPT.TRAP 0x1 ;  /* 0x000000040000795c */ /* 0x000fe20000300000 */
.L_x_1335:
[----:B------:R-:W-:Y:S05]  /*13c00*/  BSYNC B2 ;  /* 0x0000000000027941 */ /* 0x000fea0003800000 */
.L_x_1334:
[----:B------:R-:W2:Y:S01]  /*13c10*/  LDL.LU R3, [R1] ;  /* 0x0000000001037983 */ /* 0x000ea20000300800 */
[----:B------:R-:W-:Y:S01]  /*13c20*/  R2UR UR10, R14 ;  /* 0x000000000e0a72ca */ /* 0x000fe200000e0000 */
[----:B------:R-:W-:Y:S01]  /*13c30*/  IMAD R0, R0, 0x8000, R17 ;  /* 0x0000800000007824 */ /* 0x000fe200078e0211 */
[----:B------:R-:W-:Y:S01]  /*13c40*/  R2UR UR6, R12 ;  /* 0x000000000c0672ca */ /* 0x000fe200000e0000 */
[----:B------:R-:W-:Y:S01]  /*13c50*/  UIADD3 UR4, UP0, UR38, 0x470, URZ ;  /* 0x0000047026047890 */ /* 0x000fe2000ff1e03f */
[----:B------:R-:W-:Y:S01]  /*13c60*/  R2UR UR7, R13 ;  /* 0x000000000d0772ca */ /* 0x000fe200000e0000 */
[----:B0-----:R-:W-:Y:S01]  /*13c70*/  VIADD R2, R2, 0x50 ;  /* 0x0000005002027836 */ /* 0x001fe20000000000 */
[----:B------:R-:W-:Y:S01]  /*13c80*/  PLOP3.LUT P0, PT, PT, PT, PT, 0x80, 0x0 ;  /* 0x000000000000781c */ /* 0x000fe20003f0f070 */
[----:B------:R-:W-:Y:S01]  /*13c90*/  VIADD R5, R0, 0x400 ;  /* 0x0000040000057836 */ /* 0x000fe20000000000 */
[----:B------:R-:W-:Y:S01]  /*13ca0*/  UIADD3.X UR5, URZ, UR39, URZ, UP0, !UPT ;  /* 0x000000273f057290 */ /* 0x000fe200087fe43f */
[----:B--2---:R-:W-:-:S11]  /*13cb0*/  IMAD.SHL.U32 R3, R3, 0x40, RZ ;  /* 0x0000004003037824 */ /* 0x004fd600078e00ff */
.L_x_1336:
        /* <DEDUP_REMOVED lines=15> */
.L_x_1337:
        /* <DEDUP_REMOVED lines=15> */
.L_x_1338:
        /* <DEDUP_REMOVED lines=15> */
.L_x_1339:
        /* <DEDUP_REMOVED lines=12> */
.L_x_1322:
[----:B------:R-:W-:Y:S05]  /*14050*/  BSYNC B1 ;  /* 0x0000000000017941 */ /* 0x000fea0003800000 */
.L_x_1321:
[----:B------:R-:W-:Y:S01]  /*14060*/  ISETP.GT.AND P0, PT, R7, UR40, PT ;  /* 0x0000002807007c0c */ /* 0x000fe2000bf04270 */
[----:B------:R-:W-:-:S12]  /*14070*/  VIADD R4, R4, 0xfffffffe ;  /* 0xfffffffe04047836 */ /* 0x000fd80000000000 */
[----:B------:R-:W-:Y:S05]  /*14080*/  @P0 BRA `(.L_x_1340) ;  /* 0xffffffe400640947 */ /* 0x000fea000383ffff */
.L_x_1301:
[----:B------:R-:W-:Y:S05]  /*14090*/  BSYNC B0 ;  /* 0x0000000000007941 */ /* 0x000fea0003800000 */
.L_x_1280:
[----:B0-----:R-:W0:Y:S01]  /*140a0*/  S2R R0, SR_TID.X ;  /* 0x0000000000007919 */ /* 0x001e220000002100 */
[----:B------:R-:W-:Y:S01]  /*140b0*/  BSSY B0, `(.L_x_1341) ;  /* 0x0000012000007945 */ /* 0x000fe20003800000 */
[----:B0-----:R-:W-:-:S04]  /*140c0*/  LOP3.LUT R6, R0, 0x7f, RZ, 0xc0, !PT ;  /* 0x0000007f00067812 */ /* 0x001fc800078ec0ff */
[----:B------:R-:W-:-:S13]  /*140d0*/  ISETP.NE.AND P1, PT, R6, RZ, PT ;  /* 0x000000ff0600720c */ /* 0x000fda0003f25270 */
[----:B------:R-:W-:Y:S05]  /*140e0*/  @P1 BRA `(.L_x_1342) ;  /* 0x0000000000381947 */ /* 0x000fea0003800000 */
[----:B------:R-:W0:Y:S01]  /*140f0*/  S2R R3, SR_LANEID ;  /* 0x0000000000037919 */ /* 0x000e220000000000 */
[----:B------:R-:W-:Y:S01]  /*14100*/  VOTEU.ANY UR4, UPT, PT ;  /* 0x0000000000047886 */ /* 0x000fe200038e0100 */
[----:B------:R-:W3:Y:S01]  /*14110*/  LDC.64 R4, c[0x0][0xc80] ;  /* 0x00032000ff047b82 */ /* 0x000ee20000000a00 */
[----:B------:R-:W0:Y:S01]  /*14120*/  FLO.U32 R0, UR4 ;  /* 0x0000000400007d00 */ /* 0x000e2200080e0000 */
[----:B------:R-:W-:-:S07]  /*14130*/  ULDC.64 UR6, c[0x0][0x208] ;  /* 0x0000820000067ab9 */ /* 0x000fce0000000a00 */
[----:B------:R-:W3:Y:S01]  /*14140*/  POPC R2, UR4 ;  /* 0x0000000400027d09 */ /* 0x000ee20008000000 */
[----:B0-----:R-:W-:-:S13]  /*14150*/  ISETP.EQ.U32.AND P0, PT, R0, R3, PT ;  /* 0x000000030000720c */ /* 0x001fda0003f02070 */
[----:B---3--:R-:W3:Y:S01]  /*14160*/  @P0 ATOMG.E.ADD.STRONG.GPU PT, R5, desc[UR6][R4.64], R2 ;  /* 0x00000002040509a8 */ /* 0x008ee200081ee1c6 */
[----:B------:R-:W0:Y:S02]  /*14170*/  S2R R3, SR_LTMASK ;  /* 0x0000000000037919 */ /* 0x000e240000003900 */
[----:B0-----:R-:W-:-:S06]  /*14180*/  LOP3.LUT R3, R3, UR4, RZ, 0xc0, !PT ;  /* 0x0000000403037c12 */ /* 0x001fcc000f8ec0ff */
[----:B------:R-:W0:Y:S01]  /*14190*/  POPC R3, R3 ;  /* 0x0000000300037309 */ /* 0x000e220000000000 */
[----:B---3--:R-:W0:Y:S02]  /*141a0*/  SHFL.IDX PT, R0, R5, R0, 0x1f ;  /* 0x00001f0005007589 */ /* 0x008e2400000e0000 */
[----:B0-----:R-:W-:-:S05]  /*141b0*/  IADD3 R0, R0, UR44, R3 ;  /* 0x0000002c00007c10 */ /* 0x001fca000fffe003 */
[----:B------:R0:W-:Y:S02]  /*141c0*/  STL [R1+0x14], R0 ;  /* 0x0000140001007387 */ /* 0x0001e40000100800 */
.L_x_1342:
[----:B------:R-:W-:Y:S05]  /*141d0*/  BSYNC B0 ;  /* 0x0000000000007941 */ /* 0x000fea0003800000 */
.L_x_1341:
[----:B------:R-:W-:Y:S01]  /*141e0*/  LOP3.LUT P0, RZ, R19, 0x2, RZ, 0xc0, !PT ;  /* 0x0000000213ff7812 */ /* 0x000fe2000780c0ff */
[----:B------:R-:W-:-:S12]  /*141f0*/  BSSY B0, `(.L_x_1343) ;  /* 0x0000056000007945 */ /* 0x000fd80003800000 */
[----:B------:R-:W-:Y:S05]  /*14200*/  @!P0 BRA `(.L_x_1344) ;  /* 0x0000000400508947 */ /* 0x000fea0003800000 */
[----:B------:R-:W3:Y:S01]  /*14210*/  LDL R2, [R1+0x8] ;  /* 0x0000080001027983 */ /* 0x000ee20000100800 */
[----:B0-----:R-:W-:Y:S01]  /*14220*/  IMAD R0, R18, 0x8, R17 ;  /* 0x0000000812007824 */ /* 0x001fe200078e0211 */
[----:B------:R-:W-:Y:S01]  /*14230*/  BSSY B1, `(.L_x_1345) ;  /* 0x0000005000017945 */ /* 0x000fe20003800000 */
[----:B------:R-:W-:Y:S02]  /*14240*/  ISETP.NE.AND P2, PT, R6, RZ, PT ;  /* 0x000000ff0600720c */ /* 0x000fe40003f45270 */
[----:B---3--:R-:W-:-:S04]  /*14250*/  SHF.L.U32 R3, R2, 0x1f, RZ ;  /* 0x0000001f02037819 */ /* 0x008fc800000006ff */
[----:B------:R-:W0:Y:S02]  /*14260*/  SYNCS.PHASECHK.TRANS64.TRYWAIT P0, [R0+URZ+0x30860], R3 ;  /* 0x03086003000075a7 */ /* 0x000e24000800017f */
[----:B0-----:R-:W-:Y:S05]  /*14270*/  @!P0 BRA `(.L_x_1346) ;  /* 0x0000001c00888947 */ /* 0x001fea0003800000 */
.L_x_1400:
[----:B------:R-:W-:Y:S05]  /*14280*/  BSYNC B1 ;  /* 0x0000000000017941 */ /* 0x000fea0003800000 */
.L_x_1345:
[----:B------:R-:W-:Y:S04]  /*14290*/  BSSY B1, `(.L_x_1347) ;  /* 0x0000009000017945 */ /* 0x000fe80003800000 */
[----:B------:R-:W-:Y:S05]  /*142a0*/  @P2 BRA `(.L_x_1348) ;  /* 0x00000000001c2947 */ /* 0x000fea0003800000 */
[----:B------:R-:W3:Y:S01]  /*142b0*/  S2R R2, SR_TID.X ;  /* 0x0000000000027919 */ /* 0x000ee20000002100 */
[----:B0-----:R-:W-:-:S04]  /*142c0*/  IMAD.MOV.U32 R3, RZ, RZ, 0x8000 ;  /* 0x00008000ff037424 */ /* 0x001fc800078e00ff */
[----:B------:R4:W-:Y:S01]  /*142d0*/  SYNCS.ARRIVE.TRANS64 RZ, [R0+URZ+0x30850], R3 ;  /* 0x0308500300ff79a7 */ /* 0x0009e2000800003f */
[----:B---3--:R-:W-:-:S04]  /*142e0*/  LOP3.LUT R2, R2, 0x1f, RZ, 0xc0, !PT ;  /* 0x0000001f02027812 */ /* 0x008fc800078ec0ff */
[----:B------:R-:W-:-:S13]  /*142f0*/  ISETP.NE.AND P0, PT, R2, RZ, PT ;  /* 0x000000ff0200720c */ /* 0x000fda0003f05270 */
[----:B----4-:R-:W-:Y:S05]  /*14300*/  @!P0 BRA `(.L_x_1348) ;  /* 0x0000000000048947 */ /* 0x010fea0003800000 */
[----:B------:R-:W-:Y:S01]  /*14310*/  BPT.TRAP 0x1 ;  /* 0x000000040000795c */ /* 0x000fe20000300000 */
.L_x_1348:
[----:B------:R-:W-:Y:S05]  /*14320*/  BSYNC B1 ;  /* 0x0000000000017941 */ /* 0x000fea0003800000 */
.L_x_1347:
[----:B------:R-:W3:Y:S01]  /*14330*/  LDL.LU R2, [R1] ;  /* 0x0000000001027983 */ /* 0x000ee20000300800 */
[----:B------:R-:W-:Y:S01]  /*14340*/  UIADD3 UR4, UP0, UR38, 0x470, URZ ;  /* 0x0000047026047890 */ /* 0x000fe2000ff1e03f */
[----:B------:R-:W-:Y:S01]  /*14350*/  PLOP3.LUT P0, PT, PT, PT, PT, 0x80, 0x0 ;  /* 0x000000000000781c */ /* 0x000fe20003f0f070 */
[----:B0-----:R-:W-:Y:S01]  /*14360*/  VIADD R0, R0, 0x30850 ;  /* 0x0003085000007836 */ /* 0x001fe20000000000 */
[----:B------:R-:W-:Y:S01]  /*14370*/  UMOV UR6, 0x0 ;  /* 0x0000000000067882 */ /* 0x000fe20000000000 */
[----:B------:R-:W-:Y:S01]  /*14380*/  UIADD3.X UR5, URZ, UR39, URZ, UP0, !UPT ;  /* 0x000000273f057290 */ /* 0x000fe200087fe43f */
[----:B------:R-:W-:Y:S01]  /*14390*/  UMOV UR7, 0x14f00000 ;  /* 0x14f0000000077882 */ /* 0x000fe20000000000 */
[----:B------:R-:W-:Y:S01]  /*143a0*/  UMOV UR10, URZ ;  /* 0x0000003f000a7c82 */ /* 0x000fe20008000000 */
[----:B---3--:R-:W-:Y:S02]  /*143b0*/  IMAD.SHL.U32 R3, R2, 0x40, RZ ;  /* 0x0000004002037824 */ /* 0x008fe400078e00ff */
[----:B------:R-:W-:-:S04]  /*143c0*/  IMAD R2, R18, 0x8000, R17 ;  /* 0x0000800012027824 */ /* 0x000fc800078e0211 */
[----:B------:R-:W-:-:S07]  /*143d0*/  VIADD R4, R2, 0x400 ;  /* 0x0000040002047836 */ /* 0x000fce0000000000 */
.L_x_1349:
        /* <DEDUP_REMOVED lines=15> */
.L_x_1350:
        /* <DEDUP_REMOVED lines=15> */
.L_x_1351:
        /* <DEDUP_REMOVED lines=15> */
.L_x_1352:
        /* <DEDUP_REMOVED lines=9> */
[----:B---3--:R-:W-:Y:S05]  /*14740*/  @P0 BRA.U.ANY `(.L_x_1352) ;  /* 0xfffffffd00d80947 */ /* 0x008fea000393ffff */
.L_x_1344:
[----:B------:R-:W-:Y:S05]  /*14750*/  BSYNC B0 ;  /* 0x0000000000007941 */ /* 0x000fea0003800000 */
.L_x_1343:
[----:B------:R-:W3:Y:S01]  /*14760*/  LDL.LU R4, [R1+0x8] ;  /* 0x0000080001047983 */ /* 0x000ee20000300800 */
[----:B------:R-:W-:-:S05]  /*14770*/  VIADD R18, R18, 0x1 ;  /* 0x0000000112127836 */ /* 0x000fca0000000000 */
[----:B------:R-:W-:-:S04]  /*14780*/  ISETP.NE.AND P0, PT, R18, 0x2, PT ;  /* 0x000000021200780c */ /* 0x000fc80003f05270 */
[----:B0-----:R-:W-:Y:S02]  /*14790*/  SEL R0, RZ, 0x1, P0 ;  /* 0x00000001ff007807 */ /* 0x001fe40000000000 */
[----:B------:R-:W-:Y:S02]  /*147a0*/  SEL R18, R18, RZ, P0 ;  /* 0x000000ff12127207 */ /* 0x000fe40000000000 */
[----:B---3--:R-:W-:-:S05]  /*147b0*/  LOP3.LUT R4, R4, R0, RZ, 0x3c, !PT ;  /* 0x0000000004047212 */ /* 0x008fca00078e3cff */
[----:B------:R0:W-:Y:S02]  /*147c0*/  STL [R1+0x8], R4 ;  /* 0x0000080401007387 */ /* 0x0001e40000100800 */
.L_x_1260:
[----:B------:R-:W-:Y:S05]  /*147d0*/  BSYNC B7 ;  /* 0x0000000000077941 */ /* 0x000fea0003800000 */
.L_x_1258:
[----:B------:R4:W5:Y:S01]  /*147e0*/  LDL R2, [R1+0x14] ;  /* 0x0000140001027983 */ /* 0x0009620000100800 */
[----:B------:R-:W-:-:S13]  /*147f0*/  LOP3.LUT P0, RZ, R19, 0x4, RZ, 0xc0, !PT ;  /* 0x0000000413ff7812 */ /* 0x000fda000780c0ff */
[----:B----4-:R-:W-:Y:S05]  /*14800*/  @!P0 BRA `(.L_x_1353) ;  /* 0x0000000000288947 */ /* 0x010fea0003800000 */
[----:B------:R-:W-:Y:S05]  /*14810*/  WARPSYNC.ALL ;  /* 0x0000000000007948 */ /* 0x000fea0003800000 */
[----:B------:R-:W4:Y:S08]  /*14820*/  S2UR UR5, SR_CgaCtaId ;  /* 0x00000000000579c3 */ /* 0x000f300000008800 */
[----:B------:R-:W-:Y:S06]  /*14830*/  BAR.SYNC.DEFER_BLOCKING 0x5, 0x180 ;  /* 0x0146000000007b1d */ /* 0x000fec0000010000 */
[----:B------:R-:W-:-:S02]  /*14840*/  UMOV UR4, 0x400 ;  /* 0x0000040000047882 */ /* 0x000fc40000000000 */
[----:B----4-:R-:W-:-:S06]  /*14850*/  ULEA UR4, UR5, UR4, 0x18 ;  /* 0x0000000405047291 */ /* 0x010fcc000f8ec03f */
[----:B------:R-:W-:-:S05]  /*14860*/  IMAD.U32 R17, RZ, RZ, UR4 ;  /* 0x00000004ff117e24 */ /* 0x000fca000f8e00ff */
[----:B-----5:R-:W4:Y:S04]  /*14870*/  LDS R2, [R17+0x308d0] ;  /* 0x0308d00011027984 */ /* 0x020f280000000800 */
[----:B----4-:R4:W-:Y:S01]  /*14880*/  STL [R1+0x14], R2 ;  /* 0x0000140201007387 */ /* 0x0109e20000100800 */
[----:B------:R-:W-:Y:S06]  /*14890*/  BAR.ARV 0x4, 0x180 ;  /* 0x0106000000007b1d */ /* 0x000fec0000002000 */
[----:B------:R-:W-:Y:S05]  /*148a0*/  BRA `(.L_x_1354) ;  /* 0x00000000002c7947 */ /* 0x000fea0003800000 */
.L_x_1353:
[----:B------:R-:W-:-:S03]  /*148b0*/  UMOV UR4, 0xffffffff ;  /* 0xffffffff00047882 */ /* 0x000fc60000000000 */
[----:B------:R-:W-:Y:S05]  /*148c0*/  BRA.DIV UR4, `(.L_x_1355) ;  /* 0x0000001a04087947 */ /* 0x000fea000b800000 */
[----:B-----5:R4:W0:Y:S02]  /*148d0*/  SHFL.IDX PT, R14, R2, RZ, 0x1f ;  /* 0x00001fff020e7589 */ /* 0x02082400000e0000 */
.L_x_1403:
[----:B------:R-:W5:Y:S01]  /*148e0*/  @!P1 S2R R3, SR_CgaCtaId ;  /* 0x0000000000039919 */ /* 0x000f620000008800 */
[----:B------:R-:W-:Y:S05]  /*148f0*/  WARPSYNC.ALL ;  /* 0x0000000000007948 */ /* 0x000fea0003800000 */
[----:B------:R-:W-:Y:S01]  /*14900*/  BAR.SYNC.DEFER_BLOCKING 0x4, 0x180 ;  /* 0x0106000000007b1d */ /* 0x000fe20000010000 */
[----:B---3--:R-:W-:-:S05]  /*14910*/  @!P1 MOV R0, 0x400 ;  /* 0x0000040000009802 */ /* 0x008fca0000000f00 */
[----:B0-----:R0:W-:Y:S01]  /*14920*/  STL [R1+0x14], R14 ;  /* 0x0000140e01007387 */ /* 0x0011e20000100800 */
[----:B-----5:R-:W-:-:S05]  /*14930*/  @!P1 LEA R17, R3, R0, 0x18 ;  /* 0x0000000003119211 */ /* 0x020fca00078ec0ff */
[----:B------:R0:W-:Y:S01]  /*14940*/  @!P1 STS [R17+0x308d0], R2 ;  /* 0x0308d00211009388 */ /* 0x0001e20000000800 */
[----:B------:R-:W-:Y:S06]  /*14950*/  BAR.ARV 0x5, 0x180 ;  /* 0x0146000000007b1d */ /* 0x000fec0000002000 */
.L_x_1354:
[----:B---3--:R-:W3:Y:S01]  /*14960*/  LDL R0, [R1+0x14] ;  /* 0x0000140001007983 */ /* 0x008ee20000100800 */
[----:B------:R-:W-:Y:S02]  /*14970*/  ULDC UR4, c[0x0][0xc38] ;  /* 0x00030e0000047ab9 */ /* 0x000fe40000000800 */
[----:B---3--:R-:W-:-:S13]  /*14980*/  ISETP.GE.AND P0, PT, R0, UR4, PT ;  /* 0x0000000400007c0c */ /* 0x008fda000bf06270 */
[----:B------:R-:W-:Y:S05]  /*14990*/  @!P0 BRA `(.L_x_1356) ;  /* 0xffffffa800f88947 */ /* 0x000fea000383ffff */
.L_x_1249:
[----:B0-----:R-:W3:Y:S01]  /*149a0*/  LDL.LU R0, [R1+0x18] ;  /* 0x0000180001007983 */ /* 0x001ee20000300800 */
[----:B------:R-:W-:Y:S01]  /*149b0*/  BSSY B0, `(.L_x_1357) ;  /* 0x000000b000007945 */ /* 0x000fe20003800000 */
[----:B------:R-:W0:Y:S01]  /*149c0*/  S2R R5, SR_CgaCtaId ;  /* 0x0000000000057919 */ /* 0x000e220000008800 */
[----:B---3--:R-:W-:-:S05]  /*149d0*/  VIADD R0, R0, 0x1 ;  /* 0x0000000100007836 */ /* 0x008fca0000000000 */
[----:B----4-:R-:W-:-:S04]  /*149e0*/  LEA.HI R2, R0, R0, RZ, 0x1 ;  /* 0x0000000000027211 */ /* 0x010fc800078f08ff */
[----:B------:R-:W-:-:S05]  /*149f0*/  LOP3.LUT R3, R2, 0xfffffffe, RZ, 0xc0, !PT ;  /* 0xfffffffe02037812 */ /* 0x000fca00078ec0ff */
[----:B------:R-:W-:Y:S01]  /*14a00*/  IMAD.IADD R3, R0, 0x1, -R3 ;  /* 0x0000000100037824 */ /* 0x000fe200078e0a03 */
[----:B------:R-:W-:-:S04]  /*14a10*/  MOV R0, 0x400 ;  /* 0x0000040000007802 */ /* 0x000fc80000000f00 */
[----:B0-----:R-:W-:Y:S02]  /*14a20*/  LEA R0, R5, R0, 0x18 ;  /* 0x0000000005007211 */ /* 0x001fe400078ec0ff */
[----:B------:R-:W-:-:S04]  /*14a30*/  SHF.L.U32 R3, R3, 0x1f, RZ ;  /* 0x0000001f03037819 */ /* 0x000fc800000006ff */
[----:B------:R-:W0:Y:S02]  /*14a40*/  SYNCS.PHASECHK.TRANS64.TRYWAIT P0, [R0+URZ+0x30820], R3 ;  /* 0x03082003000075a7 */ /* 0x000e24000800017f */
[----:B0-----:R-:W-:Y:S05]  /*14a50*/  @!P0 BRA `(.L_x_1358) ;  /* 0x0000001400cc8947 */ /* 0x001fea0003800000 */
.L_x_1404:
[----:B------:R-:W-:Y:S05]  /*14a60*/  BSYNC B0 ;  /* 0x0000000000007941 */ /* 0x000fea0003800000 */
.L_x_1357:
[----:B------:R-:W-:-:S03]  /*14a70*/  UMOV UR4, 0xffffffff ;  /* 0xffffffff00047882 */ /* 0x000fc60000000000 */
[----:B------:R-:W-:Y:S05]  /*14a80*/  BRA.DIV UR4, `(.L_x_1359) ;  /* 0x0000001604d47947 */ /* 0x000fea000b800000 */
[----:B------:R-:W3:Y:S02]  /*14a90*/  S2R R2, SR_TID.X ;  /* 0x0000000000027919 */ /* 0x000ee40000002100 */
[----:B---3--:R-:W-:-:S04]  /*14aa0*/  SHF.R.U32.HI R2, RZ, 0x5, R2 ;  /* 0x00000005ff027819 */ /* 0x008fc80000011602 */
[----:B------:R-:W-:-:S05]  /*14ab0*/  LOP3.LUT R2, R2, 0x3, RZ, 0xc0, !PT ;  /* 0x0000000302027812 */ /* 0x000fca00078ec0ff */
[----:B------:R3:W4:Y:S02]  /*14ac0*/  SHFL.IDX PT, R14, R2, RZ, 0x1f ;  /* 0x00001fff020e7589 */ /* 0x00072400000e0000 */
.L_x_1407:
[----:B----4-:R-:W-:Y:S01]  /*14ad0*/  ISETP.NE.AND P0, PT, R14, RZ, PT ;  /* 0x000000ff0e00720c */ /* 0x010fe20003f05270 */
[----:B------:R-:W-:-:S12]  /*14ae0*/  BSSY B0, `(.L_x_1360) ;  /* 0x0000027000007945 */ /* 0x000fd80003800000 */
[----:B------:R-:W-:Y:S05]  /*14af0*/  @P0 BRA `(.L_x_1361) ;  /* 0x0000000000940947 */ /* 0x000fea0003800000 */
[----:B------:R-:W-:-:S03]  /*14b00*/  UMOV UR4, 0xffffffff ;  /* 0xffffffff00047882 */ /* 0x000fc60000000000 */
[----:B------:R-:W-:Y:S05]  /*14b10*/  BRA.DIV UR4, `(.L_x_1362) ;  /* 0x0000001604e47947 */ /* 0x000fea000b800000 */
[----:B------:R-:W-:-:S13]  /*14b20*/  ELECT P6, URZ, PT ;  /* 0x00000000003f782f */ /* 0x000fda00038c0000 */
.L_x_1410:
        /* <DEDUP_REMOVED lines=8> */
.L_x_1363:
[----:B------:R-:W3:Y:S01]  /*14bb0*/  LDL.LU R7, [R1+0x8] ;  /* 0x0000080001077983 */ /* 0x000ee20000300800 */
[----:B0-----:R-:W-:Y:S02]  /*14bc0*/  VIADD R3, R0, 0x30840 ;  /* 0x0003084000037836 */ /* 0x001fe40000000000 */
[C---:B------:R-:W-:Y:S02]  /*14bd0*/  VIADD R2, R18.reuse, 0x1 ;  /* 0x0000000112027836 */ /* 0x040fe40000000000 */
[----:B------:R-:W-:-:S03]  /*14be0*/  IMAD R6, R18, 0x8, R3 ;  /* 0x0000000812067824 */ /* 0x000fc600078e0203 */
[----:B------:R-:W-:-:S04]  /*14bf0*/  ISETP.NE.AND P1, PT, R2, 0x2, PT ;  /* 0x000000020200780c */ /* 0x000fc80003f25270 */
[----:B------:R-:W-:Y:S02]  /*14c00*/  SEL R4, RZ, 0x1, P1 ;  /* 0x00000001ff047807 */ /* 0x000fe40000800000 */
[C---:B---3--:R-:W-:Y:S02]  /*14c10*/  SHF.L.U32 R5, R7.reuse, 0x1f, RZ ;  /* 0x0000001f07057819 */ /* 0x048fe400000006ff */
[----:B------:R-:W-:Y:S02]  /*14c20*/  LOP3.LUT R7, R7, R4, RZ, 0x3c, !PT ;  /* 0x0000000407077212 */ /* 0x000fe400078e3cff */
[----:B------:R-:W0:Y:S01]  /*14c30*/  SYNCS.PHASECHK.TRANS64.TRYWAIT P0, [R6+URZ], R5 ;  /* 0x00000005060075a7 */ /* 0x000e22000800017f */
[----:B------:R-:W-:Y:S02]  /*14c40*/  SEL R4, R2, RZ, P1 ;  /* 0x000000ff02047207 */ /* 0x000fe40000800000 */
[----:B------:R-:W-:-:S03]  /*14c50*/  SHF.L.U32 R2, R7, 0x1f, RZ ;  /* 0x0000001f07027819 */ /* 0x000fc600000006ff */
[----:B------:R-:W-:Y:S01]  /*14c60*/  IMAD R3, R4, 0x8, R3 ;  /* 0x0000000804037824 */ /* 0x000fe200078e0203 */
[----:B0-----:R-:W-:Y:S06]  /*14c70*/  @!P0 BRA `(.L_x_1364) ;  /* 0x0000001400ac8947 */ /* 0x001fec0003800000 */
.L_x_1411:
[----:B------:R-:W3:Y:S02]  /*14c80*/  SYNCS.PHASECHK.TRANS64.TRYWAIT P0, [R3+URZ], R2 ;  /* 0x00000002030075a7 */ /* 0x000ee4000800017f */
[----:B---3--:R-:W-:Y:S05]  /*14c90*/  @!P0 BRA `(.L_x_1365) ;  /* 0x0000001400b88947 */ /* 0x008fea0003800000 */
.L_x_1412:
[----:B------:R-:W-:Y:S05]  /*14ca0*/  @!P2 BRA `(.L_x_1366) ;  /* 0x000000000004a947 */ /* 0x000fea0003800000 */
[----:B------:R-:W-:Y:S01]  /*14cb0*/  BPT.TRAP 0x1 ;  /* 0x000000040000795c */ /* 0x000fe20000300000 */
.L_x_1366:
[----:B---3--:R-:W-:-:S04]  /*14cc0*/  VIADD R3, R0, 0x30860 ;  /* 0x0003086000037836 */ /* 0x008fc80000000000 */
[----:B------:R-:W-:-:S04]  /*14cd0*/  IMAD R18, R18, 0x8, R3 ;  /* 0x0000000812127824 */ /* 0x000fc800078e0203 */
[----:B------:R-:W3:Y:S02]  /*14ce0*/  SYNCS.PHASECHK.TRANS64.TRYWAIT P0, [R18+URZ], R5 ;  /* 0x00000005120075a7 */ /* 0x000ee4000800017f */
[----:B---3--:R-:W-:Y:S05]  /*14cf0*/  @!P0 BRA `(.L_x_1367) ;  /* 0x0000001400b48947 */ /* 0x008fea0003800000 */
.L_x_1413:
[----:B------:R-:W-:-:S07]  /*14d00*/  IMAD R3, R4, 0x8, R3 ;  /* 0x0000000804037824 */ /* 0x000fce00078e0203 */
.L_x_1368:
[----:B----4-:R4:W0:Y:S02]  /*14d10*/  SYNCS.PHASECHK.TRANS64.TRYWAIT P0, [R3+URZ], R2 ;  /* 0x00000002030075a7 */ /* 0x010824000800017f */
[----:B0-----:R-:W-:Y:S05]  /*14d20*/  @!P0 NANOSLEEP.SYNCS 0x989680 ;  /* 0x009896800000895d */ /* 0x001fea0003900000 */
[----:B------:R-:W0:Y:S02]  /*14d30*/  @!P0 SYNCS.PHASECHK.TRANS64 P0, [R3+URZ], R2 ;  /* 0x00000002030085a7 */ /* 0x000e24000800007f */
[----:B0-----:R-:W-:Y:S05]  /*14d40*/  @!P0 BRA `(.L_x_1368) ;  /* 0xfffffffc00f08947 */ /* 0x001fea000383ffff */
.L_x_1361:
[----:B------:R-:W-:Y:S05]  /*14d50*/  BSYNC B0 ;  /* 0x0000000000007941 */ /* 0x000fea0003800000 */
.L_x_1360:
[----:B------:R-:W-:Y:S05]  /*14d60*/  EXIT ;  /* 0x000000000000794d */ /* 0x000fea0003800000 */
.L_x_1162:
[----:B0-----:R-:W-:-:S04]  /*14d70*/  IMAD.U32 R3, RZ, RZ, UR37 ;  /* 0x00000025ff037e24 */ /* 0x001fc8000f8e00ff */
[----:B------:R0:W1:Y:S03]  /*14d80*/  SYNCS.PHASECHK.TRANS64.TRYWAIT P1, [R3+URZ+0x30800], R0 ;  /* 0x03080000030075a7 */ /* 0x000066000802017f */
[----:B-1----:R-:W-:Y:S05]  /*14d90*/  @!P1 NANOSLEEP.SYNCS 0x989680 ;  /* 0x009896800000995d */ /* 0x002fea0003900000 */
[----:B------:R-:W1:Y:S02]  /*14da0*/  @!P1 SYNCS.PHASECHK.TRANS64 P1, [R3+URZ+0x30800], R0 ;  /* 0x03080000030095a7 */ /* 0x000e64000802007f */
[----:B-1----:R-:W-:Y:S05]  /*14db0*/  @!P1 BRA `(.L_x_1162) ;  /* 0xfffffffc00ec9947 */ /* 0x002fea000383ffff */
[----:B------:R-:W-:Y:S05]  /*14dc0*/  BRA `(.L_x_1369) ;  /* 0xfffffecc00c47947 */ /* 0x000fea000383ffff */
.L_x_1166:
[----:B-1----:R1:W2:Y:S02]  /*14dd0*/  SYNCS.PHASECHK.TRANS64.TRYWAIT P2, [R3+URZ+0x30830], R0 ;  /* 0x03083000030075a7 */ /* 0x0022a4000804017f */
[----:B--2---:R-:W-:Y:S05]  /*14de0*/  @!P2 NANOSLEEP.SYNCS 0x989680 ;  /* 0x009896800000a95d */ /* 0x004fea0003900000 */
[----:B------:R-:W2:Y:S02]  /*14df0*/  @!P2 SYNCS.PHASECHK.TRANS64 P2, [R3+URZ+0x30830], R0 ;  /* 0x030830000300a5a7 */ /* 0x000ea4000804007f */
[----:B--2---:R-:W-:Y:S05]  /*14e00*/  @!P2 BRA `(.L_x_1166) ;  /* 0xfffffffc00f0a947 */ /* 0x004fea000383ffff */
[----:B------:R-:W-:Y:S05]  /*14e10*/  BRA `(.L_x_1165) ;  /* 0xfffffecc00e87947 */ /* 0x000fea000383ffff */
.L_x_1182:
[----:B-1----:R-:W-:-:S04]  /*14e20*/  IMAD.U32 R21, RZ, RZ, UR6 ;  /* 0x00000006ff157e24 */ /* 0x002fc8000f8e00ff */
[----:B------:R1:W2:Y:S03]  /*14e30*/  SYNCS.PHASECHK.TRANS64.TRYWAIT P2, [R21+URZ+0x30830], R20 ;  /* 0x03083014150075a7 */ /* 0x0002a6000804017f */
[----:B--2---:R-:W-:Y:S05]  /*14e40*/  @!P2 NANOSLEEP.SYNCS 0x989680 ;  /* 0x009896800000a95d */ /* 0x004fea0003900000 */
[----:B------:R-:W2:Y:S02]  /*14e50*/  @!P2 SYNCS.PHASECHK.TRANS64 P2, [R21+URZ+0x30830], R20 ;  /* 0x030830141500a5a7 */ /* 0x000ea4000804007f */
[----:B--2---:R-:W-:Y:S05]  /*14e60*/  @!P2 BRA `(.L_x_1182) ;  /* 0xfffffffc00eca947 */ /* 0x004fea000383ffff */
[----:B------:R-:W-:Y:S05]  /*14e70*/  BRA `(.L_x_1181) ;  /* 0xfffffef400c07947 */ /* 0x000fea000383ffff */
.L_x_1186:
[----:B-1----:R-:W-:-:S04]  /*14e80*/  IMAD.U32 R21, RZ, RZ, UR10 ;  /* 0x0000000aff157e24 */ /* 0x002fc8000f8e00ff */
[----:B------:R1:W3:Y:S03]  /*14e90*/  SYNCS.PHASECHK.TRANS64.TRYWAIT P2, [R21+URZ+0x30850], R0 ;  /* 0x03085000150075a7 */ /* 0x0002e6000804017f */
[----:B---3--:R-:W-:Y:S05]  /*14ea0*/  @!P2 NANOSLEEP.SYNCS 0x989680 ;  /* 0x009896800000a95d */ /* 0x008fea0003900000 */
[----:B------:R-:W3:Y:S02]  /*14eb0*/  @!P2 SYNCS.PHASECHK.TRANS64 P2, [R21+URZ+0x30850], R0 ;  /* 0x030850001500a5a7 */ /* 0x000ee4000804007f */
[----:B---3--:R-:W-:Y:S05]  /*14ec0*/  @!P2 BRA `(.L_x_1186) ;  /* 0xfffffffc00eca947 */ /* 0x008fea000383ffff */
[----:B------:R-:W-:Y:S05]  /*14ed0*/  BRA `(.L_x_1185) ;  /* 0xffffff0400487947 */ /* 0x000fea000383ffff */
.L_x_1203:
[----:B-1----:R-:W-:-:S04]  /*14ee0*/  IMAD.U32 R4, RZ, RZ, UR5 ;  /* 0x00000005ff047e24 */ /* 0x002fc8000f8e00ff */
[----:B------:R1:W2:Y:S03]  /*14ef0*/  SYNCS.PHASECHK.TRANS64.TRYWAIT P2, [R4+URZ+0x30830], R3 ;  /* 0x03083003040075a7 */ /* 0x0002a6000804017f */
[----:B--2---:R-:W-:Y:S05]  /*14f00*/  @!P2 NANOSLEEP.SYNCS 0x989680 ;  /* 0x009896800000a95d */ /* 0x004fea0003900000 */
[----:B------:R-:W2:Y:S02]  /*14f10*/  @!P2 SYNCS.PHASECHK.TRANS64 P2, [R4+URZ+0x30830], R3 ;  /* 0x030830030400a5a7 */ /* 0x000ea4000804007f */
[----:B--2---:R-:W-:Y:S05]  /*14f20*/  @!P2 BRA `(.L_x_1203) ;  /* 0xfffffffc00eca947 */ /* 0x004fea000383ffff */
[----:B------:R-:W-:Y:S05]  /*14f30*/  BRA `(.L_x_1202) ;  /* 0xffffff20002c7947 */ /* 0x000fea000383ffff */
.L_x_1207:
[----:B01----:R-:W-:-:S04]  /*14f40*/  IMAD.U32 R3, RZ, RZ, UR14 ;  /* 0x0000000eff037e24 */ /* 0x003fc8000f8e00ff */
[----:B------:R0:W1:Y:S03]  /*14f50*/  SYNCS.PHASECHK.TRANS64.TRYWAIT P2, [R3+URZ+0x30850], R0 ;  /* 0x03085000030075a7 */ /* 0x000066000804017f */
[----:B-1----:R-:W-:Y:S05]  /*14f60*/  @!P2 NANOSLEEP.SYNCS 0x989680 ;  /* 0x009896800000a95d */ /* 0x002fea0003900000 */
[----:B------:R-:W1:Y:S02]  /*14f70*/  @!P2 SYNCS.PHASECHK.TRANS64 P2, [R3+URZ+0x30850], R0 ;  /* 0x030850000300a5a7 */ /* 0x000e64000804007f */
[----:B-1----:R-:W-:Y:S05]  /*14f80*/  @!P2 BRA `(.L_x_1207) ;  /* 0xfffffffc00eca947 */ /* 0x002fea000383ffff */
[----:B------:R-:W-:Y:S05]  /*14f90*/  BRA `(.L_x_1206) ;  /* 0xffffff2c00b47947 */ /* 0x000fea000383ffff */
.L_x_1213:
[----:B-1----:R-:W-:-:S04]  /*14fa0*/  IMAD.U32 R4, RZ, RZ, UR5 ;  /* 0x00000005ff047e24 */ /* 0x002fc8000f8e00ff */
[----:B------:R1:W2:Y:S03]  /*14fb0*/  SYNCS.PHASECHK.TRANS64.TRYWAIT P2, [R4+URZ+0x30830], R3 ;  /* 0x03083003040075a7 */ /* 0x0002a6000804017f */
[----:B--2---:R-:W-:Y:S05]  /*14fc0*/  @!P2 NANOSLEEP.SYNCS 0x989680 ;  /* 0x009896800000a95d */ /* 0x004fea0003900000 */
[----:B------:R-:W2:Y:S02]  /*14fd0*/  @!P2 SYNCS.PHASECHK.TRANS64 P2, [R4+URZ+0x30830], R3 ;  /* 0x030830030400a5a7 */ /* 0x000ea4000804007f */
[----:B--2---:R-:W-:Y:S05]  /*14fe0*/  @!P2 BRA `(.L_x_1213) ;  /* 0xfffffffc00eca947 */ /* 0x004fea000383ffff */
[----:B------:R-:W-:Y:S05]  /*14ff0*/  BRA `(.L_x_1212) ;  /* 0xffffff3c00347947 */ /* 0x000fea000383ffff */
.L_x_1217:
[----:B01----:R-:W-:-:S04]  /*15000*/  IMAD.U32 R3, RZ, RZ, UR14 ;  /* 0x0000000eff037e24 */ /* 0x003fc8000f8e00ff */
[----:B------:R0:W1:Y:S03]  /*15010*/  SYNCS.PHASECHK.TRANS64.TRYWAIT P2, [R3+URZ+0x30850], R0 ;  /* 0x03085000030075a7 */ /* 0x000066000804017f */
[----:B-1----:R-:W-:Y:S05]  /*15020*/  @!P2 NANOSLEEP.SYNCS 0x989680 ;  /* 0x009896800000a95d */ /* 0x002fea0003900000 */
[----:B------:R-:W1:Y:S02]  /*15030*/  @!P2 SYNCS.PHASECHK.TRANS64 P2, [R3+URZ+0x30850], R0 ;  /* 0x030850000300a5a7 */ /* 0x000e64000804007f */
[----:B-1----:R-:W-:Y:S05]  /*15040*/  @!P2 BRA `(.L_x_1217) ;  /* 0xfffffffc00eca947 */ /* 0x002fea000383ffff */
[----:B------:R-:W-:Y:S05]  /*15050*/  BRA `(.L_x_1216) ;  /* 0xffffff4800bc7947 */ /* 0x000fea000383ffff */
.L_x_1230:
[----:B-1----:R-:W-:-:S04]  /*15060*/  IMAD.U32 R7, RZ, RZ, UR7 ;  /* 0x00000007ff077e24 */ /* 0x002fc8000f8e00ff */
[----:B------:R1:W2:Y:S03]  /*15070*/  SYNCS.PHASECHK.TRANS64.TRYWAIT P0, [R7+URZ+0x30850], R0 ;  /* 0x03085000070075a7 */ /* 0x0002a6000800017f */
[----:B--2---:R-:W-:Y:S05]  /*15080*/  @!P0 NANOSLEEP.SYNCS 0x989680 ;  /* 0x009896800000895d */ /* 0x004fea0003900000 */
[----:B------:R-:W2:Y:S02]  /*15090*/  @!P0 SYNCS.PHASECHK.TRANS64 P0, [R7+URZ+0x30850], R0 ;  /* 0x03085000070085a7 */ /* 0x000ea4000800007f */
[----:B--2---:R-:W-:Y:S05]  /*150a0*/  @!P0 BRA `(.L_x_1230) ;  /* 0xfffffffc00ec8947 */ /* 0x004fea000383ffff */
[----:B------:R-:W-:Y:S05]  /*150b0*/  BRA `(.L_x_1229) ;  /* 0xffffff6800c47947 */ /* 0x000fea000383ffff */
.L_x_1266:
[----:B------:R-:W-:Y:S02]  /*150c0*/  IMAD.MOV.U32 R13, RZ, RZ, R4 ;  /* 0x000000ffff0d7224 */ /* 0x000fe400078e0004 */
[----:B------:R-:W-:Y:S02]  /*150d0*/  IMAD.MOV.U32 R12, RZ, RZ, RZ ;  /* 0x000000ffff0c7224 */ /* 0x000fe400078e00ff */
[----:B------:R-:W-:Y:S02]  /*150e0*/  IMAD.MOV.U32 R11, RZ, RZ, 0x1f ;  /* 0x0000001fff0b7424 */ /* 0x000fe400078e00ff */
[----:B------:R-:W-:-:S07]  /*150f0*/  IMAD.MOV.U32 R15, RZ, RZ, -0x1 ;  /* 0xffffffffff0f7424 */ /* 0x000fce00078e00ff */
[----:B0-----:R-:W-:Y:S05]  /*15100*/  WARPSYNC.COLLECTIVE R15, `(.L_x_1370) ;  /* 0x000000000f087348 */ /* 0x001fea0003c00000 */
[----:B------:R1:W2:Y:S02]  /*15110*/  SHFL.IDX P6, R14, R13, R12, R11 ;  /* 0x0000000c0d0e7389 */ /* 0x0002a400000c000b */
[----:B012---:R-:W-:Y:S01]  /*15120*/  ENDCOLLECTIVE ;  /* 0x000000000000791b */ /* 0x007fe20003800000 */
.L_x_1370:
[----:B------:R-:W-:Y:S05]  /*15130*/  BRA `(.L_x_1371) ;  /* 0xffffffb000bc7947 */ /* 0x000fea000383ffff */
.L_x_1268:
[----:B------:R-:W-:Y:S01]  /*15140*/  BSSY B0, `(.L_x_1372) ;  /* 0x0000006000007945 */ /* 0x000fe20003800000 */
[----:B------:R-:W-:-:S07]  /*15150*/  IMAD.MOV.U32 R15, RZ, RZ, -0x1 ;  /* 0xffffffffff0f7424 */ /* 0x000fce00078e00ff */
[----:B01----:R-:W-:Y:S05]  /*15160*/  WARPSYNC.COLLECTIVE R15, `(.L_x_1373) ;  /* 0x000000000f0c7348 */ /* 0x003fea0003c00000 */
[----:B------:R-:W-:Y:S02]  /*15170*/  ELECT P6, UR62, PT ;  /* 0x00000000003e782f */ /* 0x000fe400038c0000 */
[----:B------:R-:W-:Y:S01]  /*15180*/  MOV R14, UR62 ;  /* 0x0000003e000e7c02 */ /* 0x000fe20008000f00 */
[----:B01----:R-:W-:Y:S10]  /*15190*/  ENDCOLLECTIVE ;  /* 0x000000000000791b */ /* 0x003ff40003800000 */
.L_x_1373:
[----:B------:R-:W-:Y:S05]  /*151a0*/  BSYNC B0 ;  /* 0x0000000000007941 */ /* 0x000fea0003800000 */
.L_x_1372:
[----:B------:R-:W-:Y:S05]  /*151b0*/  BRA `(.L_x_1374) ;  /* 0xffffffb000c07947 */ /* 0x000fea000383ffff */
.L_x_1270:
[----:B--2---:R2:W3:Y:S02]  /*151c0*/  SYNCS.PHASECHK.TRANS64.TRYWAIT P0, [R0+URZ+0x30840], R2 ;  /* 0x03084002000075a7 */ /* 0x0044e4000800017f */
[----:B---3--:R-:W-:Y:S05]  /*151d0*/  @!P0 NANOSLEEP.SYNCS 0x989680 ;  /* 0x009896800000895d */ /* 0x008fea0003900000 */
[----:B------:R-:W3:Y:S02]  /*151e0*/  @!P0 SYNCS.PHASECHK.TRANS64 P0, [R0+URZ+0x30840], R2 ;  /* 0x03084002000085a7 */ /* 0x000ee4000800007f */
[----:B---3--:R-:W-:Y:S05]  /*151f0*/  @!P0 BRA `(.L_x_1270) ;  /* 0xfffffffc00f08947 */ /* 0x008fea000383ffff */
[----:B------:R-:W-:Y:S05]  /*15200*/  BRA `(.L_x_1375) ;  /* 0xffffffb4001c7947 */ /* 0x000fea000383ffff */
.L_x_1274:
[----:B------:R-:W-:Y:S02]  /*15210*/  IMAD.MOV.U32 R13, RZ, RZ, R5 ;  /* 0x000000ffff0d7224 */ /* 0x000fe400078e0005 */
[----:B------:R-:W-:Y:S02]  /*15220*/  IMAD.MOV.U32 R12, RZ, RZ, RZ ;  /* 0x000000ffff0c7224 */ /* 0x000fe400078e00ff */
[----:B------:R-:W-:Y:S02]  /*15230*/  IMAD.MOV.U32 R11, RZ, RZ, 0x181f ;  /* 0x0000181fff0b7424 */ /* 0x000fe400078e00ff */
[----:B------:R-:W-:Y:S02]  /*15240*/  IMAD.MOV.U32 R15, RZ, RZ, -0x1 ;  /* 0xffffffffff0f7424 */ /* 0x000fe400078e00ff */
[----:B------:R-:W-:-:S07]  /*15250*/  VIADD R0, R10, UR43 ;  /* 0x0000002b0a007c36 */ /* 0x000fce0008000000 */
[----:B-----5:R-:W-:Y:S05]  /*15260*/  WARPSYNC.COLLECTIVE R15, `(.L_x_1376) ;  /* 0x000000000f087348 */ /* 0x020fea0003c00000 */
[----:B------:R0:W1:Y:S02]  /*15270*/  SHFL.IDX P6, R14, R13, R12, R11 ;  /* 0x0000000c0d0e7389 */ /* 0x00006400000c000b */
[----:B01---5:R-:W-:Y:S01]  /*15280*/  ENDCOLLECTIVE ;  /* 0x000000000000791b */ /* 0x023fe20003800000 */
.L_x_1376:
[----:B------:R-:W-:Y:S02]  /*15290*/  IMAD.MOV.U32 R13, RZ, RZ, R6 ;  /* 0x000000ffff0d7224 */ /* 0x000fe400078e0006 */
[----:B------:R-:W-:-:S07]  /*152a0*/  IMAD.MOV.U32 R2, RZ, RZ, R14 ;  /* 0x000000ffff027224 */ /* 0x000fce00078e000e */
[----:B------:R-:W-:Y:S05]  /*152b0*/  WARPSYNC.COLLECTIVE R15, `(.L_x_1377) ;  /* 0x000000000f087348 */ /* 0x000fea0003c00000 */
[----:B------:R0:W1:Y:S02]  /*152c0*/  SHFL.IDX P6, R14, R13, R12, R11 ;  /* 0x0000000c0d0e7389 */ /* 0x00006400000c000b */
[----:B01----:R-:W-:Y:S01]  /*152d0*/  ENDCOLLECTIVE ;  /* 0x000000000000791b */ /* 0x003fe20003800000 */
.L_x_1377:
[----:B------:R-:W-:Y:S01]  /*152e0*/  ULDC UR4, c[0x0][0x288] ;  /* 0x0000a20000047ab9 */ /* 0x000fe20000000800 */
[----:B------:R-:W-:Y:S01]  /*152f0*/  ULDC.64 UR6, c[0x0][0x208] ;  /* 0x0000820000067ab9 */ /* 0x000fe20000000a00 */
[----:B------:R-:W-:Y:S02]  /*15300*/  IMAD R4, R7, UR4, RZ ;  /* 0x0000000407047c24 */ /* 0x000fe4000f8e02ff */
[----:B------:R-:W-:-:S03]  /*15310*/  VIADD R7, R0, 0x10 ;  /* 0x0000001000077836 */ /* 0x000fc60000000000 */
        /* <DEDUP_REMOVED lines=20> */
.L_x_1378:
[----:B------:R-:W-:Y:S02]  /*15460*/  IMAD.MOV.U32 R13, RZ, RZ, R6 ;  /* 0x000000ffff0d7224 */ /* 0x000fe400078e0006 */
[----:B------:R-:W-:-:S07]  /*15470*/  IMAD.MOV.U32 R2, RZ, RZ, R14 ;  /* 0x000000ffff027224 */ /* 0x000fce00078e000e */
[----:B------:R-:W-:Y:S05]  /*15480*/  WARPSYNC.COLLECTIVE R15, `(.L_x_1379) ;  /* 0x000000000f087348 */ /* 0x000fea0003c00000 */
[----:B------:R0:W1:Y:S02]  /*15490*/  SHFL.IDX P6, R14, R13, R12, R11 ;  /* 0x0000000c0d0e7389 */ /* 0x00006400000c000b */
[----:B01----:R-:W-:Y:S01]  /*154a0*/  ENDCOLLECTIVE ;  /* 0x000000000000791b */ /* 0x003fe20003800000 */
.L_x_1379:
        /* <DEDUP_REMOVED lines=19> */
.L_x_1380:
[----:B------:R-:W-:-:S05]  /*155e0*/  VIADD R2, R0, 0x20 ;  /* 0x0000002000027836 */ /* 0x000fca0000000000 */
[----:B------:R-:W-:Y:S01]  /*155f0*/  ISETP.GE.AND P4, PT, R2, R4, PT ;  /* 0x000000040200720c */ /* 0x000fe20003f86270 */
[----:B------:R-:W-:Y:S02]  /*15600*/  IMAD.MOV.U32 R13, RZ, RZ, R6 ;  /* 0x000000ffff0d7224 */ /* 0x000fe400078e0006 */
[----:B------:R-:W-:-:S10]  /*15610*/  IMAD.MOV.U32 R2, RZ, RZ, R14 ;  /* 0x000000ffff027224 */ /* 0x000fd400078e000e */
[----:B------:R-:W-:Y:S05]  /*15620*/  WARPSYNC.COLLECTIVE R15, `(.L_x_1381) ;  /* 0x000000000f087348 */ /* 0x000fea0003c00000 */
[----:B------:R0:W1:Y:S02]  /*15630*/  SHFL.IDX P6, R14, R13, R12, R11 ;  /* 0x0000000c0d0e7389 */ /* 0x00006400000c000b */
[----:B01----:R-:W-:Y:S01]  /*15640*/  ENDCOLLECTIVE ;  /* 0x000000000000791b */ /* 0x003fe20003800000 */
.L_x_1381:
        /* <DEDUP_REMOVED lines=19> */
.L_x_1382:
[----:B------:R-:W-:-:S05]  /*15780*/  VIADD R2, R0, 0x30 ;  /* 0x0000003000027836 */ /* 0x000fca0000000000 */
[----:B------:R-:W-:Y:S01]  /*15790*/  ISETP.GE.AND P4, PT, R2, R4, PT ;  /* 0x000000040200720c */ /* 0x000fe20003f86270 */
[----:B------:R-:W-:Y:S02]  /*157a0*/  IMAD.MOV.U32 R13, RZ, RZ, R6 ;  /* 0x000000ffff0d7224 */ /* 0x000fe400078e0006 */
[----:B------:R-:W-:-:S10]  /*157b0*/  IMAD.MOV.U32 R2, RZ, RZ, R14 ;  /* 0x000000ffff027224 */ /* 0x000fd400078e000e */
[----:B------:R-:W-:Y:S05]  /*157c0*/  WARPSYNC.COLLECTIVE R15, `(.L_x_1383) ;  /* 0x000000000f087348 */ /* 0x000fea0003c00000 */
[----:B------:R0:W1:Y:S02]  /*157d0*/  SHFL.IDX P6, R14, R13, R12, R11 ;  /* 0x0000000c0d0e7389 */ /* 0x00006400000c000b */
[----:B01----:R-:W-:Y:S01]  /*157e0*/  ENDCOLLECTIVE ;  /* 0x000000000000791b */ /* 0x003fe20003800000 */
.L_x_1383:
        /* <DEDUP_REMOVED lines=19> */
.L_x_1384:
[----:B------:R-:W-:-:S05]  /*15920*/  VIADD R2, R0, 0x40 ;  /* 0x0000004000027836 */ /* 0x000fca0000000000 */
[----:B------:R-:W-:Y:S01]  /*15930*/  ISETP.GE.AND P4, PT, R2, R4, PT ;  /* 0x000000040200720c */ /* 0x000fe20003f86270 */
[----:B------:R-:W-:Y:S02]  /*15940*/  IMAD.MOV.U32 R13, RZ, RZ, R6 ;  /* 0x000000ffff0d7224 */ /* 0x000fe400078e0006 */
[----:B------:R-:W-:-:S10]  /*15950*/  IMAD.MOV.U32 R2, RZ, RZ, R14 ;  /* 0x000000ffff027224 */ /* 0x000fd400078e000e */
[----:B------:R-:W-:Y:S05]  /*15960*/  WARPSYNC.COLLECTIVE R15, `(.L_x_1385) ;  /* 0x000000000f087348 */ /* 0x000fea0003c00000 */
[----:B------:R0:W1:Y:S02]  /*15970*/  SHFL.IDX P6, R14, R13, R12, R11 ;  /* 0x0000000c0d0e7389 */ /* 0x00006400000c000b */
[----:B01----:R-:W-:Y:S01]  /*15980*/  ENDCOLLECTIVE ;  /* 0x000000000000791b */ /* 0x003fe20003800000 */
.L_x_1385:
        /* <DEDUP_REMOVED lines=19> */
.L_x_1386:
[----:B------:R-:W-:-:S05]  /*15ac0*/  VIADD R2, R0, 0x50 ;  /* 0x0000005000027836 */ /* 0x000fca0000000000 */
[----:B------:R-:W-:Y:S01]  /*15ad0*/  ISETP.GE.AND P4, PT, R2, R4, PT ;  /* 0x000000040200720c */ /* 0x000fe20003f86270 */
[----:B------:R-:W-:Y:S02]  /*15ae0*/  IMAD.MOV.U32 R13, RZ, RZ, R6 ;  /* 0x000000ffff0d7224 */ /* 0x000fe400078e0006 */
[----:B------:R-:W-:-:S10]  /*15af0*/  IMAD.MOV.U32 R2, RZ, RZ, R14 ;  /* 0x000000ffff027224 */ /* 0x000fd400078e000e */
[----:B------:R-:W-:Y:S05]  /*15b00*/  WARPSYNC.COLLECTIVE R15, `(.L_x_1387) ;  /* 0x000000000f087348 */ /* 0x000fea0003c00000 */
[----:B------:R0:W1:Y:S02]  /*15b10*/  SHFL.IDX P6, R14, R13, R12, R11 ;  /* 0x0000000c0d0e7389 */ /* 0x00006400000c000b */
[----:B01----:R-:W-:Y:S01]  /*15b20*/  ENDCOLLECTIVE ;  /* 0x000000000000791b */ /* 0x003fe20003800000 */
.L_x_1387:
        /* <DEDUP_REMOVED lines=19> */
.L_x_1388:
[----:B------:R-:W-:-:S05]  /*15c60*/  VIADD R2, R0, 0x60 ;  /* 0x0000006000027836 */ /* 0x000fca0000000000 */
[----:B------:R-:W-:Y:S01]  /*15c70*/  ISETP.GE.AND P4, PT, R2, R4, PT ;  /* 0x000000040200720c */ /* 0x000fe20003f86270 */
[----:B------:R-:W-:Y:S02]  /*15c80*/  IMAD.MOV.U32 R13, RZ, RZ, R6 ;  /* 0x000000ffff0d7224 */ /* 0x000fe400078e0006 */
[----:B------:R-:W-:-:S10]  /*15c90*/  IMAD.MOV.U32 R2, RZ, RZ, R14 ;  /* 0x000000ffff027224 */ /* 0x000fd400078e000e */
[----:B------:R-:W-:Y:S05]  /*15ca0*/  WARPSYNC.COLLECTIVE R15, `(.L_x_1389) ;  /* 0x000000000f087348 */ /* 0x000fea0003c00000 */
[----:B------:R0:W1:Y:S02]  /*15cb0*/  SHFL.IDX P6, R14, R13, R12, R11 ;  /* 0x0000000c0d0e7389 */ /* 0x00006400000c000b */
[----:B01----:R-:W-:Y:S01]  /*15cc0*/  ENDCOLLECTIVE ;  /* 0x000000000000791b */ /* 0x003fe20003800000 */
.L_x_1389:
        /* <DEDUP_REMOVED lines=19> */
.L_x_1390:
[----:B------:R-:W-:Y:S02]  /*15e00*/  IMAD.MOV.U32 R13, RZ, RZ, R6 ;  /* 0x000000ffff0d7224 */ /* 0x000fe400078e0006 */
[----:B------:R-:W-:-:S07]  /*15e10*/  IMAD.MOV.U32 R7, RZ, RZ, R14 ;  /* 0x000000ffff077224 */ /* 0x000fce00078e000e */
[----:B------:R-:W-:Y:S05]  /*15e20*/  WARPSYNC.COLLECTIVE R15, `(.L_x_1391) ;  /* 0x000000000f087348 */ /* 0x000fea0003c00000 */
[----:B------:R0:W1:Y:S02]  /*15e30*/  SHFL.IDX P6, R14, R13, R12, R11 ;  /* 0x0000000c0d0e7389 */ /* 0x00006400000c000b */
[----:B01----:R-:W-:Y:S01]  /*15e40*/  ENDCOLLECTIVE ;  /* 0x000000000000791b */ /* 0x003fe20003800000 */
.L_x_1391:
[----:B------:R-:W-:Y:S01]  /*15e50*/  IMAD.MOV.U32 R2, RZ, RZ, R14 ;  /* 0x000000ffff027224 */ /* 0x000fe200078e000e */
[----:B------:R-:W-:Y:S06]  /*15e60*/  BRA `(.L_x_1392) ;  /* 0xffffffb400b07947 */ /* 0x000fec000383ffff */
.L_x_1279:
[----:B0-----:R0:W1:Y:S02]  /*15e70*/  SYNCS.PHASECHK.TRANS64.TRYWAIT P0, [R17+URZ+0x30820], R0 ;  /* 0x03082000110075a7 */ /* 0x001064000800017f */
[----:B-1----:R-:W-:Y:S05]  /*15e80*/  @!P0 NANOSLEEP.SYNCS 0x989680 ;  /* 0x009896800000895d */ /* 0x002fea0003900000 */
[----:B------:R-:W1:Y:S02]  /*15e90*/  @!P0 SYNCS.PHASECHK.TRANS64 P0, [R17+URZ+0x30820], R0 ;  /* 0x03082000110085a7 */ /* 0x000e64000800007f */
[----:B-1----:R-:W-:Y:S05]  /*15ea0*/  @!P0 BRA `(.L_x_1279) ;  /* 0xfffffffc00f08947 */ /* 0x002fea000383ffff */
[----:B------:R-:W-:Y:S05]  /*15eb0*/  BRA `(.L_x_1393) ;  /* 0xffffffb8002c7947 */ /* 0x000fea000383ffff */
.L_x_1286:
[----:B0-----:R0:W1:Y:S02]  /*15ec0*/  SYNCS.PHASECHK.TRANS64.TRYWAIT P0, [R3+URZ+0x30840], R2 ;  /* 0x03084002030075a7 */ /* 0x001064000800017f */
[----:B-1----:R-:W-:Y:S05]  /*15ed0*/  @!P0 NANOSLEEP.SYNCS 0x989680 ;  /* 0x009896800000895d */ /* 0x002fea0003900000 */
[----:B------:R-:W1:Y:S02]  /*15ee0*/  @!P0 SYNCS.PHASECHK.TRANS64 P0, [R3+URZ+0x30840], R2 ;  /* 0x03084002030085a7 */ /* 0x000e64000800007f */
[----:B-1----:R-:W-:Y:S05]  /*15ef0*/  @!P0 BRA `(.L_x_1286) ;  /* 0xfffffffc00f08947 */ /* 0x002fea000383ffff */
[----:B------:R-:W-:Y:S05]  /*15f00*/  BRA `(.L_x_1394) ;  /* 0xffffffb800e87947 */ /* 0x000fea000383ffff */
.L_x_1294:
[----:B0-----:R0:W1:Y:S02]  /*15f10*/  SYNCS.PHASECHK.TRANS64.TRYWAIT P0, [R3+URZ+0x60], R2 ;  /* 0x00006002030075a7 */ /* 0x001064000800017f */
[----:B-1----:R-:W-:Y:S05]  /*15f20*/  @!P0 NANOSLEEP.SYNCS 0x989680 ;  /* 0x009896800000895d */ /* 0x002fea0003900000 */
[----:B------:R-:W1:Y:S02]  /*15f30*/  @!P0 SYNCS.PHASECHK.TRANS64 P0, [R3+URZ+0x60], R2 ;  /* 0x00006002030085a7 */ /* 0x000e64000800007f */
[----:B-1----:R-:W-:Y:S05]  /*15f40*/  @!P0 BRA `(.L_x_1294) ;  /* 0xfffffffc00f08947 */ /* 0x002fea000383ffff */
[----:B------:R-:W-:Y:S05]  /*15f50*/  BRA `(.L_x_1395) ;  /* 0xffffffc000387947 */ /* 0x000fea000383ffff */
.L_x_1306:
[----:B--2---:R2:W3:Y:S02]  /*15f60*/  SYNCS.PHASECHK.TRANS64.TRYWAIT P0, [R3+URZ+0x30840], R2 ;  /* 0x03084002030075a7 */ /* 0x0044e4000800017f */
[----:B---3--:R-:W-:Y:S05]  /*15f70*/  @!P0 NANOSLEEP.SYNCS 0x989680 ;  /* 0x009896800000895d */ /* 0x008fea0003900000 */
[----:B------:R-:W3:Y:S02]  /*15f80*/  @!P0 SYNCS.PHASECHK.TRANS64 P0, [R3+URZ+0x30840], R2 ;  /* 0x03084002030085a7 */ /* 0x000ee4000800007f */
[----:B---3--:R-:W-:Y:S05]  /*15f90*/  @!P0 BRA `(.L_x_1306) ;  /* 0xfffffffc00f08947 */ /* 0x008fea000383ffff */
[----:B------:R-:W-:Y:S05]  /*15fa0*/  BRA `(.L_x_1396) ;  /* 0xffffffc800387947 */ /* 0x000fea000383ffff */
.L_x_1314:
[----:B0-----:R0:W1:Y:S02]  /*15fb0*/  SYNCS.PHASECHK.TRANS64.TRYWAIT P0, [R9+URZ+0x60], R2 ;  /* 0x00006002090075a7 */ /* 0x001064000800017f */
[----:B-1----:R-:W-:Y:S05]  /*15fc0*/  @!P0 NANOSLEEP.SYNCS 0x989680 ;  /* 0x009896800000895d */ /* 0x002fea0003900000 */
[----:B------:R-:W1:Y:S02]  /*15fd0*/  @!P0 SYNCS.PHASECHK.TRANS64 P0, [R9+URZ+0x60], R2 ;  /* 0x00006002090085a7 */ /* 0x000e64000800007f */
[----:B-1----:R-:W-:Y:S05]  /*15fe0*/  @!P0 BRA `(.L_x_1314) ;  /* 0xfffffffc00f08947 */ /* 0x002fea000383ffff */
[----:B------:R-:W-:Y:S05]  /*15ff0*/  BRA `(.L_x_1397) ;  /* 0xffffffcc00887947 */ /* 0x000fea000383ffff */
.L_x_1325:
[----:B--2---:R2:W3:Y:S02]  /*16000*/  SYNCS.PHASECHK.TRANS64.TRYWAIT P0, [R2+URZ+0x30840], R3 ;  /* 0x03084003020075a7 */ /* 0x0044e4000800017f */
[----:B---3--:R-:W-:Y:S05]  /*16010*/  @!P0 NANOSLEEP.SYNCS 0x989680 ;  /* 0x009896800000895d */ /* 0x008fea0003900000 */
[----:B------:R-:W3:Y:S02]  /*16020*/  @!P0 SYNCS.PHASECHK.TRANS64 P0, [R2+URZ+0x30840], R3 ;  /* 0x03084003020085a7 */ /* 0x000ee4000800007f */
[----:B---3--:R-:W-:Y:S05]  /*16030*/  @!P0 BRA `(.L_x_1325) ;  /* 0xfffffffc00f08947 */ /* 0x008fea000383ffff */
[----:B------:R-:W-:Y:S05]  /*16040*/  BRA `(.L_x_1398) ;  /* 0xffffffd400587947 */ /* 0x000fea000383ffff */
.L_x_1333:
[----:B0-----:R0:W1:Y:S02]  /*16050*/  SYNCS.PHASECHK.TRANS64.TRYWAIT P0, [R2+URZ+0x60], R5 ;  /* 0x00006005020075a7 */ /* 0x001064000800017f */
[----:B-1----:R-:W-:Y:S05]  /*16060*/  @!P0 NANOSLEEP.SYNCS 0x989680 ;  /* 0x009896800000895d */ /* 0x002fea0003900000 */
[----:B------:R-:W1:Y:S02]  /*16070*/  @!P0 SYNCS.PHASECHK.TRANS64 P0, [R2+URZ+0x60], R5 ;  /* 0x00006005020085a7 */ /* 0x000e64000800007f */
[----:B-1----:R-:W-:Y:S05]  /*16080*/  @!P0 BRA `(.L_x_1333) ;  /* 0xfffffffc00f08947 */ /* 0x002fea000383ffff */
[----:B------:R-:W-:Y:S05]  /*16090*/  BRA `(.L_x_1399) ;  /* 0xffffffd800a87947 */ /* 0x000fea000383ffff */
.L_x_1346:
[----:B0-----:R0:W3:Y:S02]  /*160a0*/  SYNCS.PHASECHK.TRANS64.TRYWAIT P0, [R0+URZ+0x30860], R3 ;  /* 0x03086003000075a7 */ /* 0x0010e4000800017f */
[----:B---3--:R-:W-:Y:S05]  /*160b0*/  @!P0 NANOSLEEP.SYNCS 0x989680 ;  /* 0x009896800000895d */ /* 0x008fea0003900000 */
[----:B------:R-:W3:Y:S02]  /*160c0*/  @!P0 SYNCS.PHASECHK.TRANS64 P0, [R0+URZ+0x30860], R3 ;  /* 0x03086003000085a7 */ /* 0x000ee4000800007f */
[----:B---3--:R-:W-:Y:S05]  /*160d0*/  @!P0 BRA `(.L_x_1346) ;  /* 0xfffffffc00f08947 */ /* 0x008fea000383ffff */
[----:B------:R-:W-:Y:S05]  /*160e0*/  BRA `(.L_x_1400) ;  /* 0xffffffe000647947 */ /* 0x000fea000383ffff */
.L_x_1355:
[----:B------:R-:W-:Y:S01]  /*160f0*/  BSSY B0, `(.L_x_1401) ;  /* 0x0000008000007945 */ /* 0x000fe20003800000 */
[----:B-----5:R-:W-:Y:S02]  /*16100*/  IMAD.MOV.U32 R13, RZ, RZ, R2 ;  /* 0x000000ffff0d7224 */ /* 0x020fe400078e0002 */
[----:B------:R-:W-:Y:S02]  /*16110*/  IMAD.MOV.U32 R12, RZ, RZ, RZ ;  /* 0x000000ffff0c7224 */ /* 0x000fe400078e00ff */
[----:B------:R-:W-:Y:S02]  /*16120*/  IMAD.MOV.U32 R11, RZ, RZ, 0x1f ;  /* 0x0000001fff0b7424 */ /* 0x000fe400078e00ff */
[----:B------:R-:W-:-:S07]  /*16130*/  IMAD.MOV.U32 R15, RZ, RZ, -0x1 ;  /* 0xffffffffff0f7424 */ /* 0x000fce00078e00ff */
[----:B0123--:R-:W-:Y:S05]  /*16140*/  WARPSYNC.COLLECTIVE R15, `(.L_x_1402) ;  /* 0x000000000f087348 */ /* 0x00ffea0003c00000 */
[----:B------:R4:W0:Y:S02]  /*16150*/  SHFL.IDX P6, R14, R13, R12, R11 ;  /* 0x0000000c0d0e7389 */ /* 0x00082400000c000b */
[----:B01234-:R-:W-:Y:S01]  /*16160*/  ENDCOLLECTIVE ;  /* 0x000000000000791b */ /* 0x01ffe20003800000 */
.L_x_1402:
[----:B------:R-:W-:Y:S05]  /*16170*/  BSYNC B0 ;  /* 0x0000000000007941 */ /* 0x000fea0003800000 */
.L_x_1401:
[----:B------:R-:W-:Y:S05]  /*16180*/  BRA `(.L_x_1403) ;  /* 0xffffffe400d47947 */ /* 0x000fea000383ffff */
.L_x_1358:
[----:B0-----:R0:W3:Y:S02]  /*16190*/  SYNCS.PHASECHK.TRANS64.TRYWAIT P0, [R0+URZ+0x30820], R3 ;  /* 0x03082003000075a7 */ /* 0x0010e4000800017f */
[----:B---3--:R-:W-:Y:S05]  /*161a0*/  @!P0 NANOSLEEP.SYNCS 0x989680 ;  /* 0x009896800000895d */ /* 0x008fea0003900000 */
[----:B------:R-:W3:Y:S02]  /*161b0*/  @!P0 SYNCS.PHASECHK.TRANS64 P0, [R0+URZ+0x30820], R3 ;  /* 0x03082003000085a7 */ /* 0x000ee4000800007f */
[----:B---3--:R-:W-:Y:S05]  /*161c0*/  @!P0 BRA `(.L_x_1358) ;  /* 0xfffffffc00f08947 */ /* 0x008fea000383ffff */
[----:B------:R-:W-:Y:S05]  /*161d0*/  BRA `(.L_x_1404) ;  /* 0xffffffe800207947 */ /* 0x000fea000383ffff */
.L_x_1359:
        /* <DEDUP_REMOVED lines=8> */
[----:B012---:R-:W-:Y:S05]  /*16260*/  WARPSYNC.COLLECTIVE R15, `(.L_x_1406) ;  /* 0x000000000f087348 */ /* 0x007fea0003c00000 */
[----:B------:R3:W4:Y:S02]  /*16270*/  SHFL.IDX P6, R14, R13, R12, R11 ;  /* 0x0000000c0d0e7389 */ /* 0x00072400000c000b */
[----:B01234-:R-:W-:Y:S01]  /*16280*/  ENDCOLLECTIVE ;  /* 0x000000000000791b */ /* 0x01ffe20003800000 */
.L_x_1406:
[----:B------:R-:W-:Y:S05]  /*16290*/  BSYNC B0 ;  /* 0x0000000000007941 */ /* 0x000fea0003800000 */
.L_x_1405:
[----:B------:R-:W-:Y:S05]  /*162a0*/  BRA `(.L_x_1407) ;  /* 0xffffffe800087947 */ /* 0x000fea000383ffff */
.L_x_1362:
[----:B------:R-:W-:Y:S01]  /*162b0*/  BSSY B1, `(.L_x_1408) ;  /* 0x0000006000017945 */ /* 0x000fe20003800000 */
[----:B------:R-:W-:-:S07]  /*162c0*/  IMAD.MOV.U32 R15, RZ, RZ, -0x1 ;  /* 0xffffffffff0f7424 */ /* 0x000fce00078e00ff */
[----:B0123--:R-:W-:Y:S05]  /*162d0*/  WARPSYNC.COLLECTIVE R15, `(.L_x_1409) ;  /* 0x000000000f0c7348 */ /* 0x00ffea0003c00000 */
[----:B------:R-:W-:Y:S02]  /*162e0*/  ELECT P6, UR62, PT ;  /* 0x00000000003e782f */ /* 0x000fe400038c0000 */
[----:B------:R-:W-:Y:S01]  /*162f0*/  MOV R14, UR62 ;  /* 0x0000003e000e7c02 */ /* 0x000fe20008000f00 */
[----:B0123--:R-:W-:Y:S10]  /*16300*/  ENDCOLLECTIVE ;  /* 0x000000000000791b */ /* 0x00fff40003800000 */
.L_x_1409:
[----:B------:R-:W-:Y:S05]  /*16310*/  BSYNC B1 ;  /* 0x0000000000017941 */ /* 0x000fea0003800000 */
.L_x_1408:
[----:B------:R-:W-:Y:S05]  /*16320*/  BRA `(.L_x_1410) ;  /* 0xffffffe800007947 */ /* 0x000fea000383ffff */
.L_x_1364:
[----:B0-----:R0:W3:Y:S02]  /*16330*/  SYNCS.PHASECHK.TRANS64.TRYWAIT P0, [R6+URZ], R5 ;  /* 0x00000005060075a7 */ /* 0x0010e4000800017f */
[----:B---3--:R-:W-:Y:S05]  /*16340*/  @!P0 NANOSLEEP.SYNCS 0x989680 ;  /* 0x009896800000895d */ /* 0x008fea0003900000 */
[----:B------:R-:W3:Y:S02]  /*16350*/  @!P0 SYNCS.PHASECHK.TRANS64 P0, [R6+URZ], R5 ;  /* 0x00000005060085a7 */ /* 0x000ee4000800007f */
[----:B---3--:R-:W-:Y:S05]  /*16360*/  @!P0 BRA `(.L_x_1364) ;  /* 0xfffffffc00f08947 */ /* 0x008fea000383ffff */
[----:B------:R-:W-:Y:S05]  /*16370*/  BRA `(.L_x_1411) ;  /* 0xffffffe800407947 */ /* 0x000fea000383ffff */
.L_x_1365:
[----:B---3--:R3:W4:Y:S02]  /*16380*/  SYNCS.PHASECHK.TRANS64.TRYWAIT P0, [R3+URZ], R2 ;  /* 0x00000002030075a7 */ /* 0x008724000800017f */
[----:B----4-:R-:W-:Y:S05]  /*16390*/  @!P0 NANOSLEEP.SYNCS 0x989680 ;  /* 0x009896800000895d */ /* 0x010fea0003900000 */
[----:B------:R-:W4:Y:S02]  /*163a0*/  @!P0 SYNCS.PHASECHK.TRANS64 P0, [R3+URZ], R2 ;  /* 0x00000002030085a7 */ /* 0x000f24000800007f */
[----:B----4-:R-:W-:Y:S05]  /*163b0*/  @!P0 BRA `(.L_x_1365) ;  /* 0xfffffffc00f08947 */ /* 0x010fea000383ffff */
[----:B------:R-:W-:Y:S05]  /*163c0*/  BRA `(.L_x_1412) ;  /* 0xffffffe800347947 */ /* 0x000fea000383ffff */
.L_x_1367:
[----:B---3--:R3:W4:Y:S02]  /*163d0*/  SYNCS.PHASECHK.TRANS64.TRYWAIT P0, [R18+URZ], R5 ;  /* 0x00000005120075a7 */ /* 0x008724000800017f */
[----:B----4-:R-:W-:Y:S05]  /*163e0*/  @!P0 NANOSLEEP.SYNCS 0x989680 ;  /* 0x009896800000895d */ /* 0x010fea0003900000 */
[----:B------:R-:W4:Y:S02]  /*163f0*/  @!P0 SYNCS.PHASECHK.TRANS64 P0, [R18+URZ], R5 ;  /* 0x00000005120085a7 */ /* 0x000f24000800007f */
[----:B----4-:R-:W-:Y:S05]  /*16400*/  @!P0 BRA `(.L_x_1367) ;  /* 0xfffffffc00f08947 */ /* 0x010fea000383ffff */
[----:B------:R-:W-:Y:S05]  /*16410*/  BRA `(.L_x_1413) ;  /* 0xffffffe800387947 */ /* 0x000fea000383ffff */
.L_x_1414:
        /* <DEDUP_REMOVED lines=14> */
.L_x_3428:


//--------------------- .text._ZN7cutlass13device_kernelIN5flash11enable_sm90INS1_16FlashAttnFwdSm90INS1_25CollectiveMainloopFwdSm90ILi2EN4cute5tupleIJNS5_1CILi1EEES8_S8_EEENS6_IJNS7_ILi128EEENS7_ILi64EEENS7_ILi256EEEEEELi256ENS_10bfloat16_tEfNS_4arch4Sm90ELb0ELb1ELb0ELb1ELb0ELb0ELb0ELb1ELb1ELb1ELb0ELb0EEENS1_21CollectiveEpilogueFwdINS6_IJSA_SC_SB_EEES9_SE_SG_Li256ELb1ELb1ELb0ELb0EEENS1_36VarlenDynamicPersistentTileSchedulerILi128ELi64ELi256ELi128ELb0ELb1ELb1ELb1ELb0ELb1EEEEEEEEEvNT_6ParamsE --------------------------
	.section	.text._ZN7cutlass13device_kernelIN5flash11enable_sm90INS1_16FlashAttnFwdSm90INS1_25CollectiveMainloopFwdSm90ILi2EN4cute5tupleIJNS5_1CILi1EEES8_S8_EEENS6_IJNS7_ILi128EEENS7_ILi64EEENS7_ILi256EEEEEELi256ENS_10bfloat16_tEfNS_4arch4Sm90ELb0ELb1ELb0ELb1ELb0ELb0ELb0ELb1ELb1ELb1ELb0ELb0EEENS1_21CollectiveEpilogueFwdINS6_IJSA_SC_SB_EEES9_SE_SG_Li256ELb1ELb1ELb0ELb0EEENS1_36VarlenDynamicPersistentTileSchedulerILi128ELi64ELi256ELi128ELb0ELb1ELb1ELb1ELb0ELb1EEEEEEEEEvNT_6ParamsE,"ax",@progbits
	.align	128
.text._ZN7cutlass13device_kernelIN5flash11enable_sm90INS1_16FlashAttnFwdSm90INS1_25CollectiveMainloopFwdSm90ILi2EN4cute5tupleIJNS5_1CILi1EEES8_S8_EEENS6_IJNS7_ILi128EEENS7_ILi64EEENS7_ILi256EEEEEELi256ENS_10bfloat16_tEfNS_4arch4Sm90ELb0ELb1ELb0ELb1ELb0ELb0ELb0ELb1ELb1ELb1ELb0ELb0EEENS1_21CollectiveEpilogueFwdINS6_IJSA_SC_SB_EEES9_SE_SG_Li256ELb1ELb1ELb0ELb0EEENS1_36VarlenDynamicPersistentTileSchedulerILi128ELi64ELi256ELi128ELb0ELb1ELb1ELb1ELb0ELb1EEEEEEEEEvNT_6ParamsE:
        .type           _ZN7cutlass13device_kernelIN5flash11enable_sm90INS1_16FlashAttnFwdSm90INS1_25CollectiveMainloopFwdSm90ILi2EN4cute5tupleIJNS5_1CILi1EEES8_S8_EEENS6_IJNS7_ILi128EEENS7_ILi64EEENS7_ILi256EEEEEELi256ENS_10bfloat16_tEfNS_4arch4Sm90ELb0ELb1ELb0ELb1ELb0ELb0ELb0ELb1ELb1ELb1ELb0ELb0EEENS1_21CollectiveEpilogueFwdINS6_IJSA_SC_SB_EEES9_SE_SG_Li256ELb1ELb1ELb0ELb0EEENS1_36VarlenDynamicPersistentTileSchedulerILi128ELi64ELi256ELi128ELb0ELb1ELb1ELb1ELb0ELb1EEEEEEEEEvNT_6ParamsE,@function
        .size           _ZN7cutlass13device_kernelIN5flash11enable_sm90INS1_16FlashAttnFwdSm90INS1_25CollectiveMainloopFwdSm90ILi2EN4cute5tupleIJNS5_1CILi1EEES8_S8_EEENS6_IJNS7_ILi128EEENS7_ILi64EEENS7_ILi256EEEEEELi256ENS_10bfloat16_tEfNS_4arch4Sm90ELb0ELb1ELb0ELb1ELb0ELb0ELb0ELb1ELb1ELb1ELb0ELb0EEENS1_21CollectiveEpilogueFwdINS6_IJSA_SC_SB_EEES9_SE_SG_Li256ELb1ELb1ELb0ELb0EEENS1_36VarlenDynamicPersistentTileSchedulerILi128ELi64ELi256ELi128ELb0ELb1ELb1ELb1ELb0ELb1EEEEEEEEEvNT_6ParamsE,(.L_x_3429 - _ZN7cutlass13device_kernelIN5flash11enable_sm90INS1_16FlashAttnFwdSm90INS1_25CollectiveMainloopFwdSm90ILi2EN4cute5tupleIJNS5_1CILi1EEES8_S8_EEENS6_IJNS7_ILi128EEENS7_ILi64EEENS7_ILi256EEEEEELi256ENS_10bfloat16_tEfNS_4arch4Sm90ELb0ELb1ELb0ELb1ELb0ELb0ELb0ELb1ELb1ELb1ELb0ELb0EEENS1_21CollectiveEpilogueFwdINS6_IJSA_SC_SB_EEES9_SE_SG_Li256ELb1ELb1ELb0ELb0EEENS1_36VarlenDynamicPersistentTileSchedulerILi128ELi64ELi256ELi128ELb0ELb1ELb1ELb1ELb0ELb1EEEEEEEEEvNT_6ParamsE)
        .other          _ZN7cutlass13device_kernelIN5flash11enable_sm90INS1_16FlashAttnFwdSm90INS1_25CollectiveMainloopFwdSm90ILi2EN4cute5tupleIJNS5_1CILi1EEES8_S8_EEENS6_IJNS7_ILi128EEENS7_ILi64EEENS7_ILi256EEEEEELi256ENS_10bfloat16_tEfNS_4arch4Sm90ELb0ELb1ELb0ELb1ELb0ELb0ELb0ELb1ELb1ELb1ELb0ELb0EEENS1_21CollectiveEpilogueFwdINS6_IJSA_SC_SB_EEES9_SE_SG_Li256ELb1ELb1ELb0ELb0EEENS1_36VarlenDynamicPersistentTileSchedulerILi128ELi64ELi256ELi128ELb0ELb1ELb1ELb1ELb0ELb1EEEEEEEEEvNT_6ParamsE,@"STO_CUDA_ENTRY STV_DEFAULT"
_ZN7cutlass13device_kernelIN5flash11enable_sm90INS1_16FlashAttnFwdSm90INS1_25CollectiveMainloopFwdSm90ILi2EN4cute5tupleIJNS5_1CILi1EEES8_S8_EEENS6_IJNS7_ILi128EEENS7_ILi64EEENS7_ILi256EEEEEELi256ENS_10bfloat16_tEfNS_4arch4Sm90ELb0ELb1ELb0ELb1ELb0ELb0ELb0ELb1ELb1ELb1ELb0ELb0EEENS1_21CollectiveEpilogueFwdINS6_IJSA_SC_SB_EEES9_SE_SG_Li256ELb1ELb1ELb0ELb0EEENS1_36VarlenDynamicPersistentTileSchedulerILi128ELi64ELi256ELi128ELb0ELb1ELb1ELb1ELb0ELb1EEEEEEEEEvNT_6ParamsE:
        /* <DEDUP_REMOVED lines=18> */
.L_x_1416:
[----:B------:R-:W-:Y:S05]  /*0120*/  BSYNC B0 ;  /* 0x0000000000007941 */ /* 0x000fea0003800000 */
.L_x_1415:
        /* <DEDUP_REMOVED lines=41> */
.L_x_1417:
        /* <DEDUP_REMOVED lines=22> */
.L_x_1418:
        /* <DEDUP_REMOVED lines=18> */
.L_x_1419:
        /* <DEDUP_REMOVED lines=22> */
.L_x_1420:
        /* <DEDUP_REMOVED lines=22> */
.L_x_1421:
        /* <DEDUP_REMOVED lines=8> */
.L_x_1423:
        /* <DEDUP_REMOVED lines=16> */
[----:B------:R-:W-:Y:S01]  /*0a80*/  UMOV UR38, URZ ;  /* 0x0000003f00267c82 */ /* 0x000fe20008000000 */
[----:B------:R-:W-:Y:S01]  /*0a90*/  R2UR UR5, R9 ;  /* 0x00000000090572ca */ /* 0x000fe200000e0000 */
[----:B------:R-:W0:Y:S01]  /*0aa0*/  S2R R0, SR_TID.X ;  /* 0x0000000000007919 */ /* 0x000e220000002100 */
[----:B------:R-:W-:Y:S01]  /*0ab0*/  R2UR UR7, R10 ;  /* 0x000000000a0772ca */ /* 0x000fe200000e0000 */
[----:B------:R-:W-:Y:S01]  /*0ac0*/  UMOV UR36, URZ ;  /* 0x0000003f00247c82 */ /* 0x000fe20008000000 */
[----:B0-----:R-:W-:-:S05]  /*0ad0*/  VIADD R217, R0, 0xffffff80 ;  /* 0xffffff8000d97836 */ /* 0x001fca0000000000 */
[----:B------:R-:W-:-:S04]  /*0ae0*/  SHF.R.S32.HI R0, RZ, 0x1f, R217 ;  /* 0x0000001fff007819 */ /* 0x000fc800000114d9 */
[CC--:B------:R-:W-:Y:S02]  /*0af0*/  LEA.HI R3, R0.reuse, R217.reuse, RZ, 0x4 ;  /* 0x000000d900037211 */ /* 0x0c0fe400078f20ff */
[CC--:B------:R-:W-:Y:S02]  /*0b00*/  LEA.HI R4, R0.reuse, R217.reuse, RZ, 0x5 ;  /* 0x000000d900047211 */ /* 0x0c0fe400078f28ff */
[----:B------:R-:W-:Y:S02]  /*0b10*/  SHF.R.S32.HI R6, RZ, 0x4, R3 ;  /* 0x00000004ff067819 */ /* 0x000fe40000011403 */
[----:B------:R-:W-:Y:S01]  /*0b20*/  LEA.HI R11, R0, R217, RZ, 0x2 ;  /* 0x000000d9000b7211 */ /* 0x000fe200078f10ff */
[----:B------:R-:W-:Y:S01]  /*0b30*/  IMAD.SHL.U32 R5, R4, 0x20, RZ ;  /* 0x0000002004057824 */ /* 0x000fe200078e00ff */
[C---:B------:R-:W-:Y:S02]  /*0b40*/  LOP3.LUT R4, R3.reuse, 0x3fffff0, RZ, 0xc0, !PT ;  /* 0x03fffff003047812 */ /* 0x040fe400078ec0ff */
[----:B------:R-:W-:-:S02]  /*0b50*/  LEA.HI R3, R3, R6, RZ, 0x1 ;  /* 0x0000000603037211 */ /* 0x000fc400078f08ff */
[----:B------:R-:W-:Y:S01]  /*0b60*/  LOP3.LUT R5, R5, 0xfffffc00, RZ, 0xc0, !PT ;  /* 0xfffffc0005057812 */ /* 0x000fe200078ec0ff */
[----:B------:R-:W-:Y:S01]  /*0b70*/  IMAD.IADD R4, R217, 0x1, -R4 ;  /* 0x00000001d9047824 */ /* 0x000fe200078e0a04 */
[----:B------:R-:W-:-:S03]  /*0b80*/  LOP3.LUT R3, R3, 0x1ffffffe, RZ, 0xc0, !PT ;  /* 0x1ffffffe03037812 */ /* 0x000fc600078ec0ff */
[----:B------:R-:W-:Y:S02]  /*0b90*/  IMAD R4, R4, 0x40, R5 ;  /* 0x0000004004047824 */ /* 0x000fe400078e0205 */
[----:B------:R-:W-:Y:S01]  /*0ba0*/  IMAD.IADD R3, R6, 0x1, -R3 ;  /* 0x0000000106037824 */ /* 0x000fe200078e0a03 */
[----:B------:R-:W-:-:S03]  /*0bb0*/  LOP3.LUT R6, R11, 0xfffffffc, RZ, 0xc0, !PT ;  /* 0xfffffffc0b067812 */ /* 0x000fc600078ec0ff */
[----:B------:R-:W-:Y:S02]  /*0bc0*/  IMAD R211, R3, 0x8, R4 ;  /* 0x0000000803d37824 */ /* 0x000fe400078e0204 */
[----:B------:R-:W-:Y:S01]  /*0bd0*/  IMAD.IADD R5, R217, 0x1, -R6 ;  /* 0x00000001d9057824 */ /* 0x000fe200078e0a06 */
[----:B--2---:R-:W-:Y:S02]  /*0be0*/  R2UR UR4, R2 ;  /* 0x00000000020472ca */ /* 0x004fe400000e0000 */
[CC--:B------:R-:W-:Y:S02]  /*0bf0*/  LEA.HI R2, R0.reuse, R217.reuse, RZ, 0x7 ;  /* 0x000000d900027211 */ /* 0x0c0fe400078f38ff */
[----:B------:R-:W-:Y:S02]  /*0c00*/  LEA.HI R0, R0, R217, RZ, 0x3 ;  /* 0x000000d900007211 */ /* 0x000fe400078f18ff */
[----:B------:R-:W-:Y:S02]  /*0c10*/  LOP3.LUT R208, R2, 0xffffff80, RZ, 0xc0, !PT ;  /* 0xffffff8002d07812 */ /* 0x000fe400078ec0ff */
[----:B------:R-:W-:-:S02]  /*0c20*/  SHF.R.S32.HI R209, RZ, 0x7, R2 ;  /* 0x00000007ffd17819 */ /* 0x000fc40000011402 */
[----:B------:R-:W-:Y:S01]  /*0c30*/  SHF.R.S32.HI R205, RZ, 0x3, R0 ;  /* 0x00000003ffcd7819 */ /* 0x000fe20000011400 */
[----:B------:R-:W-:Y:S01]  /*0c40*/  IMAD.IADD R208, R217, 0x1, -R208 ;  /* 0x00000001d9d07824 */ /* 0x000fe200078e0ad0 */
[----:B------:R-:W-:Y:S01]  /*0c50*/  LEA.HI R2, R2, R209, RZ, 0x1 ;  /* 0x000000d102027211 */ /* 0x000fe200078f08ff */
[----:B------:R-:W-:-:S03]  /*0c60*/  ULOP3.LUT UR8, UR4, 0x1, URZ, 0xfc, !UPT ;  /* 0x0000000104087892 */ /* 0x000fc6000f8efc3f */
[----:B------:R-:W-:Y:S01]  /*0c70*/  SHF.R.S32.HI R7, RZ, 0x1f, R208 ;  /* 0x0000001fff077819 */ /* 0x000fe200000114d0 */
[----:B------:R-:W-:Y:S01]  /*0c80*/  UMOV UR4, URZ ;  /* 0x0000003f00047c82 */ /* 0x000fe20008000000 */
[----:B------:R-:W-:Y:S01]  /*0c90*/  LOP3.LUT R6, R2, 0x3fffffe, RZ, 0xc0, !PT ;  /* 0x03fffffe02067812 */ /* 0x000fe200078ec0ff */
[----:B------:R-:W-:Y:S01]  /*0ca0*/  IMAD.U32 R212, RZ, RZ, UR8 ;  /* 0x00000008ffd47e24 */ /* 0x000fe2000f8e00ff */
[CC--:B------:R-:W-:Y:S01]  /*0cb0*/  LEA.HI R8, R7.reuse, R208.reuse, RZ, 0x2 ;  /* 0x000000d007087211 */ /* 0x0c0fe200078f10ff */
[----:B------:R-:W-:Y:S01]  /*0cc0*/  IMAD.U32 R207, RZ, RZ, UR4 ;  /* 0x00000004ffcf7e24 */ /* 0x000fe2000f8e00ff */
        /* <DEDUP_REMOVED lines=11> */
[----:B------:R-:W-:Y:S01]  /*0d80*/  IMAD.IADD R10, R9, 0x1, -R10 ;  /* 0x00000001090a7824 */ /* 0x000fe200078e0a0a */
[----:B------:R-:W-:Y:S01]  /*0d90*/  LEA.HI R9, R5, R5, RZ, 0x1 ;  /* 0x0000000505097211 */ /* 0x000fe200078f08ff */
[----:B------:R-:W-:Y:S01]  /*0da0*/  VIADD R201, R19, 0x40 ;  /* 0x0000004013c97836 */ /* 0x000fe20000000000 */
[----:B------:R-:W-:Y:S01]  /*0db0*/  SHF.R.S32.HI R216, RZ, 0x1f, R19 ;  /* 0x0000001fffd87819 */ /* 0x000fe20000011413 */
[----:B------:R-:W-:Y:S01]  /*0dc0*/  IMAD R7, R7, 0x10, R10 ;  /* 0x0000001007077824 */ /* 0x000fe200078e020a */
[----:B------:R-:W-:Y:S01]  /*0dd0*/  LOP3.LUT R10, R9, 0x1ffffffe, RZ, 0xc0, !PT ;  /* 0x1ffffffe090a7812 */ /* 0x000fe200078ec0ff */
[C---:B------:R-:W-:Y:S01]  /*0de0*/  VIADD R200, R19.reuse, 0x80 ;  /* 0x0000008013c87836 */ /* 0x040fe20000000000 */
[----:B------:R-:W-:Y:S01]  /*0df0*/  SHF.R.S32.HI R215, RZ, 0x1f, R201 ;  /* 0x0000001fffd77819 */ /* 0x000fe200000114c9 */
[----:B------:R-:W-:-:S02]  /*0e00*/  VIADD R202, R19, 0xc0 ;  /* 0x000000c013ca7836 */ /* 0x000fc40000000000 */
[----:B------:R-:W-:Y:S01]  /*0e10*/  IMAD.IADD R5, R5, 0x1, -R10 ;  /* 0x0000000105057824 */ /* 0x000fe200078e0a0a */
[----:B------:R-:W-:Y:S01]  /*0e20*/  SHF.R.S32.HI R214, RZ, 0x1f, R200 ;  /* 0x0000001fffd67819 */ /* 0x000fe200000114c8 */
[----:B------:R-:W-:Y:S01]  /*0e30*/  IMAD R210, R6, 0x40, R7 ;  /* 0x0000004006d27824 */ /* 0x000fe200078e0207 */
[----:B------:R-:W-:Y:S01]  /*0e40*/  SHF.R.S32.HI R213, RZ, 0x1f, R202 ;  /* 0x0000001fffd57819 */ /* 0x000fe200000114ca */
[----:B------:R-:W-:Y:S02]  /*0e50*/  IMAD.IADD R17, R208, 0x1, -R17 ;  /* 0x00000001d0117824 */ /* 0x000fe400078e0a11 */
[----:B------:R-:W-:-:S07]  /*0e60*/  IMAD R22, R5, 0x8, R210 ;  /* 0x0000000805167824 */ /* 0x000fce00078e02d2 */
.L_x_1523:
[----:B------:R-:W-:Y:S01]  /*0e70*/  ULDC.64 UR8, c[0x0][0xa28] ;  /* 0x00028a0000087ab9 */ /* 0x000fe20000000a00 */
[----:B------:R-:W-:Y:S01]  /*0e80*/  ULDC.64 UR12, c[0x0][0x208] ;  /* 0x00008200000c7ab9 */ /* 0x000fe20000000a00 */
[----:B------:R-:W-:Y:S01]  /*0e90*/  UISETP.NE.U32.AND UP0, UPT, UR8, URZ, UPT ;  /* 0x0000003f0800728c */ /* 0x000fe2000bf05070 */
[----:B------:R-:W-:-:S03]  /*0ea0*/  ULDC UR4, c[0x0][0x424] ;  /* 0x0001090000047ab9 */ /* 0x000fc60000000800 */
[----:B------:R-:W-:-:S03]  /*0eb0*/  UISETP.NE.AND.EX UP0, UPT, UR9, URZ, UPT, UP0 ;  /* 0x0000003f0900728c */ /* 0x000fc6000bf05300 */
[----:B------:R-:W-:Y:S02]  /*0ec0*/  ULDC.64 UR8, c[0x0][0xa18] ;  /* 0x0002860000087ab9 */ /* 0x000fe40000000a00 */
[----:B------:R-:W-:Y:S01]  /*0ed0*/  UISETP.NE.U32.AND UP1, UPT, UR8, URZ, UPT ;  /* 0x0000003f0800728c */ /* 0x000fe2000bf25070 */
[----:B------:R-:W-:-:S03]  /*0ee0*/  PLOP3.LUT P0, PT, PT, PT, UP0, 0x80, 0x0 ;  /* 0x000000000000781c */ /* 0x000fc60003f0f008 */
[----:B------:R-:W-:-:S03]  /*0ef0*/  UISETP.NE.AND.EX UP1, UPT, UR9, URZ, UPT, UP1 ;  /* 0x0000003f0900728c */ /* 0x000fc6000bf25310 */
[----:B------:R-:W-:Y:S02]  /*0f00*/  @UP0 ULDC.64 UR8, c[0x0][0xa28] ;  /* 0x00028a0000080ab9 */ /* 0x000fe40000000a00 */
[----:B------:R-:W-:Y:S01]  /*0f10*/  @UP0 UIMAD.WIDE UR8, UR6, 0x4, UR8 ;  /* 0x00000004060808a5 */ /* 0x000fe2000f8e0208 */
[----:B------:R-:W-:-:S05]  /*0f20*/  PLOP3.LUT P2, PT, PT, PT, UP1, 0x80, 0x0 ;  /* 0x000000000000781c */ /* 0x000fca0003f4f018 */
[----:B------:R-:W-:Y:S01]  /*0f30*/  @UP1 ULDC.64 UR10, c[0x0][0xa18] ;  /* 0x00028600000a1ab9 */ /* 0x000fe20000000a00 */
[----:B0-2-4-:R-:W-:Y:S02]  /*0f40*/  IMAD.U32 R2, RZ, RZ, UR8 ;  /* 0x00000008ff027e24 */ /* 0x015fe4000f8e00ff */
[----:B------:R-:W-:Y:S01]  /*0f50*/  IMAD.U32 R3, RZ, RZ, UR9 ;  /* 0x00000009ff037e24 */ /* 0x000fe2000f8e00ff */
[----:B------:R-:W-:-:S04]  /*0f60*/  @UP1 UIMAD.WIDE UR8, UR6, 0x4, UR10 ;  /* 0x00000004060818a5 */ /* 0x000fc8000f8e020a */
[----:B------:R-:W2:Y:S02]  /*0f70*/  @P0 LDG.E R2, desc[UR12][R2.64] ;  /* 0x0000000c02020981 */ /* 0x000ea4000c1e1900 */
[----:B------:R-:W-:Y:S02]  /*0f80*/  IMAD.U32 R4, RZ, RZ, UR8 ;  /* 0x00000008ff047e24 */ /* 0x000fe4000f8e00ff */
[----:B------:R-:W-:Y:S01]  /*0f90*/  IMAD.U32 R5, RZ, RZ, UR9 ;  /* 0x00000009ff057e24 */ /* 0x000fe2000f8e00ff */
[----:B------:R-:W-:-:S04]  /*0fa0*/  ULDC.64 UR8, c[0x0][0x418] ;  /* 0x0001060000087ab9 */ /* 0x000fc80000000a00 */
[----:B---3--:R-:W3:Y:S01]  /*0fb0*/  @P2 LDG.E R4, desc[UR12][R4.64] ;  /* 0x0000000c04042981 */ /* 0x008ee2000c1e1900 */
[----:B------:R-:W-:Y:S01]  /*0fc0*/  UISETP.NE.U32.AND UP0, UPT, UR8, URZ, UPT ;  /* 0x0000003f0800728c */ /* 0x000fe2000bf05070 */
[----:B------:R-:W-:Y:S01]  /*0fd0*/  IMAD.U32 R204, RZ, RZ, UR7 ;  /* 0x00000007ffcc7e24 */ /* 0x000fe2000f8e00ff */
[----:B------:R-:W-:Y:S01]  /*0fe0*/  UMOV UR60, URZ ;  /* 0x0000003f003c7c82 */ /* 0x000fe20008000000 */
[----:B------:R-:W-:Y:S01]  /*0ff0*/  ULDC UR39, c[0x0][0x288] ;  /* 0x0000a20000277ab9 */ /* 0x000fe20000000800 */
[----:B------:R-:W-:-:S03]  /*1000*/  UISETP.NE.AND.EX UP0, UPT, UR9, URZ, UPT, UP0 ;  /* 0x0000003f0900728c */ /* 0x000fc6000bf05300 */
[----:B------:R-:W-:Y:S01]  /*1010*/  ULDC.64 UR8, c[0x0][0xa20] ;  /* 0x0002880000087ab9 */ /* 0x000fe20000000a00 */
[----:B------:R-:W-:Y:S01]  /*1020*/  USEL UR4, UR4, 0x1, UP0 ;  /* 0x0000000104047887 */ /* 0x000fe20008000000 */
[----:B------:R-:W-:Y:S01]  /*1030*/  ISETP.NE.U32.AND P1, PT, RZ, UR8, PT ;  /* 0x00000008ff007c0c */ /* 0x000fe2000bf25070 */
[----:B------:R-:W-:Y:S02]  /*1040*/  ULDC UR8, c[0x0][0x2f0] ;  /* 0x0000bc0000087ab9 */ /* 0x000fe40000000800 */
[----:B------:R-:W-:Y:S01]  /*1050*/  UIMAD UR4, UR4, UR8, URZ ;  /* 0x00000008040472a4 */ /* 0x000fe2000f8e023f */
[----:B------:R-:W-:Y:S02]  /*1060*/  ISETP.NE.AND.EX P1, PT, RZ, UR9, PT, P1 ;  /* 0x00000009ff007c0c */ /* 0x000fe4000bf25310 */
[----:B--2---:R-:W-:Y:S02]  /*1070*/  @P0 R2UR UR60, R2 ;  /* 0x00000000023c02ca */ /* 0x004fe400000e0000 */
[----:B---3--:R-:W-:Y:S01]  /*1080*/  @P2 R2UR UR39, R4 ;  /* 0x00000000042722ca */ /* 0x008fe200000e0000 */
[----:B-1----:R-:W-:-:S14]  /*1090*/  @P2 BRA `(.L_x_1424) ;  /* 0x0000000000382947 */ /* 0x002fdc0003800000 */
[----:B------:R-:W-:Y:S02]  /*10a0*/  ULDC.64 UR8, c[0x0][0xa00] ;  /* 0x0002800000087ab9 */ /* 0x000fe40000000a00 */
[----:B------:R-:W-:-:S04]  /*10b0*/  ISETP.NE.U32.AND P0, PT, RZ, UR8, PT ;  /* 0x00000008ff007c0c */ /* 0x000fc8000bf05070 */
[----:B------:R-:W-:-:S13]  /*10c0*/  ISETP.NE.AND.EX P0, PT, RZ, UR9, PT, P0 ;  /* 0x00000009ff007c0c */ /* 0x000fda000bf05300 */
[----:B------:R-:W-:Y:S05]  /*10d0*/  @!P0 BRA `(.L_x_1424) ;  /* 0x0000000000288947 */ /* 0x000fea0003800000 */
[----:B------:R-:W-:Y:S01]  /*10e0*/  ULDC.64 UR8, c[0x0][0xa00] ;  /* 0x0002800000087ab9 */ /* 0x000fe20000000a00 */
[----:B------:R-:W-:Y:S01]  /*10f0*/  ULDC.64 UR10, c[0x0][0x208] ;  /* 0x00008200000a7ab9 */ /* 0x000fe20000000a00 */
        /* <DEDUP_REMOVED lines=8> */
.L_x_1424:
[----:B------:R-:W-:Y:S01]  /*1180*/  IMAD.U32 R206, RZ, RZ, UR6 ;  /* 0x00000006ffce7e24 */ /* 0x000fe2000f8e00ff */
[----:B------:R-:W-:Y:S06]  /*1190*/  @!P1 BRA `(.L_x_1425) ;  /* 0x0000000000209947 */ /* 0x000fec0003800000 */
[----:B------:R-:W-:Y:S01]  /*11a0*/  ULDC.64 UR8, c[0x0][0xa20] ;  /* 0x0002880000087ab9 */ /* 0x000fe20000000a00 */
[----:B------:R-:W-:Y:S01]  /*11b0*/  ULDC.64 UR10, c[0x0][0x208] ;  /* 0x00008200000a7ab9 */ /* 0x000fe20000000a00 */
[----:B------:R-:W-:-:S06]  /*11c0*/  UIMAD.WIDE UR6, UR6, 0x4, UR8 ;  /* 0x00000004060678a5 */ /* 0x000fcc000f8e0208 */
[----:B------:R-:W-:Y:S02]  /*11d0*/  IMAD.U32 R2, RZ, RZ, UR6 ;  /* 0x00000006ff027e24 */ /* 0x000fe4000f8e00ff */
[----:B------:R-:W-:-:S05]  /*11e0*/  IMAD.U32 R3, RZ, RZ, UR7 ;  /* 0x00000007ff037e24 */ /* 0x000fca000f8e00ff */
[----:B------:R-:W2:Y:S02]  /*11f0*/  LDG.E R2, desc[UR10][R2.64] ;  /* 0x0000000a02027981 */ /* 0x000ea4000c1e1900 */
[----:B--2---:R-:W-:Y:S01]  /*1200*/  R2UR UR4, R2 ;  /* 0x00000000020472ca */ /* 0x004fe200000e0000 */
[----:B------:R-:W-:-:S14]  /*1210*/  BRA `(.L_x_1426) ;  /* 0x0000000000387947 */ /* 0x000fdc0003800000 */
.L_x_1425:
        /* <DEDUP_REMOVED lines=14> */
.L_x_1426:
[----:B------:R-:W-:Y:S01]  /*1300*/  ULDC UR6, c[0x0][0x448] ;  /* 0x0001120000067ab9 */ /* 0x000fe20000000800 */
[----:B------:R-:W-:Y:S02]  /*1310*/  USHF.L.U32 UR61, UR5, 0x7, URZ ;  /* 0x00000007053d7899 */ /* 0x000fe4000800063f */
[----:B------:R-:W-:Y:S02]  /*1320*/  UISETP.NE.AND UP0, UPT, UR6, 0x1, UPT ;  /* 0x000000010600788c */ /* 0x000fe4000bf05270 */
[----:B------:R-:W-:Y:S02]  /*1330*/  UIADD3 UR8, UR61, 0x7f, URZ ;  /* 0x0000007f3d087890 */ /* 0x000fe4000fffe03f */
[----:B------:R-:W-:-:S03]  /*1340*/  UIADD3 UR60, -UR60, UR4, URZ ;  /* 0x000000043c3c7290 */ /* 0x000fc6000fffe13f */
[----:B------:R-:W-:Y:S01]  /*1350*/  ULDC.64 UR4, c[0x0][0x9e0] ;  /* 0x0002780000047ab9 */ /* 0x000fe20000000a00 */
[----:B------:R-:W-:Y:S02]  /*1360*/  UIADD3 UR9, UR60, 0x1, -UR39 ;  /* 0x000000013c097890 */ /* 0x000fe4000fffe827 */
[----:B------:R-:W-:Y:S01]  /*1370*/  UISETP.GE.AND UP1, UPT, UR5, 0x1, UPT ;  /* 0x000000010500788c */ /* 0x000fe2000bf26270 */
[----:B------:R-:W-:Y:S01]  /*1380*/  @UP0 ULDC UR6, c[0x0][0x44c] ;  /* 0x0001130000060ab9 */ /* 0x000fe20000000800 */
[----:B------:R-:W-:Y:S01]  /*1390*/  @UP0 ULDC UR10, c[0x0][0x450] ;  /* 0x00011400000a0ab9 */ /* 0x000fe20000000800 */
[----:B------:R-:W-:-:S03]  /*13a0*/  UIMAD.WIDE.U32 UR6, UR8, UR6, URZ ;  /* 0x00000006080672a5 */ /* 0x000fc6000f8e003f */
[----:B------:R-:W-:Y:S01]  /*13b0*/  PLOP3.LUT P1, PT, PT, PT, UP1, 0x80, 0x0 ;  /* 0x000000000000781c */ /* 0x000fe20003f2f018 */
[----:B------:R-:W-:-:S04]  /*13c0*/  @UP0 USHF.R.U32.HI UR8, URZ, UR10, UR7 ;  /* 0x0000000a3f080299 */ /* 0x000fc80008011607 */
[----:B------:R-:W-:-:S04]  /*13d0*/  UIADD3 UR8, UR9, UR8, URZ ;  /* 0x0000000809087290 */ /* 0x000fc8000fffe03f */
[----:B------:R-:W-:-:S06]  /*13e0*/  UIADD3 UR4, UR8, UR4, URZ ;  /* 0x0000000408047290 */ /* 0x000fcc000fffe03f */
        /* <DEDUP_REMOVED lines=12> */
.L_x_1428:
[----:B------:R-:W-:-:S11]  /*14b0*/  UISETP.NE.AND UP1, UPT, UR5, 0x1, UPT ;  /* 0x000000010500788c */ /* 0x000fd6000bf25270 */
[----:B------:R-:W-:Y:S02]  /*14c0*/  @UP1 ULDC.64 UR8, c[0x0][0x9e8] ;  /* 0x00027a0000081ab9 */ /* 0x000fe40000000a00 */
[----:B------:R-:W-:-:S04]  /*14d0*/  UIMAD.WIDE.U32 UR6, UR4, UR8, URZ ;  /* 0x00000008040672a5 */ /* 0x000fc8000f8e003f */
[----:B------:R-:W-:-:S12]  /*14e0*/  @UP1 USHF.R.U32.HI UR4, URZ, UR9, UR7 ;  /* 0x000000093f041299 */ /* 0x000fd80008011607 */
.L_x_1429:
[----:B------:R-:W-:-:S06]  /*14f0*/  UIMAD UR4, UR4, UR5, UR5 ;  /* 0x00000005040472a4 */ /* 0x000fcc000f8e0205 */
[----:B------:R-:W-:-:S07]  /*1500*/  VIMNMX R0, R0, UR4, PT ;  /* 0x0000000400007c48 */ /* 0x000fce000bfe0100 */
.L_x_1427:
[----:B------:R-:W-:Y:S01]  /*1510*/  UIADD3 UR4, UR60, 0x3f, URZ ;  /* 0x0000003f3c047890 */ /* 0x000fe2000fffe03f */
        /* <DEDUP_REMOVED lines=10> */
[----:B------:R-:W-:-:S02]  /*15c0*/  UIADD3 UR52, UR60, -UR39, URZ ;  /* 0x800000273c347290 */ /* 0x000fc4000fffe03f */
        /* <DEDUP_REMOVED lines=17> */
.L_x_1431:
[----:B------:R-:W-:-:S11]  /*16e0*/  UISETP.NE.AND UP0, UPT, UR5, 0x1, UPT ;  /* 0x000000010500788c */ /* 0x000fd6000bf05270 */
[----:B------:R-:W-:Y:S02]  /*16f0*/  @UP0 ULDC.64 UR10, c[0x0][0x9e8] ;  /* 0x00027a00000a0ab9 */ /* 0x000fe40000000a00 */
[----:B------:R-:W-:-:S04]  /*1700*/  UIMAD.WIDE.U32 UR6, UR4, UR10, URZ ;  /* 0x0000000a040672a5 */ /* 0x000fc8000f8e003f */
[----:B------:R-:W-:-:S12]  /*1710*/  @UP0 USHF.R.U32.HI UR4, URZ, UR11, UR7 ;  /* 0x0000000b3f040299 */ /* 0x000fd80008011607 */
.L_x_1432:
[----:B------:R-:W-:-:S04]  /*1720*/  UIMAD UR4, UR4, UR5, URZ ;  /* 0x00000005040472a4 */ /* 0x000fc8000f8e023f */
[----:B------:R-:W-:-:S04]  /*1730*/  UISETP.LT.AND UP0, UPT, UR9, UR4, UPT ;  /* 0x000000040900728c */ /* 0x000fc8000bf01270 */
[----:B------:R-:W-:-:S12]  /*1740*/  USEL UR9, UR9, UR4, !UP0 ;  /* 0x0000000409097287 */ /* 0x000fd8000c000000 */
.L_x_1430:
        /* <DEDUP_REMOVED lines=45> */
[----:B------:R-:W-:Y:S01]  /*1a20*/  CS2R R80, SRZ ;  /* 0x0000000000507805 */ /* 0x000fe2000001ff00 */
        /* <DEDUP_REMOVED lines=61> */
.L_x_1434:
        /* <DEDUP_REMOVED lines=11> */
.L_x_1667:
[----:B------:R-:W-:Y:S05]  /*1eb0*/  @!P0 BRA `(.L_x_1436) ;  /* 0x0000000000048947 */ /* 0x000fea0003800000 */
[----:B------:R-:W-:Y:S01]  /*1ec0*/  BPT.TRAP 0x1 ;  /* 0x000000040000795c */ /* 0x000fe20000300000 */
.L_x_1436:
[----:B------:R-:W-:Y:S02]  /*1ed0*/  IMAD.U32 R5, RZ, RZ, UR36 ;  /* 0x00000024ff057e24 */ /* 0x000fe4000f8e00ff */
[----:B0-----:R-:W-:-:S03]  /*1ee0*/  IMAD.U32 R0, RZ, RZ, UR38 ;  /* 0x00000026ff007e24 */ /* 0x001fc6000f8e00ff */
[----:B------:R-:W-:Y:S02]  /*1ef0*/  LEA R5, R5, UR37, 0x3 ;  /* 0x0000002505057c11 */ /* 0x000fe4000f8e18ff */
[----:B------:R-:W-:-:S04]  /*1f00*/  SHF.L.U32 R0, R0, 0x1f, RZ ;  /* 0x0000001f00007819 */ /* 0x000fc800000006ff */
[----:B------:R0:W1:Y:S01]  /*1f10*/  SYNCS.PHASECHK.TRANS64.TRYWAIT P2, [R5+URZ+0x30830], R0 ;  /* 0x03083000050075a7 */ /* 0x000062000804017f */
[----:B------:R-:W-:Y:S05]  /*1f20*/  @!P0 BRA `(.L_x_1437) ;  /* 0x0000000000048947 */ /* 0x000fea0003800000 */
[----:B------:R-:W-:Y:S01]  /*1f30*/  BPT.TRAP 0x1 ;  /* 0x000000040000795c */ /* 0x000fe20000300000 */
.L_x_1437:
[----:B------:R-:W2:Y:S02]  /*1f40*/  S2R R2, SR_TID.X ;  /* 0x0000000000027919 */ /* 0x000ea40000002100 */
[----:B--2---:R-:W-:Y:S01]  /*1f50*/  LOP3.LUT P1, RZ, R2, 0x7f, RZ, 0xc0, !PT ;  /* 0x0000007f02ff7812 */ /* 0x004fe2000782c0ff */
[----:B-1----:R-:W-:-:S12]  /*1f60*/  @P2 BRA `(.L_x_1438) ;  /* 0x0000000000082947 */ /* 0x002fd80003800000 */
[----:B------:R-:W1:Y:S02]  /*1f70*/  SYNCS.PHASECHK.TRANS64.TRYWAIT P2, [R5+URZ+0x30830], R0 ;  /* 0x03083000050075a7 */ /* 0x000e64000804017f */
[----:B-1----:R-:W-:Y:S05]  /*1f80*/  @!P2 BRA `(.L_x_1439) ;  /* 0x0000014c00d8a947 */ /* 0x002fea0003800000 */
.L_x_1438:
        /* <DEDUP_REMOVED lines=14> */
[----:B------:R-:W-:Y:S01]  /*2070*/  IMAD.MOV.U32 R2, RZ, RZ, R0 ;  /* 0x000000ffff027224 */ /* 0x000fe200078e0000 */
[----:B------:R-:W-:Y:S01]  /*2080*/  ULOP3.LUT UR4, UR40, 0x10000, URZ, 0xfc, !UPT ;  /* 0x0001000028047892 */ /* 0x000fe2000f8efc3f */
[----:B------:R-:W-:Y:S01]  /*2090*/  UMOV UR21, 0x40000040 ;  /* 0x4000004000157882 */ /* 0x000fe20000000000 */
[----:B------:R-:W-:-:S02]  /*20a0*/  UMOV UR23, 0x40000040 ;  /* 0x4000004000177882 */ /* 0x000fc40000000000 */
[----:B------:R-:W-:Y:S01]  /*20b0*/  IMAD.U32 R18, RZ, RZ, UR5 ;  /* 0x00000005ff127e24 */ /* 0x000fe2000f8e00ff */
[----:B------:R-:W-:Y:S02]  /*20c0*/  ULEA UR5, UR36, UR5, 0xb ;  /* 0x0000000524057291 */ /* 0x000fe4000f8e583f */
[----:B------:R-:W-:Y:S01]  /*20d0*/  UMOV UR8, UR4 ;  /* 0x0000000400087c82 */ /* 0x000fe20008000000 */
[----:B------:R-:W-:Y:S01]  /*20e0*/  UIADD3 UR6, UR4, 0x2, URZ ;  /* 0x0000000204067890 */ /* 0x000fe2000fffe03f */
[----:B------:R-:W-:Y:S01]  /*20f0*/  IMAD.U32 R14, RZ, RZ, UR8 ;  /* 0x00000008ff0e7e24 */ /* 0x000fe2000f8e00ff */
[----:B------:R-:W-:Y:S02]  /*2100*/  UIADD3 UR7, UR5, 0x2, URZ ;  /* 0x0000000205077890 */ /* 0x000fe4000fffe03f */
[----:B------:R-:W-:Y:S01]  /*2110*/  UMOV UR10, UR5 ;  /* 0x00000005000a7c82 */ /* 0x000fe20008000000 */
[----:B------:R-:W-:Y:S01]  /*2120*/  UIADD3 UR12, UR4, 0x404, URZ ;  /* 0x00000404040c7890 */ /* 0x000fe2000fffe03f */
        /* <DEDUP_REMOVED lines=9> */
[----:B------:R-:W-:-:S02]  /*21c0*/  UIADD3 UR14, UR5, 0x204, URZ ;  /* 0x00000204050e7890 */ /* 0x000fc4000fffe03f */
[----:B------:R-:W-:Y:S02]  /*21d0*/  UIADD3 UR16, UR4, 0x406, URZ ;  /* 0x0000040604107890 */ /* 0x000fe4000fffe03f */
[----:B------:R-:W-:Y:S02]  /*21e0*/  UIADD3 UR18, UR5, 0x206, URZ ;  /* 0x0000020605127890 */ /* 0x000fe4000fffe03f */
[----:B------:R-:W-:Y:S02]  /*21f0*/  UIADD3 UR20, UR4, 0x800, URZ ;  /* 0x0000080004147890 */ /* 0x000fe4000fffe03f */
[----:B------:R-:W-:Y:S02]  /*2200*/  UIADD3 UR22, UR5, 0x400, URZ ;  /* 0x0000040005167890 */ /* 0x000fe4000fffe03f */
        /* <DEDUP_REMOVED lines=78> */
[----:B------:R-:W-:Y:S01]  /*26f0*/  IMAD.MOV.U32 R3, RZ, RZ, -0x40 ;  /* 0xffffffc0ff037424 */ /* 0x000fe200078e00ff */
[C---:B------:R-:W-:Y:S02]  /*2700*/  LEA R5, R62.reuse, 0xffffffc0, 0x6 ;  /* 0xffffffc03e057811 */ /* 0x040fe400078e30ff */
[----:B------:R-:W-:Y:S01]  /*2710*/  @!P1 PRMT R0, RZ, 0x654, R0 ;  /* 0x00000654ff009816 */ /* 0x000fe20000000000 */
[----:B------:R-:W0:Y:S01]  /*2720*/  SHFL.IDX PT, R57, R2, RZ, 0x1c1f ;  /* 0x001c1fff02397589 */ /* 0x000e2200000e0000 */
[----:B------:R-:W-:-:S02]  /*2730*/  IMAD R16, R62, R3, 0x40 ;  /* 0x000000403e107424 */ /* 0x000fc400078e0203 */
[----:B------:R-:W-:Y:S02]  /*2740*/  IMAD.U32 R3, RZ, RZ, UR39 ;  /* 0x00000027ff037e24 */ /* 0x000fe4000f8e00ff */
[----:B------:R-:W-:-:S04]  /*2750*/  VIADD R4, R16, 0x1 ;  /* 0x0000000110047836 */ /* 0x000fc80000000000 */
[----:B------:R-:W-:-:S05]  /*2760*/  IMAD R4, R17, -0x2, R4 ;  /* 0xfffffffe11047824 */ /* 0x000fca00078e0204 */
[----:B------:R-:W-:-:S05]  /*2770*/  IADD3 R4, -R3, UR60, R4 ;  /* 0x0000003c03047c10 */ /* 0x000fca000fffe104 */
        /* <DEDUP_REMOVED lines=13> */
[----:B0-----:R-:W-:Y:S01]  /*2850*/  IMAD.IADD R3, R56, 0x1, R57 ;  /* 0x0000000138037824 */ /* 0x001fe200078e0239 */
        /* <DEDUP_REMOVED lines=26> */
[----:B0-----:R-:W-:-:S04]  /*2a00*/  VIADD R0, R16, UR60 ;  /* 0x0000003c10007c36 */ /* 0x001fc80008000000 */
[----:B------:R-:W-:-:S05]  /*2a10*/  IMAD R20, R17, -0x2, R0 ;  /* 0xfffffffe11147824 */ /* 0x000fca00078e0200 */
[----:B------:R-:W-:Y:S01]  /*2a20*/  VIADDMNMX R0, R57, R21, R20, PT ;  /* 0x0000001539007246 */ /* 0x000fe20003800114 */
[----:B------:R-:W-:Y:S06]  /*2a30*/  @P2 BRA `(.L_x_1440) ;  /* 0x00000000005c2947 */ /* 0x000fec0003800000 */
[----:B------:R-:W-:Y:S01]  /*2a40*/  IMAD.U32 R4, RZ, RZ, UR39 ;  /* 0x00000027ff047e24 */ /* 0x000fe2000f8e00ff */
[----:B------:R-:W-:Y:S04]  /*2a50*/  BSSY B0, `(.L_x_1441) ;  /* 0x0000011000007945 */ /* 0x000fe80003800000 */
[----:B------:R-:W-:-:S04]  /*2a60*/  IADD3 R4, -R4, UR60, R57 ;  /* 0x0000003c04047c10 */ /* 0x000fc8000fffe139 */
        /* <DEDUP_REMOVED lines=10> */
.L_x_1442:
[----:B------:R-:W-:-:S06]  /*2b10*/  UISETP.NE.AND UP2, UPT, UR7, 0x1, UPT ;  /* 0x000000010700788c */ /* 0x000fcc000bf45270 */
[----:B------:R-:W-:-:S05]  /*2b20*/  PLOP3.LUT P2, PT, PT, PT, UP2, 0x80, 0x0 ;  /* 0x000000000000781c */ /* 0x000fca0003f4f028 */
[----:B------:R-:W-:-:S08]  /*2b30*/  @UP2 ULDC.64 UR4, c[0x0][0x9e8] ;  /* 0x00027a0000042ab9 */ /* 0x000fd00000000a00 */
[----:B------:R-:W-:-:S05]  /*2b40*/  @P2 IMAD.HI.U32 R57, R4, UR4, RZ ;  /* 0x0000000404392c27 */ /* 0x000fca000f8e00ff */
[----:B------:R-:W-:-:S07]  /*2b50*/  @P2 SHF.R.U32.HI R4, RZ, UR5, R57 ;  /* 0x00000005ff042c19 */ /* 0x000fce0008011639 */
.L_x_1443:
[----:B------:R-:W-:Y:S05]  /*2b60*/  BSYNC B0 ;  /* 0x0000000000007941 */ /* 0x000fea0003800000 */
.L_x_1441:
[----:B------:R-:W-:-:S04]  /*2b70*/  IMAD R4, R4, UR7, -R5 ;  /* 0x0000000704047c24 */ /* 0x000fc8000f8e0a05 */
[----:B------:R-:W-:-:S05]  /*2b80*/  IMAD R4, R17, -0x2, R4 ;  /* 0xfffffffe11047824 */ /* 0x000fca00078e0204 */
[----:B------:R-:W-:Y:S02]  /*2b90*/  VIMNMX R3, R3, R4, !PT ;  /* 0x0000000403037248 */ /* 0x000fe40007fe0100 */
[----:B------:R-:W-:-:S07]  /*2ba0*/  VIADDMNMX R0, R4, UR7, R0, PT ;  /* 0x0000000704007c46 */ /* 0x000fce000b800100 */
.L_x_1440:
[C---:B------:R-:W-:Y:S01]  /*2bb0*/  ISETP.GE.AND P2, PT, R16.reuse, 0x2, PT ;  /* 0x000000021000780c */ /* 0x040fe20003f46270 */
[----:B------:R-:W0:Y:S01]  /*2bc0*/  SHFL.IDX PT, R73, R2, 0x1, 0x1c1f ;  /* 0x003c1f0002497f89 */ /* 0x000e2200000e0000 */
[C---:B------:R-:W-:Y:S02]  /*2bd0*/  ISETP.GE.AND P6, PT, R16.reuse, 0xa, PT ;  /* 0x0000000a1000780c */ /* 0x040fe40003fc6270 */
[----:B------:R-:W-:Y:S02]  /*2be0*/  ISETP.GT.AND P4, PT, R3, 0x1, !P2 ;  /* 0x000000010300780c */ /* 0x000fe40005784270 */
[----:B------:R-:W-:Y:S02]  /*2bf0*/  ISETP.GE.AND P3, PT, R16, 0x9, PT ;  /* 0x000000091000780c */ /* 0x000fe40003f66270 */
[----:B------:R-:W-:Y:S02]  /*2c00*/  ISETP.LT.OR P4, PT, R0, 0x2, P4 ;  /* 0x000000020000780c */ /* 0x000fe40002781670 */
[----:B------:R-:W-:-:S02]  /*2c10*/  P2R R58, PR, RZ, 0x40 ;  /* 0x00000040ff3a7803 */ /* 0x000fc40000000000 */
[----:B------:R-:W-:Y:S02]  /*2c20*/  FSEL R57, R25, -INF , !P4 ;  /* 0xff80000019397808 */ /* 0x000fe40006000000 */
[C---:B------:R-:W-:Y:S02]  /*2c30*/  ISETP.GT.AND P4, PT, R3.reuse, 0x9, !P6 ;  /* 0x000000090300780c */ /* 0x040fe40007784270 */
        /* <DEDUP_REMOVED lines=22> */
[----:B------:R-:W-:Y:S02]  /*2da0*/  ISETP.LT.OR P4, PT, R0, 0x1a, P4 ;  /* 0x0000001a0000780c */ /* 0x000fe40002781670 */
        /* <DEDUP_REMOVED lines=63> */
.L_x_1446:
[----:B------:R-:W-:-:S06]  /*31a0*/  UISETP.NE.AND UP2, UPT, UR7, 0x1, UPT ;  /* 0x000000010700788c */ /* 0x000fcc000bf45270 */
[----:B------:R-:W-:-:S05]  /*31b0*/  PLOP3.LUT P6, PT, PT, PT, UP2, 0x80, 0x0 ;  /* 0x000000000000781c */ /* 0x000fca0003fcf028 */
[----:B------:R-:W-:-:S08]  /*31c0*/  @UP2 ULDC.64 UR4, c[0x0][0x9e8] ;  /* 0x00027a0000042ab9 */ /* 0x000fd00000000a00 */
[----:B------:R-:W-:Y:S01]  /*31d0*/  @P6 IMAD.HI.U32 R20, R2, UR4, RZ ;  /* 0x0000000402146c27 */ /* 0x000fe2000f8e00ff */
[----:B------:R-:W-:-:S13]  /*31e0*/  PLOP3.LUT P6, PT, PT, PT, UP2, 0x80, 0x0 ;  /* 0x000000000000781c */ /* 0x000fda0003fcf028 */
[----:B------:R-:W-:-:S07]  /*31f0*/  @P6 SHF.R.U32.HI R2, RZ, UR5, R20 ;  /* 0x00000005ff026c19 */ /* 0x000fce0008011614 */
.L_x_1447:
[----:B------:R-:W-:Y:S05]  /*3200*/  BSYNC B0 ;  /* 0x0000000000007941 */ /* 0x000fea0003800000 */
.L_x_1445:
[----:B------:R-:W-:-:S04]  /*3210*/  IMAD R2, R2, UR7, -R5 ;  /* 0x0000000702027c24 */ /* 0x000fc8000f8e0a05 */
[----:B------:R-:W-:-:S05]  /*3220*/  IMAD R2, R17, -0x2, R2 ;  /* 0xfffffffe11027824 */ /* 0x000fca00078e0202 */
[----:B------:R-:W-:Y:S02]  /*3230*/  VIMNMX R3, R3, R2, !PT ;  /* 0x0000000203037248 */ /* 0x000fe40007fe0100 */
[----:B------:R-:W-:-:S07]  /*3240*/  VIADDMNMX R0, R2, UR7, R0, PT ;  /* 0x0000000702007c46 */ /* 0x000fce000b800100 */
.L_x_1444:
        /* <DEDUP_REMOVED lines=12> */
[----:B------:R-:W-:-:S02]  /*3310*/  FMNMX.FTZ R2, R29, R2, !PT ;  /* 0x000000021d027209 */ /* 0x000fc40007810000 */
[----:B------:R-:W-:Y:S01]  /*3320*/  ISETP.GT.AND P2, PT, R3, 0x9, !P2 ;  /* 0x000000090300780c */ /* 0x000fe20005744270 */
[----:B------:R-:W-:Y:S01]  /*3330*/  UIADD3 UR52, UR52, UR4, URZ ;  /* 0x0000000434347290 */ /* 0x000fe2000fffe03f */
[----:B------:R-:W-:Y:S02]  /*3340*/  FMNMX.FTZ R2, R61, R2, !PT ;  /* 0x000000023d027209 */ /* 0x000fe40007810000 */
[----:B------:R-:W-:Y:S01]  /*3350*/  ISETP.LT.OR P2, PT, R0, 0xa, P2 ;  /* 0x0000000a0000780c */ /* 0x000fe20001741670 */
[----:B------:R-:W-:Y:S01]  /*3360*/  UIADD3 UR6, UR52, UR6, URZ ;  /* 0x0000000634067290 */ /* 0x000fe2000fffe03f */
[----:B------:R-:W-:Y:S02]  /*3370*/  FMNMX.FTZ R2, R33, R2, !PT ;  /* 0x0000000221027209 */ /* 0x000fe40007810000 */
[----:B------:R-:W-:Y:S02]  /*3380*/  FSEL R31, R31, -INF , !P2 ;  /* 0xff8000001f1f7808 */ /* 0x000fe40005000000 */
[----:B------:R-:W-:-:S02]  /*3390*/  ISETP.NE.AND P2, PT, R28, RZ, PT ;  /* 0x000000ff1c00720c */ /* 0x000fc40003f45270 */
[----:B------:R-:W-:Y:S02]  /*33a0*/  FMNMX.FTZ R2, R63, R2, !PT ;  /* 0x000000023f027209 */ /* 0x000fe40007810000 */
[----:B------:R-:W-:Y:S02]  /*33b0*/  ISETP.GT.AND P2, PT, R3, 0x10, !P2 ;  /* 0x000000100300780c */ /* 0x000fe40005744270 */
[----:B------:R-:W-:Y:S02]  /*33c0*/  FMNMX.FTZ R2, R37, R2, !PT ;  /* 0x0000000225027209 */ /* 0x000fe40007810000 */
[----:B------:R-:W-:Y:S02]  /*33d0*/  ISETP.LT.OR P2, PT, R0, 0x11, P2 ;  /* 0x000000110000780c */ /* 0x000fe40001741670 */
[----:B------:R-:W-:Y:S02]  /*33e0*/  FMNMX.FTZ R2, R65, R2, !PT ;  /* 0x0000000241027209 */ /* 0x000fe40007810000 */
[----:B------:R-:W-:-:S02]  /*33f0*/  FSEL R34, R34, -INF , !P2 ;  /* 0xff80000022227808 */ /* 0x000fc40005000000 */
[----:B------:R-:W-:Y:S02]  /*3400*/  ISETP.NE.AND P2, PT, R32, RZ, PT ;  /* 0x000000ff2000720c */ /* 0x000fe40003f45270 */
[C---:B------:R-:W-:Y:S02]  /*3410*/  ISETP.GT.AND P3, PT, R3.reuse, 0x8, !P3 ;  /* 0x000000080300780c */ /* 0x040fe40005f64270 */
[----:B------:R-:W-:Y:S02]  /*3420*/  ISETP.GT.AND P2, PT, R3, 0x11, !P2 ;  /* 0x000000110300780c */ /* 0x000fe40005744270 */
[----:B------:R-:W-:Y:S02]  /*3430*/  FMNMX.FTZ R2, R41, R2, !PT ;  /* 0x0000000229027209 */ /* 0x000fe40007810000 */
[C---:B------:R-:W-:Y:S02]  /*3440*/  ISETP.LT.OR P2, PT, R0.reuse, 0x12, P2 ;  /* 0x000000120000780c */ /* 0x040fe40001741670 */
[----:B------:R-:W-:-:S02]  /*3450*/  ISETP.LT.OR P3, PT, R0, 0x9, P3 ;  /* 0x000000090000780c */ /* 0x000fc40001f61670 */
[----:B------:R-:W-:Y:S02]  /*3460*/  FSEL R35, R35, -INF , !P2 ;  /* 0xff80000023237808 */ /* 0x000fe40005000000 */
[----:B------:R-:W-:Y:S02]  /*3470*/  ISETP.NE.AND P2, PT, R60, RZ, PT ;  /* 0x000000ff3c00720c */ /* 0x000fe40003f45270 */
[----:B------:R-:W-:Y:S02]  /*3480*/  FMNMX.FTZ R2, R67, R2, !PT ;  /* 0x0000000243027209 */ /* 0x000fe40007810000 */
[----:B------:R-:W-:Y:S02]  /*3490*/  ISETP.GT.AND P2, PT, R3, 0x18, !P2 ;  /* 0x000000180300780c */ /* 0x000fe40005744270 */
[----:B------:R-:W-:Y:S02]  /*34a0*/  FSEL R30, R30, -INF , !P3 ;  /* 0xff8000001e1e7808 */ /* 0x000fe40005800000 */
[----:B------:R-:W-:-:S02]  /*34b0*/  ISETP.LT.OR P2, PT, R0, 0x19, P2 ;  /* 0x000000190000780c */ /* 0x000fc40001741670 */
[----:B------:R-:W-:Y:S02]  /*34c0*/  FMNMX.FTZ R2, R45, R2, !PT ;  /* 0x000000022d027209 */ /* 0x000fe40007810000 */
[----:B------:R-:W-:Y:S02]  /*34d0*/  FSEL R38, R38, -INF , !P2 ;  /* 0xff80000026267808 */ /* 0x000fe40005000000 */
[----:B------:R-:W-:Y:S02]  /*34e0*/  ISETP.NE.AND P2, PT, R36, RZ, PT ;  /* 0x000000ff2400720c */ /* 0x000fe40003f45270 */
[----:B------:R-:W-:Y:S02]  /*34f0*/  ISETP.NE.AND P3, PT, R66, RZ, PT ;  /* 0x000000ff4200720c */ /* 0x000fe40003f65270 */
[----:B------:R-:W-:Y:S02]  /*3500*/  ISETP.GT.AND P2, PT, R3, 0x19, !P2 ;  /* 0x000000190300780c */ /* 0x000fe40005744270 */
[----:B------:R-:W-:-:S02]  /*3510*/  FMNMX.FTZ R2, R69, R2, !PT ;  /* 0x0000000245027209 */ /* 0x000fc40007810000 */
[----:B------:R-:W-:Y:S02]  /*3520*/  ISETP.LT.OR P2, PT, R0, 0x1a, P2 ;  /* 0x0000001a0000780c */ /* 0x000fe40001741670 */
[----:B------:R-:W-:Y:S02]  /*3530*/  FMNMX.FTZ R2, R49, R2, !PT ;  /* 0x0000000231027209 */ /* 0x000fe40007810000 */
[----:B------:R-:W-:Y:S02]  /*3540*/  FSEL R39, R39, -INF , !P2 ;  /* 0xff80000027277808 */ /* 0x000fe40005000000 */
[----:B------:R-:W-:Y:S02]  /*3550*/  ISETP.NE.AND P2, PT, R64, RZ, PT ;  /* 0x000000ff4000720c */ /* 0x000fe40003f45270 */
[----:B------:R-:W-:Y:S02]  /*3560*/  ISETP.NE.AND P6, PT, R4, RZ, PT ;  /* 0x000000ff0400720c */ /* 0x000fe40003fc5270 */
[----:B------:R-:W-:-:S02]  /*3570*/  ISETP.GT.AND P2, PT, R3, 0x20, !P2 ;  /* 0x000000200300780c */ /* 0x000fc40005744270 */
[----:B------:R-:W-:Y:S02]  /*3580*/  FMNMX.FTZ R2, R71, R2, !PT ;  /* 0x0000000247027209 */ /* 0x000fe40007810000 */
[----:B------:R-:W-:Y:S02]  /*3590*/  ISETP.LT.OR P2, PT, R0, 0x21, P2 ;  /* 0x000000210000780c */ /* 0x000fe40001741670 */
[C---:B------:R-:W-:Y:S02]  /*35a0*/  ISETP.GT.AND P4, PT, R3.reuse, 0x31, !P4 ;  /* 0x000000310300780c */ /* 0x040fe40006784270 */
[----:B------:R-:W-:Y:S02]  /*35b0*/  FSEL R42, R42, -INF , !P2 ;  /* 0xff8000002a2a7808 */ /* 0x000fe40005000000 */
[----:B------:R-:W-:Y:S02]  /*35c0*/  ISETP.NE.AND P2, PT, R40, RZ, PT ;  /* 0x000000ff2800720c */ /* 0x000fe40003f45270 */
[----:B------:R-:W-:-:S02]  /*35d0*/  ISETP.GT.AND P5, PT, R3, 0x38, !P5 ;  /* 0x000000380300780c */ /* 0x000fc40006fa4270 */
[----:B------:R-:W-:Y:S02]  /*35e0*/  ISETP.GT.AND P2, PT, R3, 0x21, !P2 ;  /* 0x000000210300780c */ /* 0x000fe40005744270 */
[C---:B------:R-:W-:Y:S02]  /*35f0*/  ISETP.LT.OR P4, PT, R0.reuse, 0x32, P4 ;  /* 0x000000320000780c */ /* 0x040fe40002781670 */
[C---:B------:R-:W-:Y:S02]  /*3600*/  ISETP.LT.OR P2, PT, R0.reuse, 0x22, P2 ;  /* 0x000000220000780c */ /* 0x040fe40001741670 */
[----:B------:R-:W-:Y:S02]  /*3610*/  ISETP.LT.OR P5, PT, R0, 0x39, P5 ;  /* 0x000000390000780c */ /* 0x000fe40002fa1670 */
[----:B------:R-:W-:Y:S02]  /*3620*/  FSEL R43, R43, -INF , !P2 ;  /* 0xff8000002b2b7808 */ /* 0x000fe40005000000 */
[----:B------:R-:W-:-:S02]  /*3630*/  ISETP.GT.AND P2, PT, R3, 0x28, !P3 ;  /* 0x000000280300780c */ /* 0x000fc40005f44270 */
[----:B------:R-:W-:Y:S02]  /*3640*/  ISETP.NE.AND P3, PT, R68, RZ, PT ;  /* 0x000000ff4400720c */ /* 0x000fe40003f65270 */
[----:B------:R-:W-:Y:S02]  /*3650*/  ISETP.LT.OR P2, PT, R0, 0x29, P2 ;  /* 0x000000290000780c */ /* 0x000fe40001741670 */
[C---:B------:R-:W-:Y:S02]  /*3660*/  ISETP.GT.AND P3, PT, R3.reuse, 0x30, !P3 ;  /* 0x000000300300780c */ /* 0x040fe40005f64270 */
[----:B------:R-:W-:Y:S02]  /*3670*/  FSEL R46, R46, -INF , !P2 ;  /* 0xff8000002e2e7808 */ /* 0x000fe40005000000 */
[----:B------:R-:W-:Y:S02]  /*3680*/  ISETP.GT.AND P2, PT, R3, RZ, !P6 ;  /* 0x000000ff0300720c */ /* 0x000fe40007744270 */
[----:B------:R-:W-:-:S02]  /*3690*/  ISETP.NE.AND P6, PT, R16, RZ, PT ;  /* 0x000000ff1000720c */ /* 0x000fc40003fc5270 */
[----:B------:R-:W-:Y:S02]  /*36a0*/  FMNMX.FTZ R16, R53, R2, !PT ;  /* 0x0000000235107209 */ /* 0x000fe40007810000 */
[C---:B------:R-:W-:Y:S02]  /*36b0*/  ISETP.LT.OR P2, PT, R0.reuse, 0x1, P2 ;  /* 0x000000010000780c */ /* 0x040fe40001741670 */
[----:B------:R-:W-:Y:S01]  /*36c0*/  ISETP.LT.OR P3, PT, R0, 0x31, P3 ;  /* 0x000000310000780c */ /* 0x000fe20001f61670 */
[----:B------:R-:W0:Y:S01]  /*36d0*/  SHFL.BFLY PT, R5, R16, 0x2, 0x1f ;  /* 0x0c401f0010057f89 */ /* 0x000e2200000e0000 */
[----:B------:R-:W-:Y:S02]  /*36e0*/  FSEL R26, R26, -INF , !P2 ;  /* 0xff8000001a1a7808 */ /* 0x000fe40005000000 */
[----:B------:R-:W-:Y:S02]  /*36f0*/  ISETP.NE.AND P2, PT, R44, RZ, PT ;  /* 0x000000ff2c00720c */ /* 0x000fe40003f45270 */
[----:B------:R-:W-:-:S02]  /*3700*/  FSEL R50, R50, -INF , !P3 ;  /* 0xff80000032327808 */ /* 0x000fc40005800000 */
[----:B------:R-:W-:Y:S02]  /*3710*/  ISETP.GT.AND P2, PT, R3, 0x29, !P2 ;  /* 0x000000290300780c */ /* 0x000fe40005744270 */
[----:B------:R-:W-:Y:S02]  /*3720*/  FSEL R51, R51, -INF , !P4 ;  /* 0xff80000033337808 */ /* 0x000fe40006000000 */
[----:B------:R-:W-:Y:S02]  /*3730*/  ISETP.LT.OR P2, PT, R0, 0x2a, P2 ;  /* 0x0000002a0000780c */ /* 0x000fe40001741670 */
[----:B------:R-:W-:Y:S02]  /*3740*/  FSEL R54, R54, -INF , !P5 ;  /* 0xff80000036367808 */ /* 0x000fe40006800000 */
[----:B------:R-:W-:Y:S02]  /*3750*/  FSEL R47, R47, -INF , !P2 ;  /* 0xff8000002f2f7808 */ /* 0x000fe40005000000 */
[----:B0-----:R-:W-:-:S02]  /*3760*/  FMNMX.FTZ R20, R16, R5, !PT ;  /* 0x0000000510147209 */ /* 0x001fc40007810000 */
[----:B------:R-:W-:-:S03]  /*3770*/  FMNMX.FTZ R5, R26, R27, !PT ;  /* 0x0000001b1a057209 */ /* 0x000fc60007810000 */
[----:B------:R-:W0:Y:S01]  /*3780*/  SHFL.BFLY PT, R21, R20, 0x1, 0x1f ;  /* 0x0c201f0014157f89 */ /* 0x000e2200000e0000 */
[----:B------:R-:W-:-:S04]  /*3790*/  FMNMX.FTZ R2, R30, R5, !PT ;  /* 0x000000051e027209 */ /* 0x000fc80007810000 */
[----:B------:R-:W-:-:S04]  /*37a0*/  FMNMX.FTZ R5, R31, R2, !PT ;  /* 0x000000021f057209 */ /* 0x000fc80007810000 */
[----:B------:R-:W-:-:S04]  /*37b0*/  FMNMX.FTZ R2, R34, R5, !PT ;  /* 0x0000000522027209 */ /* 0x000fc80007810000 */
[----:B------:R-:W-:-:S04]  /*37c0*/  FMNMX.FTZ R5, R35, R2, !PT ;  /* 0x0000000223057209 */ /* 0x000fc80007810000 */
[----:B------:R-:W-:-:S04]  /*37d0*/  FMNMX.FTZ R2, R38, R5, !PT ;  /* 0x0000000526027209 */ /* 0x000fc80007810000 */
[----:B------:R-:W-:Y:S02]  /*37e0*/  FMNMX.FTZ R5, R39, R2, !PT ;  /* 0x0000000227057209 */ /* 0x000fe40007810000 */
[----:B0-----:R-:W-:Y:S02]  /*37f0*/  FMNMX.FTZ R4, R20, R21, !PT ;  /* 0x0000001514047209 */ /* 0x001fe40007810000 */
[----:B------:R-:W-:Y:S02]  /*3800*/  FMNMX.FTZ R2, R42, R5, !PT ;  /* 0x000000052a027209 */ /* 0x000fe40007810000 */
[C---:B------:R-:W-:Y:S01]  /*3810*/  FSETP.NEU.FTZ.AND P2, PT, R4.reuse, -INF , PT ;  /* 0xff8000000400780b */ /* 0x040fe20003f5d000 */
[----:B------:R-:W-:Y:S01]  /*3820*/  FMUL.FTZ R16, R4, UR5 ;  /* 0x0000000504107c20 */ /* 0x000fe20008410000 */
[----:B------:R-:W-:-:S04]  /*3830*/  FMNMX.FTZ R5, R43, R2, !PT ;  /* 0x000000022b057209 */ /* 0x000fc80007810000 */
        /* <DEDUP_REMOVED lines=13> */
[--C-:B------:R-:W-:Y:S01]  /*3910*/  FFMA.FTZ R25, R33, UR5, -R16.reuse ;  /* 0x0000000521197c23 */ /* 0x100fe20008010810 */
        /* <DEDUP_REMOVED lines=17> */
[----:B------:R-:W-:-:S03]  /*3a30*/  FFMA.FTZ R41, R49, UR5, -R16 ;  /* 0x0000000531297c23 */ /* 0x000fc60008010810 */
[----:B------:R-:W0:Y:S01]  /*3a40*/  MUFU.EX2 R25, R25 ;  /* 0x0000001900197308 */ /* 0x000e220000000800 */
[----:B------:R-:W-:Y:S01]  /*3a50*/  FADD.FTZ R49, R20, R5 ;  /* 0x0000000514317221 */ /* 0x000fe20000010000 */
[----:B------:R-:W1:Y:S06]  /*3a60*/  SHFL.BFLY PT, R3, R2, 0x1, 0x1f ;  /* 0x0c201f0002037f89 */ /* 0x000e6c00000e0000 */
[----:B------:R2:W-:Y:S08]  /*3a70*/  MUFU.EX2 R33, R0 ;  /* 0x0000000000217308 */ /* 0x0005f00000000800 */
[----:B------:R-:W3:Y:S01]  /*3a80*/  MUFU.EX2 R28, R28 ;  /* 0x0000001c001c7308 */ /* 0x000ee20000000800 */
[----:B0-----:R-:W-:-:S07]  /*3a90*/  F2FP.BF16.F32.PACK_AB R192, R25, R24 ;  /* 0x0000001819c0723e */ /* 0x001fce00000010ff */
[----:B------:R-:W0:Y:S01]  /*3aa0*/  MUFU.EX2 R29, R29 ;  /* 0x0000001d001d7308 */ /* 0x000e220000000800 */
[----:B-1----:R-:W-:Y:S01]  /*3ab0*/  FMNMX.FTZ R3, R2, R3, !PT ;  /* 0x0000000302037209 */ /* 0x002fe20007810000 */
[--C-:B------:R-:W-:Y:S01]  /*3ac0*/  FFMA.FTZ R2, R71, UR5, -R16.reuse ;  /* 0x0000000547027c23 */ /* 0x100fe20008010810 */
[----:B------:R-:W-:Y:S02]  /*3ad0*/  FFMA.FTZ R16, R53, UR5, -R16 ;  /* 0x0000000535107c23 */ /* 0x000fe40008010810 */
[C---:B------:R-:W-:Y:S01]  /*3ae0*/  FSETP.NEU.FTZ.AND P2, PT, R3.reuse, -INF , PT ;  /* 0xff8000000300780b */ /* 0x040fe20003f5d000 */
[----:B--2---:R-:W-:Y:S02]  /*3af0*/  FMUL.FTZ R0, R3, UR5 ;  /* 0x0000000503007c20 */ /* 0x004fe40008410000 */
[----:B------:R1:W-:Y:S03]  /*3b00*/  MUFU.EX2 R45, R16 ;  /* 0x00000010002d7308 */ /* 0x0003e60000000800 */
[----:B------:R-:W-:-:S02]  /*3b10*/  FSEL R0, R0, RZ, P2 ;  /* 0x000000ff00007208 */ /* 0x000fc40001000000 */
[----:B------:R-:W-:-:S03]  /*3b20*/  PLOP3.LUT P2, PT, PT, PT, UP1, 0x40, 0x0 ;  /* 0x000000000000781c */ /* 0x000fc60003f4e818 */
[----:B------:R-:W2:Y:S01]  /*3b30*/  MUFU.EX2 R32, R32 ;  /* 0x0000002000207308 */ /* 0x000ea20000000800 */
[--C-:B------:R-:W-:Y:S01]  /*3b40*/  FFMA.FTZ R26, R26, UR5, -R0.reuse ;  /* 0x000000051a1a7c23 */ /* 0x100fe20008010800 */
[--C-:B------:R-:W-:Y:S01]  /*3b50*/  FFMA.FTZ R27, R27, UR5, -R0.reuse ;  /* 0x000000051b1b7c23 */ /* 0x100fe20008010800 */
[--C-:B------:R-:W-:Y:S01]  /*3b60*/  FFMA.FTZ R30, R30, UR5, -R0.reuse ;  /* 0x000000051e1e7c23 */ /* 0x100fe20008010800 */
[----:B-1----:R-:W-:Y:S01]  /*3b70*/  FADD.FTZ R16, R198, R49 ;  /* 0x00000031c6107221 */ /* 0x002fe20000010000 */
[--C-:B------:R-:W-:Y:S01]  /*3b80*/  FFMA.FTZ R31, R31, UR5, -R0.reuse ;  /* 0x000000051f1f7c23 */ /* 0x100fe20008010800 */
        /* <DEDUP_REMOVED lines=16> */
[----:B------:R-:W-:Y:S01]  /*3c90*/  FFMA.FTZ R54, R54, UR5, -R0 ;  /* 0x0000000536367c23 */ /* 0x000fe20008010800 */
[----:B------:R-:W-:Y:S01]  /*3ca0*/  F2FP.BF16.F32.PACK_AB R198, R21, R198 ;  /* 0x000000c615c6723e */ /* 0x000fe200000010ff */
[----:B------:R-:W3:Y:S01]  /*3cb0*/  MUFU.EX2 R30, R30 ;  /* 0x0000001e001e7308 */ /* 0x000ee20000000800 */
[----:B0-----:R-:W-:Y:S01]  /*3cc0*/  FADD.FTZ R53, R29, R16 ;  /* 0x000000101d357221 */ /* 0x001fe20000010000 */
[----:B------:R-:W-:Y:S01]  /*3cd0*/  FFMA.FTZ R0, R55, UR5, -R0 ;  /* 0x0000000537007c23 */ /* 0x000fe20008010800 */
[----:B------:R-:W-:-:S02]  /*3ce0*/  F2FP.BF16.F32.PACK_AB R194, R29, R28 ;  /* 0x0000001c1dc2723e */ /* 0x000fc400000010ff */
[----:B--2---:R-:W-:Y:S01]  /*3cf0*/  FADD.FTZ R44, R32, R53 ;  /* 0x00000035202c7221 */ /* 0x004fe20000010000 */
[C---:B------:R-:W-:Y:S02]  /*3d00*/  F2FP.BF16.F32.PACK_AB R188, R33.reuse, R32 ;  /* 0x0000002021bc723e */ /* 0x040fe400000010ff */
[----:B------:R-:W0:Y:S01]  /*3d10*/  MUFU.EX2 R31, R31 ;  /* 0x0000001f001f7308 */ /* 0x000e220000000800 */
[----:B-1----:R-:W-:Y:S01]  /*3d20*/  FADD.FTZ R49, R26, R27 ;  /* 0x0000001b1a317221 */ /* 0x002fe20000010000 */
[----:B------:R-:W-:Y:S01]  /*3d30*/  FADD.FTZ R53, R33, R44 ;  /* 0x0000002c21357221 */ /* 0x000fe20000010000 */
[----:B------:R-:W-:-:S05]  /*3d40*/  F2FP.BF16.F32.PACK_AB R197, R27, R26 ;  /* 0x0000001a1bc5723e */ /* 0x000fca00000010ff */
[----:B------:R-:W1:Y:S01]  /*3d50*/  MUFU.EX2 R34, R34 ;  /* 0x0000002200227308 */ /* 0x000e620000000800 */
[----:B---3--:R-:W-:-:S07]  /*3d60*/  FADD.FTZ R16, R30, R49 ;  /* 0x000000311e107221 */ /* 0x008fce0000010000 */
        /* <DEDUP_REMOVED lines=9> */
[----:B0-----:R-:W-:-:S07]  /*3e00*/  FADD.FTZ R44, R36, R53 ;  /* 0x00000035242c7221 */ /* 0x001fce0000010000 */
[----:B------:R-:W0:Y:S01]  /*3e10*/  MUFU.EX2 R39, R39 ;  /* 0x0000002700277308 */ /* 0x000e220000000800 */
[----:B-1----:R-:W-:-:S07]  /*3e20*/  FADD.FTZ R16, R38, R5 ;  /* 0x0000000526107221 */ /* 0x002fce0000010000 */
[----:B------:R-:W1:Y:S01]  /*3e30*/  MUFU.EX2 R40, R40 ;  /* 0x0000002800287308 */ /* 0x000e620000000800 */
[C---:B--2---:R-:W-:Y:S01]  /*3e40*/  FADD.FTZ R49, R37.reuse, R44 ;  /* 0x0000002c25317221 */ /* 0x044fe20000010000 */
[----:B------:R-:W-:-:S06]  /*3e50*/  F2FP.BF16.F32.PACK_AB R190, R37, R36 ;  /* 0x0000002425be723e */ /* 0x000fcc00000010ff */
        /* <DEDUP_REMOVED lines=14> */
[----:B--2---:R-:W-:Y:S01]  /*3f40*/  FADD.FTZ R20, R2, R21 ;  /* 0x0000001502147221 */ /* 0x004fe20000010000 */
[----:B------:R-:W-:-:S03]  /*3f50*/  F2FP.BF16.F32.PACK_AB R186, R45, R2 ;  /* 0x000000022dba723e */ /* 0x000fc600000010ff */
[----:B------:R-:W-:Y:S01]  /*3f60*/  FADD.FTZ R16, R45, R20 ;  /* 0x000000142d107221 */ /* 0x000fe20000010000 */
[----:B------:R-:W-:Y:S02]  /*3f70*/  VIADD R20, R62, 0xfffffffe ;  /* 0xfffffffe3e147836 */ /* 0x000fe40000000000 */
[----:B------:R-:W2:Y:S01]  /*3f80*/  MUFU.EX2 R50, R50 ;  /* 0x0000003200327308 */ /* 0x000ea20000000800 */
[----:B0-----:R-:W-:-:S07]  /*3f90*/  FADD.FTZ R2, R46, R5 ;  /* 0x000000052e027221 */ /* 0x001fce0000010000 */
[----:B------:R-:W0:Y:S01]  /*3fa0*/  MUFU.EX2 R51, R51 ;  /* 0x0000003300337308 */ /* 0x000e220000000800 */
[C---:B-1----:R-:W-:Y:S01]  /*3fb0*/  FADD.FTZ R5, R47.reuse, R2 ;  /* 0x000000022f057221 */ /* 0x042fe20000010000 */
[----:B------:R-:W-:-:S06]  /*3fc0*/  F2FP.BF16.F32.PACK_AB R191, R47, R46 ;  /* 0x0000002e2fbf723e */ /* 0x000fcc00000010ff */
[----:B------:R-:W1:Y:S01]  /*3fd0*/  MUFU.EX2 R54, R54 ;  /* 0x0000003600367308 */ /* 0x000e620000000800 */
[----:B--2---:R-:W-:-:S07]  /*3fe0*/  FADD.FTZ R2, R50, R5 ;  /* 0x0000000532027221 */ /* 0x004fce0000010000 */
[----:B------:R1:W2:Y:S01]  /*3ff0*/  MUFU.EX2 R187, R0 ;  /* 0x0000000000bb7308 */ /* 0x0002a20000000800 */
[C---:B0-----:R-:W-:Y:S01]  /*4000*/  FADD.FTZ R5, R51.reuse, R2 ;  /* 0x0000000233057221 */ /* 0x041fe20000010000 */
[----:B------:R-:W-:-:S03]  /*4010*/  F2FP.BF16.F32.PACK_AB R185, R51, R50 ;  /* 0x0000003233b9723e */ /* 0x000fc600000010ff */
[----:B-1----:R-:W-:-:S04]  /*4020*/  FADD.FTZ R0, R54, R5 ;  /* 0x0000000536007221 */ /* 0x002fc80000010000 */
[C---:B--2---:R-:W-:Y:S01]  /*4030*/  FADD.FTZ R5, R187.reuse, R0 ;  /* 0x00000000bb057221 */ /* 0x044fe20000010000 */
        /* <DEDUP_REMOVED lines=12> */
.L_x_1449:
[----:B------:R-:W-:-:S11]  /*4100*/  UISETP.NE.AND UP2, UPT, UR7, 0x1, UPT ;  /* 0x000000010700788c */ /* 0x000fd6000bf45270 */
[----:B------:R-:W-:Y:S02]  /*4110*/  @UP2 ULDC.64 UR10, c[0x0][0x9e8] ;  /* 0x00027a00000a2ab9 */ /* 0x000fe40000000a00 */
[----:B------:R-:W-:-:S04]  /*4120*/  UIMAD.WIDE.U32 UR14, UR4, UR10, URZ ;  /* 0x0000000a040e72a5 */ /* 0x000fc8000f8e003f */
[----:B------:R-:W-:-:S12]  /*4130*/  @UP2 USHF.R.U32.HI UR4, URZ, UR11, UR15 ;  /* 0x0000000b3f042299 */ /* 0x000fd8000801160f */
.L_x_1450:
[----:B------:R-:W-:-:S04]  /*4140*/  UIMAD UR4, UR4, UR7, UR7 ;  /* 0x00000007040472a4 */ /* 0x000fc8000f8e0207 */
[----:B------:R-:W-:-:S04]  /*4150*/  UISETP.LT.AND UP2, UPT, UR6, UR4, UPT ;  /* 0x000000040600728c */ /* 0x000fc8000bf41270 */
[----:B------:R-:W-:-:S12]  /*4160*/  USEL UR6, UR6, UR4, UP2 ;  /* 0x0000000406067287 */ /* 0x000fd80009000000 */
.L_x_1448:
        /* <DEDUP_REMOVED lines=77> */
.L_x_1468:
[----:B------:R-:W-:-:S04]  /*4640*/  UIADD3 UR4, UR36, 0x1, URZ ;  /* 0x0000000124047890 */ /* 0x000fc8000fffe03f */
[----:B------:R-:W-:-:S04]  /*4650*/  UISETP.NE.AND UP2, UPT, UR4, 0x2, UPT ;  /* 0x000000020400788c */ /* 0x000fc8000bf45270 */
[----:B------:R-:W-:Y:S02]  /*4660*/  USEL UR7, URZ, 0x1, UP2 ;  /* 0x000000013f077887 */ /* 0x000fe40009000000 */
[----:B------:R-:W-:Y:S02]  /*4670*/  USEL UR4, UR4, URZ, UP2 ;  /* 0x0000003f04047287 */ /* 0x000fe40009000000 */
[----:B------:R-:W-:Y:S01]  /*4680*/  ULOP3.LUT UR7, UR38, UR7, URZ, 0x3c, !UPT ;  /* 0x0000000726077292 */ /* 0x000fe2000f8e3c3f */
[----:B------:R-:W-:Y:S11]  /*4690*/  @!P0 BRA `(.L_x_1452) ;  /* 0x0000000000048947 */ /* 0x000ff60003800000 */
[----:B------:R-:W-:Y:S01]  /*46a0*/  BPT.TRAP 0x1 ;  /* 0x000000040000795c */ /* 0x000fe20000300000 */
.L_x_1452:
[----:B------:R-:W-:Y:S01]  /*46b0*/  ULEA UR6, UR4, UR37, 0x3 ;  /* 0x0000002504067291 */ /* 0x000fe2000f8e183f */
[----:B------:R-:W-:-:S05]  /*46c0*/  IMAD.U32 R21, RZ, RZ, UR7 ;  /* 0x00000007ff157e24 */ /* 0x000fca000f8e00ff */
[----:B------:R-:W-:-:S04]  /*46d0*/  SHF.L.U32 R21, R21, 0x1f, RZ ;  /* 0x0000001f15157819 */ /* 0x000fc800000006ff */
[----:B------:R0:W1:Y:S01]  /*46e0*/  SYNCS.PHASECHK.TRANS64.TRYWAIT P2, [UR6+0x30830], R21 ;  /* 0x03083015ff0075a7 */ /* 0x0000620008040146 */
[----:B------:R-:W-:Y:S05]  /*46f0*/  @!P0 BRA `(.L_x_1453) ;  /* 0x0000000000048947 */ /* 0x000fea0003800000 */
[----:B------:R-:W-:Y:S01]  /*4700*/  BPT.TRAP 0x1 ;  /* 0x000000040000795c */ /* 0x000fe20000300000 */
.L_x_1453:
[----:B-1----:R-:W-:Y:S05]  /*4710*/  @P2 BRA `(.L_x_1454) ;  /* 0x0000000000082947 */ /* 0x002fea0003800000 */
[----:B------:R-:W1:Y:S02]  /*4720*/  SYNCS.PHASECHK.TRANS64.TRYWAIT P2, [UR6+0x30830], R21 ;  /* 0x03083015ff0075a7 */ /* 0x000e640008040146 */
[----:B-1----:R-:W-:Y:S05]  /*4730*/  @!P2 BRA `(.L_x_1455) ;  /* 0x000001280000a947 */ /* 0x002fea0003800000 */
.L_x_1454:
[----:B------:R-:W-:Y:S01]  /*4740*/  R2UR UR5, R18 ;  /* 0x00000000120572ca */ /* 0x000fe200000e0000 */
[----:B-1----:R-:W-:Y:S01]  /*4750*/  WARPGROUP.ARRIVE ;  /* 0x00000000000079c5 */ /* 0x002fe20000000000 */
[----:B------:R-:W-:Y:S01]  /*4760*/  R2UR UR52, R14 ;  /* 0x000000000e3472ca */ /* 0x000fe200000e0000 */
[----:B------:R-:W-:Y:S01]  /*4770*/  UMOV UR55, 0x40000040 ;  /* 0x4000004000377882 */ /* 0x000fe20000000000 */
[----:B------:R-:W-:Y:S01]  /*4780*/  R2UR UR53, R15 ;  /* 0x000000000f3572ca */ /* 0x000fe200000e0000 */
[----:B------:R-:W-:Y:S01]  /*4790*/  UMOV UR11, 0x40000040 ;  /* 0x40000040000b7882 */ /* 0x000fe20000000000 */
[----:B------:R-:W-:Y:S01]  /*47a0*/  UMOV UR15, 0x40000040 ;  /* 0x40000040000f7882 */ /* 0x000fe20000000000 */
[----:B------:R-:W-:Y:S01]  /*47b0*/  UMOV UR19, 0x40000040 ;  /* 0x4000004000137882 */ /* 0x000fe20000000000 */
[----:B------:R-:W-:Y:S01]  /*47c0*/  UMOV UR23, 0x40000040 ;  /* 0x4000004000177882 */ /* 0x000fe20000000000 */
[----:B------:R-:W-:Y:S01]  /*47d0*/  UMOV UR27, 0x40000040 ;  /* 0x40000040001b7882 */ /* 0x000fe20000000000 */
[----:B------:R-:W-:Y:S01]  /*47e0*/  UMOV UR31, 0x40000040 ;  /* 0x40000040001f7882 */ /* 0x000fe20000000000 */
[----:B------:R-:W-:Y:S01]  /*47f0*/  UMOV UR35, 0x40000040 ;  /* 0x4000004000237882 */ /* 0x000fe20000000000 */
[----:B------:R-:W-:Y:S01]  /*4800*/  UMOV UR43, 0x40000040 ;  /* 0x40000040002b7882 */ /* 0x000fe20000000000 */
[----:B------:R-:W-:Y:S01]  /*4810*/  ULEA UR5, UR4, UR5, 0xb ;  /* 0x0000000504057291 */ /* 0x000fe2000f8e583f */
[-C--:B------:R-:W-:Y:S01]  /*4820*/  FMUL.FTZ R24, R24, R0.reuse ;  /* 0x0000000018187220 */ /* 0x080fe20000410000 */
[----:B------:R-:W-:Y:S01]  /*4830*/  UMOV UR47, 0x40000040 ;  /* 0x40000040002f7882 */ /* 0x000fe20000000000 */
[----:B------:R-:W-:Y:S01]  /*4840*/  UMOV UR51, 0x40000040 ;  /* 0x4000004000337882 */ /* 0x000fe20000000000 */
[----:B------:R-:W-:Y:S01]  /*4850*/  UIADD3 UR10, UR5, 0x202, URZ ;  /* 0x00000202050a7890 */ /* 0x000fe2000fffe03f */
[-C--:B------:R-:W-:Y:S01]  /*4860*/  FMUL.FTZ R25, R25, R0.reuse ;  /* 0x0000000019197220 */ /* 0x080fe20000410000 */
[----:B------:R-:W-:Y:S01]  /*4870*/  UIADD3 UR14, UR5, 0x204, URZ ;  /* 0x00000204050e7890 */ /* 0x000fe2000fffe03f */
[-C--:B------:R-:W-:Y:S01]  /*4880*/  FMUL.FTZ R28, R28, R0.reuse ;  /* 0x000000001c1c7220 */ /* 0x080fe20000410000 */
[----:B------:R-:W-:Y:S01]  /*4890*/  UMOV UR54, UR5 ;  /* 0x0000000500367c82 */ /* 0x000fe20008000000 */
[----:B------:R-:W-:Y:S01]  /*48a0*/  UIADD3 UR18, UR5, 0x206, URZ ;  /* 0x0000020605127890 */ /* 0x000fe2000fffe03f */
[----:B------:R-:W-:Y:S01]  /*48b0*/  HGMMA.64x64x16.F32.BF16 R152, gdesc[UR52], RZ, !UPT, gsb0 ;  /* 0x00e00000349879f0 */ /* 0x000fe2000c0018ff */
[----:B------:R-:W-:Y:S01]  /*48c0*/  R2UR UR52, R12 ;  /* 0x000000000c3472ca */ /* 0x000fe200000e0000 */
[----:B------:R-:W-:Y:S01]  /*48d0*/  UIADD3 UR54, UR5, 0x2, URZ ;  /* 0x0000000205367890 */ /* 0x000fe2000fffe03f */
[----:B------:R-:W-:Y:S01]  /*48e0*/  R2UR UR53, R13 ;  /* 0x000000000d3572ca */ /* 0x000fe200000e0000 */
        /* <DEDUP_REMOVED lines=197> */
.L_x_1456:
[----:B------:R-:W-:Y:S01]  /*5540*/  ULEA UR10, UR36, UR37, 0x3 ;  /* 0x00000025240a7291 */ /* 0x000fe2000f8e183f */
[----:B------:R-:W-:-:S05]  /*5550*/  IMAD.U32 R0, RZ, RZ, UR38 ;  /* 0x00000026ff007e24 */ /* 0x000fca000f8e00ff */
[----:B------:R-:W-:-:S04]  /*5560*/  SHF.L.U32 R0, R0, 0x1f, RZ ;  /* 0x0000001f00007819 */ /* 0x000fc800000006ff */
[----:B------:R1:W2:Y:S01]  /*5570*/  SYNCS.PHASECHK.TRANS64.TRYWAIT P2, [UR10+0x30850], R0 ;  /* 0x03085000ff0075a7 */ /* 0x0002a2000804014a */
[----:B------:R-:W-:Y:S05]  /*5580*/  @!P0 BRA `(.L_x_1457) ;  /* 0x0000000000048947 */ /* 0x000fea0003800000 */
[----:B------:R-:W-:Y:S01]  /*5590*/  BPT.TRAP 0x1 ;  /* 0x000000040000795c */ /* 0x000fe20000300000 */
.L_x_1457:
[----:B--2---:R-:W-:Y:S05]  /*55a0*/  @P2 BRA `(.L_x_1458) ;  /* 0x0000000000082947 */ /* 0x004fea0003800000 */
[----:B------:R-:W2:Y:S02]  /*55b0*/  SYNCS.PHASECHK.TRANS64.TRYWAIT P2, [UR10+0x30850], R0 ;  /* 0x03085000ff0075a7 */ /* 0x000ea4000804014a */
[----:B--2---:R-:W-:Y:S05]  /*55c0*/  @!P2 BRA `(.L_x_1459) ;  /* 0x000001180074a947 */ /* 0x004fea0003800000 */
.L_x_1458:
[----:B------:R-:W-:Y:S01]  /*55d0*/  UIADD3 UR5, UR37, 0x400, URZ ;  /* 0x0000040025057890 */ /* 0x000fe2000fffe03f */
[----:B------:R-:W-:Y:S01]  /*55e0*/  WARPGROUP.ARRIVE ;  /* 0x00000000000079c5 */ /* 0x000fe20000000000 */
[----:B------:R-:W-:Y:S01]  /*55f0*/  UMOV UR15, 0x40000040 ;  /* 0x40000040000f7882 */ /* 0x000fe20000000000 */
[----:B------:R-:W-:Y:S01]  /*5600*/  PLOP3.LUT P2, PT, PT, PT, UP0, 0x80, 0x0 ;  /* 0x000000000000781c */ /* 0x000fe20003f4f008 */
[----:B------:R-:W-:Y:S01]  /*5610*/  USHF.R.U32.HI UR5, URZ, 0x4, UR5 ;  /* 0x000000043f057899 */ /* 0x000fe20008011605 */
[----:B------:R-:W-:Y:S01]  /*5620*/  PLOP3.LUT P3, PT, PT, PT, UP0, 0x80, 0x0 ;  /* 0x000000000000781c */ /* 0x000fe20003f6f008 */
[----:B0-----:R-:W-:Y:S01]  /*5630*/  VIADD R21, R22, UR61 ;  /* 0x0000003d16157c36 */ /* 0x001fe20008000000 */
[----:B------:R-:W-:Y:S01]  /*5640*/  ULDC UR11, c[0x0][0x9dc] ;  /* 0x00027700000b7ab9 */ /* 0x000fe20000000800 */
[----:B------:R-:W-:Y:S01]  /*5650*/  ULOP3.LUT UR5, UR5, 0x3fff, URZ, 0xc0, !UPT ;  /* 0x00003fff05057892 */ /* 0x000fe2000f8ec03f */
[----:B-1----:R-:W-:Y:S01]  /*5660*/  IMAD.U32 R0, RZ, RZ, UR6 ;  /* 0x00000006ff007e24 */ /* 0x002fe2000f8e00ff */
[----:B------:R-:W-:Y:S01]  /*5670*/  UMOV UR18, UR11 ;  /* 0x0000000b00127c82 */ /* 0x000fe20008000000 */
[----:B------:R-:W-:Y:S01]  /*5680*/  ULDC UR11, c[0x0][0x9e0] ;  /* 0x00027800000b7ab9 */ /* 0x000fe20000000800 */
[----:B------:R-:W-:Y:S01]  /*5690*/  ULOP3.LUT UR5, UR5, 0x2000000, URZ, 0xfc, !UPT ;  /* 0x0200000005057892 */ /* 0x000fe2000f8efc3f */
[----:B------:R-:W-:-:S03]  /*56a0*/  @!P1 VIADD R0, R0, 0x30840 ;  /* 0x0003084000009836 */ /* 0x000fc60000000000 */
[----:B------:R-:W-:Y:S02]  /*56b0*/  ULEA UR5, UR36, UR5, 0xb ;  /* 0x0000000524057291 */ /* 0x000fe4000f8e583f */
[----:B------:R-:W-:-:S05]  /*56c0*/  @!P1 PRMT R0, RZ, 0x654, R0 ;  /* 0x00000654ff009816 */ /* 0x000fca0000000000 */
        /* <DEDUP_REMOVED lines=16> */
[----:B------:R-:W-:Y:S02]  /*57d0*/  @UP0 ULDC UR5, c[0x0][0x44c] ;  /* 0x0001130000050ab9 */ /* 0x000fe40000000800 */
[----:B------:R-:W-:Y:S01]  /*57e0*/  @P2 IMAD.HI.U32 R2, R21, UR5, RZ ;  /* 0x0000000515022c27 */ /* 0x000fe2000f8e00ff */
[----:B------:R-:W-:Y:S01]  /*57f0*/  @UP0 ULDC UR5, c[0x0][0x450] ;  /* 0x0001140000050ab9 */ /* 0x000fe20000000800 */
[----:B------:R-:W-:-:S03]  /*5800*/  PLOP3.LUT P2, PT, PT, PT, UP1, 0x40, 0x0 ;  /* 0x000000000000781c */ /* 0x000fc60003f4e818 */
[----:B------:R-:W-:Y:S01]  /*5810*/  @P3 SHF.R.U32.HI R21, RZ, UR5, R2 ;  /* 0x00000005ff153c19 */ /* 0x000fe20008011602 */
[----:B------:R-:W-:Y:S01]  /*5820*/  IMAD.SHL.U32 R2, R20, 0x40, RZ ;  /* 0x0000004014027824 */ /* 0x000fe200078e00ff */
[----:B------:R-:W-:Y:S01]  /*5830*/  ULOP3.LUT UR5, URZ, UR18, URZ, 0x33, !UPT ;  /* 0x000000123f057292 */ /* 0x000fe2000f8e333f */
[----:B------:R-:W-:Y:S02]  /*5840*/  WARPGROUP.DEPBAR.LE gsb0, 0x0 ;  /* 0x00008000000079c5 */ /* 0x000fe40000010000 */
[----:B------:R-:W-:Y:S01]  /*5850*/  WARPGROUP.ARRIVE ;  /* 0x00000000000079c5 */ /* 0x000fe20000000000 */
[----:B------:R-:W0:Y:S11]  /*5860*/  SHFL.IDX PT, R189, R21, RZ, 0x1c1f ;  /* 0x001c1fff15bd7589 */ /* 0x000e3600000e0000 */
[----:B------:R-:W-:Y:S03]  /*5870*/  HGMMA.64x256x16.F32.BF16 R24, R184, gdesc[UR12].tnspB, R24, gsb0 ;  /* 0x43e0000cb8187df0 */ /* 0x000fe60008001818 */
[----:B------:R-:W-:-:S02]  /*5880*/  WARPGROUP.DEPBAR.LE gsb0, 0x0 ;  /* 0x00008000000079c5 */ /* 0x000fc40000010000 */
[----:B------:R-:W-:Y:S01]  /*5890*/  IADD3 R184, -R2, 0x1, RZ ;  /* 0x0000000102b87810 */ /* 0x000fe20007ffe1ff */
[----:B------:R-:W-:Y:S01]  /*58a0*/  IMAD.U32 R185, RZ, RZ, UR39 ;  /* 0x00000027ffb97e24 */ /* 0x000fe2000f8e00ff */
[----:B------:R1:W-:Y:S03]  /*58b0*/  @!P1 SYNCS.ARRIVE.TRANS64.RED.A1T0 RZ, [R0+URZ], RZ ;  /* 0x000000ff00ff99a7 */ /* 0x0003e6000810043f */
[----:B------:R-:W-:-:S05]  /*58c0*/  IMAD R184, R17, -0x2, R184 ;  /* 0xfffffffe11b87824 */ /* 0x000fca00078e02b8 */
[----:B------:R-:W-:-:S05]  /*58d0*/  IADD3 R184, -R185, UR60, R184 ;  /* 0x0000003cb9b87c10 */ /* 0x000fca000fffe1b8 */
[C---:B------:R-:W-:Y:S02]  /*58e0*/  VIADD R188, R184.reuse, UR11 ;  /* 0x0000000bb8bc7c36 */ /* 0x040fe40008000000 */
[----:B------:R-:W-:Y:S02]  /*58f0*/  VIADD R190, R184, UR5 ;  /* 0x00000005b8be7c36 */ /* 0x000fe40008000000 */
[--C-:B0-----:R-:W-:Y:S02]  /*5900*/  IMAD.IADD R186, R188, 0x1, R189.reuse ;  /* 0x00000001bcba7824 */ /* 0x101fe400078e02bd */
[----:B------:R-:W-:Y:S01]  /*5910*/  IMAD.IADD R187, R190, 0x1, R189 ;  /* 0x00000001bebb7824 */ /* 0x000fe200078e02bd */
[----:B-1----:R-:W-:Y:S06]  /*5920*/  @P2 BRA `(.L_x_1460) ;  /* 0x00000000005c2947 */ /* 0x002fec0003800000 */
[----:B------:R-:W-:Y:S01]  /*5930*/  IMAD.U32 R0, RZ, RZ, UR39 ;  /* 0x00000027ff007e24 */ /* 0x000fe2000f8e00ff */
[----:B------:R-:W-:Y:S04]  /*5940*/  BSSY B0, `(.L_x_1461) ;  /* 0x0000011000007945 */ /* 0x000fe80003800000 */
[----:B------:R-:W-:-:S04]  /*5950*/  IADD3 R189, -R0, UR60, R189 ;  /* 0x0000003c00bd7c10 */ /* 0x000fc8000fffe1bd */
        /* <DEDUP_REMOVED lines=10> */
.L_x_1462:
[----:B------:R-:W-:-:S05]  /*5a00*/  IMAD.U32 R191, RZ, RZ, UR59 ;  /* 0x0000003bffbf7e24 */ /* 0x000fca000f8e00ff */
[----:B------:R-:W-:-:S13]  /*5a10*/  ISETP.NE.AND P2, PT, R191, 0x1, PT ;  /* 0x00000001bf00780c */ /* 0x000fda0003f45270 */
[----:B------:R-:W0:Y:S02]  /*5a20*/  @P2 LDC.64 R184, c[0x0][0x9e8] ;  /* 0x00027a00ffb82b82 */ /* 0x000e240000000a00 */
[----:B0-----:R-:W-:-:S05]  /*5a30*/  @P2 IMAD.HI.U32 R184, R189, R184, RZ ;  /* 0x000000b8bdb82227 */ /* 0x001fca00078e00ff */
[----:B------:R-:W-:-:S07]  /*5a40*/  @P2 SHF.R.U32.HI R189, RZ, R185, R184 ;  /* 0x000000b9ffbd2219 */ /* 0x000fce00000116b8 */
.L_x_1463:
[----:B------:R-:W-:Y:S05]  /*5a50*/  BSYNC B0 ;  /* 0x0000000000007941 */ /* 0x000fea0003800000 */
.L_x_1461:
[----:B------:R-:W-:-:S04]  /*5a60*/  IMAD R0, R189, R191, -R2 ;  /* 0x000000bfbd007224 */ /* 0x000fc800078e0a02 */
[----:B------:R-:W-:-:S05]  /*5a70*/  IMAD R0, R17, -0x2, R0 ;  /* 0xfffffffe11007824 */ /* 0x000fca00078e0200 */
[----:B------:R-:W-:Y:S02]  /*5a80*/  VIADDMNMX R186, R0, R191, R186, PT ;  /* 0x000000bf00ba7246 */ /* 0x000fe400038001ba */
[----:B------:R-:W-:-:S07]  /*5a90*/  VIMNMX R187, R187, R0, !PT ;  /* 0x00000000bbbb7248 */ /* 0x000fce0007fe0100 */
.L_x_1460:
        /* <DEDUP_REMOVED lines=13> */
[----:B0-----:R-:W-:Y:S01]  /*5b70*/  IMAD.IADD R184, R188, 0x1, R21 ;  /* 0x00000001bcb87824 */ /* 0x001fe200078e0215 */
        /* <DEDUP_REMOVED lines=8> */
[C---:B------:R-:W-:Y:S02]  /*5c00*/  ISETP.GT.AND P3, PT, R187.reuse, 0x19, P2 ;  /* 0x00000019bb00780c */ /* 0x040fe40001764270 */
        /* <DEDUP_REMOVED lines=25> */
[----:B------:R-:W-:Y:S01]  /*5da0*/  ISETP.LT.OR P3, PT, R186, 0x3a, P3 ;  /* 0x0000003aba00780c */ /* 0x000fe20001f61670 */
[----:B------:R-:W-:Y:S01]  /*5db0*/  IMAD.IADD R186, R190, 0x1, R21 ;  /* 0x00000001beba7824 */ /* 0x000fe200078e0215 */
[----:B------:R-:W-:-:S02]  /*5dc0*/  FSEL R177, R177, -INF , !P4 ;  /* 0xff800000b1b17808 */ /* 0x000fc40006000000 */
[----:B------:R-:W-:Y:S02]  /*5dd0*/  FSEL R180, R180, -INF , !P6 ;  /* 0xff800000b4b47808 */ /* 0x000fe40007000000 */
[----:B------:R-:W-:Y:S01]  /*5de0*/  FSEL R181, R181, -INF , !P3 ;  /* 0xff800000b5b57808 */ /* 0x000fe20005800000 */
[----:B------:R-:W-:Y:S06]  /*5df0*/  @P5 BRA `(.L_x_1464) ;  /* 0x00000000005c5947 */ /* 0x000fec0003800000 */
        /* <DEDUP_REMOVED lines=13> */
.L_x_1466:
[----:B------:R-:W-:-:S05]  /*5ed0*/  IMAD.U32 R187, RZ, RZ, UR59 ;  /* 0x0000003bffbb7e24 */ /* 0x000fca000f8e00ff */
[----:B------:R-:W-:-:S13]  /*5ee0*/  ISETP.NE.AND P3, PT, R187, 0x1, PT ;  /* 0x00000001bb00780c */ /* 0x000fda0003f65270 */
[----:B------:R-:W0:Y:S02]  /*5ef0*/  @P3 LDC.64 R152, c[0x0][0x9e8] ;  /* 0x00027a00ff983b82 */ /* 0x000e240000000a00 */
[----:B0-----:R-:W-:-:S05]  /*5f00*/  @P3 IMAD.HI.U32 R152, R21, R152, RZ ;  /* 0x0000009815983227 */ /* 0x001fca00078e00ff */
[----:B------:R-:W-:-:S07]  /*5f10*/  @P3 SHF.R.U32.HI R21, RZ, R153, R152 ;  /* 0x00000099ff153219 */ /* 0x000fce0000011698 */
.L_x_1467:
[----:B------:R-:W-:Y:S05]  /*5f20*/  BSYNC B0 ;  /* 0x0000000000007941 */ /* 0x000fea0003800000 */
.L_x_1465:
[----:B------:R-:W-:-:S04]  /*5f30*/  IMAD R2, R21, R187, -R2 ;  /* 0x000000bb15027224 */ /* 0x000fc800078e0a02 */
[----:B------:R-:W-:-:S05]  /*5f40*/  IMAD R21, R17, -0x2, R2 ;  /* 0xfffffffe11157824 */ /* 0x000fca00078e0202 */
[----:B------:R-:W-:Y:S02]  /*5f50*/  VIADDMNMX R184, R21, R187, R184, PT ;  /* 0x000000bb15b87246 */ /* 0x000fe400038001b8 */
[----:B------:R-:W-:-:S07]  /*5f60*/  VIMNMX R186, R186, R21, !PT ;  /* 0x00000015baba7248 */ /* 0x000fce0007fe0100 */
.L_x_1464:
        /* <DEDUP_REMOVED lines=53> */
[----:B------:R-:W-:-:S02]  /*62c0*/  FMNMX.FTZ R153, R155, R2, !PT ;  /* 0x000000029b997209 */ /* 0x000fc40007810000 */
[----:B------:R-:W-:Y:S02]  /*62d0*/  ISETP.GT.AND P3, PT, R186, 0x29, P2 ;  /* 0x00000029ba00780c */ /* 0x000fe40001764270 */
[----:B------:R-:W-:Y:S02]  /*62e0*/  FMNMX.FTZ R2, R158, R153, !PT ;  /* 0x000000999e027209 */ /* 0x000fe40007810000 */
[----:B------:R-:W-:Y:S02]  /*62f0*/  FSEL R171, R171, -INF , !P5 ;  /* 0xff800000abab7808 */ /* 0x000fe40006800000 */
[----:B------:R-:W-:Y:S02]  /*6300*/  FMNMX.FTZ R153, R159, R2, !PT ;  /* 0x000000029f997209 */ /* 0x000fe40007810000 */
[----:B------:R-:W-:Y:S02]  /*6310*/  ISETP.LT.OR P6, PT, R184, 0x29, P6 ;  /* 0x00000029b800780c */ /* 0x000fe400037c1670 */
[----:B------:R-:W-:-:S02]  /*6320*/  FMNMX.FTZ R2, R162, R153, !PT ;  /* 0x00000099a2027209 */ /* 0x000fc40007810000 */
[----:B------:R-:W-:Y:S02]  /*6330*/  ISETP.GT.AND P5, PT, R186, 0x30, P2 ;  /* 0x00000030ba00780c */ /* 0x000fe400017a4270 */
[----:B------:R-:W-:Y:S02]  /*6340*/  FMNMX.FTZ R153, R163, R2, !PT ;  /* 0x00000002a3997209 */ /* 0x000fe40007810000 */
[----:B------:R-:W-:Y:S02]  /*6350*/  ISETP.LT.OR P3, PT, R184, 0x2a, P3 ;  /* 0x0000002ab800780c */ /* 0x000fe40001f61670 */
[----:B------:R-:W-:Y:S02]  /*6360*/  FSEL R174, R174, -INF , !P6 ;  /* 0xff800000aeae7808 */ /* 0x000fe40007000000 */
[----:B------:R-:W-:Y:S02]  /*6370*/  ISETP.GT.AND P6, PT, R186, 0x31, P2 ;  /* 0x00000031ba00780c */ /* 0x000fe400017c4270 */
[----:B0-----:R-:W-:-:S02]  /*6380*/  FMNMX.FTZ R21, R152, R21, !PT ;  /* 0x0000001598157209 */ /* 0x001fc40007810000 */
[----:B------:R-:W-:Y:S02]  /*6390*/  FSEL R175, R175, -INF , !P3 ;  /* 0xff800000afaf7808 */ /* 0x000fe40005800000 */
[C---:B------:R-:W-:Y:S01]  /*63a0*/  FSETP.NEU.FTZ.AND P4, PT, R21.reuse, -INF , PT ;  /* 0xff8000001500780b */ /* 0x040fe20003f9d000 */
[----:B------:R-:W-:Y:S01]  /*63b0*/  FMUL.FTZ R152, R21, UR5 ;  /* 0x0000000515987c20 */ /* 0x000fe20008410000 */
[----:B------:R-:W-:Y:S02]  /*63c0*/  ISETP.LT.OR P5, PT, R184, 0x31, P5 ;  /* 0x00000031b800780c */ /* 0x000fe40002fa1670 */
[----:B------:R-:W-:Y:S02]  /*63d0*/  ISETP.GT.AND P3, PT, R186, 0x38, P2 ;  /* 0x00000038ba00780c */ /* 0x000fe40001764270 */
[----:B------:R-:W-:Y:S02]  /*63e0*/  FSEL R2, R152, RZ, P4 ;  /* 0x000000ff98027208 */ /* 0x000fe40002000000 */
[----:B------:R-:W-:-:S02]  /*63f0*/  FMNMX.FTZ R152, R166, R153, !PT ;  /* 0x00000099a6987209 */ /* 0x000fc40007810000 */
        /* <DEDUP_REMOVED lines=31> */
[----:B------:R-:W-:Y:S01]  /*65f0*/  FFMA.FTZ R181, R181, UR5, -R2 ;  /* 0x00000005b5b57c23 */ /* 0x000fe20008010802 */
[----:B------:R-:W-:Y:S01]  /*6600*/  FSEL R187, R21, RZ, P4 ;  /* 0x000000ff15bb7208 */ /* 0x000fe20002000000 */
[----:B------:R-:W-:Y:S01]  /*6610*/  MUFU.EX2 R153, R153 ;  /* 0x0000009900997308 */ /* 0x000fe20000000800 */
[----:B------:R-:W-:-:S03]  /*6620*/  FMNMX.FTZ R0, R183, R0, !PT ;  /* 0x00000000b7007209 */ /* 0x000fc60007810000 */
[----:B------:R-:W-:Y:S02]  /*6630*/  FADD.FTZ R187, -R187, R4 ;  /* 0x00000004bbbb7221 */ /* 0x000fe40000010100 */
[----:B------:R-:W0:Y:S02]  /*6640*/  SHFL.BFLY PT, R185, R0, 0x2, 0x1f ;  /* 0x0c401f0000b97f89 */ /* 0x000e2400000e0000 */
[----:B------:R-:W-:Y:S01]  /*6650*/  FMUL.FTZ R187, R187, UR5 ;  /* 0x00000005bbbb7c20 */ /* 0x000fe20008410000 */
[----:B------:R-:W-:Y:S08]  /*6660*/  MUFU.EX2 R196, R196 ;  /* 0x000000c400c47308 */ /* 0x000ff00000000800 */
[----:B------:R-:W-:Y:S08]  /*6670*/  MUFU.EX2 R198, R198 ;  /* 0x000000c600c67308 */ /* 0x000ff00000000800 */
[----:B------:R-:W-:Y:S01]  /*6680*/  MUFU.EX2 R157, R157 ;  /* 0x0000009d009d7308 */ /* 0x000fe20000000800 */
[----:B0-----:R-:W-:-:S07]  /*6690*/  FMNMX.FTZ R185, R0, R185, !PT ;  /* 0x000000b900b97209 */ /* 0x001fce0007810000 */
[----:B------:R-:W0:Y:S01]  /*66a0*/  MUFU.EX2 R0, R187 ;  /* 0x000000bb00007308 */ /* 0x000e220000000800 */
[----:B------:R-:W1:Y:S07]  /*66b0*/  SHFL.BFLY PT, R152, R185, 0x1, 0x1f ;  /* 0x0c201f00b9987f89 */ /* 0x000e6e00000e0000 */
[----:B------:R-:W2:Y:S08]  /*66c0*/  MUFU.EX2 R192, R192 ;  /* 0x000000c000c07308 */ /* 0x000eb00000000800 */
[----:B------:R-:W3:Y:S08]  /*66d0*/  MUFU.EX2 R161, R161 ;  /* 0x000000a100a17308 */ /* 0x000ef00000000800 */
[----:B------:R-:W-:Y:S01]  /*66e0*/  MUFU.EX2 R194, R194 ;  /* 0x000000c200c27308 */ /* 0x000fe20000000800 */
[----:B-1----:R-:W-:-:S04]  /*66f0*/  FMNMX.FTZ R152, R185, R152, !PT ;  /* 0x00000098b9987209 */ /* 0x002fc80007810000 */
[C---:B------:R-:W-:Y:S01]  /*6700*/  FSETP.NEU.FTZ.AND P2, PT, R152.reuse, -INF , PT ;  /* 0xff8000009800780b */ /* 0x040fe20003f5d000 */
[C---:B------:R-:W-:Y:S02]  /*6710*/  FMUL.FTZ R156, R152.reuse, UR5 ;  /* 0x00000005989c7c20 */ /* 0x040fe40008410000 */
[----:B------:R-:W-:Y:S01]  /*6720*/  MUFU.EX2 R165, R165 ;  /* 0x000000a500a57308 */ /* 0x000fe20000000800 */
[----:B------:R-:W-:Y:S02]  /*6730*/  FSEL R2, R152, RZ, P2 ;  /* 0x000000ff98027208 */ /* 0x000fe40001000000 */
[----:B------:R-:W-:Y:S02]  /*6740*/  FSEL R156, R156, RZ, P2 ;  /* 0x000000ff9c9c7208 */ /* 0x000fe40001000000 */
[----:B------:R-:W-:Y:S01]  /*6750*/  ISETP.GT.AND P2, PT, R20, UR58, PT ;  /* 0x0000003a14007c0c */ /* 0x000fe2000bf44270 */
[----:B------:R-:W-:Y:S01]  /*6760*/  FADD.FTZ R2, -R2, R3 ;  /* 0x0000000302027221 */ /* 0x000fe20000010100 */
[----:B0-----:R-:W-:Y:S01]  /*6770*/  FFMA.FTZ R3, R0, R16, R153 ;  /* 0x0000001000037223 */ /* 0x001fe20000010099 */
        /* <DEDUP_REMOVED lines=19> */
[----:B--2---:R-:W-:Y:S01]  /*68b0*/  FADD.FTZ R164, R192, R3 ;  /* 0x00000003c0a47221 */ /* 0x004fe20000010000 */
[----:B------:R-:W-:Y:S01]  /*68c0*/  FFMA.FTZ R182, R182, UR5, -R156 ;  /* 0x00000005b6b67c23 */ /* 0x000fe2000801089c */
[----:B------:R-:W-:Y:S01]  /*68d0*/  IMAD.U32 R155, RZ, RZ, UR10 ;  /* 0x0000000aff9b7e24 */ /* 0x000fe2000f8e00ff */
[----:B------:R-:W1:Y:S01]  /*68e0*/  MUFU.EX2 R4, R4 ;  /* 0x0000000400047308 */ /* 0x000e620000000800 */
[----:B------:R-:W-:Y:S01]  /*68f0*/  F2FP.BF16.F32.PACK_AB R196, R196, R153 ;  /* 0x00000099c4c4723e */ /* 0x000fe200000010ff */
[----:B------:R-:W-:Y:S01]  /*6900*/  VIADD R20, R20, 0xffffffff ;  /* 0xffffffff14147836 */ /* 0x000fe20000000000 */
[----:B------:R-:W-:Y:S01]  /*6910*/  F2FP.BF16.F32.PACK_AB R198, R157, R198 ;  /* 0x000000c69dc6723e */ /* 0x000fe200000010ff */
[----:B------:R-:W-:Y:S01]  /*6920*/  @!P1 VIADD R155, R155, 0x30860 ;  /* 0x000308609b9b9836 */ /* 0x000fe20000000000 */
[----:B---3--:R-:W-:-:S03]  /*6930*/  F2FP.BF16.F32.PACK_AB R192, R161, R192 ;  /* 0x000000c0a1c0723e */ /* 0x008fc600000010ff */
        /* <DEDUP_REMOVED lines=15> */
[----:B------:R-:W-:-:S05]  /*6a30*/  IMAD.MOV.U32 R4, RZ, RZ, R21 ;  /* 0x000000ffff047224 */ /* 0x000fca00078e0015 */
        /* <DEDUP_REMOVED lines=31> */
[----:B---3--:R-:W-:-:S07]  /*6c30*/  FADD.FTZ R3, R191, R16 ;  /* 0x00000010bf037221 */ /* 0x008fce0000010000 */
[----:B------:R-:W3:Y:S01]  /*6c40*/  MUFU.EX2 R185, R185 ;  /* 0x000000b900b97308 */ /* 0x000ee20000000800 */
[C---:B-1----:R-:W-:Y:S01]  /*6c50*/  FADD.FTZ R5, R177.reuse, R166 ;  /* 0x000000a6b1057221 */ /* 0x042fe20000010000 */
[----:B------:R-:W-:-:S06]  /*6c60*/  F2FP.BF16.F32.PACK_AB R184, R177, R184 ;  /* 0x000000b8b1b8723e */ /* 0x000fcc00000010ff */
[----:B------:R-:W1:Y:S01]  /*6c70*/  MUFU.EX2 R179, R179 ;  /* 0x000000b300b37308 */ /* 0x000e620000000800 */
[C---:B--2---:R-:W-:Y:S01]  /*6c80*/  FADD.FTZ R166, R164.reuse, R3 ;  /* 0x00000003a4a67221 */ /* 0x044fe20000010000 */
[----:B------:R-:W-:Y:S01]  /*6c90*/  F2FP.BF16.F32.PACK_AB R191, R164, R191 ;  /* 0x000000bfa4bf723e */ /* 0x000fe200000010ff */
[----:B------:R-:W-:-:S05]  /*6ca0*/  IMAD.MOV.U32 R3, RZ, RZ, R152 ;  /* 0x000000ffff037224 */ /* 0x000fca00078e0098 */
[----:B------:R-:W2:Y:S01]  /*6cb0*/  MUFU.EX2 R186, R186 ;  /* 0x000000ba00ba7308 */ /* 0x000ea20000000800 */
[----:B---3--:R-:W-:-:S07]  /*6cc0*/  FADD.FTZ R166, R185, R166 ;  /* 0x000000a6b9a67221 */ /* 0x008fce0000010000 */
[----:B------:R-:W3:Y:S01]  /*6cd0*/  MUFU.EX2 R187, R182 ;  /* 0x000000b600bb7308 */ /* 0x000ee20000000800 */
[C---:B-1----:R-:W-:Y:S01]  /*6ce0*/  FADD.FTZ R166, R179.reuse, R166 ;  /* 0x000000a6b3a67221 */ /* 0x042fe20000010000 */
[----:B------:R-:W-:-:S06]  /*6cf0*/  F2FP.BF16.F32.PACK_AB R185, R179, R185 ;  /* 0x000000b9b3b9723e */ /* 0x000fcc00000010ff */
[----:B------:R-:W1:Y:S01]  /*6d00*/  MUFU.EX2 R181, R181 ;  /* 0x000000b500b57308 */ /* 0x000e620000000800 */
[----:B--2---:R-:W-:-:S07]  /*6d10*/  FADD.FTZ R16, R186, R5 ;  /* 0x00000005ba107221 */ /* 0x004fce0000010000 */
[----:B------:R-:W2:Y:S01]  /*6d20*/  MUFU.EX2 R156, R156 ;  /* 0x0000009c009c7308 */ /* 0x000ea20000000800 */
[----:B---3--:R-:W-:Y:S01]  /*6d30*/  FADD.FTZ R166, R187, R166 ;  /* 0x000000a6bba67221 */ /* 0x008fe20000010000 */
[C---:B-1----:R-:W-:Y:S01]  /*6d40*/  FADD.FTZ R16, R181.reuse, R16 ;  /* 0x00000010b5107221 */ /* 0x042fe20000010000 */
[----:B------:R-:W-:Y:S02]  /*6d50*/  F2FP.BF16.F32.PACK_AB R186, R181, R186 ;  /* 0x000000bab5ba723e */ /* 0x000fe400000010ff */
[C---:B--2---:R-:W-:Y:S01]  /*6d60*/  FADD.FTZ R5, R156.reuse, R166 ;  /* 0x000000a69c057221 */ /* 0x044fe20000010000 */
[----:B------:R-:W-:Y:S01]  /*6d70*/  F2FP.BF16.F32.PACK_AB R187, R156, R187 ;  /* 0x000000bb9cbb723e */ /* 0x000fe200000010ff */
[----:B0-----:R-:W-:Y:S06]  /*6d80*/  @P2 BRA `(.L_x_1468) ;  /* 0xffffffd8002c2947 */ /* 0x001fec000383ffff */
[----:B------:R-:W-:Y:S01]  /*6d90*/  IMAD.MOV.U32 R3, RZ, RZ, R152 ;  /* 0x000000ffff037224 */ /* 0x000fe200078e0098 */
[----:B------:R-:W-:Y:S01]  /*6da0*/  UMOV UR36, UR4 ;  /* 0x0000000400247c82 */ /* 0x000fe20008000000 */
[----:B------:R-:W-:Y:S01]  /*6db0*/  IMAD.MOV.U32 R4, RZ, RZ, R21 ;  /* 0x000000ffff047224 */ /* 0x000fe200078e0015 */
[----:B------:R-:W-:-:S06]  /*6dc0*/  UMOV UR38, UR7 ;  /* 0x0000000700267c82 */ /* 0x000fcc0008000000 */
.L_x_1451:
[----:B------:R-:W-:Y:S01]  /*6dd0*/  ULDC UR4, c[0x0][0x448] ;  /* 0x0001120000047ab9 */ /* 0x000fe20000000800 */
[----:B------:R-:W-:Y:S02]  /*6de0*/  UIADD3 UR10, UR61, 0x7f, URZ ;  /* 0x0000007f3d0a7890 */ /* 0x000fe4000fffe03f */
[----:B------:R-:W-:Y:S02]  /*6df0*/  UISETP.NE.AND UP0, UPT, UR4, 0x1, UPT ;  /* 0x000000010400788c */ /* 0x000fe4000bf05270 */
[----:B------:R-:W-:Y:S01]  /*6e00*/  UIADD3 UR11, UR60, 0x1, -UR39 ;  /* 0x000000013c0b7890 */ /* 0x000fe2000fffe827 */
[----:B------:R-:W-:Y:S02]  /*6e10*/  ULDC UR4, c[0x0][0x9e4] ;  /* 0x0002790000047ab9 */ /* 0x000fe40000000800 */
[----:B------:R-:W-:-:S06]  /*6e20*/  UISETP.GE.AND UP1, UPT, UR4, 0x1, UPT ;  /* 0x000000010400788c */ /* 0x000fcc000bf26270 */
[----:B------:R-:W-:Y:S01]  /*6e30*/  @UP0 ULDC UR6, c[0x0][0x44c] ;  /* 0x0001130000060ab9 */ /* 0x000fe20000000800 */
[----:B------:R-:W-:Y:S01]  /*6e40*/  PLOP3.LUT P6, PT, PT, PT, UP1, 0x80, 0x0 ;  /* 0x000000000000781c */ /* 0x000fe20003fcf018 */
[----:B------:R-:W-:Y:S01]  /*6e50*/  UIMAD.WIDE.U32 UR6, UR10, UR6, URZ ;  /* 0x000000060a0672a5 */ /* 0x000fe2000f8e003f */
[----:B------:R-:W-:-:S03]  /*6e60*/  @UP0 ULDC UR14, c[0x0][0x450] ;  /* 0x00011400000e0ab9 */ /* 0x000fc60000000800 */
[----:B------:R-:W-:-:S04]  /*6e70*/  @UP0 USHF.R.U32.HI UR10, URZ, UR14, UR7 ;  /* 0x0000000e3f0a0299 */ /* 0x000fc80008011607 */
[----:B------:R-:W-:-:S04]  /*6e80*/  UIADD3 UR10, UR11, UR10, URZ ;  /* 0x0000000a0b0a7290 */ /* 0x000fc8000fffe03f */
[----:B------:R-:W-:Y:S01]  /*6e90*/  UIADD3 UR18, UR10, -UR18, URZ ;  /* 0x800000120a127290 */ /* 0x000fe2000fffe03f */
[----:B------:R-:W-:Y:S11]  /*6ea0*/  @!P6 BRA `(.L_x_1469) ;  /* 0x000000000048e947 */ /* 0x000ff60003800000 */
[----:B------:R-:W-:Y:S02]  /*6eb0*/  UMOV UR14, UR10 ;  /* 0x0000000a000e7c82 */ /* 0x000fe40008000000 */
        /* <DEDUP_REMOVED lines=10> */
.L_x_1470:
[----:B------:R-:W-:-:S11]  /*6f60*/  UISETP.NE.AND UP1, UPT, UR4, 0x1, UPT ;  /* 0x000000010400788c */ /* 0x000fd6000bf25270 */
[----:B------:R-:W-:Y:S02]  /*6f70*/  @UP1 ULDC.64 UR6, c[0x0][0x9e8] ;  /* 0x00027a0000061ab9 */ /* 0x000fe40000000a00 */
[----:B------:R-:W-:-:S04]  /*6f80*/  UIMAD.WIDE.U32 UR10, UR14, UR6, URZ ;  /* 0x000000060e0a72a5 */ /* 0x000fc8000f8e003f */
[----:B------:R-:W-:-:S12]  /*6f90*/  @UP1 USHF.R.U32.HI UR14, URZ, UR7, UR11 ;  /* 0x000000073f0e1299 */ /* 0x000fd8000801160b */
.L_x_1471:
[----:B------:R-:W-:-:S04]  /*6fa0*/  UIMAD UR4, UR14, UR4, URZ ;  /* 0x000000040e0472a4 */ /* 0x000fc8000f8e023f */
[----:B------:R-:W-:-:S04]  /*6fb0*/  UISETP.LT.AND UP1, UPT, UR18, UR4, UPT ;  /* 0x000000041200728c */ /* 0x000fc8000bf21270 */
[----:B------:R-:W-:-:S12]  /*6fc0*/  USEL UR18, UR18, UR4, !UP1 ;  /* 0x0000000412127287 */ /* 0x000fd8000c800000 */
.L_x_1469:
[----:B------:R-:W-:Y:S01]  /*6fd0*/  UIADD3 UR18, UR18, 0x3f, URZ ;  /* 0x0000003f12127890 */ /* 0x000fe2000fffe03f */
[----:B------:R-:W-:-:S03]  /*6fe0*/  R2UR UR6, R23 ;  /* 0x00000000170672ca */ /* 0x000fc600000e0000 */
[----:B------:R-:W-:-:S04]  /*6ff0*/  USHF.R.S32.HI UR4, URZ, 0x1f, UR18 ;  /* 0x0000001f3f047899 */ /* 0x000fc80008011412 */
[----:B------:R-:W-:-:S04]  /*7000*/  ULEA.HI UR4, UR4, UR18, URZ, 0x6 ;  /* 0x0000001204047291 */ /* 0x000fc8000f8f303f */
[----:B------:R-:W-:-:S04]  /*7010*/  USHF.R.S32.HI UR4, URZ, 0x6, UR4 ;  /* 0x000000063f047899 */ /* 0x000fc80008011404 */
[----:B------:R-:W-:-:S04]  /*7020*/  UISETP.LT.AND UP1, UPT, UR6, UR4, UPT ;  /* 0x000000040600728c */ /* 0x000fc8000bf21270 */
[----:B------:R-:W-:-:S06]  /*7030*/  USEL UR58, UR6, UR4, !UP1 ;  /* 0x00000004063a7287 */ /* 0x000fcc000c800000 */
[----:B------:R-:W-:-:S13]  /*7040*/  ISETP.GE.AND P2, PT, R20, UR58, PT ;  /* 0x0000003a14007c0c */ /* 0x000fda000bf46270 */
[----:B------:R-:W-:Y:S05]  /*7050*/  @!P2 BRA `(.L_x_1472) ;  /* 0x0000001c002ca947 */ /* 0x000fea0003800000 */
[----:B------:R-:W-:Y:S01]  /*7060*/  IMAD.MOV.U32 R218, RZ, RZ, R3 ;  /* 0x000000ffffda7224 */ /* 0x000fe200078e0003 */
[----:B------:R-:W-:Y:S01]  /*7070*/  UMOV UR6, UR38 ;  /* 0x0000002600067c82 */ /* 0x000fe20008000000 */
[----:B------:R-:W-:Y:S01]  /*7080*/  IMAD.MOV.U32 R21, RZ, RZ, R4 ;  /* 0x000000ffff157224 */ /* 0x000fe200078e0004 */
[----:B------:R-:W-:Y:S01]  /*7090*/  UMOV UR4, UR36 ;  /* 0x0000002400047c82 */ /* 0x000fe20008000000 */
[----:B------:R-:W-:-:S05]  /*70a0*/  ULDC UR59, c[0x0][0x988] ;  /* 0x00026200003b7ab9 */ /* 0x000fca0000000800 */
.L_x_1481:
        /* <DEDUP_REMOVED lines=8> */
.L_x_1473:
[----:B------:R-:W-:Y:S01]  /*7130*/  ULEA UR5, UR36, UR37, 0x3 ;  /* 0x0000002524057291 */ /* 0x000fe2000f8e183f */
[----:B------:R-:W-:-:S05]  /*7140*/  IMAD.U32 R3, RZ, RZ, UR38 ;  /* 0x00000026ff037e24 */ /* 0x000fca000f8e00ff */
[----:B------:R-:W-:-:S04]  /*7150*/  SHF.L.U32 R3, R3, 0x1f, RZ ;  /* 0x0000001f03037819 */ /* 0x000fc800000006ff */
[----:B------:R0:W1:Y:S01]  /*7160*/  SYNCS.PHASECHK.TRANS64.TRYWAIT P2, [UR5+0x30830], R3 ;  /* 0x03083003ff0075a7 */ /* 0x0000620008040145 */
[----:B------:R-:W-:Y:S05]  /*7170*/  @!P0 BRA `(.L_x_1474) ;  /* 0x0000000000048947 */ /* 0x000fea0003800000 */
[----:B------:R-:W-:Y:S01]  /*7180*/  BPT.TRAP 0x1 ;  /* 0x000000040000795c */ /* 0x000fe20000300000 */
.L_x_1474:
[----:B-1----:R-:W-:Y:S05]  /*7190*/  @P2 BRA `(.L_x_1475) ;  /* 0x0000000000082947 */ /* 0x002fea0003800000 */
[----:B------:R-:W1:Y:S02]  /*71a0*/  SYNCS.PHASECHK.TRANS64.TRYWAIT P2, [UR5+0x30830], R3 ;  /* 0x03083003ff0075a7 */ /* 0x000e640008040145 */
[----:B-1----:R-:W-:Y:S05]  /*71b0*/  @!P2 BRA `(.L_x_1476) ;  /* 0x000000fc0090a947 */ /* 0x002fea0003800000 */
.L_x_1475:
[----:B------:R-:W-:Y:S01]  /*71c0*/  R2UR UR5, R18 ;  /* 0x00000000120572ca */ /* 0x000fe200000e0000 */
[----:B------:R-:W-:Y:S01]  /*71d0*/  WARPGROUP.ARRIVE ;  /* 0x00000000000079c5 */ /* 0x000fe20000000000 */
        /* <DEDUP_REMOVED lines=222> */
.L_x_1477:
[----:B------:R-:W-:Y:S01]  /*7fc0*/  ULEA UR14, UR4, UR37, 0x3 ;  /* 0x00000025040e7291 */ /* 0x000fe2000f8e183f */
[----:B------:R-:W-:-:S05]  /*7fd0*/  IMAD.U32 R0, RZ, RZ, UR6 ;  /* 0x00000006ff007e24 */ /* 0x000fca000f8e00ff */
[----:B------:R-:W-:-:S04]  /*7fe0*/  SHF.L.U32 R0, R0, 0x1f, RZ ;  /* 0x0000001f00007819 */ /* 0x000fc800000006ff */
[----:B------:R2:W3:Y:S01]  /*7ff0*/  SYNCS.PHASECHK.TRANS64.TRYWAIT P2, [UR14+0x30850], R0 ;  /* 0x03085000ff0075a7 */ /* 0x0004e2000804014e */
[----:B------:R-:W-:Y:S05]  /*8000*/  @!P0 BRA `(.L_x_1478) ;  /* 0x0000000000048947 */ /* 0x000fea0003800000 */
[----:B------:R-:W-:Y:S01]  /*8010*/  BPT.TRAP 0x1 ;  /* 0x000000040000795c */ /* 0x000fe20000300000 */
.L_x_1478:
[----:B---3--:R-:W-:Y:S05]  /*8020*/  @P2 BRA `(.L_x_1479) ;  /* 0x0000000000082947 */ /* 0x008fea0003800000 */
[----:B------:R-:W3:Y:S02]  /*8030*/  SYNCS.PHASECHK.TRANS64.TRYWAIT P2, [UR14+0x30850], R0 ;  /* 0x03085000ff0075a7 */ /* 0x000ee4000804014e */
[----:B---3--:R-:W-:Y:S05]  /*8040*/  @!P2 BRA `(.L_x_1480) ;  /* 0x000000f00004a947 */ /* 0x008fea0003800000 */
.L_x_1479:
[----:B------:R-:W-:Y:S01]  /*8050*/  UIADD3 UR5, UR37, 0x400, URZ ;  /* 0x0000040025057890 */ /* 0x000fe2000fffe03f */
[----:B------:R-:W-:Y:S01]  /*8060*/  WARPGROUP.ARRIVE ;  /* 0x00000000000079c5 */ /* 0x000fe20000000000 */
[----:B------:R-:W-:Y:S01]  /*8070*/  UMOV UR11, 0x40000040 ;  /* 0x40000040000b7882 */ /* 0x000fe20000000000 */
[----:B0-2---:R-:W-:Y:S01]  /*8080*/  FMNMX.FTZ R0, R152, R21, !PT ;  /* 0x0000001598007209 */ /* 0x005fe20007810000 */
[----:B------:R-:W-:Y:S01]  /*8090*/  USHF.R.U32.HI UR5, URZ, 0x4, UR5 ;  /* 0x000000043f057899 */ /* 0x000fe20008011605 */
[C---:B------:R-:W-:Y:S01]  /*80a0*/  ISETP.GT.AND P2, PT, R20.reuse, UR58, PT ;  /* 0x0000003a14007c0c */ /* 0x040fe2000bf44270 */
        /* <DEDUP_REMOVED lines=198> */
.L_x_1472:
        /* <DEDUP_REMOVED lines=9> */
.L_x_1499:
        /* <DEDUP_REMOVED lines=8> */
.L_x_1483:
[----:B------:R-:W-:Y:S01]  /*8e20*/  ULEA UR5, UR36, UR37, 0x3 ;  /* 0x0000002524057291 */ /* 0x000fe2000f8e183f */
[----:B------:R-:W-:-:S05]  /*8e30*/  IMAD.U32 R3, RZ, RZ, UR38 ;  /* 0x00000026ff037e24 */ /* 0x000fca000f8e00ff */
[----:B------:R-:W-:-:S04]  /*8e40*/  SHF.L.U32 R3, R3, 0x1f, RZ ;  /* 0x0000001f03037819 */ /* 0x000fc800000006ff */
[----:B------:R0:W1:Y:S01]  /*8e50*/  SYNCS.PHASECHK.TRANS64.TRYWAIT P2, [UR5+0x30830], R3 ;  /* 0x03083003ff0075a7 */ /* 0x0000620008040145 */
[----:B------:R-:W-:Y:S05]  /*8e60*/  @!P0 BRA `(.L_x_1484) ;  /* 0x0000000000048947 */ /* 0x000fea0003800000 */
[----:B------:R-:W-:Y:S01]  /*8e70*/  BPT.TRAP 0x1 ;  /* 0x000000040000795c */ /* 0x000fe20000300000 */
.L_x_1484:
[----:B-1----:R-:W-:Y:S05]  /*8e80*/  @P2 BRA `(.L_x_1485) ;  /* 0x0000000000082947 */ /* 0x002fea0003800000 */
[----:B------:R-:W1:Y:S02]  /*8e90*/  SYNCS.PHASECHK.TRANS64.TRYWAIT P2, [UR5+0x30830], R3 ;  /* 0x03083003ff0075a7 */ /* 0x000e640008040145 */
[----:B-1----:R-:W-:Y:S05]  /*8ea0*/  @!P2 BRA `(.L_x_1486) ;  /* 0x000000e00084a947 */ /* 0x002fea0003800000 */
.L_x_1485:
        /* <DEDUP_REMOVED lines=224> */
.L_x_1487:
[----:B------:R-:W-:Y:S01]  /*9cb0*/  ULEA UR14, UR4, UR37, 0x3 ;  /* 0x00000025040e7291 */ /* 0x000fe2000f8e183f */
[----:B------:R-:W-:-:S05]  /*9cc0*/  IMAD.U32 R0, RZ, RZ, UR6 ;  /* 0x00000006ff007e24 */ /* 0x000fca000f8e00ff */
[----:B------:R-:W-:-:S04]  /*9cd0*/  SHF.L.U32 R0, R0, 0x1f, RZ ;  /* 0x0000001f00007819 */ /* 0x000fc800000006ff */
[----:B------:R2:W3:Y:S01]  /*9ce0*/  SYNCS.PHASECHK.TRANS64.TRYWAIT P2, [UR14+0x30850], R0 ;  /* 0x03085000ff0075a7 */ /* 0x0004e2000804014e */
[----:B------:R-:W-:Y:S05]  /*9cf0*/  @!P0 BRA `(.L_x_1488) ;  /* 0x0000000000048947 */ /* 0x000fea0003800000 */
[----:B------:R-:W-:Y:S01]  /*9d00*/  BPT.TRAP 0x1 ;  /* 0x000000040000795c */ /* 0x000fe20000300000 */
.L_x_1488:
[----:B---3--:R-:W-:Y:S05]  /*9d10*/  @P2 BRA `(.L_x_1489) ;  /* 0x0000000000082947 */ /* 0x008fea0003800000 */
[----:B------:R-:W3:Y:S02]  /*9d20*/  SYNCS.PHASECHK.TRANS64.TRYWAIT P2, [UR14+0x30850], R0 ;  /* 0x03085000ff0075a7 */ /* 0x000ee4000804014e */
[----:B---3--:R-:W-:Y:S05]  /*9d30*/  @!P2 BRA `(.L_x_1490) ;  /* 0x000000d000f8a947 */ /* 0x008fea0003800000 */
.L_x_1489:
[----:B------:R-:W-:Y:S01]  /*9d40*/  UIADD3 UR5, UR37, 0x400, URZ ;  /* 0x0000040025057890 */ /* 0x000fe2000fffe03f */
[----:B------:R-:W-:Y:S01]  /*9d50*/  WARPGROUP.ARRIVE ;  /* 0x00000000000079c5 */ /* 0x000fe20000000000 */
[----:B------:R-:W-:Y:S01]  /*9d60*/  UMOV UR11, 0x40000040 ;  /* 0x40000040000b7882 */ /* 0x000fe20000000000 */
[----:B------:R-:W-:Y:S01]  /*9d70*/  PLOP3.LUT P2, PT, PT, PT, UP0, 0x80, 0x0 ;  /* 0x000000000000781c */ /* 0x000fe20003f4f008 */
[----:B------:R-:W-:Y:S01]  /*9d80*/  USHF.R.U32.HI UR5, URZ, 0x4, UR5 ;  /* 0x000000043f057899 */ /* 0x000fe20008011605 */
[----:B-1----:R-:W-:Y:S01]  /*9d90*/  IMAD.SHL.U32 R4, R20, 0x40, RZ ;  /* 0x0000004014047824 */ /* 0x002fe200078e00ff */
[----:B------:R-:W-:Y:S01]  /*9da0*/  ULDC UR6, c[0x0][0x9e0] ;  /* 0x0002780000067ab9 */ /* 0x000fe20000000800 */
[----:B0-2---:R-:W-:Y:S01]  /*9db0*/  IMAD.U32 R0, RZ, RZ, UR7 ;  /* 0x00000007ff007e24 */ /* 0x005fe2000f8e00ff */
[----:B------:R-:W-:Y:S01]  /*9dc0*/  ULOP3.LUT UR5, UR5, 0x3fff, URZ, 0xc0, !UPT ;  /* 0x00003fff05057892 */ /* 0x000fe2000f8ec03f */
[----:B------:R-:W-:-:S03]  /*9dd0*/  IMAD.U32 R3, RZ, RZ, UR39 ;  /* 0x00000027ff037e24 */ /* 0x000fc6000f8e00ff */
[----:B------:R-:W-:Y:S01]  /*9de0*/  ULOP3.LUT UR5, UR5, 0x2000000, URZ, 0xfc, !UPT ;  /* 0x0200000005057892 */ /* 0x000fe2000f8efc3f */
[----:B------:R-:W-:-:S03]  /*9df0*/  @!P1 LEA R0, R0, UR37, 0x3 ;  /* 0x0000002500009c11 */ /* 0x000fc6000f8e18ff */
[----:B------:R-:W-:Y:S02]  /*9e00*/  ULEA UR4, UR4, UR5, 0xb ;  /* 0x0000000504047291 */ /* 0x000fe4000f8e583f */
[----:B------:R-:W-:-:S05]  /*9e10*/  @!P1 VIADD R0, R0, 0x30840 ;  /* 0x0003084000009836 */ /* 0x000fca0000000000 */
[----:B------:R-:W-:Y:S01]  /*9e20*/  UMOV UR10, UR4 ;  /* 0x00000004000a7c82 */ /* 0x000fe20008000000 */
[----:B------:R-:W-:Y:S01]  /*9e30*/  @!P1 PRMT R0, RZ, 0x654, R0 ;  /* 0x00000654ff009816 */ /* 0x000fe20000000000 */
        /* <DEDUP_REMOVED lines=22> */
[----:B------:R0:W-:Y:S03]  /*9fa0*/  @!P1 SYNCS.ARRIVE.TRANS64.RED.A1T0 RZ, [R0+URZ], RZ ;  /* 0x000000ff00ff99a7 */ /* 0x0001e6000810043f */
[----:B------:R-:W-:Y:S01]  /*9fb0*/  @P2 IMAD.HI.U32 R2, R184, UR4, RZ ;  /* 0x00000004b8022c27 */ /* 0x000fe2000f8e00ff */
[----:B------:R-:W-:-:S04]  /*9fc0*/  @UP0 ULDC UR4, c[0x0][0x450] ;  /* 0x0001140000040ab9 */ /* 0x000fc80000000800 */
[----:B------:R-:W-:Y:S01]  /*9fd0*/  @P2 SHF.R.U32.HI R184, RZ, UR4, R2 ;  /* 0x00000004ffb82c19 */ /* 0x000fe20008011602 */
[----:B------:R-:W-:Y:S01]  /*9fe0*/  ULOP3.LUT UR4, URZ, UR59, URZ, 0x33, !UPT ;  /* 0x0000003b3f047292 */ /* 0x000fe2000f8e333f */
[----:B------:R-:W-:-:S03]  /*9ff0*/  IADD3 R2, -R4, 0x1, RZ ;  /* 0x0000000104027810 */ /* 0x000fc60007ffe1ff */
[----:B------:R-:W1:Y:S02]  /*a000*/  SHFL.IDX PT, R187, R184, RZ, 0x1c1f ;  /* 0x001c1fffb8bb7589 */ /* 0x000e6400000e0000 */
[----:B------:R-:W-:-:S05]  /*a010*/  IMAD R2, R17, -0x2, R2 ;  /* 0xfffffffe11027824 */ /* 0x000fca00078e0202 */
[----:B------:R-:W-:-:S05]  /*a020*/  IADD3 R2, -R3, UR60, R2 ;  /* 0x0000003c03027c10 */ /* 0x000fca000fffe102 */
[C---:B------:R-:W-:Y:S02]  /*a030*/  VIADD R188, R2.reuse, UR6 ;  /* 0x0000000602bc7c36 */ /* 0x040fe40008000000 */
[----:B------:R-:W-:Y:S02]  /*a040*/  VIADD R189, R2, UR4 ;  /* 0x0000000402bd7c36 */ /* 0x000fe40008000000 */
[--C-:B-1----:R-:W-:Y:S02]  /*a050*/  IMAD.IADD R185, R188, 0x1, R187.reuse ;  /* 0x00000001bcb97824 */ /* 0x102fe400078e02bb */
[----:B------:R-:W-:Y:S01]  /*a060*/  IMAD.IADD R186, R189, 0x1, R187 ;  /* 0x00000001bdba7824 */ /* 0x000fe200078e02bb */
[----:B0-----:R-:W-:Y:S06]  /*a070*/  @!P6 BRA `(.L_x_1491) ;  /* 0x00000000005ce947 */ /* 0x001fec0003800000 */
        /* <DEDUP_REMOVED lines=13> */
.L_x_1493:
[----:B------:R-:W-:-:S05]  /*a150*/  IMAD.U32 R190, RZ, RZ, UR58 ;  /* 0x0000003affbe7e24 */ /* 0x000fca000f8e00ff */
[----:B------:R-:W-:-:S13]  /*a160*/  ISETP.NE.AND P2, PT, R190, 0x1, PT ;  /* 0x00000001be00780c */ /* 0x000fda0003f45270 */
[----:B------:R-:W0:Y:S02]  /*a170*/  @P2 LDC.64 R2, c[0x0][0x9e8] ;  /* 0x00027a00ff022b82 */ /* 0x000e240000000a00 */
[----:B0-----:R-:W-:-:S05]  /*a180*/  @P2 IMAD.HI.U32 R2, R187, R2, RZ ;  /* 0x00000002bb022227 */ /* 0x001fca00078e00ff */
[----:B------:R-:W-:-:S07]  /*a190*/  @P2 SHF.R.U32.HI R187, RZ, R3, R2 ;  /* 0x00000003ffbb2219 */ /* 0x000fce0000011602 */
.L_x_1494:
[----:B------:R-:W-:Y:S05]  /*a1a0*/  BSYNC B0 ;  /* 0x0000000000007941 */ /* 0x000fea0003800000 */
.L_x_1492:
[----:B------:R-:W-:-:S04]  /*a1b0*/  IMAD R0, R187, R190, -R4 ;  /* 0x000000bebb007224 */ /* 0x000fc800078e0a04 */
[----:B------:R-:W-:-:S05]  /*a1c0*/  IMAD R0, R17, -0x2, R0 ;  /* 0xfffffffe11007824 */ /* 0x000fca00078e0200 */
[----:B------:R-:W-:Y:S02]  /*a1d0*/  VIADDMNMX R185, R0, R190, R185, PT ;  /* 0x000000be00b97246 */ /* 0x000fe400038001b9 */
[----:B------:R-:W-:-:S07]  /*a1e0*/  VIMNMX R186, R186, R0, !PT ;  /* 0x00000000baba7248 */ /* 0x000fce0007fe0100 */
.L_x_1491:
[----:B------:R-:W-:-:S04]  /*a1f0*/  ISETP.GT.AND P2, PT, R20, -0x1, PT ;  /* 0xffffffff1400780c */ /* 0x000fc80003f44270 */
[C---:B------:R-:W-:Y:S02]  /*a200*/  ISETP.GT.AND P3, PT, R186.reuse, RZ, P2 ;  /* 0x000000ffba00720c */ /* 0x040fe40001764270 */
[C---:B------:R-:W-:Y:S02]  /*a210*/  ISETP.GT.AND P5, PT, R186.reuse, 0x1, P2 ;  /* 0x00000001ba00780c */ /* 0x040fe400017a4270 */
[----:B------:R-:W-:Y:S02]  /*a220*/  ISETP.LT.OR P4, PT, R185, 0x1, P3 ;  /* 0x00000001b900780c */ /* 0x000fe40001f81670 */
[----:B------:R-:W-:Y:S02]  /*a230*/  ISETP.GT.AND P3, PT, R186, 0x8, P2 ;  /* 0x00000008ba00780c */ /* 0x000fe40001764270 */
[----:B------:R-:W-:Y:S02]  /*a240*/  FSEL R152, R152, -INF , !P4 ;  /* 0xff80000098987808 */ /* 0x000fe40006000000 */
[----:B------:R-:W-:-:S02]  /*a250*/  ISETP.GT.AND P4, PT, R186, 0x9, P2 ;  /* 0x00000009ba00780c */ /* 0x000fc40001784270 */
[C---:B------:R-:W-:Y:S02]  /*a260*/  ISETP.LT.OR P5, PT, R185.reuse, 0x2, P5 ;  /* 0x00000002b900780c */ /* 0x040fe40002fa1670 */
[C---:B------:R-:W-:Y:S02]  /*a270*/  ISETP.LT.OR P3, PT, R185.reuse, 0x9, P3 ;  /* 0x00000009b900780c */ /* 0x040fe40001f61670 */
[----:B------:R-:W-:Y:S02]  /*a280*/  ISETP.LT.OR P4, PT, R185, 0xa, P4 ;  /* 0x0000000ab900780c */ /* 0x000fe40002781670 */
[----:B------:R-:W-:Y:S02]  /*a290*/  FSEL R0, R153, -INF , !P5 ;  /* 0xff80000099007808 */ /* 0x000fe40006800000 */
[----:B------:R-:W-:Y:S01]  /*a2a0*/  FSEL R156, R156, -INF , !P3 ;  /* 0xff8000009c9c7808 */ /* 0x000fe20005800000 */
[----:B------:R-:W0:Y:S01]  /*a2b0*/  SHFL.IDX PT, R153, R184, 0x1, 0x1c1f ;  /* 0x003c1f00b8997f89 */ /* 0x000e2200000e0000 */
        /* <DEDUP_REMOVED lines=9> */
[----:B------:R-:W-:Y:S02]  /*a350*/  FSEL R164, R164, -INF , !P4 ;  /* 0xff800000a4a47808 */ /* 0x000fe40006000000 */
[C---:B------:R-:W-:Y:S02]  /*a360*/  ISETP.GT.AND P5, PT, R186.reuse, 0x19, P2 ;  /* 0x00000019ba00780c */ /* 0x040fe400017a4270 */
[----:B------:R-:W-:Y:S01]  /*a370*/  ISETP.GT.AND P3, PT, R186, 0x20, P2 ;  /* 0x00000020ba00780c */ /* 0x000fe20001764270 */
[----:B0-----:R-:W-:Y:S01]  /*a380*/  IMAD.IADD R184, R188, 0x1, R153 ;  /* 0x00000001bcb87824 */ /* 0x001fe200078e0299 */
[----:B------:R-:W-:-:S02]  /*a390*/  ISETP.GT.AND P4, PT, R186, 0x21, P2 ;  /* 0x00000021ba00780c */ /* 0x000fc40001784270 */
        /* <DEDUP_REMOVED lines=16> */
[C---:B------:R-:W-:Y:S02]  /*a4a0*/  ISETP.GT.AND P3, PT, R186.reuse, 0x38, P2 ;  /* 0x00000038ba00780c */ /* 0x040fe40001764270 */
[----:B------:R-:W-:-:S02]  /*a4b0*/  ISETP.GT.AND P4, PT, R186, 0x39, P2 ;  /* 0x00000039ba00780c */ /* 0x000fc40001784270 */
[C---:B------:R-:W-:Y:S02]  /*a4c0*/  ISETP.LT.OR P5, PT, R185.reuse, 0x32, P5 ;  /* 0x00000032b900780c */ /* 0x040fe40002fa1670 */
[C---:B------:R-:W-:Y:S02]  /*a4d0*/  ISETP.LT.OR P3, PT, R185.reuse, 0x39, P3 ;  /* 0x00000039b900780c */ /* 0x040fe40001f61670 */
[----:B------:R-:W-:Y:S01]  /*a4e0*/  ISETP.LT.OR P4, PT, R185, 0x3a, P4 ;  /* 0x0000003ab900780c */ /* 0x000fe20002781670 */
[----:B------:R-:W-:Y:S01]  /*a4f0*/  IMAD.IADD R185, R189, 0x1, R153 ;  /* 0x00000001bdb97824 */ /* 0x000fe200078e0299 */
[----:B------:R-:W-:Y:S02]  /*a500*/  FSEL R177, R177, -INF , !P5 ;  /* 0xff800000b1b17808 */ /* 0x000fe40006800000 */
[----:B------:R-:W-:Y:S02]  /*a510*/  FSEL R180, R180, -INF , !P3 ;  /* 0xff800000b4b47808 */ /* 0x000fe40005800000 */
[----:B------:R-:W-:Y:S01]  /*a520*/  FSEL R181, R181, -INF , !P4 ;  /* 0xff800000b5b57808 */ /* 0x000fe20006000000 */
[----:B------:R-:W-:Y:S06]  /*a530*/  @!P6 BRA `(.L_x_1495) ;  /* 0x00000000005ce947 */ /* 0x000fec0003800000 */
        /* <DEDUP_REMOVED lines=13> */
.L_x_1497:
[----:B------:R-:W-:-:S05]  /*a610*/  IMAD.U32 R187, RZ, RZ, UR58 ;  /* 0x0000003affbb7e24 */ /* 0x000fca000f8e00ff */
[----:B------:R-:W-:-:S13]  /*a620*/  ISETP.NE.AND P3, PT, R187, 0x1, PT ;  /* 0x00000001bb00780c */ /* 0x000fda0003f65270 */
[----:B------:R-:W0:Y:S02]  /*a630*/  @P3 LDC.64 R2, c[0x0][0x9e8] ;  /* 0x00027a00ff023b82 */ /* 0x000e240000000a00 */
[----:B0-----:R-:W-:-:S05]  /*a640*/  @P3 IMAD.HI.U32 R2, R153, R2, RZ ;  /* 0x0000000299023227 */ /* 0x001fca00078e00ff */
[----:B------:R-:W-:-:S07]  /*a650*/  @P3 SHF.R.U32.HI R153, RZ, R3, R2 ;  /* 0x00000003ff993219 */ /* 0x000fce0000011602 */
.L_x_1498:
[----:B------:R-:W-:Y:S05]  /*a660*/  BSYNC B0 ;  /* 0x0000000000007941 */ /* 0x000fea0003800000 */
.L_x_1496:
[----:B------:R-:W-:-:S04]  /*a670*/  IMAD R4, R153, R187, -R4 ;  /* 0x000000bb99047224 */ /* 0x000fc800078e0a04 */
[----:B------:R-:W-:-:S05]  /*a680*/  IMAD R4, R17, -0x2, R4 ;  /* 0xfffffffe11047824 */ /* 0x000fca00078e0204 */
[----:B------:R-:W-:Y:S02]  /*a690*/  VIADDMNMX R184, R4, R187, R184, PT ;  /* 0x000000bb04b87246 */ /* 0x000fe400038001b8 */
[----:B------:R-:W-:-:S07]  /*a6a0*/  VIMNMX R185, R185, R4, !PT ;  /* 0x00000004b9b97248 */ /* 0x000fce0007fe0100 */
.L_x_1495:
        /* <DEDUP_REMOVED lines=10> */
[----:B------:R-:W-:Y:S02]  /*a750*/  ISETP.GT.AND P3, PT, R185, RZ, P2 ;  /* 0x000000ffb900720c */ /* 0x000fe40001764270 */
[----:B------:R-:W-:Y:S02]  /*a760*/  FMNMX.FTZ R2, R160, R3, !PT ;  /* 0x00000003a0027209 */ /* 0x000fe40007810000 */
[----:B------:R-:W-:Y:S02]  /*a770*/  ISETP.LT.OR P3, PT, R184, 0x1, P3 ;  /* 0x00000001b800780c */ /* 0x000fe40001f61670 */
[----:B------:R-:W-:Y:S02]  /*a780*/  FMNMX.FTZ R3, R161, R2, !PT ;  /* 0x00000002a1037209 */ /* 0x000fe40007810000 */
[----:B------:R-:W-:-:S02]  /*a790*/  ISETP.GT.AND P4, PT, R185, 0x8, P2 ;  /* 0x00000008b900780c */ /* 0x000fc40001784270 */
[----:B------:R-:W-:Y:S02]  /*a7a0*/  FMNMX.FTZ R2, R164, R3, !PT ;  /* 0x00000003a4027209 */ /* 0x000fe40007810000 */
[----:B------:R-:W-:Y:S02]  /*a7b0*/  FSEL R187, R154, -INF , !P3 ;  /* 0xff8000009abb7808 */ /* 0x000fe40005800000 */
        /* <DEDUP_REMOVED lines=18> */
[C---:B------:R-:W-:Y:S01]  /*a8e0*/  ISETP.GT.AND P3, PT, R185.reuse, 0x18, P2 ;  /* 0x00000018b900780c */ /* 0x040fe20001764270 */
[----:B------:R-:W0:Y:S01]  /*a8f0*/  SHFL.BFLY PT, R3, R2, 0x2, 0x1f ;  /* 0x0c401f0002037f89 */ /* 0x000e2200000e0000 */
[C---:B------:R-:W-:Y:S02]  /*a900*/  ISETP.LT.OR P5, PT, R184.reuse, 0x12, P5 ;  /* 0x00000012b800780c */ /* 0x040fe40002fa1670 */
[----:B------:R-:W-:Y:S02]  /*a910*/  ISETP.GT.AND P4, PT, R185, 0x19, P2 ;  /* 0x00000019b900780c */ /* 0x000fe40001784270 */
[----:B------:R-:W-:-:S02]  /*a920*/  ISETP.LT.OR P3, PT, R184, 0x19, P3 ;  /* 0x00000019b800780c */ /* 0x000fc40001f61670 */
[----:B------:R-:W-:Y:S02]  /*a930*/  FSEL R163, R163, -INF , !P5 ;  /* 0xff800000a3a37808 */ /* 0x000fe40006800000 */
[----:B------:R-:W-:Y:S02]  /*a940*/  ISETP.LT.OR P4, PT, R184, 0x1a, P4 ;  /* 0x0000001ab800780c */ /* 0x000fe40002781670 */
[C---:B------:R-:W-:Y:S02]  /*a950*/  ISETP.GT.AND P5, PT, R185.reuse, 0x20, P2 ;  /* 0x00000020b900780c */ /* 0x040fe400017a4270 */
[----:B------:R-:W-:Y:S02]  /*a960*/  FSEL R166, R166, -INF , !P3 ;  /* 0xff800000a6a67808 */ /* 0x000fe40005800000 */
[----:B------:R-:W-:Y:S02]  /*a970*/  ISETP.GT.AND P3, PT, R185, 0x21, P2 ;  /* 0x00000021b900780c */ /* 0x000fe40001764270 */
[----:B------:R-:W-:-:S02]  /*a980*/  FSEL R167, R167, -INF , !P4 ;  /* 0xff800000a7a77808 */ /* 0x000fc40006000000 */
[C---:B------:R-:W-:Y:S02]  /*a990*/  ISETP.LT.OR P5, PT, R184.reuse, 0x21, P5 ;  /* 0x00000021b800780c */ /* 0x040fe40002fa1670 */
[----:B------:R-:W-:Y:S02]  /*a9a0*/  ISETP.GT.AND P4, PT, R185, 0x28, P2 ;  /* 0x00000028b900780c */ /* 0x000fe40001784270 */
[----:B------:R-:W-:Y:S02]  /*a9b0*/  ISETP.LT.OR P3, PT, R184, 0x22, P3 ;  /* 0x00000022b800780c */ /* 0x000fe40001f61670 */
[----:B0-----:R-:W-:Y:S02]  /*a9c0*/  FMNMX.FTZ R3, R2, R3, !PT ;  /* 0x0000000302037209 */ /* 0x001fe40007810000 */
[----:B------:R-:W-:Y:S02]  /*a9d0*/  FMNMX.FTZ R2, R187, R218, !PT ;  /* 0x000000dabb027209 */ /* 0x000fe40007810000 */
[----:B------:R-:W-:Y:S01]  /*a9e0*/  FSEL R170, R170, -INF , !P5 ;  /* 0xff800000aaaa7808 */ /* 0x000fe20006800000 */
[----:B------:R-:W0:Y:S01]  /*a9f0*/  SHFL.BFLY PT, R4, R3, 0x1, 0x1f ;  /* 0x0c201f0003047f89 */ /* 0x000e2200000e0000 */
[----:B------:R-:W-:-:S02]  /*aa00*/  ISETP.LT.OR P4, PT, R184, 0x29, P4 ;  /* 0x00000029b800780c */ /* 0x000fc40002781670 */
[----:B------:R-:W-:Y:S02]  /*aa10*/  FSEL R171, R171, -INF , !P3 ;  /* 0xff800000abab7808 */ /* 0x000fe40005800000 */
[C---:B------:R-:W-:Y:S02]  /*aa20*/  ISETP.GT.AND P3, PT, R185.reuse, 0x29, P2 ;  /* 0x00000029b900780c */ /* 0x040fe40001764270 */
[----:B------:R-:W-:Y:S02]  /*aa30*/  FSEL R174, R174, -INF , !P4 ;  /* 0xff800000aeae7808 */ /* 0x000fe40006000000 */
[----:B------:R-:W-:Y:S02]  /*aa40*/  ISETP.GT.AND P4, PT, R185, 0x30, P2 ;  /* 0x00000030b900780c */ /* 0x000fe40001784270 */
[C---:B------:R-:W-:Y:S02]  /*aa50*/  ISETP.LT.OR P3, PT, R184.reuse, 0x2a, P3 ;  /* 0x0000002ab800780c */ /* 0x040fe40001f61670 */
[----:B------:R-:W-:-:S02]  /*aa60*/  ISETP.LT.OR P4, PT, R184, 0x31, P4 ;  /* 0x00000031b800780c */ /* 0x000fc40002781670 */
[----:B------:R-:W-:Y:S02]  /*aa70*/  FSEL R175, R175, -INF , !P3 ;  /* 0xff800000afaf7808 */ /* 0x000fe40005800000 */
[C---:B------:R-:W-:Y:S02]  /*aa80*/  ISETP.GT.AND P3, PT, R185.reuse, 0x31, P2 ;  /* 0x00000031b900780c */ /* 0x040fe40001764270 */
[----:B------:R-:W-:Y:S02]  /*aa90*/  FSEL R178, R178, -INF , !P4 ;  /* 0xff800000b2b27808 */ /* 0x000fe40006000000 */
[C---:B------:R-:W-:Y:S02]  /*aaa0*/  ISETP.GT.AND P4, PT, R185.reuse, 0x38, P2 ;  /* 0x00000038b900780c */ /* 0x040fe40001784270 */
[----:B------:R-:W-:Y:S02]  /*aab0*/  ISETP.GT.AND P2, PT, R185, 0x39, P2 ;  /* 0x00000039b900780c */ /* 0x000fe40001744270 */
[----:B0-----:R-:W-:-:S02]  /*aac0*/  FMNMX.FTZ R4, R3, R4, !PT ;  /* 0x0000000403047209 */ /* 0x001fc40007810000 */
[----:B------:R-:W-:Y:S02]  /*aad0*/  FMNMX.FTZ R3, R155, R2, !PT ;  /* 0x000000029b037209 */ /* 0x000fe40007810000 */
[----:B------:R-:W-:Y:S02]  /*aae0*/  FSETP.NEU.FTZ.AND P5, PT, R4, -INF , PT ;  /* 0xff8000000400780b */ /* 0x000fe40003fbd000 */
[----:B------:R-:W-:Y:S02]  /*aaf0*/  FMNMX.FTZ R2, R158, R3, !PT ;  /* 0x000000039e027209 */ /* 0x000fe40007810000 */
[C---:B------:R-:W-:Y:S02]  /*ab00*/  ISETP.LT.OR P3, PT, R184.reuse, 0x32, P3 ;  /* 0x00000032b800780c */ /* 0x040fe40001f61670 */
[----:B------:R-:W-:Y:S02]  /*ab10*/  FMNMX.FTZ R3, R159, R2, !PT ;  /* 0x000000029f037209 */ /* 0x000fe40007810000 */
[----:B------:R-:W-:-:S02]  /*ab20*/  ISETP.LT.OR P4, PT, R184, 0x39, P4 ;  /* 0x00000039b800780c */ /* 0x000fc40002781670 */
[----:B------:R-:W-:Y:S01]  /*ab30*/  FMNMX.FTZ R2, R162, R3, !PT ;  /* 0x00000003a2027209 */ /* 0x000fe20007810000 */
[----:B------:R-:W-:Y:S01]  /*ab40*/  FMUL.FTZ R3, R4, UR5 ;  /* 0x0000000504037c20 */ /* 0x000fe20008410000 */
        /* <DEDUP_REMOVED lines=28> */
[----:B------:R-:W-:Y:S01]  /*ad10*/  FFMA.FTZ R181, R181, UR5, -R3 ;  /* 0x00000005b5b57c23 */ /* 0x000fe20008010803 */
[----:B------:R-:W-:Y:S01]  /*ad20*/  FSEL R2, R4, RZ, P5 ;  /* 0x000000ff04027208 */ /* 0x000fe20002800000 */
[----:B------:R-:W-:Y:S01]  /*ad30*/  MUFU.EX2 R153, R153 ;  /* 0x0000009900997308 */ /* 0x000fe20000000800 */
[----:B------:R-:W-:-:S02]  /*ad40*/  FMNMX.FTZ R185, R179, R0, !PT ;  /* 0x00000000b3b97209 */ /* 0x000fc40007810000 */
[----:B------:R-:W-:Y:S01]  /*ad50*/  R2UR UR4, R23 ;  /* 0x00000000170472ca */ /* 0x000fe200000e0000 */
[----:B------:R-:W-:Y:S01]  /*ad60*/  FADD.FTZ R2, -R2, R21 ;  /* 0x0000001502027221 */ /* 0x000fe20000010100 */
[----:B------:R-:W-:-:S03]  /*ad70*/  FMNMX.FTZ R0, R182, R185, !PT ;  /* 0x000000b9b6007209 */ /* 0x000fc60007810000 */
[----:B------:R-:W-:Y:S01]  /*ad80*/  FMUL.FTZ R2, R2, UR5 ;  /* 0x0000000502027c20 */ /* 0x000fe20008410000 */
[----:B------:R-:W-:Y:S01]  /*ad90*/  FMNMX.FTZ R0, R183, R0, !PT ;  /* 0x00000000b7007209 */ /* 0x000fe20007810000 */
[----:B------:R-:W-:Y:S04]  /*ada0*/  MUFU.EX2 R196, R196 ;  /* 0x000000c400c47308 */ /* 0x000fe80000000800 */
[----:B------:R-:W0:Y:S04]  /*adb0*/  SHFL.BFLY PT, R185, R0, 0x2, 0x1f ;  /* 0x0c401f0000b97f89 */ /* 0x000e2800000e0000 */
        /* <DEDUP_REMOVED lines=11> */
[----:B------:R-:W-:Y:S02]  /*ae70*/  FMUL.FTZ R156, R3, UR5 ;  /* 0x00000005039c7c20 */ /* 0x000fe40008410000 */
[----:B------:R-:W0:Y:S03]  /*ae80*/  MUFU.EX2 R0, R2 ;  /* 0x0000000200007308 */ /* 0x000e260000000800 */
[----:B------:R-:W-:-:S05]  /*ae90*/  FSEL R156, R156, RZ, P2 ;  /* 0x000000ff9c9c7208 */ /* 0x000fca0001000000 */
[--C-:B------:R-:W-:Y:S01]  /*aea0*/  FFMA.FTZ R152, R155, UR5, -R156.reuse ;  /* 0x000000059b987c23 */ /* 0x100fe2000801089c */
[----:B------:R-:W-:Y:S01]  /*aeb0*/  FSEL R155, R3, RZ, P2 ;  /* 0x000000ff039b7208 */ /* 0x000fe20001000000 */
[--C-:B------:R-:W-:Y:S01]  /*aec0*/  FFMA.FTZ R197, R187, UR5, -R156.reuse ;  /* 0x00000005bbc57c23 */ /* 0x100fe2000801089c */
[--C-:B------:R-:W-:Y:S01]  /*aed0*/  FFMA.FTZ R199, R158, UR5, -R156.reuse ;  /* 0x000000059ec77c23 */ /* 0x100fe2000801089c */
[--C-:B------:R-:W-:Y:S01]  /*aee0*/  FFMA.FTZ R154, R159, UR5, -R156.reuse ;  /* 0x000000059f9a7c23 */ /* 0x100fe2000801089c */
[----:B------:R-:W-:Y:S01]  /*aef0*/  FFMA.FTZ R193, R162, UR5, -R156 ;  /* 0x00000005a2c17c23 */ /* 0x000fe2000801089c */
[----:B------:R-:W-:Y:S01]  /*af00*/  FADD.FTZ R155, -R155, R218 ;  /* 0x000000da9b9b7221 */ /* 0x000fe20000010100 */
[----:B------:R-:W-:Y:S01]  /*af10*/  MUFU.EX2 R152, R152 ;  /* 0x0000009800987308 */ /* 0x000fe20000000800 */
[--C-:B------:R-:W-:Y:S01]  /*af20*/  FFMA.FTZ R158, R163, UR5, -R156.reuse ;  /* 0x00000005a39e7c23 */ /* 0x100fe2000801089c */
[----:B0-----:R-:W-:Y:S01]  /*af30*/  FFMA.FTZ R159, R0, R16, R153 ;  /* 0x00000010009f7223 */ /* 0x001fe20000010099 */
[----:B------:R-:W-:Y:S01]  /*af40*/  FMUL.FTZ R155, R155, UR5 ;  /* 0x000000059b9b7c20 */ /* 0x000fe20008410000 */
[--C-:B------:R-:W-:Y:S01]  /*af50*/  FFMA.FTZ R195, R166, UR5, -R156.reuse ;  /* 0x00000005a6c37c23 */ /* 0x100fe2000801089c */
[--C-:B------:R-:W-:Y:S01]  /*af60*/  FFMA.FTZ R160, R167, UR5, -R156.reuse ;  /* 0x00000005a7a07c23 */ /* 0x100fe2000801089c */
[----:B------:R-:W-:Y:S01]  /*af70*/  FADD.FTZ R159, R196, R159 ;  /* 0x0000009fc49f7221 */ /* 0x000fe20000010000 */
[--C-:B------:R-:W-:Y:S01]  /*af80*/  FFMA.FTZ R189, R170, UR5, -R156.reuse ;  /* 0x00000005aabd7c23 */ /* 0x100fe2000801089c */
[----:B------:R-:W-:Y:S01]  /*af90*/  MUFU.EX2 R197, R197 ;  /* 0x000000c500c57308 */ /* 0x000fe20000000800 */
[--C-:B------:R-:W-:Y:S01]  /*afa0*/  FFMA.FTZ R162, R171, UR5, -R156.reuse ;  /* 0x00000005aba27c23 */ /* 0x100fe2000801089c */
[----:B------:R-:W-:Y:S01]  /*afb0*/  FADD.FTZ R16, R198, R159 ;  /* 0x0000009fc6107221 */ /* 0x000fe20000010000 */
[--C-:B------:R-:W-:Y:S01]  /*afc0*/  FFMA.FTZ R191, R174, UR5, -R156.reuse ;  /* 0x00000005aebf7c23 */ /* 0x100fe2000801089c */
[--C-:B------:R-:W-:Y:S01]  /*afd0*/  FFMA.FTZ R185, R178, UR5, -R156.reuse ;  /* 0x00000005b2b97c23 */ /* 0x100fe2000801089c */
[----:B------:R-:W-:Y:S01]  /*afe0*/  FFMA.FTZ R179, R179, UR5, -R156 ;  /* 0x00000005b3b37c23 */ /* 0x000fe2000801089c */
[C---:B------:R-:W-:Y:S01]  /*aff0*/  FADD.FTZ R159, R157.reuse, R16 ;  /* 0x000000109d9f7221 */ /* 0x040fe20000010000 */
[----:B------:R-:W-:Y:S01]  /*b000*/  F2FP.BF16.F32.PACK_AB R196, R196, R153 ;  /* 0x00000099c4c4723e */ /* 0x000fe200000010ff */
[----:B------:R0:W1:Y:S01]  /*b010*/  MUFU.EX2 R2, R155 ;  /* 0x0000009b00027308 */ /* 0x0000620000000800 */
[----:B------:R-:W-:Y:S01]  /*b020*/  FFMA.FTZ R182, R182, UR5, -R156 ;  /* 0x00000005b6b67c23 */ /* 0x000fe2000801089c */
[----:B------:R-:W-:Y:S01]  /*b030*/  FADD.FTZ R164, R192, R159 ;  /* 0x0000009fc0a47221 */ /* 0x000fe20000010000 */
[----:B------:R-:W-:Y:S01]  /*b040*/  IMAD.U32 R159, RZ, RZ, UR14 ;  /* 0x0000000eff9f7e24 */ /* 0x000fe2000f8e00ff */
[----:B------:R-:W-:Y:S01]  /*b050*/  ISETP.GT.AND P2, PT, R20, UR4, PT ;  /* 0x0000000414007c0c */ /* 0x000fe2000bf44270 */
[----:B------:R-:W-:Y:S01]  /*b060*/  UMOV UR4, UR36 ;  /* 0x0000002400047c82 */ /* 0x000fe20008000000 */
[----:B------:R-:W-:Y:S01]  /*b070*/  F2FP.BF16.F32.PACK_AB R198, R157, R198 ;  /* 0x000000c69dc6723e */ /* 0x000fe200000010ff */
[----:B------:R-:W-:Y:S01]  /*b080*/  @!P1 VIADD R159, R159, 0x30860 ;  /* 0x000308609f9f9836 */ /* 0x000fe20000000000 */
[----:B------:R-:W2:Y:S01]  /*b090*/  MUFU.EX2 R199, R199 ;  /* 0x000000c700c77308 */ /* 0x000ea20000000800 */
[----:B0-----:R-:W-:Y:S01]  /*b0a0*/  FADD.FTZ R155, R161, R164 ;  /* 0x000000a4a19b7221 */ /* 0x001fe20000010000 */
[--C-:B------:R-:W-:Y:S01]  /*b0b0*/  FFMA.FTZ R164, R175, UR5, -R156.reuse ;  /* 0x00000005afa47c23 */ /* 0x100fe2000801089c */
[----:B------:R-:W-:Y:S01]  /*b0c0*/  FFMA.FTZ R156, R183, UR5, -R156 ;  /* 0x00000005b79c7c23 */ /* 0x000fe2000801089c */
[----:B------:R-:W-:Y:S01]  /*b0d0*/  @!P1 PRMT R159, RZ, 0x654, R159 ;  /* 0x00000654ff9f9816 */ /* 0x000fe2000000009f */
[----:B------:R-:W-:Y:S01]  /*b0e0*/  FADD.FTZ R166, R194, R155 ;  /* 0x0000009bc2a67221 */ /* 0x000fe20000010000 */
[----:B------:R-:W-:Y:S01]  /*b0f0*/  F2FP.BF16.F32.PACK_AB R192, R161, R192 ;  /* 0x000000c0a1c0723e */ /* 0x000fe200000010ff */
[----:B------:R-:W-:Y:S01]  /*b100*/  VIADD R20, R20, 0xffffffff ;  /* 0xffffffff14147836 */ /* 0x000fe20000000000 */
[----:B------:R-:W0:Y:S01]  /*b110*/  MUFU.EX2 R154, R154 ;  /* 0x0000009a009a7308 */ /* 0x000e220000000800 */
[----:B-1----:R-:W-:Y:S01]  /*b120*/  FFMA.FTZ R5, R2, R5, R197 ;  /* 0x0000000502057223 */ /* 0x002fe200000100c5 */
[C---:B------:R-:W-:Y:S01]  /*b130*/  FADD.FTZ R155, R165.reuse, R166 ;  /* 0x000000a6a59b7221 */ /* 0x040fe20000010000 */
[----:B------:R1:W-:Y:S01]  /*b140*/  @!P1 SYNCS.ARRIVE.TRANS64.RED.A1T0 RZ, [R159+URZ], RZ ;  /* 0x000000ff9fff99a7 */ /* 0x0003e2000810043f */
[----:B------:R-:W-:Y:S01]  /*b150*/  F2FP.BF16.F32.PACK_AB R194, R165, R194 ;  /* 0x000000c2a5c2723e */ /* 0x000fe200000010ff */
[----:B------:R-:W-:Y:S01]  /*b160*/  FADD.FTZ R16, R152, R5 ;  /* 0x0000000598107221 */ /* 0x000fe20000010000 */
[----:B------:R-:W-:Y:S01]  /*b170*/  FADD.FTZ R166, R188, R155 ;  /* 0x0000009bbca67221 */ /* 0x000fe20000010000 */
[----:B------:R-:W-:Y:S01]  /*b180*/  F2FP.BF16.F32.PACK_AB R197, R152, R197 ;  /* 0x000000c598c5723e */ /* 0x000fe200000010ff */
[----:B------:R-:W3:Y:S01]  /*b190*/  MUFU.EX2 R193, R193 ;  /* 0x000000c100c17308 */ /* 0x000ee20000000800 */
[----:B--2---:R-:W-:Y:S01]  /*b1a0*/  FADD.FTZ R5, R199, R16 ;  /* 0x00000010c7057221 */ /* 0x004fe20000010000 */
[----:B------:R-:W-:-:S06]  /*b1b0*/  IMAD.MOV.U32 R218, RZ, RZ, R3 ;  /* 0x000000ffffda7224 */ /* 0x000fcc00078e0003 */
[----:B------:R-:W2:Y:S01]  /*b1c0*/  MUFU.EX2 R158, R158 ;  /* 0x0000009e009e7308 */ /* 0x000ea20000000800 */
[C---:B0-----:R-:W-:Y:S01]  /*b1d0*/  FADD.FTZ R16, R154.reuse, R5 ;  /* 0x000000059a107221 */ /* 0x041fe20000010000 */
[----:B------:R-:W-:-:S06]  /*b1e0*/  F2FP.BF16.F32.PACK_AB R199, R154, R199 ;  /* 0x000000c79ac7723e */ /* 0x000fcc00000010ff */
[----:B------:R-:W0:Y:S01]  /*b1f0*/  MUFU.EX2 R195, R195 ;  /* 0x000000c300c37308 */ /* 0x000e220000000800 */
[----:B---3--:R-:W-:-:S07]  /*b200*/  FADD.FTZ R5, R193, R16 ;  /* 0x00000010c1057221 */ /* 0x008fce0000010000 */
[----:B------:R-:W3:Y:S01]  /*b210*/  MUFU.EX2 R169, R169 ;  /* 0x000000a900a97308 */ /* 0x000ee20000000800 */
[C---:B--2---:R-:W-:Y:S01]  /*b220*/  FADD.FTZ R16, R158.reuse, R5 ;  /* 0x000000059e107221 */ /* 0x044fe20000010000 */
[----:B------:R-:W-:-:S06]  /*b230*/  F2FP.BF16.F32.PACK_AB R193, R158, R193 ;  /* 0x000000c19ec1723e */ /* 0x000fcc00000010ff */
[----:B------:R-:W2:Y:S01]  /*b240*/  MUFU.EX2 R160, R160 ;  /* 0x000000a000a07308 */ /* 0x000ea20000000800 */
[----:B0-----:R-:W-:-:S07]  /*b250*/  FADD.FTZ R5, R195, R16 ;  /* 0x00000010c3057221 */ /* 0x001fce0000010000 */
[----:B------:R-:W0:Y:S01]  /*b260*/  MUFU.EX2 R190, R190 ;  /* 0x000000be00be7308 */ /* 0x000e220000000800 */
[C---:B---3--:R-:W-:Y:S01]  /*b270*/  FADD.FTZ R155, R169.reuse, R166 ;  /* 0x000000a6a99b7221 */ /* 0x048fe20000010000 */
[----:B------:R-:W-:-:S06]  /*b280*/  F2FP.BF16.F32.PACK_AB R188, R169, R188 ;  /* 0x000000bca9bc723e */ /* 0x000fcc00000010ff */
[----:B------:R-:W3:Y:S01]  /*b290*/  MUFU.EX2 R189, R189 ;  /* 0x000000bd00bd7308 */ /* 0x000ee20000000800 */
[C---:B--2---:R-:W-:Y:S01]  /*b2a0*/  FADD.FTZ R16, R160.reuse, R5 ;  /* 0x00000005a0107221 */ /* 0x044fe20000010000 */
[----:B------:R-:W-:-:S06]  /*b2b0*/  F2FP.BF16.F32.PACK_AB R195, R160, R195 ;  /* 0x000000c3a0c3723e */ /* 0x000fcc00000010ff */
[----:B------:R-:W2:Y:S01]  /*b2c0*/  MUFU.EX2 R173, R173 ;  /* 0x000000ad00ad7308 */ /* 0x000ea20000000800 */
[----:B0-----:R-:W-:-:S07]  /*b2d0*/  FADD.FTZ R166, R190, R155 ;  /* 0x0000009bbea67221 */ /* 0x001fce0000010000 */
[----:B------:R-:W0:Y:S01]  /*b2e0*/  MUFU.EX2 R162, R162 ;  /* 0x000000a200a27308 */ /* 0x000e220000000800 */
[----:B---3--:R-:W-:-:S07]  /*b2f0*/  FADD.FTZ R5, R189, R16 ;  /* 0x00000010bd057221 */ /* 0x008fce0000010000 */
[----:B------:R-:W3:Y:S01]  /*b300*/  MUFU.EX2 R184, R184 ;  /* 0x000000b800b87308 */ /* 0x000ee20000000800 */
[C---:B--2---:R-:W-:Y:S01]  /*b310*/  FADD.FTZ R153, R173.reuse, R166 ;  /* 0x000000a6ad997221 */ /* 0x044fe20000010000 */
[----:B------:R-:W-:-:S06]  /*b320*/  F2FP.BF16.F32.PACK_AB R190, R173, R190 ;  /* 0x000000beadbe723e */ /* 0x000fcc00000010ff */
[----:B------:R-:W2:Y:S01]  /*b330*/  MUFU.EX2 R191, R191 ;  /* 0x000000bf00bf7308 */ /* 0x000ea20000000800 */
[C---:B0-----:R-:W-:Y:S01]  /*b340*/  FADD.FTZ R16, R162.reuse, R5 ;  /* 0x00000005a2107221 */ /* 0x041fe20000010000 */
[----:B------:R-:W-:-:S06]  /*b350*/  F2FP.BF16.F32.PACK_AB R189, R162, R189 ;  /* 0x000000bda2bd723e */ /* 0x000fcc00000010ff */
[----:B------:R-:W0:Y:S01]  /*b360*/  MUFU.EX2 R177, R177 ;  /* 0x000000b100b17308 */ /* 0x000e220000000800 */
[----:B---3--:R-:W-:-:S07]  /*b370*/  FADD.FTZ R166, R184, R153 ;  /* 0x00000099b8a67221 */ /* 0x008fce0000010000 */
[----:B------:R-:W3:Y:S01]  /*b380*/  MUFU.EX2 R164, R164 ;  /* 0x000000a400a47308 */ /* 0x000ee20000000800 */
[----:B--2---:R-:W-:-:S07]  /*b390*/  FADD.FTZ R5, R191, R16 ;  /* 0x00000010bf057221 */ /* 0x004fce0000010000 */
[----:B------:R-:W2:Y:S01]  /*b3a0*/  MUFU.EX2 R185, R185 ;  /* 0x000000b900b97308 */ /* 0x000ea20000000800 */
[C---:B0-----:R-:W-:Y:S01]  /*b3b0*/  FADD.FTZ R153, R177.reuse, R166 ;  /* 0x000000a6b1997221 */ /* 0x041fe20000010000 */
[----:B------:R-:W-:-:S06]  /*b3c0*/  F2FP.BF16.F32.PACK_AB R184, R177, R184 ;  /* 0x000000b8b1b8723e */ /* 0x000fcc00000010ff */
[----:B------:R-:W0:Y:S01]  /*b3d0*/  MUFU.EX2 R179, R179 ;  /* 0x000000b300b37308 */ /* 0x000e220000000800 */
[C---:B---3--:R-:W-:Y:S01]  /*b3e0*/  FADD.FTZ R166, R164.reuse, R5 ;  /* 0x00000005a4a67221 */ /* 0x048fe20000010000 */
[----:B------:R-:W-:-:S06]  /*b3f0*/  F2FP.BF16.F32.PACK_AB R191, R164, R191 ;  /* 0x000000bfa4bf723e */ /* 0x000fcc00000010ff */
[----:B------:R-:W3:Y:S01]  /*b400*/  MUFU.EX2 R186, R186 ;  /* 0x000000ba00ba7308 */ /* 0x000ee20000000800 */
[----:B--2---:R-:W-:-:S07]  /*b410*/  FADD.FTZ R166, R185, R166 ;  /* 0x000000a6b9a67221 */ /* 0x004fce0000010000 */
[----:B------:R-:W2:Y:S01]  /*b420*/  MUFU.EX2 R187, R182 ;  /* 0x000000b600bb7308 */ /* 0x000ea20000000800 */
[C---:B0-----:R-:W-:Y:S01]  /*b430*/  FADD.FTZ R166, R179.reuse, R166 ;  /* 0x000000a6b3a67221 */ /* 0x041fe20000010000 */
[----:B------:R-:W-:-:S06]  /*b440*/  F2FP.BF16.F32.PACK_AB R185, R179, R185 ;  /* 0x000000b9b3b9723e */ /* 0x000fcc00000010ff */
[----:B------:R-:W0:Y:S01]  /*b450*/  MUFU.EX2 R21, R181 ;  /* 0x000000b500157308 */ /* 0x000e220000000800 */
[----:B---3--:R-:W-:-:S07]  /*b460*/  FADD.FTZ R16, R186, R153 ;  /* 0x00000099ba107221 */ /* 0x008fce0000010000 */
[----:B------:R-:W3:Y:S01]  /*b470*/  MUFU.EX2 R156, R156 ;  /* 0x0000009c009c7308 */ /* 0x000ee20000000800 */
[----:B--2---:R-:W-:Y:S01]  /*b480*/  FADD.FTZ R166, R187, R166 ;  /* 0x000000a6bba67221 */ /* 0x004fe20000010000 */
[C---:B0-----:R-:W-:Y:S01]  /*b490*/  FADD.FTZ R16, R21.reuse, R16 ;  /* 0x0000001015107221 */ /* 0x041fe20000010000 */
[----:B------:R-:W-:Y:S01]  /*b4a0*/  F2FP.BF16.F32.PACK_AB R186, R21, R186 ;  /* 0x000000ba15ba723e */ /* 0x000fe200000010ff */
[----:B------:R-:W-:Y:S02]  /*b4b0*/  IMAD.MOV.U32 R21, RZ, RZ, R4 ;  /* 0x000000ffff157224 */ /* 0x000fe400078e0004 */
[C---:B---3--:R-:W-:Y:S01]  /*b4c0*/  FADD.FTZ R5, R156.reuse, R166 ;  /* 0x000000a69c057221 */ /* 0x048fe20000010000 */
[----:B------:R-:W-:Y:S01]  /*b4d0*/  F2FP.BF16.F32.PACK_AB R187, R156, R187 ;  /* 0x000000bb9cbb723e */ /* 0x000fe200000010ff */
[----:B-1----:R-:W-:Y:S06]  /*b4e0*/  @P2 BRA `(.L_x_1499) ;  /* 0xffffffd8002c2947 */ /* 0x002fec000383ffff */
.L_x_1482:
        /* <DEDUP_REMOVED lines=131> */
.L_x_1500:
[----:B------:R-:W-:Y:S01]  /*bd20*/  ULEA UR7, UR36, UR37, 0x3 ;  /* 0x0000002524077291 */ /* 0x000fe2000f8e183f */
[----:B------:R-:W-:-:S05]  /*bd30*/  IMAD.U32 R0, RZ, RZ, UR38 ;  /* 0x00000026ff007e24 */ /* 0x000fca000f8e00ff */
[----:B------:R-:W-:-:S04]  /*bd40*/  SHF.L.U32 R0, R0, 0x1f, RZ ;  /* 0x0000001f00007819 */ /* 0x000fc800000006ff */
[----:B------:R0:W1:Y:S01]  /*bd50*/  SYNCS.PHASECHK.TRANS64.TRYWAIT P2, [UR7+0x30850], R0 ;  /* 0x03085000ff0075a7 */ /* 0x0000620008040147 */
[----:B------:R-:W-:Y:S05]  /*bd60*/  @!P0 BRA `(.L_x_1501) ;  /* 0x0000000000048947 */ /* 0x000fea0003800000 */
[----:B------:R-:W-:Y:S01]  /*bd70*/  BPT.TRAP 0x1 ;  /* 0x000000040000795c */ /* 0x000fe20000300000 */
.L_x_1501:
[----:B-1----:R-:W-:Y:S05]  /*bd80*/  @P2 BRA `(.L_x_1502) ;  /* 0x0000000000082947 */ /* 0x002fea0003800000 */
[----:B------:R-:W1:Y:S02]  /*bd90*/  SYNCS.PHASECHK.TRANS64.TRYWAIT P0, [UR7+0x30850], R0 ;  /* 0x03085000ff0075a7 */ /* 0x000e640008000147 */
[----:B-1----:R-:W-:Y:S05]  /*bda0*/  @!P0 BRA `(.L_x_1503) ;  /* 0x000000b000f48947 */ /* 0x002fea0003800000 */
.L_x_1502:
        /* <DEDUP_REMOVED lines=197> */
.L_x_1433:
[----:B------:R-:W0:Y:S01]  /*ca00*/  S2R R4, SR_CgaCtaId ;  /* 0x0000000000047919 */ /* 0x000e220000008800 */
[----:B------:R-:W-:Y:S01]  /*ca10*/  MOV R23, 0x400 ;  /* 0x0000040000177802 */ /* 0x000fe20000000f00 */
[----:B------:R-:W-:Y:S01]  /*ca20*/  BSSY B0, `(.L_x_1504) ;  /* 0x00002ec000007945 */ /* 0x000fe20003800000 */
[----:B------:R-:W-:Y:S02]  /*ca30*/  BAR.SYNC.DEFER_BLOCKING 0x5, 0x180 ;  /* 0x0146000000007b1d */ /* 0x000fe40000010000 */
[----:B0-----:R-:W-:-:S05]  /*ca40*/  LEA R23, R4, R23, 0x18 ;  /* 0x0000001704177211 */ /* 0x001fca00078ec0ff */
[----:B------:R-:W0:Y:S02]  /*ca50*/  LDS.128 R4, [R23+0x308d0] ;  /* 0x0308d00017047984 */ /* 0x000e240000000c00 */
[----:B0-----:R-:W-:Y:S02]  /*ca60*/  R2UR UR5, R5 ;  /* 0x00000000050572ca */ /* 0x001fe400000e0000 */
[----:B------:R-:W-:Y:S02]  /*ca70*/  R2UR UR7, R6 ;  /* 0x00000000060772ca */ /* 0x000fe400000e0000 */
        /* <DEDUP_REMOVED lines=13> */
[----:B------:R-:W-:Y:S01]  /*cb50*/  F2FP.BF16.F32.PACK_AB R33, R162, R34 ;  /* 0x00000022a221723e */ /* 0x000fe200000010ff */
[----:B------:R-:W-:Y:S01]  /*cb60*/  ULDC.64 UR8, c[0x0][0xc00] ;  /* 0x0003000000087ab9 */ /* 0x000fe20000000a00 */
        /* <DEDUP_REMOVED lines=10> */
[----:B------:R-:W-:Y:S02]  /*cc10*/  MOV R4, R23 ;  /* 0x0000001700047202 */ /* 0x000fe40000000f00 */
[----:B0-----:R-:W-:Y:S02]  /*cc20*/  MOV R5, R6 ;  /* 0x0000000600057202 */ /* 0x001fe40000000f00 */
[----:B------:R-:W-:-:S02]  /*cc30*/  F2FP.BF16.F32.PACK_AB R51, R157, R51 ;  /* 0x000000339d33723e */ /* 0x000fc400000010ff */
[----:B------:R-:W-:Y:S01]  /*cc40*/  F2FP.BF16.F32.PACK_AB R57, R156, R58 ;  /* 0x0000003a9c39723e */ /* 0x000fe200000010ff */
[----:B------:R-:W-:Y:S01]  /*cc50*/  IMAD.WIDE R98, R211, 0x2, R4 ;  /* 0x00000002d3627825 */ /* 0x000fe200078e0204 */
[----:B------:R-:W-:Y:S02]  /*cc60*/  F2FP.BF16.F32.PACK_AB R64, R65, R64 ;  /* 0x000000404140723e */ /* 0x000fe400000010ff */
[----:B------:R-:W-:Y:S02]  /*cc70*/  F2FP.BF16.F32.PACK_AB R58, R61, R60 ;  /* 0x0000003c3d3a723e */ /* 0x000fe400000010ff */
[C---:B------:R-:W-:Y:S02]  /*cc80*/  IADD3 R171, P1, R98.reuse, 0x20, RZ ;  /* 0x0000002062ab7810 */ /* 0x040fe40007f3e0ff */
[C---:B------:R-:W-:Y:S02]  /*cc90*/  LOP3.LUT R7, R98.reuse, 0x380, RZ, 0xc0, !PT ;  /* 0x0000038062077812 */ /* 0x040fe400078ec0ff */
        /* <DEDUP_REMOVED lines=15> */
[----:B------:R-:W-:Y:S01]  /*cd90*/  SHF.R.U64 R7, R7, 0x3, RZ ;  /* 0x0000000307077819 */ /* 0x000fe200000012ff */
[----:B------:R-:W-:Y:S01]  /*cda0*/  IMAD.X R55, RZ, RZ, R99, P1 ;  /* 0x000000ffff377224 */ /* 0x000fe200008e0663 */
[----:B------:R-:W-:-:S02]  /*cdb0*/  LOP3.LUT R12, R173, 0x380, RZ, 0xc0, !PT ;  /* 0x00000380ad0c7812 */ /* 0x000fc400078ec0ff */
[----:B------:R-:W-:Y:S02]  /*cdc0*/  LOP3.LUT R14, R175, 0x380, RZ, 0xc0, !PT ;  /* 0x00000380af0e7812 */ /* 0x000fe400078ec0ff */
[----:B------:R-:W-:Y:S02]  /*cdd0*/  LOP3.LUT R20, R177, 0x380, RZ, 0xc0, !PT ;  /* 0x00000380b1147812 */ /* 0x000fe400078ec0ff */
        /* <DEDUP_REMOVED lines=11> */
[----:B------:R-:W-:Y:S01]  /*ce90*/  IMAD.X R95, RZ, RZ, R99, P5 ;  /* 0x000000ffff5f7224 */ /* 0x000fe200028e0663 */
[----:B------:R-:W-:-:S02]  /*cea0*/  SHF.R.U64 R10, R10, 0x3, RZ ;  /* 0x000000030a0a7819 */ /* 0x000fc400000012ff */
[----:B------:R-:W-:Y:S01]  /*ceb0*/  LOP3.LUT R30, R179, 0x380, RZ, 0xc0, !PT ;  /* 0x00000380b31e7812 */ /* 0x000fe200078ec0ff */
[--C-:B------:R-:W-:Y:S01]  /*cec0*/  IMAD.X R9, RZ, RZ, R99.reuse, P1 ;  /* 0x000000ffff097224 */ /* 0x100fe200008e0663 */
[----:B------:R-:W-:Y:S01]  /*ced0*/  LOP3.LUT R98, R7, R98, RZ, 0x3c, !PT ;  /* 0x0000006207627212 */ /* 0x000fe200078e3cff */
[----:B------:R-:W-:Y:S01]  /*cee0*/  IMAD.X R7, RZ, RZ, R99, P2 ;  /* 0x000000ffff077224 */ /* 0x000fe200010e0663 */
[----:B------:R-:W-:Y:S02]  /*cef0*/  SHF.R.U64 R12, R12, 0x3, RZ ;  /* 0x000000030c0c7819 */ /* 0x000fe400000012ff */
[----:B------:R-:W-:Y:S02]  /*cf00*/  LOP3.LUT R38, R181, 0x380, RZ, 0xc0, !PT ;  /* 0x00000380b5267812 */ /* 0x000fe400078ec0ff */
[----:B------:R-:W-:Y:S02]  /*cf10*/  SHF.R.U64 R14, R14, 0x3, RZ ;  /* 0x000000030e0e7819 */ /* 0x000fe400000012ff */
[----:B------:R-:W-:-:S02]  /*cf20*/  LOP3.LUT R46, R183, 0x380, RZ, 0xc0, !PT ;  /* 0x00000380b72e7812 */ /* 0x000fc400078ec0ff */
[----:B------:R-:W-:Y:S02]  /*cf30*/  SHF.R.U64 R20, R20, 0x3, RZ ;  /* 0x0000000314147819 */ /* 0x000fe400000012ff */
[----:B------:R-:W-:Y:S02]  /*cf40*/  LOP3.LUT R54, R185, 0x380, RZ, 0xc0, !PT ;  /* 0x00000380b9367812 */ /* 0x000fe400078ec0ff */
[----:B------:R-:W-:Y:S02]  /*cf50*/  LOP3.LUT R10, R10, R171, RZ, 0x3c, !PT ;  /* 0x000000ab0a0a7212 */ /* 0x000fe400078e3cff */
[----:B------:R-:W-:Y:S02]  /*cf60*/  SHF.R.U64 R30, R30, 0x3, RZ ;  /* 0x000000031e1e7819 */ /* 0x000fe400000012ff */
[----:B------:R-:W-:Y:S02]  /*cf70*/  LOP3.LUT R62, R187, 0x380, RZ, 0xc0, !PT ;  /* 0x00000380bb3e7812 */ /* 0x000fe400078ec0ff */
[----:B------:R-:W-:-:S02]  /*cf80*/  LOP3.LUT R12, R12, R173, RZ, 0x3c, !PT ;  /* 0x000000ad0c0c7212 */ /* 0x000fc400078e3cff */
[----:B------:R-:W-:Y:S02]  /*cf90*/  SHF.R.U64 R38, R38, 0x3, RZ ;  /* 0x0000000326267819 */ /* 0x000fe400000012ff */
[----:B------:R-:W-:Y:S02]  /*cfa0*/  LOP3.LUT R70, R189, 0x380, RZ, 0xc0, !PT ;  /* 0x00000380bd467812 */ /* 0x000fe400078ec0ff */
[----:B------:R-:W-:Y:S01]  /*cfb0*/  MOV R98, R98 ;  /* 0x0000006200627202 */ /* 0x000fe20000000f00 */
[----:B------:R-:W-:Y:S01]  /*cfc0*/  BAR.SYNC.DEFER_BLOCKING 0x1, 0x100 ;  /* 0x0044000000007b1d */ /* 0x000fe20000010000 */
[----:B------:R-:W-:Y:S02]  /*cfd0*/  LOP3.LUT R14, R14, R175, RZ, 0x3c, !PT ;  /* 0x000000af0e0e7212 */ /* 0x000fe400078e3cff */
[----:B------:R-:W-:Y:S02]  /*cfe0*/  SHF.R.U64 R46, R46, 0x3, RZ ;  /* 0x000000032e2e7819 */ /* 0x000fe400000012ff */
[----:B------:R-:W-:-:S02]  /*cff0*/  LOP3.LUT R78, R191, 0x380, RZ, 0xc0, !PT ;  /* 0x00000380bf4e7812 */ /* 0x000fc400078ec0ff */
[----:B------:R-:W-:Y:S02]  /*d000*/  LOP3.LUT R99, R169, 0x380, RZ, 0xc0, !PT ;  /* 0x00000380a9637812 */ /* 0x000fe400078ec0ff */
[----:B------:R-:W-:Y:S02]  /*d010*/  LOP3.LUT R20, R20, R177, RZ, 0x3c, !PT ;  /* 0x000000b114147212 */ /* 0x000fe400078e3cff */
[----:B------:R-:W-:Y:S02]  /*d020*/  SHF.R.U64 R54, R54, 0x3, RZ ;  /* 0x0000000336367819 */ /* 0x000fe400000012ff */
[----:B------:R-:W-:Y:S02]  /*d030*/  LOP3.LUT R86, R193, 0x380, RZ, 0xc0, !PT ;  /* 0x00000380c1567812 */ /* 0x000fe400078ec0ff */
[----:B------:R-:W-:Y:S02]  /*d040*/  LOP3.LUT R163, R168, 0x380, RZ, 0xc0, !PT ;  /* 0x00000380a8a37812 */ /* 0x000fe400078ec0ff */
[----:B------:R-:W-:-:S02]  /*d050*/  LOP3.LUT R30, R30, R179, RZ, 0x3c, !PT ;  /* 0x000000b31e1e7212 */ /* 0x000fc400078e3cff */
[----:B------:R-:W-:Y:S02]  /*d060*/  SHF.R.U64 R62, R62, 0x3, RZ ;  /* 0x000000033e3e7819 */ /* 0x000fe400000012ff */
[----:B------:R-:W-:Y:S02]  /*d070*/  LOP3.LUT R94, R6, 0x380, RZ, 0xc0, !PT ;  /* 0x00000380065e7812 */ /* 0x000fe400078ec0ff */
[----:B------:R-:W-:Y:S01]  /*d080*/  MOV R11, R10 ;  /* 0x0000000a000b7202 */ /* 0x000fe20000000f00 */
[----:B------:R0:W-:Y:S01]  /*d090*/  STSM.16.M88.4 [R98], R24 ;  /* 0x0000001862007844 */ /* 0x0001e20000000200 */
[----:B------:R-:W-:Y:S02]  /*d0a0*/  LOP3.LUT R38, R38, R181, RZ, 0x3c, !PT ;  /* 0x000000b526267212 */ /* 0x000fe400078e3cff */
[----:B------:R-:W-:Y:S01]  /*d0b0*/  SHF.R.U64 R70, R70, 0x3, RZ ;  /* 0x0000000346467819 */ /* 0x000fe200000012ff */
[----:B------:R-:W-:Y:S01]  /*d0c0*/  STSM.16.M88.4 [R11], R32 ;  /* 0x000000200b007844 */ /* 0x000fe20000000200 */
[----:B------:R-:W-:-:S02]  /*d0d0*/  MOV R12, R12 ;  /* 0x0000000c000c7202 */ /* 0x000fc40000000f00 */
[----:B------:R-:W-:Y:S02]  /*d0e0*/  LOP3.LUT R46, R46, R183, RZ, 0x3c, !PT ;  /* 0x000000b72e2e7212 */ /* 0x000fe400078e3cff */
[----:B------:R-:W-:Y:S01]  /*d0f0*/  SHF.R.U64 R78, R78, 0x3, RZ ;  /* 0x000000034e4e7819 */ /* 0x000fe200000012ff */
[----:B------:R1:W-:Y:S01]  /*d100*/  STSM.16.M88.4 [R12], R40 ;  /* 0x000000280c007844 */ /* 0x0003e20000000200 */
[----:B------:R-:W-:Y:S02]  /*d110*/  SHF.R.U64 R28, R99, 0x3, RZ ;  /* 0x00000003631c7819 */ /* 0x000fe400000012ff */
[----:B------:R-:W-:Y:S02]  /*d120*/  MOV R14, R14 ;  /* 0x0000000e000e7202 */ /* 0x000fe40000000f00 */
[----:B------:R-:W-:Y:S02]  /*d130*/  LOP3.LUT R54, R54, R185, RZ, 0x3c, !PT ;  /* 0x000000b936367212 */ /* 0x000fe400078e3cff */
[----:B------:R-:W-:Y:S01]  /*d140*/  SHF.R.U64 R86, R86, 0x3, RZ ;  /* 0x0000000356567819 */ /* 0x000fe200000012ff */
[----:B------:R-:W-:Y:S01]  /*d150*/  STSM.16.M88.4 [R14], R48 ;  /* 0x000000300e007844 */ /* 0x000fe20000000200 */
[----:B------:R-:W-:-:S02]  /*d160*/  SHF.R.U64 R99, R163, 0x3, RZ ;  /* 0x00000003a3637819 */ /* 0x000fc400000012ff */
[----:B------:R-:W-:Y:S02]  /*d170*/  MOV R20, R20 ;  /* 0x0000001400147202 */ /* 0x000fe40000000f00 */
[----:B------:R-:W-:Y:S02]  /*d180*/  F2FP.BF16.F32.PACK_AB R59, R155, R59 ;  /* 0x0000003b9b3b723e */ /* 0x000fe400000010ff */
[----:B------:R-:W-:Y:S02]  /*d190*/  F2FP.BF16.F32.PACK_AB R65, R154, R66 ;  /* 0x000000429a41723e */ /* 0x000fe400000010ff */
[----:B------:R-:W-:Y:S01]  /*d1a0*/  F2FP.BF16.F32.PACK_AB R72, R73, R72 ;  /* 0x000000484948723e */ /* 0x000fe200000010ff */
[----:B------:R-:W-:Y:S01]  /*d1b0*/  STSM.16.M88.4 [R20], R56 ;  /* 0x0000003814007844 */ /* 0x000fe20000000200 */
[----:B------:R-:W-:Y:S02]  /*d1c0*/  LOP3.LUT R62, R62, R187, RZ, 0x3c, !PT ;  /* 0x000000bb3e3e7212 */ /* 0x000fe400078e3cff */
[----:B------:R-:W-:-:S02]  /*d1d0*/  SHF.R.U64 R29, R94, 0x3, RZ ;  /* 0x000000035e1d7819 */ /* 0x000fc400000012ff */
        /* <DEDUP_REMOVED lines=13> */
[----:B------:R-:W-:Y:S01]  /*d2b0*/  LOP3.LUT R78, R78, R191, RZ, 0x3c, !PT ;  /* 0x000000bf4e4e7212 */ /* 0x000fe200078e3cff */
[----:B------:R-:W2:Y:S01]  /*d2c0*/  LDC R16, c[0x0][0xbe8] ;  /* 0x0002fa00ff107b82 */ /* 0x000ea20000000800 */
[----:B------:R-:W-:-:S02]  /*d2d0*/  MOV R46, R46 ;  /* 0x0000002e002e7202 */ /* 0x000fc40000000f00 */
[----:B------:R-:W-:Y:S02]  /*d2e0*/  F2FP.BF16.F32.PACK_AB R82, R85, R84 ;  /* 0x000000545552723e */ /* 0x000fe400000010ff */
[----:B------:R-:W-:Y:S02]  /*d2f0*/  F2FP.BF16.F32.PACK_AB R83, R3, R83 ;  /* 0x000000530353723e */ /* 0x000fe400000010ff */
[----:B------:R-:W-:Y:S02]  /*d300*/  F2FP.BF16.F32.PACK_AB R89, R91, R90 ;  /* 0x0000005a5b59723e */ /* 0x000fe400000010ff */
[----:B------:R-:W-:Y:S01]  /*d310*/  LOP3.LUT R86, R86, R193, RZ, 0x3c, !PT ;  /* 0x000000c156567212 */ /* 0x000fe200078e3cff */
[----:B------:R-:W-:Y:S01]  /*d320*/  STSM.16.M88.4 [R46], R80 ;  /* 0x000000502e007844 */ /* 0x000fe20000000200 */
[----:B------:R-:W-:Y:S02]  /*d330*/  LOP3.LUT R8, R99, R168, RZ, 0x3c, !PT ;  /* 0x000000a863087212 */ /* 0x000fe400078e3cff */
[----:B------:R-:W-:-:S02]  /*d340*/  MOV R54, R54 ;  /* 0x0000003600367202 */ /* 0x000fc40000000f00 */
[----:B------:R-:W-:Y:S02]  /*d350*/  F2FP.BF16.F32.PACK_AB R90, R93, R92 ;  /* 0x0000005c5d5a723e */ /* 0x000fe400000010ff */
[----:B------:R-:W-:Y:S02]  /*d360*/  F2FP.BF16.F32.PACK_AB R91, R165, R164 ;  /* 0x000000a4a55b723e */ /* 0x000fe400000010ff */
[----:B------:R-:W-:Y:S02]  /*d370*/  F2FP.BF16.F32.PACK_AB R96, R97, R96 ;  /* 0x000000606160723e */ /* 0x000fe400000010ff */
[----:B------:R-:W-:Y:S01]  /*d380*/  F2FP.BF16.F32.PACK_AB R104, R105, R104 ;  /* 0x000000686968723e */ /* 0x000fe200000010ff */
[----:B------:R-:W-:Y:S01]  /*d390*/  STSM.16.M88.4 [R54], R88 ;  /* 0x0000005836007844 */ /* 0x000fe20000000200 */
[----:B------:R-:W-:Y:S02]  /*d3a0*/  LOP3.LUT R94, R29, R6, RZ, 0x3c, !PT ;  /* 0x000000061d5e7212 */ /* 0x000fe400078e3cff */
[----:B------:R-:W-:-:S02]  /*d3b0*/  MOV R62, R62 ;  /* 0x0000003e003e7202 */ /* 0x000fc40000000f00 */
[----:B------:R-:W-:Y:S02]  /*d3c0*/  F2FP.BF16.F32.PACK_AB R97, R167, R166 ;  /* 0x000000a6a761723e */ /* 0x000fe400000010ff */
[----:B0-----:R-:W-:Y:S02]  /*d3d0*/  F2FP.BF16.F32.PACK_AB R98, R101, R100 ;  /* 0x000000646562723e */ /* 0x001fe400000010ff */
        /* <DEDUP_REMOVED lines=15> */
[----:B------:R-:W-:Y:S01]  /*d4d0*/  F2FP.BF16.F32.PACK_AB R128, R129, R128 ;  /* 0x000000808180723e */ /* 0x000fe200000010ff */
[----:B------:R-:W-:Y:S01]  /*d4e0*/  STSM.16.M88.4 [R78], R112 ;  /* 0x000000704e007844 */ /* 0x000fe20000000200 */
[----:B------:R-:W-:Y:S02]  /*d4f0*/  MOV R86, R86 ;  /* 0x0000005600567202 */ /* 0x000fe40000000f00 */
[----:B------:R-:W-:-:S02]  /*d500*/  F2FP.BF16.F32.PACK_AB R122, R125, R124 ;  /* 0x0000007c7d7a723e */ /* 0x000fc400000010ff */
[----:B------:R-:W-:Y:S02]  /*d510*/  F2FP.BF16.F32.PACK_AB R123, R127, R126 ;  /* 0x0000007e7f7b723e */ /* 0x000fe400000010ff */
[----:B------:R-:W-:Y:S02]  /*d520*/  F2FP.BF16.F32.PACK_AB R129, R131, R130 ;  /* 0x000000828381723e */ /* 0x000fe400000010ff */
[----:B------:R-:W-:Y:S01]  /*d530*/  F2FP.BF16.F32.PACK_AB R136, R137, R136 ;  /* 0x000000888988723e */ /* 0x000fe200000010ff */
[----:B------:R-:W-:Y:S01]  /*d540*/  STSM.16.M88.4 [R86], R120 ;  /* 0x0000007856007844 */ /* 0x000fe20000000200 */
[----:B------:R-:W-:Y:S02]  /*d550*/  MOV R94, R94 ;  /* 0x0000005e005e7202 */ /* 0x000fe40000000f00 */
[----:B------:R-:W-:Y:S02]  /*d560*/  F2FP.BF16.F32.PACK_AB R130, R133, R132 ;  /* 0x000000848582723e */ /* 0x000fe400000010ff */
[----:B------:R-:W-:-:S02]  /*d570*/  F2FP.BF16.F32.PACK_AB R131, R135, R134 ;  /* 0x000000868783723e */ /* 0x000fc400000010ff */
[----:B------:R-:W-:Y:S02]  /*d580*/  F2FP.BF16.F32.PACK_AB R137, R139, R138 ;  /* 0x0000008a8b89723e */ /* 0x000fe400000010ff */
[----:B------:R-:W-:Y:S01]  /*d590*/  F2FP.BF16.F32.PACK_AB R144, R145, R144 ;  /* 0x000000909190723e */ /* 0x000fe200000010ff */
[----:B------:R-:W-:Y:S01]  /*d5a0*/  STSM.16.M88.4 [R94], R128 ;  /* 0x000000805e007844 */ /* 0x000fe20000000200 */
[----:B------:R-:W-:Y:S02]  /*d5b0*/  MOV R10, R6 ;  /* 0x00000006000a7202 */ /* 0x000fe40000000f00 */
[----:B------:R-:W-:Y:S02]  /*d5c0*/  F2FP.BF16.F32.PACK_AB R138, R141, R140 ;  /* 0x0000008c8d8a723e */ /* 0x000fe400000010ff */
        /* <DEDUP_REMOVED lines=8> */
[----:B------:R3:W-:Y:S10]  /*d650*/  STSM.16.M88.4 [R8], R144 ;  /* 0x0000009008007844 */ /* 0x0007f40000000200 */
[----:B------:R-:W-:-:S06]  /*d660*/  UIMAD.WIDE UR8, UR4, 0x4, UR8 ;  /* 0x00000004040878a5 */ /* 0x000fcc000f8e0208 */
[----:B------:R-:W-:Y:S02]  /*d670*/  IMAD.U32 R6, RZ, RZ, UR8 ;  /* 0x00000008ff067e24 */ /* 0x000fe4000f8e00ff */
[----:B------:R-:W-:Y:S01]  /*d680*/  IMAD.U32 R7, RZ, RZ, UR9 ;  /* 0x00000009ff077e24 */ /* 0x000fe2000f8e00ff */
[----:B------:R-:W-:Y:S01]  /*d690*/  BAR.SYNC.DEFER_BLOCKING 0x1, 0x100 ;  /* 0x0044000000007b1d */ /* 0x000fe20000010000 */
[----:B--2---:R-:W-:-:S05]  /*d6a0*/  ISETP.NE.AND P1, PT, R16, 0x1, PT ;  /* 0x000000011000780c */ /* 0x004fca0003f25270 */
[----:B------:R-:W-:Y:S01]  /*d6b0*/  ULDC.64 UR8, c[0x0][0xc08] ;  /* 0x0003020000087ab9 */ /* 0x000fe20000000a00 */
[----:B------:R-:W2:Y:S01]  /*d6c0*/  @P0 LDG.E R3, desc[UR12][R6.64] ;  /* 0x0000000c06030981 */ /* 0x000ea2000c1e1900 */
[----:B------:R-:W-:-:S06]  /*d6d0*/  UISETP.NE.U32.AND UP1, UPT, UR8, URZ, UPT ;  /* 0x0000003f0800728c */ /* 0x000fcc000bf25070 */
[----:B------:R-:W4:Y:S01]  /*d6e0*/  @P1 LDC R9, c[0x0][0xbec] ;  /* 0x0002fb00ff091b82 */ /* 0x000f220000000800 */
[----:B------:R-:W-:Y:S01]  /*d6f0*/  ULDC UR10, c[0x0][0xa88] ;  /* 0x0002a200000a7ab9 */ /* 0x000fe20000000800 */
[----:B------:R-:W-:-:S06]  /*d700*/  UISETP.NE.AND.EX UP1, UPT, UR9, URZ, UPT, UP1 ;  /* 0x0000003f0900728c */ /* 0x000fcc000bf25310 */
[----:B-1----:R-:W1:Y:S01]  /*d710*/  @P1 LDC R12, c[0x0][0xbf0] ;  /* 0x0002fc00ff0c1b82 */ /* 0x002e620000000800 */
[----:B------:R-:W-:-:S04]  /*d720*/  PLOP3.LUT P2, PT, PT, PT, UP1, 0x80, 0x0 ;  /* 0x000000000000781c */ /* 0x000fc80003f4f018 */
[----:B------:R-:W-:Y:S02]  /*d730*/  @UP1 ULDC.64 UR8, c[0x0][0xc08] ;  /* 0x0003020000081ab9 */ /* 0x000fe40000000a00 */
[----:B------:R-:W-:-:S03]  /*d740*/  @UP1 UIMAD.WIDE UR8, UR4, 0x4, UR8 ;  /* 0x00000004040818a5 */ /* 0x000fc6000f8e0208 */
[----:B------:R-:W-:-:S03]  /*d750*/  UMOV UR4, URZ ;  /* 0x0000003f00047c82 */ /* 0x000fc60008000000 */
[----:B0-----:R-:W-:Y:S02]  /*d760*/  IMAD.U32 R10, RZ, RZ, UR8 ;  /* 0x00000008ff0a7e24 */ /* 0x001fe4000f8e00ff */
[----:B------:R-:W-:Y:S01]  /*d770*/  IMAD.U32 R11, RZ, RZ, UR9 ;  /* 0x00000009ff0b7e24 */ /* 0x000fe2000f8e00ff */
[----:B--2---:R-:W-:Y:S01]  /*d780*/  @P0 R2UR UR4, R3 ;  /* 0x00000000030402ca */ /* 0x004fe200000e0000 */
[----:B------:R-:W-:-:S06]  /*d790*/  IMAD.U32 R3, RZ, RZ, UR10 ;  /* 0x0000000aff037e24 */ /* 0x000fcc000f8e00ff */
[----:B------:R3:W5:Y:S01]  /*d7a0*/  @P2 LDG.E R3, desc[UR12][R10.64] ;  /* 0x0000000c0a032981 */ /* 0x000762000c1e1900 */
[----:B-1--4-:R-:W-:Y:S07]  /*d7b0*/  @P2 BRA `(.L_x_1506) ;  /* 0x0000000000142947 */ /* 0x012fee0003800000 */
[----:B------:R-:W-:Y:S05]  /*d7c0*/  @!P0 BRA `(.L_x_1506) ;  /* 0x0000000000108947 */ /* 0x000fea0003800000 */
[----:B------:R-:W-:Y:S02]  /*d7d0*/  ULDC.64 UR8, c[0x0][0x208] ;  /* 0x0000820000087ab9 */ /* 0x000fe40000000a00 */
[----:B---3--:R-:W2:Y:S04]  /*d7e0*/  LDG.E R8, desc[UR8][R6.64] ;  /* 0x0000000806087981 */ /* 0x008ea8000c1e1900 */
[----:B-----5:R-:W2:Y:S02]  /*d7f0*/  LDG.E R3, desc[UR8][R6.64+0x4] ;  /* 0x0000040806037981 */ /* 0x020ea4000c1e1900 */
[----:B--2---:R-:W-:-:S07]  /*d800*/  IMAD.IADD R3, R3, 0x1, -R8 ;  /* 0x0000000103037824 */ /* 0x004fce00078e0a08 */
.L_x_1506:
[----:B------:R-:W-:Y:S01]  /*d810*/  R2UR UR19, R204 ;  /* 0x00000000cc1372ca */ /* 0x000fe200000e0000 */
[----:B------:R-:W-:Y:S01]  /*d820*/  USHF.R.S32.HI UR9, URZ, 0x1f, UR4 ;  /* 0x0000001f3f097899 */ /* 0x000fe20008011404 */
[----:B------:R-:W-:Y:S01]  /*d830*/  R2UR UR13, R206 ;  /* 0x00000000ce0d72ca */ /* 0x000fe200000e0000 */
[----:B------:R-:W-:Y:S01]  /*d840*/  ULDC.64 UR14, c[0x0][0xb90] ;  /* 0x0002e400000e7ab9 */ /* 0x000fe20000000a00 */
[----:B------:R-:W-:Y:S01]  /*d850*/  UMOV UR8, UR4 ;  /* 0x0000000400087c82 */ /* 0x000fe20008000000 */
[----:B---3--:R-:W-:Y:S01]  /*d860*/  VIADD R8, R22, UR61 ;  /* 0x0000003d16087c36 */ /* 0x008fe20008000000 */
[----:B------:R-:W0:Y:S01]  /*d870*/  @P1 LDC R77, c[0x0][0xbf0] ;  /* 0x0002fc00ff4d1b82 */ /* 0x000e220000000800 */
[----:B-----5:R-:W-:Y:S01]  /*d880*/  IMAD R81, R3, R16, RZ ;  /* 0x0000001003517224 */ /* 0x020fe200078e02ff */
[----:B------:R-:W-:Y:S01]  /*d890*/  ULDC.64 UR20, c[0x0][0x208] ;  /* 0x0000820000147ab9 */ /* 0x000fe20000000a00 */
[----:B------:R-:W-:-:S04]  /*d8a0*/  @P1 IMAD.HI.U32 R7, R8, R9, RZ ;  /* 0x0000000908071227 */ /* 0x000fc800078e00ff */
[----:B------:R-:W-:Y:S01]  /*d8b0*/  USHF.R.S32.HI UR16, URZ, 0x1f, UR19 ;  /* 0x0000001f3f107899 */ /* 0x000fe20008011413 */
[----:B------:R-:W-:Y:S01]  /*d8c0*/  IMAD.MOV.U32 R6, RZ, RZ, R8 ;  /* 0x000000ffff067224 */ /* 0x000fe200078e0008 */
[----:B------:R-:W-:Y:S01]  /*d8d0*/  UIMAD.WIDE.U32 UR10, UR19, UR14, UR8 ;  /* 0x0000000e130a72a5 */ /* 0x000fe2000f8e0008 */
[----:B------:R-:W-:Y:S01]  /*d8e0*/  @P1 SHF.R.U32.HI R6, RZ, R12, R7 ;  /* 0x0000000cff061219 */ /* 0x000fe20000011607 */
[----:B------:R-:W-:Y:S01]  /*d8f0*/  USHF.R.S32.HI UR8, URZ, 0x1f, UR13 ;  /* 0x0000001f3f087899 */ /* 0x000fe2000801140d */
[----:B------:R-:W-:Y:S01]  /*d900*/  IMAD R7, R205, 0x40, R19 ;  /* 0x00000040cd077824 */ /* 0x000fe200078e0213 */
[----:B------:R-:W-:Y:S01]  /*d910*/  UIMAD UR12, UR16, UR14, URZ ;  /* 0x0000000e100c72a4 */ /* 0x000fe2000f8e023f */
[----:B------:R-:W-:Y:S01]  /*d920*/  VIADD R18, R210, UR61 ;  /* 0x0000003dd2127c36 */ /* 0x000fe20008000000 */
[----:B------:R-:W-:Y:S01]  /*d930*/  USEL UR18, UR8, URZ, !UP0 ;  /* 0x0000003f08127287 */ /* 0x000fe2000c000000 */
[----:B------:R-:W-:Y:S01]  /*d940*/  IMAD.MOV R9, RZ, RZ, -R6 ;  /* 0x000000ffff097224 */ /* 0x000fe200078e0a06 */
[----:B------:R-:W-:Y:S01]  /*d950*/  UIMAD UR12, UR19, UR15, UR12 ;  /* 0x0000000f130c72a4 */ /* 0x000fe2000f8e020c */
[----:B------:R-:W-:Y:S01]  /*d960*/  IMAD.WIDE R4, R7, 0x2, R4 ;  /* 0x0000000207047825 */ /* 0x000fe200078e0204 */
[----:B------:R-:W-:Y:S01]  /*d970*/  USEL UR17, UR13, URZ, !UP0 ;  /* 0x0000003f0d117287 */ /* 0x000fe2000c000000 */
[----:B------:R-:W-:Y:S01]  /*d980*/  SHF.R.S32.HI R7, RZ, 0x1f, R6 ;  /* 0x0000001fff077819 */ /* 0x000fe20000011406 */
[----:B------:R-:W-:Y:S01]  /*d990*/  ULDC.64 UR14, c[0x0][0xb98] ;  /* 0x0002e600000e7ab9 */ /* 0x000fe20000000a00 */
[----:B------:R-:W-:Y:S01]  /*d9a0*/  UIADD3 UR11, UR11, UR12, URZ ;  /* 0x0000000c0b0b7290 */ /* 0x000fe2000fffe03f */
[----:B------:R-:W-:Y:S01]  /*d9b0*/  IMAD R9, R16, R9, R8 ;  /* 0x0000000910097224 */ /* 0x000fe200078e0208 */
[----:B------:R-:W-:Y:S01]  /*d9c0*/  UIMAD UR8, UR18, UR14, URZ ;  /* 0x0000000e120872a4 */ /* 0x000fe2000f8e023f */
[C---:B------:R-:W-:Y:S01]  /*d9d0*/  IADD3 R11, P5, R4.reuse, 0x1000, RZ ;  /* 0x00001000040b7810 */ /* 0x040fe20007fbe0ff */
[----:B------:R-:W-:Y:S01]  /*d9e0*/  UIMAD.WIDE.U32 UR10, UR17, UR14, UR10 ;  /* 0x0000000e110a72a5 */ /* 0x000fe2000f8e000a */
[----:B------:R-:W-:Y:S01]  /*d9f0*/  IADD3 R53, P3, R4, 0x4000, RZ ;  /* 0x0000400004357810 */ /* 0x000fe20007f7e0ff */
[----:B------:R-:W-:Y:S01]  /*da00*/  UIMAD UR8, UR17, UR15, UR8 ;  /* 0x0000000f110872a4 */ /* 0x000fe2000f8e0208 */
[----:B------:R-:W-:Y:S01]  /*da10*/  SHF.R.S32.HI R8, RZ, 0x1f, R9 ;  /* 0x0000001fff087819 */ /* 0x000fe20000011409 */
[----:B------:R-:W-:Y:S01]  /*da20*/  ULDC.64 UR12, c[0x0][0xaa0] ;  /* 0x0002a800000c7ab9 */ /* 0x000fe20000000a00 */
[----:B------:R-:W-:-:S02]  /*da30*/  LOP3.LUT R52, R53, 0x380, RZ, 0xc0, !PT ;  /* 0x0000038035347812 */ /* 0x000fc400078ec0ff */
[----:B------:R-:W-:Y:S01]  /*da40*/  IADD3 R6, P0, R6, UR10, RZ ;  /* 0x0000000a06067c10 */ /* 0x000fe2000ff1e0ff */
[----:B------:R-:W-:Y:S01]  /*da50*/  IMAD.U32 R10, RZ, RZ, UR8 ;  /* 0x00000008ff0a7e24 */ /* 0x000fe2000f8e00ff */
[----:B------:R-:W-:Y:S02]  /*da60*/  SHF.R.U64 R52, R52, 0x3, RZ ;  /* 0x0000000334347819 */ /* 0x000fe400000012ff */
[----:B------:R-:W-:Y:S02]  /*da70*/  IADD3 R29, P2, R4, 0x5000, RZ ;  /* 0x00005000041d7810 */ /* 0x000fe40007f5e0ff */
[----:B------:R-:W-:Y:S01]  /*da80*/  IADD3.X R7, R7, UR11, R10, P0, !PT ;  /* 0x0000000b07077c10 */ /* 0x000fe200087fe40a */
[----:B------:R-:W-:Y:S01]  /*da90*/  ULDC.64 UR10, c[0x0][0xb88] ;  /* 0x0002e200000a7ab9 */ /* 0x000fe20000000a00 */
[----:B------:R-:W-:Y:S01]  /*daa0*/  LOP3.LUT R52, R52, R53, RZ, 0x3c, !PT ;  /* 0x0000003534347212 */ /* 0x000fe200078e3cff */
[----:B------:R-:W-:Y:S01]  /*dab0*/  IMAD R10, R8, UR10, RZ ;  /* 0x0000000a080a7c24 */ /* 0x000fe2000f8e02ff */
[----:B------:R-:W-:Y:S01]  /*dac0*/  LOP3.LUT R8, R11, 0x380, RZ, 0xc0, !PT ;  /* 0x000003800b087812 */ /* 0x000fe200078ec0ff */
[----:B------:R-:W-:Y:S01]  /*dad0*/  IMAD.WIDE.U32 R6, R9, UR10, R6 ;  /* 0x0000000a09067c25 */ /* 0x000fe2000f8e0006 */
[----:B------:R-:W-:-:S02]  /*dae0*/  LOP3.LUT R28, R29, 0x380, RZ, 0xc0, !PT ;  /* 0x000003801d1c7812 */ /* 0x000fc400078ec0ff */
[----:B------:R-:W-:Y:S01]  /*daf0*/  SHF.R.U64 R8, R8, 0x3, RZ ;  /* 0x0000000308087819 */ /* 0x000fe200000012ff */
[----:B------:R-:W-:Y:S01]  /*db00*/  IMAD R15, R9, UR11, R10 ;  /* 0x0000000b090f7c24 */ /* 0x000fe2000f8e020a */
[----:B------:R-:W-:Y:S01]  /*db10*/  ULDC.64 UR10, c[0x0][0xb50] ;  /* 0x0002d400000a7ab9 */ /* 0x000fe20000000a00 */
[----:B------:R-:W-:Y:S01]  /*db20*/  IMAD.X R53, RZ, RZ, R5, P3 ;  /* 0x000000ffff357224 */ /* 0x000fe200018e0605 */
[----:B------:R-:W-:Y:S01]  /*db30*/  LEA R14, P0, R6, UR10, 0x2 ;  /* 0x0000000a060e7c11 */ /* 0x000fe2000f8010ff */
[----:B------:R-:W-:Y:S01]  /*db40*/  IMAD.IADD R7, R7, 0x1, R15 ;  /* 0x0000000107077824 */ /* 0x000fe200078e020f */
[----:B------:R-:W-:Y:S01]  /*db50*/  LOP3.LUT R8, R8, R11, RZ, 0x3c, !PT ;  /* 0x0000000b08087212 */ /* 0x000fe200078e3cff */
[----:B------:R-:W-:Y:S01]  /*db60*/  IMAD.X R9, RZ, RZ, R5, P5 ;  /* 0x000000ffff097224 */ /* 0x000fe200028e0605 */
[----:B------:R-:W-:Y:S01]  /*db70*/  IADD3 R41, P3, R4, 0xa000, RZ ;  /* 0x0000a00004297810 */ /* 0x000fe20007f7e0ff */
[----:B------:R-:W-:Y:S01]  /*db80*/  SHFL.IDX PT, R20, R14, RZ, 0x1c1f ;  /* 0x001c1fff0e147589 */ /* 0x000fe200000e0000 */
[----:B------:R-:W-:-:S02]  /*db90*/  LEA.HI.X R11, R6, UR11, R7, 0x2, P0 ;  /* 0x0000000b060b7c11 */ /* 0x000fc400080f1407 */
[----:B------:R-:W-:Y:S02]  /*dba0*/  SHF.R.U64 R28, R28, 0x3, RZ ;  /* 0x000000031c1c7819 */ /* 0x000fe400000012ff */
[C---:B------:R-:W-:Y:S01]  /*dbb0*/  IADD3 R13, P4, R4.reuse, 0x2000, RZ ;  /* 0x00002000040d7810 */ /* 0x040fe20007f9e0ff */
[----:B------:R-:W1:Y:S01]  /*dbc0*/  SHFL.IDX PT, R21, R11, RZ, 0x1c1f ;  /* 0x001c1fff0b157589 */ /* 0x000e6200000e0000 */
[----:B------:R-:W-:Y:S01]  /*dbd0*/  IADD3 R25, P0, R4, 0x3000, RZ ;  /* 0x0000300004197810 */ /* 0x000fe20007f1e0ff */
[----:B------:R-:W-:Y:S01]  /*dbe0*/  UIMAD UR10, UR9, UR12, URZ ;  /* 0x0000000c090a72a4 */ /* 0x000fe2000f8e023f */
[----:B------:R-:W-:Y:S01]  /*dbf0*/  LOP3.LUT R40, R41, 0x380, RZ, 0xc0, !PT ;  /* 0x0000038029287812 */ /* 0x000fe200078ec0ff */
[----:B------:R-:W-:Y:S01]  /*dc00*/  SHFL.IDX PT, R42, R14, 0x1, 0x1c1f ;  /* 0x003c1f000e2a7f89 */ /* 0x000fe200000e0000 */
[----:B------:R-:W-:Y:S01]  /*dc10*/  LOP3.LUT R24, R25, 0x380, RZ, 0xc0, !PT ;  /* 0x0000038019187812 */ /* 0x000fe200078ec0ff */
[----:B------:R-:W-:Y:S01]  /*dc20*/  VIADD R6, R18, 0x8 ;  /* 0x0000000812067836 */ /* 0x000fe20000000000 */
[----:B------:R-:W-:Y:S01]  /*dc30*/  SHF.R.U64 R40, R40, 0x3, RZ ;  /* 0x0000000328287819 */ /* 0x000fe200000012ff */
[----:B------:R-:W2:Y:S01]  /*dc40*/  SHFL.IDX PT, R43, R11, 0x1, 0x1c1f ;  /* 0x003c1f000b2b7f89 */ /* 0x000ea200000e0000 */
[----:B------:R-:W-:-:S02]  /*dc50*/  SHF.R.U64 R24, R24, 0x3, RZ ;  /* 0x0000000318187819 */ /* 0x000fc400000012ff */
[----:B------:R-:W-:Y:S01]  /*dc60*/  LOP3.LUT R40, R40, R41, RZ, 0x3c, !PT ;  /* 0x0000002928287212 */ /* 0x000fe200078e3cff */
[--C-:B------:R-:W-:Y:S01]  /*dc70*/  IMAD.X R41, RZ, RZ, R5.reuse, P3 ;  /* 0x000000ffff297224 */ /* 0x100fe200018e0605 */
[----:B------:R-:W-:Y:S01]  /*dc80*/  LOP3.LUT R24, R24, R25, RZ, 0x3c, !PT ;  /* 0x0000001918187212 */ /* 0x000fe200078e3cff */
[--C-:B------:R-:W-:Y:S01]  /*dc90*/  IMAD.X R25, RZ, RZ, R5.reuse, P0 ;  /* 0x000000ffff197224 */ /* 0x100fe200000e0605 */
[----:B------:R-:W-:Y:S02]  /*dca0*/  IADD3 R57, P0, R4, 0x9000, RZ ;  /* 0x0000900004397810 */ /* 0x000fe40007f1e0ff */
[----:B------:R-:W-:Y:S01]  /*dcb0*/  LOP3.LUT R28, R28, R29, RZ, 0x3c, !PT ;  /* 0x0000001d1c1c7212 */ /* 0x000fe200078e3cff */
[----:B------:R-:W-:Y:S01]  /*dcc0*/  IMAD.X R29, RZ, RZ, R5, P2 ;  /* 0x000000ffff1d7224 */ /* 0x000fe200010e0605 */
[----:B------:R-:W-:Y:S02]  /*dcd0*/  IADD3 R10, P3, R4, 0xf000, RZ ;  /* 0x0000f000040a7810 */ /* 0x000fe40007f7e0ff */
[----:B------:R-:W-:-:S02]  /*dce0*/  LOP3.LUT R56, R57, 0x380, RZ, 0xc0, !PT ;  /* 0x0000038039387812 */ /* 0x000fc400078ec0ff */
[C---:B------:R-:W-:Y:S02]  /*dcf0*/  IADD3 R45, P2, R4.reuse, 0xb000, RZ ;  /* 0x0000b000042d7810 */ /* 0x040fe40007f5e0ff */
[----:B------:R-:W-:Y:S02]  /*dd00*/  LOP3.LUT R12, R13, 0x380, RZ, 0xc0, !PT ;  /* 0x000003800d0c7812 */ /* 0x000fe400078ec0ff */
[C---:B------:R-:W-:Y:S02]  /*dd10*/  IADD3 R33, P6, R4.reuse, 0x6000, RZ ;  /* 0x0000600004217810 */ /* 0x040fe40007fde0ff */
[----:B------:R-:W-:Y:S01]  /*dd20*/  IADD3 R37, P5, R4, 0x7000, RZ ;  /* 0x0000700004257810 */ /* 0x000fe20007fbe0ff */
[----:B------:R-:W-:Y:S01]  /*dd30*/  UIMAD.WIDE.U32 UR8, UR4, UR12, URZ ;  /* 0x0000000c040872a5 */ /* 0x000fe2000f8e003f */
[----:B------:R-:W-:Y:S01]  /*dd40*/  LOP3.LUT R3, R10, 0x380, RZ, 0xc0, !PT ;  /* 0x000003800a037812 */ /* 0x000fe200078ec0ff */
[----:B------:R-:W-:Y:S01]  /*dd50*/  UIMAD UR10, UR4, UR13, UR10 ;  /* 0x0000000d040a72a4 */ /* 0x000fe2000f8e020a */
[----:B------:R-:W-:Y:S01]  /*dd60*/  SHF.R.U64 R56, R56, 0x3, RZ ;  /* 0x0000000338387819 */ /* 0x000fe200000012ff */
[----:B------:R-:W-:Y:S01]  /*dd70*/  IMAD.X R49, RZ, RZ, R5, P3 ;  /* 0x000000ffff317224 */ /* 0x000fe200018e0605 */
[----:B------:R-:W-:Y:S01]  /*dd80*/  LOP3.LUT R44, R45, 0x380, RZ, 0xc0, !PT ;  /* 0x000003802d2c7812 */ /* 0x000fe200078ec0ff */
[----:B------:R-:W-:Y:S01]  /*dd90*/  ULDC.64 UR12, c[0x0][0xae8] ;  /* 0x0002ba00000c7ab9 */ /* 0x000fe20000000a00 */
[----:B------:R-:W-:-:S02]  /*dda0*/  SHF.R.U64 R3, R3, 0x3, RZ ;  /* 0x0000000303037819 */ /* 0x000fc400000012ff */
[----:B------:R-:W-:Y:S01]  /*ddb0*/  LOP3.LUT R56, R56, R57, RZ, 0x3c, !PT ;  /* 0x0000003938387212 */ /* 0x000fe200078e3cff */
[--C-:B------:R-:W-:Y:S01]  /*ddc0*/  IMAD.X R57, RZ, RZ, R5.reuse, P0 ;  /* 0x000000ffff397224 */ /* 0x100fe200000e0605 */
[----:B------:R-:W-:Y:S02]  /*ddd0*/  SHF.R.U64 R44, R44, 0x3, RZ ;  /* 0x000000032c2c7819 */ /* 0x000fe400000012ff */
[----:B------:R-:W-:Y:S02]  /*dde0*/  LOP3.LUT P0, RZ, R208, 0x3, RZ, 0xc0, !PT ;  /* 0x00000003d0ff7812 */ /* 0x000fe4000780c0ff */
[----:B------:R-:W-:Y:S02]  /*ddf0*/  LOP3.LUT R48, R3, R10, RZ, 0x3c, !PT ;  /* 0x0000000a03307212 */ /* 0x000fe400078e3cff */
[----:B------:R-:W-:Y:S01]  /*de00*/  LOP3.LUT R44, R44, R45, RZ, 0x3c, !PT ;  /* 0x0000002d2c2c7212 */ /* 0x000fe200078e3cff */
[----:B------:R-:W3:Y:S01]  /*de10*/  @P1 LDC R3, c[0x0][0xbec] ;  /* 0x0002fb00ff031b82 */ /* 0x000ee20000000800 */
[----:B------:R-:W-:Y:S01]  /*de20*/  IMAD.X R45, RZ, RZ, R5, P2 ;  /* 0x000000ffff2d7224 */ /* 0x000fe200010e0605 */
[----:B------:R-:W-:-:S02]  /*de30*/  SHF.R.U64 R12, R12, 0x3, RZ ;  /* 0x000000030c0c7819 */ /* 0x000fc400000012ff */
[----:B------:R-:W-:Y:S02]  /*de40*/  ISETP.GE.OR P2, PT, R18, R81, P0 ;  /* 0x000000511200720c */ /* 0x000fe40000746670 */
[----:B------:R-:W-:Y:S01]  /*de50*/  LOP3.LUT R12, R12, R13, RZ, 0x3c, !PT ;  /* 0x0000000d0c0c7212 */ /* 0x000fe200078e3cff */
[--C-:B------:R-:W-:Y:S01]  /*de60*/  IMAD.X R13, RZ, RZ, R5.reuse, P4 ;  /* 0x000000ffff0d7224 */ /* 0x100fe200020e0605 */
[----:B------:R-:W-:Y:S02]  /*de70*/  IADD3 R65, P4, R4, 0x8000, RZ ;  /* 0x0000800004417810 */ /* 0x000fe40007f9e0ff */
[----:B------:R-:W-:Y:S02]  /*de80*/  LOP3.LUT R32, R33, 0x380, RZ, 0xc0, !PT ;  /* 0x0000038021207812 */ /* 0x000fe400078ec0ff */
[----:B------:R-:W-:Y:S02]  /*de90*/  LOP3.LUT R36, R37, 0x380, RZ, 0xc0, !PT ;  /* 0x0000038025247812 */ /* 0x000fe400078ec0ff */
[----:B------:R-:W-:Y:S01]  /*dea0*/  LOP3.LUT R64, R65, 0x380, RZ, 0xc0, !PT ;  /* 0x0000038041407812 */ /* 0x000fe200078ec0ff */
[----:B------:R-:W-:Y:S01]  /*deb0*/  UIADD3 UR9, UR9, UR10, URZ ;  /* 0x0000000a09097290 */ /* 0x000fe2000fffe03f */
[----:B------:R-:W-:Y:S01]  /*dec0*/  SHF.R.U64 R32, R32, 0x3, RZ ;  /* 0x0000000320207819 */ /* 0x000fe200000012ff */
[----:B-1----:R1:W-:Y:S01]  /*ded0*/  @!P2 ST.E desc[UR20][R20.64], R0 ;  /* 0x000000001400a985 */ /* 0x0023e2000c101914 */
[----:B------:R-:W-:Y:S01]  /*dee0*/  SHF.R.U64 R36, R36, 0x3, RZ ;  /* 0x0000000324247819 */ /* 0x000fe200000012ff */
[----:B------:R-:W-:Y:S01]  /*def0*/  UIMAD UR4, UR16, UR12, URZ ;  /* 0x0000000c100472a4 */ /* 0x000fe2000f8e023f */
[----:B------:R-:W-:Y:S01]  /*df00*/  SHF.R.U64 R64, R64, 0x3, RZ ;  /* 0x0000000340407819 */ /* 0x000fe200000012ff */
[----:B------:R-:W-:Y:S01]  /*df10*/  UIMAD.WIDE.U32 UR8, UR19, UR12, UR8 ;  /* 0x0000000c130872a5 */ /* 0x000fe2000f8e0008 */
[----:B------:R-:W-:Y:S01]  /*df20*/  LOP3.LUT R32, R32, R33, RZ, 0x3c, !PT ;  /* 0x0000002120207212 */ /* 0x000fe200078e3cff */
[--C-:B------:R-:W-:Y:S01]  /*df30*/  IMAD.X R33, RZ, RZ, R5.reuse, P6 ;  /* 0x000000ffff217224 */ /* 0x100fe200030e0605 */
[----:B------:R-:W-:Y:S01]  /*df40*/  LOP3.LUT R36, R36, R37, RZ, 0x3c, !PT ;  /* 0x0000002524247212 */ /* 0x000fe200078e3cff */
[--C-:B------:R-:W-:Y:S01]  /*df50*/  IMAD.X R37, RZ, RZ, R5.reuse, P5 ;  /* 0x000000ffff257224 */ /* 0x100fe200028e0605 */
[----:B------:R-:W-:Y:S01]  /*df60*/  LOP3.LUT R64, R64, R65, RZ, 0x3c, !PT ;  /* 0x0000004140407212 */ /* 0x000fe200078e3cff */
[----:B------:R-:W-:Y:S01]  /*df70*/  IMAD.X R65, RZ, RZ, R5, P4 ;  /* 0x000000ffff417224 */ /* 0x000fe200020e0605 */
[----:B------:R-:W-:Y:S01]  /*df80*/  ULDC.64 UR10, c[0x0][0xaf0] ;  /* 0x0002bc00000a7ab9 */ /* 0x000fe20000000a00 */
[----:B-1----:R-:W-:Y:S01]  /*df90*/  IMAD R0, R203, 0x20, R205 ;  /* 0x00000020cb007824 */ /* 0x002fe200078e02cd */
[----:B------:R-:W-:Y:S01]  /*dfa0*/  UIMAD UR4, UR19, UR13, UR4 ;  /* 0x0000000d130472a4 */ /* 0x000fe2000f8e0204 */
[----:B------:R-:W-:-:S02]  /*dfb0*/  IADD3 R73, P6, R4, 0xc000, RZ ;  /* 0x0000c00004497810 */ /* 0x000fc40007fde0ff */
[----:B------:R-:W-:Y:S01]  /*dfc0*/  VIADD R18, R0, UR61 ;  /* 0x0000003d00127c36 */ /* 0x000fe20008000000 */
[C---:B------:R-:W-:Y:S02]  /*dfd0*/  IADD3 R69, P5, R4.reuse, 0xd000, RZ ;  /* 0x0000d00004457810 */ /* 0x040fe40007fbe0ff */
[----:B------:R-:W-:Y:S01]  /*dfe0*/  IADD3 R61, P4, R4, 0xe000, RZ ;  /* 0x0000e000043d7810 */ /* 0x000fe20007f9e0ff */
[----:B---3--:R-:W-:Y:S01]  /*dff0*/  @P1 IMAD.HI.U32 R0, R18, R3, RZ ;  /* 0x0000000312001227 */ /* 0x008fe200078e00ff */
[----:B------:R-:W-:Y:S01]  /*e000*/  UIADD3 UR9, UR9, UR4, URZ ;  /* 0x0000000409097290 */ /* 0x000fe2000fffe03f */
[----:B------:R-:W-:Y:S01]  /*e010*/  LOP3.LUT R72, R73, 0x380, RZ, 0xc0, !PT ;  /* 0x0000038049487812 */ /* 0x000fe200078ec0ff */
[----:B------:R-:W-:Y:S01]  /*e020*/  UIMAD UR4, UR18, UR10, URZ ;  /* 0x0000000a120472a4 */ /* 0x000fe2000f8e023f */
[----:B------:R-:W-:Y:S02]  /*e030*/  LOP3.LUT R68, R69, 0x380, RZ, 0xc0, !PT ;  /* 0x0000038045447812 */ /* 0x000fe400078ec0ff */
[----:B------:R-:W-:-:S02]  /*e040*/  LOP3.LUT R60, R61, 0x380, RZ, 0xc0, !PT ;  /* 0x000003803d3c7812 */ /* 0x000fc400078ec0ff */
[----:B------:R-:W-:Y:S01]  /*e050*/  ISETP.GE.OR P0, PT, R6, R81, P0 ;  /* 0x000000510600720c */ /* 0x000fe20000706670 */
[----:B------:R-:W-:Y:S01]  /*e060*/  IMAD.MOV.U32 R21, RZ, RZ, R18 ;  /* 0x000000ffff157224 */ /* 0x000fe200078e0012 */
[----:B------:R-:W-:Y:S01]  /*e070*/  LOP3.LUT R7, R4, 0x380, RZ, 0xc0, !PT ;  /* 0x0000038004077812 */ /* 0x000fe200078ec0ff */
[----:B------:R-:W-:Y:S01]  /*e080*/  UIMAD UR4, UR17, UR11, UR4 ;  /* 0x0000000b110472a4 */ /* 0x000fe2000f8e0204 */
[----:B0-----:R-:W-:Y:S01]  /*e090*/  @P1 SHF.R.U32.HI R21, RZ, R77, R0 ;  /* 0x0000004dff151219 */ /* 0x001fe20000011600 */
[----:B------:R-:W-:Y:S01]  /*e0a0*/  UIMAD.WIDE.U32 UR8, UR17, UR10, UR8 ;  /* 0x0000000a110872a5 */ /* 0x000fe2000f8e0008 */
[----:B------:R-:W-:Y:S02]  /*e0b0*/  SHF.R.U64 R72, R72, 0x3, RZ ;  /* 0x0000000348487819 */ /* 0x000fe400000012ff */
[----:B------:R-:W-:Y:S02]  /*e0c0*/  SHF.R.U64 R68, R68, 0x3, RZ ;  /* 0x0000000344447819 */ /* 0x000fe400000012ff */
[----:B------:R-:W-:-:S02]  /*e0d0*/  SHF.R.U64 R60, R60, 0x3, RZ ;  /* 0x000000033c3c7819 */ /* 0x000fc400000012ff */
[----:B------:R-:W-:Y:S01]  /*e0e0*/  SHF.R.U64 R7, R7, 0x3, RZ ;  /* 0x0000000307077819 */ /* 0x000fe200000012ff */
[----:B------:R-:W-:Y:S01]  /*e0f0*/  UIADD3 UR4, UR9, UR4, URZ ;  /* 0x0000000409047290 */ /* 0x000fe2000fffe03f */
[--C-:B------:R-:W-:Y:S01]  /*e100*/  SHF.R.S32.HI R0, RZ, 0x1f, R21.reuse ;  /* 0x0000001fff007819 */ /* 0x100fe20000011415 */
[----:B------:R-:W-:Y:S01]  /*e110*/  IMAD.MOV R77, RZ, RZ, -R21 ;  /* 0x000000ffff4d7224 */ /* 0x000fe200078e0a15 */
[----:B------:R-:W-:Y:S01]  /*e120*/  LOP3.LUT R72, R72, R73, RZ, 0x3c, !PT ;  /* 0x0000004948487212 */ /* 0x000fe200078e3cff */
[--C-:B------:R-:W-:Y:S01]  /*e130*/  IMAD.X R73, RZ, RZ, R5.reuse, P6 ;  /* 0x000000ffff497224 */ /* 0x100fe200030e0605 */
[----:B------:R-:W-:Y:S01]  /*e140*/  LOP3.LUT R68, R68, R69, RZ, 0x3c, !PT ;  /* 0x0000004544447212 */ /* 0x000fe200078e3cff */
[--C-:B------:R-:W-:Y:S01]  /*e150*/  IMAD.X R69, RZ, RZ, R5.reuse, P5 ;  /* 0x000000ffff457224 */ /* 0x100fe200028e0605 */
[----:B------:R-:W-:Y:S01]  /*e160*/  LOP3.LUT R60, R60, R61, RZ, 0x3c, !PT ;  /* 0x0000003d3c3c7212 */ /* 0x000fe200078e3cff */
[----:B------:R-:W-:Y:S01]  /*e170*/  IMAD.X R61, RZ, RZ, R5, P4 ;  /* 0x000000ffff3d7224 */ /* 0x000fe200020e0605 */
[----:B------:R-:W-:Y:S01]  /*e180*/  LOP3.LUT R4, R7, R4, RZ, 0x3c, !PT ;  /* 0x0000000407047212 */ /* 0x000fe200078e3cff */
[----:B------:R-:W-:Y:S01]  /*e190*/  ULDC.64 UR10, c[0x0][0xae0] ;  /* 0x0002b800000a7ab9 */ /* 0x000fe20000000a00 */
[----:B------:R-:W-:Y:S01]  /*e1a0*/  IMAD R77, R16, R77, R18 ;  /* 0x0000004d104d7224 */ /* 0x000fe200078e0212 */
[----:B--2---:R0:W-:Y:S01]  /*e1b0*/  @!P0 ST.E desc[UR20][R42.64], R2 ;  /* 0x000000022a008985 */ /* 0x0041e2000c101914 */
[----:B------:R-:W-:-:S02]  /*e1c0*/  IMAD R0, R0, UR10, RZ ;  /* 0x0000000a00007c24 */ /* 0x000fc4000f8e02ff */
[----:B------:R-:W-:Y:S01]  /*e1d0*/  IMAD.U32 R3, RZ, RZ, UR9 ;  /* 0x00000009ff037e24 */ /* 0x000fe2000f8e00ff */
[----:B------:R-:W5:Y:S01]  /*e1e0*/  LD.E.128 R4, desc[UR20][R4.64] ;  /* 0x0000001404047980 */ /* 0x000f62000c101d00 */
[----:B------:R-:W-:Y:S02]  /*e1f0*/  IMAD.U32 R3, RZ, RZ, UR4 ;  /* 0x00000004ff037e24 */ /* 0x000fe4000f8e00ff */
[----:B------:R-:W-:Y:S01]  /*e200*/  IMAD R79, R21, UR11, R0 ;  /* 0x0000000b154f7c24 */ /* 0x000fe2000f8e0200 */
[----:B------:R-:W5:Y:S01]  /*e210*/  LD.E.128 R8, desc[UR20][R8.64] ;  /* 0x0000001408087980 */ /* 0x000f62000c101d00 */
[----:B------:R-:W-:Y:S01]  /*e220*/  SHF.R.S32.HI R0, RZ, 0x1f, R77 ;  /* 0x0000001fff007819 */ /* 0x000fe2000001144d */
[----:B0-----:R-:W-:Y:S02]  /*e230*/  IMAD.U32 R2, RZ, RZ, UR8 ;  /* 0x00000008ff027e24 */ /* 0x001fe4000f8e00ff */
[----:B------:R-:W5:Y:S01]  /*e240*/  LD.E.128 R12, desc[UR20][R12.64] ;  /* 0x000000140c0c7980 */ /* 0x000f62000c101d00 */
[----:B------:R-:W-:-:S03]  /*e250*/  ULDC.64 UR8, c[0x0][0xad8] ;  /* 0x0002b60000087ab9 */ /* 0x000fc60000000a00 */
[----:B------:R-:W5:Y:S01]  /*e260*/  LD.E.128 R24, desc[UR20][R24.64] ;  /* 0x0000001418187980 */ /* 0x000f62000c101d00 */
[----:B------:R-:W-:-:S03]  /*e270*/  IMAD.WIDE.U32 R2, R21, UR10, R2 ;  /* 0x0000000a15027c25 */ /* 0x000fc6000f8e0002 */
[----:B------:R-:W5:Y:S04]  /*e280*/  LD.E.128 R52, desc[UR20][R52.64] ;  /* 0x0000001434347980 */ /* 0x000f68000c101d00 */
        /* <DEDUP_REMOVED lines=10> */
[----:B------:R-:W5:Y:S01]  /*e330*/  LD.E.128 R48, desc[UR20][R48.64] ;  /* 0x0000001430307980 */ /* 0x000f62000c101d00 */
[----:B------:R-:W-:Y:S01]  /*e340*/  IMAD.IADD R3, R3, 0x1, R79 ;  /* 0x0000000103037824 */ /* 0x000fe200078e024f */
[----:B------:R-:W-:Y:S01]  /*e350*/  BSSY B1, `(.L_x_1507) ;  /* 0x000002c000017945 */ /* 0x000fe20003800000 */
[----:B------:R-:W-:Y:S01]  /*e360*/  IMAD R16, R0, UR8, RZ ;  /* 0x0000000800107c24 */ /* 0x000fe2000f8e02ff */
[----:B------:R-:W-:Y:S01]  /*e370*/  @!PT LDS RZ, [RZ] ;  /* 0x00000000fffff984 */ /* 0x000fe20000000800 */
[----:B------:R-:W-:Y:S01]  /*e380*/  @!PT LDS RZ, [RZ] ;  /* 0x00000000fffff984 */ /* 0x000fe20000000800 */
[----:B------:R-:W-:Y:S01]  /*e390*/  @!PT LDS RZ, [RZ] ;  /* 0x00000000fffff984 */ /* 0x000fe20000000800 */
[----:B------:R-:W-:Y:S01]  /*e3a0*/  @!PT LDS RZ, [RZ] ;  /* 0x00000000fffff984 */ /* 0x000fe20000000800 */
[----:B------:R0:W-:Y:S06]  /*e3b0*/  MEMBAR.ALL.CTA ;  /* 0x0000000000007992 */ /* 0x0001ec0000008000 */
[----:B0-----:R-:W0:Y:S01]  /*e3c0*/  FENCE.VIEW.ASYNC.S ;  /* 0x00000000000073c6 */ /* 0x001e220000000000 */
[----:B------:R-:W-:-:S02]  /*e3d0*/  VIADD R80, R205, UR61 ;  /* 0x0000003dcd507c36 */ /* 0x000fc40008000000 */
[C---:B------:R-:W-:Y:S02]  /*e3e0*/  IMAD R21, R77.reuse, UR9, R16 ;  /* 0x000000094d157c24 */ /* 0x040fe4000f8e0210 */
[----:B------:R-:W-:Y:S01]  /*e3f0*/  IMAD.WIDE.U32 R2, R77, UR8, R2 ;  /* 0x000000084d027c25 */ /* 0x000fe2000f8e0002 */
[CC--:B------:R-:W-:Y:S01]  /*e400*/  ISETP.GE.AND P2, PT, R80.reuse, R81.reuse, PT ;  /* 0x000000515000720c */ /* 0x0c0fe20003f46270 */
[----:B------:R-:W-:Y:S02]  /*e410*/  ULDC.64 UR8, c[0x0][0xa80] ;  /* 0x0002a00000087ab9 */ /* 0x000fe40000000a00 */
[----:B------:R-:W-:Y:S01]  /*e420*/  VIADD R0, R80, 0x20 ;  /* 0x0000002050007836 */ /* 0x000fe20000000000 */
[----:B------:R-:W-:Y:S01]  /*e430*/  LEA R16, P3, R2, UR8, 0x1 ;  /* 0x0000000802107c11 */ /* 0x000fe2000f8608ff */
[----:B------:R-:W-:Y:S02]  /*e440*/  IMAD.IADD R3, R3, 0x1, R21 ;  /* 0x0000000103037824 */ /* 0x000fe400078e0215 */
[----:B------:R-:W-:Y:S01]  /*e450*/  VIADD R23, R23, 0x30820 ;  /* 0x0003082017177836 */ /* 0x000fe20000000000 */
[----:B------:R-:W-:Y:S01]  /*e460*/  ISETP.GE.AND P1, PT, R0, R81, PT ;  /* 0x000000510000720c */ /* 0x000fe20003f26270 */
[----:B------:R-:W-:Y:S01]  /*e470*/  VIADD R0, R80, 0x40 ;  /* 0x0000004050007836 */ /* 0x000fe20000000000 */
[----:B------:R-:W-:Y:S01]  /*e480*/  LEA.HI.X R18, R2, UR9, R3, 0x1, P3 ;  /* 0x0000000902127c11 */ /* 0x000fe200098f0c03 */
[----:B0-----:R0:W1:Y:S01]  /*e490*/  SHFL.IDX PT, R78, R16, RZ, 0x181f ;  /* 0x00181fff104e7589 */ /* 0x00106200000e0000 */
[----:B------:R-:W-:-:S02]  /*e4a0*/  PRMT R23, RZ, 0x654, R23 ;  /* 0x00000654ff177816 */ /* 0x000fc40000000017 */
[----:B------:R-:W-:Y:S02]  /*e4b0*/  ISETP.GE.AND P0, PT, R0, R81, PT ;  /* 0x000000510000720c */ /* 0x000fe40003f06270 */
[----:B------:R0:W2:Y:S01]  /*e4c0*/  SHFL.IDX PT, R0, R18, RZ, 0x181f ;  /* 0x00181fff12007589 */ /* 0x0000a200000e0000 */
[----:B------:R0:W-:Y:S01]  /*e4d0*/  SYNCS.ARRIVE.TRANS64.RED.A1T0 RZ, [R23+URZ], RZ ;  /* 0x000000ff17ff79a7 */ /* 0x0001e2000810043f */
[----:B------:R-:W-:Y:S09]  /*e4e0*/  @P2 BRA `(.L_x_1508) ;  /* 0x0000000000482947 */ /* 0x000ff20003800000 */
        /* <DEDUP_REMOVED lines=18> */
.L_x_1508:
[----:B------:R-:W-:Y:S05]  /*e610*/  BSYNC B1 ;  /* 0x0000000000017941 */ /* 0x000fea0003800000 */
.L_x_1507:
[----:B--2---:R2:W4:Y:S01]  /*e620*/  SHFL.IDX PT, R0, R18, 0x1, 0x181f ;  /* 0x00381f0012007f89 */ /* 0x00452200000e0000 */
[----:B------:R-:W-:Y:S03]  /*e630*/  BSSY B1, `(.L_x_1509) ;  /* 0x0000015000017945 */ /* 0x000fe60003800000 */
[----:B---3--:R2:W3:Y:S01]  /*e640*/  SHFL.IDX PT, R20, R16, 0x1, 0x181f ;  /* 0x00381f0010147f89 */ /* 0x0084e200000e0000 */
[----:B------:R-:W-:Y:S05]  /*e650*/  @P1 BRA `(.L_x_1510) ;  /* 0x0000000000481947 */ /* 0x000fea0003800000 */
[----:B------:R-:W-:Y:S01]  /*e660*/  ULDC UR4, c[0x0][0xac8] ;  /* 0x0002b20000047ab9 */ /* 0x000fe20000000800 */
[----:B------:R-:W-:Y:S01]  /*e670*/  ULDC.64 UR8, c[0x0][0x208] ;  /* 0x0000820000087ab9 */ /* 0x000fe20000000a00 */
[----:B------:R-:W-:Y:S02]  /*e680*/  ISETP.GE.AND P4, PT, R19, UR4, PT ;  /* 0x0000000413007c0c */ /* 0x000fe4000bf86270 */
[----:B------:R-:W-:Y:S02]  /*e690*/  ISETP.GE.AND P3, PT, R201, UR4, PT ;  /* 0x00000004c9007c0c */ /* 0x000fe4000bf66270 */
[----:B------:R-:W-:Y:S02]  /*e6a0*/  ISETP.GE.AND P2, PT, R200, UR4, PT ;  /* 0x00000004c8007c0c */ /* 0x000fe4000bf46270 */
[----:B------:R-:W-:-:S07]  /*e6b0*/  ISETP.GE.AND P1, PT, R202, UR4, PT ;  /* 0x00000004ca007c0c */ /* 0x000fce000bf26270 */
[-C--:B---3--:R-:W-:Y:S02]  /*e6c0*/  @!P4 LEA R2, P6, R19, R20.reuse, 0x1 ;  /* 0x000000141302c211 */ /* 0x088fe400078c08ff */
[----:B-----5:R-:W-:Y:S02]  /*e6d0*/  @!P3 LEA R4, P5, R201, R20, 0x1 ;  /* 0x00000014c904b211 */ /* 0x020fe400078a08ff */
        /* <DEDUP_REMOVED lines=10> */
.L_x_1510:
[----:B------:R-:W-:Y:S05]  /*e780*/  BSYNC B1 ;  /* 0x0000000000017941 */ /* 0x000fea0003800000 */
.L_x_1509:
[----:B----4-:R4:W0:Y:S01]  /*e790*/  SHFL.IDX PT, R0, R18, 0x2, 0x181f ;  /* 0x00581f0012007f89 */ /* 0x01082200000e0000 */
[----:B------:R-:W-:Y:S03]  /*e7a0*/  BSSY B1, `(.L_x_1511) ;  /* 0x0000015000017945 */ /* 0x000fe60003800000 */
[----:B---3-5:R4:W3:Y:S01]  /*e7b0*/  SHFL.IDX PT, R8, R16, 0x2, 0x181f ;  /* 0x00581f0010087f89 */ /* 0x0288e200000e0000 */
        /* <DEDUP_REMOVED lines=19> */
.L_x_1512:
[----:B------:R-:W-:Y:S05]  /*e8f0*/  BSYNC B1 ;  /* 0x0000000000017941 */ /* 0x000fea0003800000 */
.L_x_1511:
[----:B0-----:R-:W-:Y:S01]  /*e900*/  VIADD R0, R80, 0x60 ;  /* 0x0000006050007836 */ /* 0x001fe20000000000 */
[----:B--2-4-:R-:W0:Y:S04]  /*e910*/  SHFL.IDX PT, R18, R18, 0x3, 0x181f ;  /* 0x00781f0012127f89 */ /* 0x014e2800000e0000 */
[----:B------:R-:W-:Y:S01]  /*e920*/  ISETP.GE.AND P0, PT, R0, R81, PT ;  /* 0x000000510000720c */ /* 0x000fe20003f06270 */
[----:B------:R-:W2:-:S12]  /*e930*/  SHFL.IDX PT, R16, R16, 0x3, 0x181f ;  /* 0x00781f0010107f89 */ /* 0x000e9800000e0000 */
[----:B------:R-:W-:Y:S05]  /*e940*/  @P0 BRA `(.L_x_1513) ;  /* 0x0000000c00e40947 */ /* 0x000fea0003800000 */
[----:B------:R-:W-:Y:S01]  /*e950*/  ULDC UR4, c[0x0][0xac8] ;  /* 0x0002b20000047ab9 */ /* 0x000fe20000000800 */
[----:B------:R-:W-:Y:S01]  /*e960*/  ULDC.64 UR8, c[0x0][0x208] ;  /* 0x0000820000087ab9 */ /* 0x000fe20000000a00 */
[----:B------:R-:W-:Y:S02]  /*e970*/  ISETP.GE.AND P3, PT, R19, UR4, PT ;  /* 0x0000000413007c0c */ /* 0x000fe4000bf66270 */
[----:B------:R-:W-:Y:S02]  /*e980*/  ISETP.GE.AND P4, PT, R201, UR4, PT ;  /* 0x00000004c9007c0c */ /* 0x000fe4000bf86270 */
[----:B------:R-:W-:-:S09]  /*e990*/  ISETP.GE.AND P5, PT, R200, UR4, PT ;  /* 0x00000004c8007c0c */ /* 0x000fd2000bfa6270 */
[-C--:B--2---:R-:W-:Y:S02]  /*e9a0*/  @!P3 LEA R2, P0, R19, R16.reuse, 0x1 ;  /* 0x000000101302b211 */ /* 0x084fe400078008ff */
        /* <DEDUP_REMOVED lines=15> */
.L_x_1505:
        /* <DEDUP_REMOVED lines=14> */
[----:B0-----:R-:W-:Y:S01]  /*eb80*/  ISETP.NE.AND P0, PT, R11, 0x1, PT ;  /* 0x000000010b00780c */ /* 0x001fe20003f05270 */
[----:B------:R-:W-:-:S04]  /*eb90*/  UISETP.NE.U32.AND UP1, UPT, UR8, URZ, UPT ;  /* 0x0000003f0800728c */ /* 0x000fc8000bf25070 */
[----:B------:R-:W-:-:S06]  /*eba0*/  UISETP.NE.AND.EX UP1, UPT, UR9, URZ, UPT, UP1 ;  /* 0x0000003f0900728c */ /* 0x000fcc000bf25310 */
[----:B------:R-:W-:Y:S02]  /*ebb0*/  PLOP3.LUT P3, PT, PT, PT, UP1, 0x80, 0x0 ;  /* 0x000000000000781c */ /* 0x000fe40003f6f018 */
[----:B------:R-:W0:Y:S03]  /*ebc0*/  @P0 LDC R9, c[0x0][0xbec] ;  /* 0x0002fb00ff090b82 */ /* 0x000e260000000800 */
[----:B------:R-:W-:Y:S02]  /*ebd0*/  @UP1 ULDC.64 UR8, c[0x0][0xc08] ;  /* 0x0003020000081ab9 */ /* 0x000fe40000000a00 */
[----:B------:R-:W-:-:S03]  /*ebe0*/  @UP1 UIMAD.WIDE UR8, UR4, 0x4, UR8 ;  /* 0x00000004040818a5 */ /* 0x000fc6000f8e0208 */
[----:B------:R-:W-:Y:S02]  /*ebf0*/  ULDC UR4, c[0x0][0xa88] ;  /* 0x0002a20000047ab9 */ /* 0x000fe40000000800 */
[----:B------:R-:W-:Y:S02]  /*ec00*/  IMAD.U32 R0, RZ, RZ, UR4 ;  /* 0x00000004ff007e24 */ /* 0x000fe4000f8e00ff */
[----:B------:R-:W-:Y:S02]  /*ec10*/  IMAD.U32 R4, RZ, RZ, UR8 ;  /* 0x00000008ff047e24 */ /* 0x000fe4000f8e00ff */
[----:B------:R-:W-:Y:S01]  /*ec20*/  IMAD.U32 R5, RZ, RZ, UR9 ;  /* 0x00000009ff057e24 */ /* 0x000fe2000f8e00ff */
[----:B------:R-:W-:-:S04]  /*ec30*/  UMOV UR4, URZ ;  /* 0x0000003f00047c82 */ /* 0x000fc80008000000 */
[----:B------:R1:W5:Y:S01]  /*ec40*/  @P3 LDG.E R0, desc[UR12][R4.64] ;  /* 0x0000000c04003981 */ /* 0x000362000c1e1900 */
[----:B------:R-:W-:Y:S01]  /*ec50*/  USHF.R.S32.HI UR12, URZ, 0x1f, UR10 ;  /* 0x0000001f3f0c7899 */ /* 0x000fe2000801140a */
[----:B------:R-:W-:Y:S02]  /*ec60*/  ISETP.GE.AND P1, PT, R217, 0x80, PT ;  /* 0x00000080d900780c */ /* 0x000fe40003f26270 */
[----:B--2---:R-:W-:Y:S01]  /*ec70*/  @P2 R2UR UR4, R6 ;  /* 0x00000000060422ca */ /* 0x004fe200000e0000 */
[----:B01----:R-:W-:-:S14]  /*ec80*/  @P3 BRA `(.L_x_1514) ;  /* 0x0000000000143947 */ /* 0x003fdc0003800000 */
[----:B------:R-:W-:Y:S05]  /*ec90*/  @!P2 BRA `(.L_x_1514) ;  /* 0x000000000010a947 */ /* 0x000fea0003800000 */
[----:B------:R-:W-:Y:S02]  /*eca0*/  ULDC.64 UR8, c[0x0][0x208] ;  /* 0x0000820000087ab9 */ /* 0x000fe40000000a00 */
[----:B------:R-:W2:Y:S04]  /*ecb0*/  LDG.E R5, desc[UR8][R2.64] ;  /* 0x0000000802057981 */ /* 0x000ea8000c1e1900 */
[----:B-----5:R-:W2:Y:S02]  /*ecc0*/  LDG.E R0, desc[UR8][R2.64+0x4] ;  /* 0x0000040802007981 */ /* 0x020ea4000c1e1900 */
[----:B--2---:R-:W-:-:S07]  /*ecd0*/  IMAD.IADD R0, R0, 0x1, -R5 ;  /* 0x0000000100007824 */ /* 0x004fce00078e0a05 */
.L_x_1514:
[----:B------:R-:W-:Y:S01]  /*ece0*/  R2UR UR9, R206 ;  /* 0x00000000ce0972ca */ /* 0x000fe200000e0000 */
[----:B------:R-:W-:Y:S01]  /*ecf0*/  USHF.R.S32.HI UR11, URZ, 0x1f, UR4 ;  /* 0x0000001f3f0b7899 */ /* 0x000fe20008011404 */
[----:B------:R-:W-:Y:S11]  /*ed00*/  BSSY B1, `(.L_x_1515) ;  /* 0x0000030000017945 */ /* 0x000ff60003800000 */
[----:B------:R-:W-:-:S02]  /*ed10*/  USHF.R.S32.HI UR8, URZ, 0x1f, UR9 ;  /* 0x0000001f3f087899 */ /* 0x000fc40008011409 */
[----:B------:R-:W-:Y:S02]  /*ed20*/  USEL UR13, UR9, URZ, !UP0 ;  /* 0x0000003f090d7287 */ /* 0x000fe4000c000000 */
[----:B------:R-:W-:Y:S01]  /*ed30*/  USEL UR14, UR8, URZ, !UP0 ;  /* 0x0000003f080e7287 */ /* 0x000fe2000c000000 */
[----:B------:R-:W-:Y:S11]  /*ed40*/  @P1 BRA `(.L_x_1516) ;  /* 0x0000000000ac1947 */ /* 0x000ff60003800000 */
[----:B------:R-:W0:Y:S01]  /*ed50*/  S2R R3, SR_TID.X ;  /* 0x0000000000037919 */ /* 0x000e220000002100 */
[----:B------:R-:W1:Y:S01]  /*ed60*/  LDC R7, c[0x0][0xbe8] ;  /* 0x0002fa00ff077b82 */ /* 0x000e620000000800 */
[----:B------:R-:W-:Y:S02]  /*ed70*/  IMAD.U32 R4, RZ, RZ, UR61 ;  /* 0x0000003dff047e24 */ /* 0x000fe4000f8e00ff */
[----:B-1---5:R-:W-:-:S03]  /*ed80*/  IMAD R2, R0, R7, RZ ;  /* 0x0000000700027224 */ /* 0x022fc600078e02ff */
[----:B0-----:R-:W-:-:S04]  /*ed90*/  IADD3 R4, R4, -0x80, R3 ;  /* 0xffffff8004047810 */ /* 0x001fc80007ffe003 */
        /* <DEDUP_REMOVED lines=8> */
[----:B------:R-:W-:Y:S01]  /*ee20*/  UMOV UR9, UR11 ;  /* 0x0000000b00097c82 */ /* 0x000fe20008000000 */
[----:B------:R-:W-:-:S06]  /*ee30*/  ULDC.64 UR18, c[0x0][0x208] ;  /* 0x0000820000127ab9 */ /* 0x000fcc0000000a00 */
        /* <DEDUP_REMOVED lines=8> */
[----:B------:R-:W-:-:S03]  /*eec0*/  UIMAD UR10, UR13, UR17, UR10 ;  /* 0x000000110d0a72a4 */ /* 0x000fc6000f8e020a */
        /* <DEDUP_REMOVED lines=19> */
.L_x_1516:
[----:B------:R-:W-:Y:S05]  /*f000*/  BSYNC B1 ;  /* 0x0000000000017941 */ /* 0x000fea0003800000 */
.L_x_1515:
[----:B0-----:R-:W0:Y:S01]  /*f010*/  @P0 LDC R3, c[0x0][0xbf0] ;  /* 0x0002fc00ff030b82 */ /* 0x001e220000000800 */
[----:B------:R-:W-:Y:S01]  /*f020*/  ULDC.64 UR16, c[0x0][0xaa0] ;  /* 0x0002a80000107ab9 */ /* 0x000fe20000000a00 */
[----:B------:R-:W-:Y:S01]  /*f030*/  R2UR UR15, R204 ;  /* 0x00000000cc0f72ca */ /* 0x000fe200000e0000 */
[----:B------:R-:W-:Y:S01]  /*f040*/  UIMAD UR10, UR11, UR16, URZ ;  /* 0x000000100b0a72a4 */ /* 0x000fe2000f8e023f */
[----:B------:R-:W-:Y:S01]  /*f050*/  IMAD R2, R203, 0x20, R205 ;  /* 0x00000020cb027824 */ /* 0x000fe200078e02cd */
[----:B------:R-:W-:Y:S01]  /*f060*/  UIMAD.WIDE.U32 UR8, UR4, UR16, URZ ;  /* 0x00000010040872a5 */ /* 0x000fe2000f8e003f */
[----:B------:R-:W-:Y:S01]  /*f070*/  BSSY B1, `(.L_x_1517) ;  /* 0x0000041000017945 */ /* 0x000fe20003800000 */
[----:B------:R-:W-:Y:S01]  /*f080*/  UIMAD UR10, UR4, UR17, UR10 ;  /* 0x00000011040a72a4 */ /* 0x000fe2000f8e020a */
[----:B------:R-:W-:Y:S02]  /*f090*/  VIADD R6, R2, UR61 ;  /* 0x0000003d02067c36 */ /* 0x000fe40008000000 */
[----:B------:R-:W-:Y:S01]  /*f0a0*/  ULDC.64 UR16, c[0x0][0xae8] ;  /* 0x0002ba0000107ab9 */ /* 0x000fe20000000a00 */
[----:B------:R-:W-:Y:S01]  /*f0b0*/  UIADD3 UR9, UR9, UR10, URZ ;  /* 0x0000000a09097290 */ /* 0x000fe2000fffe03f */
[----:B------:R-:W-:Y:S01]  /*f0c0*/  @P0 IMAD.HI.U32 R2, R6, R9, RZ ;  /* 0x0000000906020227 */ /* 0x000fe200078e00ff */
[----:B------:R-:W-:-:S02]  /*f0d0*/  UIMAD UR4, UR12, UR16, URZ ;  /* 0x000000100c0472a4 */ /* 0x000fc4000f8e023f */
[----:B------:R-:W-:Y:S01]  /*f0e0*/  UIMAD.WIDE.U32 UR8, UR15, UR16, UR8 ;  /* 0x000000100f0872a5 */ /* 0x000fe2000f8e0008 */
[----:B------:R-:W-:Y:S01]  /*f0f0*/  IMAD.MOV.U32 R5, RZ, RZ, R6 ;  /* 0x000000ffff057224 */ /* 0x000fe200078e0006 */
[----:B------:R-:W-:Y:S01]  /*f100*/  UIMAD UR4, UR15, UR17, UR4 ;  /* 0x000000110f0472a4 */ /* 0x000fe2000f8e0204 */
[----:B------:R-:W-:-:S03]  /*f110*/  ULDC.64 UR10, c[0x0][0xaf0] ;  /* 0x0002bc00000a7ab9 */ /* 0x000fc60000000a00 */
[----:B------:R-:W-:Y:S02]  /*f120*/  UIADD3 UR9, UR9, UR4, URZ ;  /* 0x0000000409097290 */ /* 0x000fe4000fffe03f */
[----:B------:R-:W-:Y:S01]  /*f130*/  UIMAD UR4, UR14, UR10, URZ ;  /* 0x0000000a0e0472a4 */ /* 0x000fe2000f8e023f */
[----:B0-----:R-:W-:Y:S01]  /*f140*/  @P0 SHF.R.U32.HI R5, RZ, R3, R2 ;  /* 0x00000003ff050219 */ /* 0x001fe20000011602 */
[----:B------:R-:W-:Y:S02]  /*f150*/  UIMAD.WIDE.U32 UR8, UR13, UR10, UR8 ;  /* 0x0000000a0d0872a5 */ /* 0x000fe4000f8e0008 */
[----:B------:R-:W-:Y:S01]  /*f160*/  UIMAD UR4, UR13, UR11, UR4 ;  /* 0x0000000b0d0472a4 */ /* 0x000fe2000f8e0204 */
[--C-:B------:R-:W-:Y:S01]  /*f170*/  SHF.R.S32.HI R2, RZ, 0x1f, R5.reuse ;  /* 0x0000001fff027819 */ /* 0x100fe20000011405 */
[----:B------:R-:W-:Y:S01]  /*f180*/  IMAD.MOV R7, RZ, RZ, -R5 ;  /* 0x000000ffff077224 */ /* 0x000fe200078e0a05 */
[----:B------:R-:W-:Y:S01]  /*f190*/  ULDC.64 UR10, c[0x0][0xae0] ;  /* 0x0002b800000a7ab9 */ /* 0x000fe20000000a00 */
[----:B------:R-:W-:-:S02]  /*f1a0*/  UIADD3 UR4, UR9, UR4, URZ ;  /* 0x0000000409047290 */ /* 0x000fc4000fffe03f */
[----:B------:R-:W-:Y:S02]  /*f1b0*/  IMAD.U32 R3, RZ, RZ, UR9 ;  /* 0x00000009ff037e24 */ /* 0x000fe4000f8e00ff */
        /* <DEDUP_REMOVED lines=8> */
[----:B------:R-:W-:Y:S02]  /*f240*/  IMAD.IADD R3, R3, 0x1, R9 ;  /* 0x0000000103037824 */ /* 0x000fe400078e0209 */
[----:B------:R-:W-:Y:S02]  /*f250*/  IMAD R4, R4, UR8, RZ ;  /* 0x0000000804047c24 */ /* 0x000fe4000f8e02ff */
[----:B------:R-:W-:Y:S02]  /*f260*/  VIADD R6, R205, UR61 ;  /* 0x0000003dcd067c36 */ /* 0x000fe40008000000 */
[----:B-----5:R-:W-:Y:S02]  /*f270*/  IMAD R11, R0, R11, RZ ;  /* 0x0000000b000b7224 */ /* 0x020fe400078e02ff */
        /* <DEDUP_REMOVED lines=32> */
.L_x_1518:
[----:B------:R-:W-:Y:S05]  /*f480*/  BSYNC B1 ;  /* 0x0000000000017941 */ /* 0x000fea0003800000 */
.L_x_1517:
        /* <DEDUP_REMOVED lines=22> */
.L_x_1520:
[----:B------:R-:W-:Y:S05]  /*f5f0*/  BSYNC B1 ;  /* 0x0000000000017941 */ /* 0x000fea0003800000 */
.L_x_1519:
        /* <DEDUP_REMOVED lines=22> */
.L_x_1522:
[----:B------:R-:W-:Y:S05]  /*f760*/  BSYNC B1 ;  /* 0x0000000000017941 */ /* 0x000fea0003800000 */
.L_x_1521:
        /* <DEDUP_REMOVED lines=23> */
.L_x_1513:
[----:B------:R-:W-:Y:S05]  /*f8e0*/  BSYNC B0 ;  /* 0x0000000000007941 */ /* 0x000fea0003800000 */
.L_x_1504:
[----:B------:R-:W-:Y:S02]  /*f8f0*/  ULDC UR4, c[0x0][0xc3c] ;  /* 0x00030f0000047ab9 */ /* 0x000fe40000000800 */
[----:B------:R-:W-:-:S06]  /*f900*/  UISETP.GE.AND UP0, UPT, UR6, UR4, UPT ;  /* 0x000000040600728c */ /* 0x000fcc000bf06270 */
[----:B------:R-:W-:-:S13]  /*f910*/  PLOP3.LUT P0, PT, PT, PT, UP0, 0x80, 0x0 ;  /* 0x000000000000781c */ /* 0x000fda0003f0f008 */
[----:B------:R-:W-:Y:S05]  /*f920*/  @!P0 BRA `(.L_x_1523) ;  /* 0xffffff1400508947 */ /* 0x000fea000383ffff */
[----:B------:R-:W-:Y:S05]  /*f930*/  EXIT ;  /* 0x000000000000794d */ /* 0x000fea0003800000 */
.L_x_1422:
        /* <DEDUP_REMOVED lines=15> */
[----:B------:R-:W2:Y:S01]  /*fa30*/  LDS.128 R16, [UR4+0x308d0] ;  /* 0x0308d004ff107984 */ /* 0x000ea20008000c00 */
[----:B------:R-:W-:Y:S06]  /*fa40*/  BAR.ARV 0x4, 0x180 ;  /* 0x0106000000007b1d */ /* 0x000fec0000002000 */
[----:B------:R-:W-:Y:S05]  /*fa50*/  BRA `(.L_x_1525) ;  /* 0x0000000800947947 */ /* 0x000fea0003800000 */
.L_x_1524:
[----:B------:R-:W1:Y:S01]  /*fa60*/  S2R R0, SR_TID.X ;  /* 0x0000000000007919 */ /* 0x000e620000002100 */
[----:B------:R-:W-:Y:S01]  /*fa70*/  ULDC UR4, c[0x0][0xc3c] ;  /* 0x00030f0000047ab9 */ /* 0x000fe20000000800 */
[----:B------:R-:W-:Y:S01]  /*fa80*/  ULDC.64 UR6, c[0x0][0x208] ;  /* 0x0000820000067ab9 */ /* 0x000fe20000000a00 */
[----:B------:R-:W-:Y:S01]  /*fa90*/  ULDC UR5, c[0x0][0xc38] ;  /* 0x00030e0000057ab9 */ /* 0x000fe20000000800 */
[----:B-1----:R-:W-:-:S04]  /*faa0*/  LOP3.LUT R0, R0, 0x1f, RZ, 0xc0, !PT ;  /* 0x0000001f00007812 */ /* 0x002fc800078ec0ff */
        /* <DEDUP_REMOVED lines=38> */
.L_x_1530:
        /* <DEDUP_REMOVED lines=13> */
.L_x_1529:
[----:B------:R-:W-:Y:S05]  /*fde0*/  BSYNC B0 ;  /* 0x0000000000007941 */ /* 0x000fea0003800000 */
.L_x_1528:
        /* <DEDUP_REMOVED lines=21> */
.L_x_1526:
[----:B------:R-:W-:Y:S01]  /*ff40*/  IMAD.IADD R7, R6, 0x1, -R7 ;  /* 0x0000000106077824 */ /* 0x000fe200078e0a07 */
[----:B------:R-:W-:-:S03]  /*ff50*/  ULDC.64 UR8, c[0x0][0x208] ;  /* 0x0000820000087ab9 */ /* 0x000fc60000000a00 */
[----:B------:R-:W-:-:S05]  /*ff60*/  IMAD R2, R4, UR5, R7 ;  /* 0x0000000504027c24 */ /* 0x000fca000f8e0207 */
[----:B------:R-:W-:Y:S02]  /*ff70*/  ISETP.GT.AND P0, PT, R2, UR6, PT ;  /* 0x0000000602007c0c */ /* 0x000fe4000bf04270 */
[----:B------:R-:W0:Y:S11]  /*ff80*/  LDC.64 R2, c[0x0][0xc90] ;  /* 0x00032400ff027b82 */ /* 0x000e360000000a00 */
[----:B------:R-:W-:-:S04]  /*ff90*/  VOTE.ANY R11, PT, !P0 ;  /* 0x00000000000b7806 */ /* 0x000fc800040e0100 */
[----:B------:R-:W1:Y:S02]  /*ffa0*/  POPC R6, R11 ;  /* 0x0000000b00067309 */ /* 0x000e640000000000 */
[----:B-1----:R-:W-:-:S04]  /*ffb0*/  VIADD R19, R6, UR4 ;  /* 0x0000000406137c36 */ /* 0x002fc80008000000 */
[----:B0-----:R-:W-:-:S05]  /*ffc0*/  IMAD.WIDE R2, R19, 0x4, R2 ;  /* 0x0000000413027825 */ /* 0x001fca00078e0202 */
[----:B------:R-:W2:Y:S01]  /*ffd0*/  LDG.E R10, desc[UR8][R2.64] ;  /* 0x00000008020a7981 */ /* 0x000ea2000c1e1900 */
[----:B------:R-:W-:-:S03]  /*ffe0*/  ISETP.NE.AND P0, PT, R11, RZ, PT ;  /* 0x000000ff0b00720c */ /* 0x000fc60003f05270 */
[----:B------:R-:W2:Y:S02]  /*fff0*/  SHFL.IDX PT, R5, R5, R6, 0x1f ;  /* 0x00001f0605057589 */ /* 0x000ea400000e0000 */
[----:B--2---:R-:W-:-:S05]  /*10000*/  IMAD R8, R5, R10, RZ ;  /* 0x0000000a05087224 */ /* 0x004fca00078e02ff */
[----:B------:R-:W-:-:S04]  /*10010*/  IABS R9, R8 ;  /* 0x0000000800097213 */ /* 0x000fc80000000000 */
[----:B------:R-:W0:Y:S08]  /*10020*/  I2F.RP R12, R9 ;  /* 0x00000009000c7306 */ /* 0x000e300000209400 */
[----:B0-----:R-:W0:Y:S02]  /*10030*/  MUFU.RCP R12, R12 ;  /* 0x0000000c000c7308 */ /* 0x001e240000001000 */
[----:B0-----:R-:W-:-:S06]  /*10040*/  VIADD R13, R12, 0xffffffe ;  /* 0x0ffffffe0c0d7836 */ /* 0x001fcc0000000000 */
[----:B------:R0:W1:Y:S01]  /*10050*/  F2I.FTZ.U32.TRUNC.NTZ R3, R13 ;  /* 0x0000000d00037305 */ /* 0x000062000021f000 */
[----:B------:R-:W-:Y:S05]  /*10060*/  @!P0 BRA `(.L_x_1531) ;  /* 0x0000000000088947 */ /* 0x000fea0003800000 */
[----:B------:R-:W-:-:S05]  /*10070*/  VIADD R11, R6, 0xffffffff ;  /* 0xffffffff060b7836 */ /* 0x000fca0000000000 */
[----:B------:R2:W3:Y:S02]  /*10080*/  SHFL.IDX PT, R16, R4, R11, 0x1f ;  /* 0x00001f0b04107589 */ /* 0x0004e400000e0000 */
.L_x_1531:
[----:B-1----:R-:W-:Y:S01]  /*10090*/  IMAD.MOV R2, RZ, RZ, -R3 ;  /* 0x000000ffff027224 */ /* 0x002fe200078e0a03 */
[----:B--2---:R-:W-:Y:S01]  /*100a0*/  IABS R4, R8 ;  /* 0x0000000800047213 */ /* 0x004fe20000000000 */
[----:B---3--:R-:W-:Y:S02]  /*100b0*/  IMAD R16, R16, UR5, R7 ;  /* 0x0000000510107c24 */ /* 0x008fe4000f8e0207 */
[----:B------:R-:W-:Y:S02]  /*100c0*/  IMAD R7, R2, R9, RZ ;  /* 0x0000000902077224 */ /* 0x000fe400078e02ff */
[----:B------:R-:W-:Y:S02]  /*100d0*/  IMAD.MOV.U32 R2, RZ, RZ, RZ ;  /* 0x000000ffff027224 */ /* 0x000fe400078e00ff */
[----:B------:R-:W-:Y:S02]  /*100e0*/  IMAD.MOV R4, RZ, RZ, -R4 ;  /* 0x000000ffff047224 */ /* 0x000fe400078e0a04 */
[----:B------:R-:W-:Y:S01]  /*100f0*/  IMAD.HI.U32 R2, R3, R7, R2 ;  /* 0x0000000703027227 */ /* 0x000fe200078e0002 */
[----:B------:R-:W-:-:S04]  /*10100*/  IADD3 R7, -R16, UR6, RZ ;  /* 0x0000000610077c10 */ /* 0x000fc8000fffe1ff */
[----:B------:R-:W-:-:S05]  /*10110*/  IABS R3, R7 ;  /* 0x0000000700037213 */ /* 0x000fca0000000000 */
[----:B------:R-:W-:-:S04]  /*10120*/  IMAD.HI.U32 R2, R2, R3, RZ ;  /* 0x0000000302027227 */ /* 0x000fc800078e00ff */
[----:B------:R-:W-:Y:S01]  /*10130*/  IMAD R4, R2, R4, R3 ;  /* 0x0000000402047224 */ /* 0x000fe200078e0203 */
[----:B------:R-:W-:-:S04]  /*10140*/  LOP3.LUT R3, R7, R8, RZ, 0x3c, !PT ;  /* 0x0000000807037212 */ /* 0x000fc800078e3cff */
[----:B------:R-:W-:Y:S02]  /*10150*/  ISETP.GT.U32.AND P1, PT, R9, R4, PT ;  /* 0x000000040900720c */ /* 0x000fe40003f24070 */
[----:B------:R-:W-:-:S11]  /*10160*/  ISETP.GE.AND P2, PT, R3, RZ, PT ;  /* 0x000000ff0300720c */ /* 0x000fd60003f46270 */
[----:B------:R-:W-:Y:S02]  /*10170*/  @!P1 IMAD.IADD R4, R4, 0x1, -R9 ;  /* 0x0000000104049824 */ /* 0x000fe400078e0a09 */
[----:B------:R-:W-:Y:S01]  /*10180*/  @!P1 VIADD R2, R2, 0x1 ;  /* 0x0000000102029836 */ /* 0x000fe20000000000 */
[----:B------:R-:W-:Y:S02]  /*10190*/  ISETP.NE.AND P1, PT, R8, RZ, PT ;  /* 0x000000ff0800720c */ /* 0x000fe40003f25270 */
[----:B------:R-:W-:-:S13]  /*101a0*/  ISETP.GE.U32.AND P0, PT, R4, R9, PT ;  /* 0x000000090400720c */ /* 0x000fda0003f06070 */
[----:B------:R-:W-:-:S04]  /*101b0*/  @P0 VIADD R2, R2, 0x1 ;  /* 0x0000000102020836 */ /* 0x000fc80000000000 */
[----:B------:R-:W-:-:S04]  /*101c0*/  IMAD.MOV.U32 R9, RZ, RZ, R2 ;  /* 0x000000ffff097224 */ /* 0x000fc800078e0002 */
[----:B------:R-:W-:Y:S01]  /*101d0*/  @!P2 IMAD.MOV R9, RZ, RZ, -R9 ;  /* 0x000000ffff09a224 */ /* 0x000fe200078e0a09 */
[----:B------:R-:W-:-:S05]  /*101e0*/  @!P1 LOP3.LUT R9, RZ, R8, RZ, 0x33, !PT ;  /* 0x00000008ff099212 */ /* 0x000fca00078e33ff */
[----:B------:R-:W-:Y:S02]  /*101f0*/  IMAD R4, R10, R9, RZ ;  /* 0x000000090a047224 */ /* 0x000fe400078e02ff */
[----:B------:R-:W-:Y:S02]  /*10200*/  IMAD.MOV R9, RZ, RZ, -R9 ;  /* 0x000000ffff097224 */ /* 0x000fe400078e0a09 */
[----:B------:R-:W-:Y:S02]  /*10210*/  IMAD.MOV R3, RZ, RZ, -R4 ;  /* 0x000000ffff037224 */ /* 0x000fe400078e0a04 */
[----:B------:R-:W-:-:S03]  /*10220*/  IMAD R7, R8, R9, R7 ;  /* 0x0000000908077224 */ /* 0x000fc600078e0207 */
[----:B------:R-:W-:Y:S01]  /*10230*/  VIADDMNMX R10, R3, UR5, R10, PT ;  /* 0x00000005030a7c46 */ /* 0x000fe2000b80010a */
[----:B------:R-:W-:Y:S01]  /*10240*/  IMAD.IADD R4, R7, 0x1, R4 ;  /* 0x0000000107047824 */ /* 0x000fe200078e0204 */
[----:B------:R-:W-:Y:S02]  /*10250*/  IABS R8, R7 ;  /* 0x0000000700087213 */ /* 0x000fe40000000000 */
[----:B------:R-:W-:-:S04]  /*10260*/  IABS R6, R10 ;  /* 0x0000000a00067213 */ /* 0x000fc80000000000 */
[----:B------:R-:W1:Y:S08]  /*10270*/  I2F.RP R11, R6 ;  /* 0x00000006000b7306 */ /* 0x000e700000209400 */
[----:B-1----:R-:W1:Y:S02]  /*10280*/  MUFU.RCP R11, R11 ;  /* 0x0000000b000b7308 */ /* 0x002e640000001000 */
[----:B-1----:R-:W-:-:S06]  /*10290*/  VIADD R2, R11, 0xffffffe ;  /* 0x0ffffffe0b027836 */ /* 0x002fcc0000000000 */
[----:B------:R1:W2:Y:S02]  /*102a0*/  F2I.FTZ.U32.TRUNC.NTZ R3, R2 ;  /* 0x0000000200037305 */ /* 0x0002a4000021f000 */
[----:B-1----:R-:W-:Y:S02]  /*102b0*/  IMAD.MOV.U32 R2, RZ, RZ, RZ ;  /* 0x000000ffff027224 */ /* 0x002fe400078e00ff */
[----:B--2---:R-:W-:-:S04]  /*102c0*/  IMAD.MOV R9, RZ, RZ, -R3 ;  /* 0x000000ffff097224 */ /* 0x004fc800078e0a03 */
[----:B------:R-:W-:-:S04]  /*102d0*/  IMAD R9, R9, R6, RZ ;  /* 0x0000000609097224 */ /* 0x000fc800078e02ff */
[----:B------:R-:W-:Y:S01]  /*102e0*/  IMAD.HI.U32 R3, R3, R9, R2 ;  /* 0x0000000903037227 */ /* 0x000fe200078e0002 */
[-C--:B------:R-:W-:Y:S02]  /*102f0*/  IABS R9, R10.reuse ;  /* 0x0000000a00097213 */ /* 0x080fe40000000000 */
[----:B------:R-:W-:-:S03]  /*10300*/  LOP3.LUT R2, R7, R10, RZ, 0x3c, !PT ;  /* 0x0000000a07027212 */ /* 0x000fc600078e3cff */
[----:B------:R-:W-:Y:S01]  /*10310*/  IMAD.MOV R9, RZ, RZ, -R9 ;  /* 0x000000ffff097224 */ /* 0x000fe200078e0a09 */
[----:B------:R-:W-:Y:S01]  /*10320*/  ISETP.GE.AND P2, PT, R2, RZ, PT ;  /* 0x000000ff0200720c */ /* 0x000fe20003f46270 */
[----:B------:R-:W-:-:S04]  /*10330*/  IMAD.HI.U32 R3, R3, R8, RZ ;  /* 0x0000000803037227 */ /* 0x000fc800078e00ff */
[----:B------:R-:W-:-:S05]  /*10340*/  IMAD R9, R3, R9, R8 ;  /* 0x0000000903097224 */ /* 0x000fca00078e0208 */
[----:B------:R-:W-:-:S13]  /*10350*/  ISETP.GT.U32.AND P1, PT, R6, R9, PT ;  /* 0x000000090600720c */ /* 0x000fda0003f24070 */
[----:B------:R-:W-:Y:S02]  /*10360*/  @!P1 IMAD.IADD R9, R9, 0x1, -R6 ;  /* 0x0000000109099824 */ /* 0x000fe400078e0a06 */
[----:B------:R-:W-:Y:S01]  /*10370*/  @!P1 VIADD R3, R3, 0x1 ;  /* 0x0000000103039836 */ /* 0x000fe20000000000 */
[----:B------:R-:W-:Y:S02]  /*10380*/  ISETP.NE.AND P1, PT, R10, RZ, PT ;  /* 0x000000ff0a00720c */ /* 0x000fe40003f25270 */
[----:B------:R-:W-:-:S13]  /*10390*/  ISETP.GE.U32.AND P0, PT, R9, R6, PT ;  /* 0x000000060900720c */ /* 0x000fda0003f06070 */
[----:B------:R-:W-:-:S04]  /*103a0*/  @P0 VIADD R3, R3, 0x1 ;  /* 0x0000000103030836 */ /* 0x000fc80000000000 */
[----:B------:R-:W-:Y:S01]  /*103b0*/  @!P2 IMAD.MOV R3, RZ, RZ, -R3 ;  /* 0x000000ffff03a224 */ /* 0x000fe200078e0a03 */
[----:B------:R-:W-:Y:S01]  /*103c0*/  @!P1 LOP3.LUT R3, RZ, R10, RZ, 0x33, !PT ;  /* 0x0000000aff039212 */ /* 0x000fe200078e33ff */
[----:B------:R-:W-:-:S03]  /*103d0*/  IMAD.MOV R10, RZ, RZ, -R10 ;  /* 0x000000ffff0a7224 */ /* 0x000fc600078e0a0a */
[----:B------:R-:W-:Y:S01]  /*103e0*/  LOP3.LUT R2, RZ, R3, RZ, 0x33, !PT ;  /* 0x00000003ff027212 */ /* 0x000fe200078e33ff */
[----:B------:R-:W-:-:S04]  /*103f0*/  IMAD R18, R3, R10, R4 ;  /* 0x0000000a03127224 */ /* 0x000fc800078e0204 */
[----:B------:R-:W-:Y:S01]  /*10400*/  IMAD.IADD R17, R5, 0x1, R2 ;  /* 0x0000000105117824 */ /* 0x000fe200078e0202 */
[----:B------:R-:W-:Y:S06]  /*10410*/  BRA `(.L_x_1532) ;  /* 0x00000000000c7947 */ /* 0x000fec0003800000 */
.L_x_1527:
[----:B------:R-:W-:Y:S02]  /*10420*/  IMAD.MOV.U32 R17, RZ, RZ, RZ ;  /* 0x000000ffff117224 */ /* 0x000fe400078e00ff */
[----:B------:R-:W-:Y:S02]  /*10430*/  IMAD.U32 R16, RZ, RZ, UR6 ;  /* 0x00000006ff107e24 */ /* 0x000fe4000f8e00ff */
[----:B------:R-:W-:-:S07]  /*10440*/  IMAD.MOV.U32 R18, RZ, RZ, RZ ;  /* 0x000000ffff127224 */ /* 0x000fce00078e00ff */
.L_x_1532:
[----:B------:R-:W-:-:S13]  /*10450*/  ISETP.NE.AND P0, PT, R0, RZ, PT ;  /* 0x000000ff0000720c */ /* 0x000fda0003f05270 */
[----:B------:R-:W1:Y:S01]  /*10460*/  @!P0 S2R R3, SR_CgaCtaId ;  /* 0x0000000000038919 */ /* 0x000e620000008800 */
[----:B------:R-:W-:-:S04]  /*10470*/  @!P0 MOV R0, 0x400 ;  /* 0x0000040000008802 */ /* 0x000fc80000000f00 */
[----:B-1----:R-:W-:-:S05]  /*10480*/  @!P0 LEA R0, R3, R0, 0x18 ;  /* 0x0000000003008211 */ /* 0x002fca00078ec0ff */
[----:B------:R1:W-:Y:S01]  /*10490*/  @!P0 STS.128 [R0+0x308d0], R16 ;  /* 0x0308d01000008388 */ /* 0x0003e20000000c00 */
[----:B------:R-:W-:Y:S06]  /*104a0*/  BAR.ARV 0x5, 0x180 ;  /* 0x0146000000007b1d */ /* 0x000fec0000002000 */
.L_x_1525:
[----:B-1----:R-:W-:Y:S01]  /*104b0*/  IMAD.MOV.U32 R0, RZ, RZ, 0x1 ;  /* 0x00000001ff007424 */ /* 0x002fe200078e00ff */
[----:B------:R1:W-:Y:S01]  /*104c0*/  STL [R1+0x4], RZ ;  /* 0x000004ff01007387 */ /* 0x0003e20000100800 */
[----:B------:R-:W-:Y:S02]  /*104d0*/  ULDC UR4, c[0x0][0xc3c] ;  /* 0x00030f0000047ab9 */ /* 0x000fe40000000800 */
[----:B--2---:R-:W-:Y:S01]  /*104e0*/  ISETP.GE.AND P0, PT, R19, UR4, PT ;  /* 0x0000000413007c0c */ /* 0x004fe2000bf06270 */
[----:B------:R1:W-:Y:S04]  /*104f0*/  STL [R1+0x10], R0 ;  /* 0x0000100001007387 */ /* 0x0003e80000100800 */
[----:B------:R1:W-:Y:S08]  /*10500*/  STL [R1+0x38], RZ ;  /* 0x000038ff01007387 */ /* 0x0003f00000100800 */
[----:B-1----:R-:W-:Y:S05]  /*10510*/  @P0 BRA `(.L_x_1533) ;  /* 0x0000006400600947 */ /* 0x002fea0003800000 */
[----:B------:R-:W1:Y:S01]  /*10520*/  S2R R5, SR_TID.X ;  /* 0x0000000000057919 */ /* 0x000e620000002100 */
[----:B------:R-:W2:Y:S01]  /*10530*/  S2UR UR5, SR_CgaCtaId ;  /* 0x00000000000579c3 */ /* 0x000ea20000008800 */
[----:B------:R-:W-:Y:S01]  /*10540*/  UMOV UR4, 0x400 ;  /* 0x0000040000047882 */ /* 0x000fe20000000000 */
[----:B------:R-:W-:Y:S01]  /*10550*/  BSSY B8, `(.L_x_1533) ;  /* 0x0000654000087945 */ /* 0x000fe20003800000 */
[----:B------:R-:W-:Y:S01]  /*10560*/  ULDC UR38, c[0x0][0xc] ;  /* 0x0000030000267ab9 */ /* 0x000fe20000000800 */
[----:B------:R-:W-:Y:S01]  /*10570*/  ULDC.64 UR36, c[0x0][0x198] ;  /* 0x0000660000247ab9 */ /* 0x000fe20000000a00 */
[----:B--2---:R-:W-:Y:S01]  /*10580*/  ULEA UR4, UR5, UR4, 0x18 ;  /* 0x0000000405047291 */ /* 0x004fe2000f8ec03f */
[C---:B-1----:R-:W-:Y:S01]  /*10590*/  IMAD.SHL.U32 R0, R5.reuse, 0x8, RZ ;  /* 0x0000000805007824 */ /* 0x042fe200078e00ff */
[----:B------:R-:W-:-:S04]  /*105a0*/  LOP3.LUT R4, R5, 0x7f, RZ, 0xc0, !PT ;  /* 0x0000007f05047812 */ /* 0x000fc800078ec0ff */
[C---:B0-----:R-:W-:Y:S02]  /*105b0*/  LOP3.LUT R2, R0.reuse, 0x1f8, RZ, 0xc0, !PT ;  /* 0x000001f800027812 */ /* 0x041fe400078ec0ff */
        /* <DEDUP_REMOVED lines=9> */
[----:B------:R-:W-:Y:S01]  /*10650*/  STL [R1], R4 ;  /* 0x0000000401007387 */ /* 0x000fe20000100800 */
        /* <DEDUP_REMOVED lines=8> */
.L_x_1654:
[----:B------:R-:W-:Y:S05]  /*106e0*/  YIELD ;  /* 0x0000000000007946 */ /* 0x000fea0003800000 */
[----:B------:R-:W-:Y:S01]  /*106f0*/  ULDC.64 UR4, c[0x0][0xa28] ;  /* 0x00028a0000047ab9 */ /* 0x000fe20000000a00 */
[----:B----4-:R-:W-:Y:S01]  /*10700*/  IMAD.MOV.U32 R0, RZ, RZ, RZ ;  /* 0x000000ffff007224 */ /* 0x010fe200078e00ff */
[----:B------:R-:W-:Y:S01]  /*10710*/  ISETP.NE.U32.AND P0, PT, RZ, UR4, PT ;  /* 0x00000004ff007c0c */ /* 0x000fe2000bf05070 */
[----:B-1----:R-:W1:Y:S01]  /*10720*/  LDC.64 R4, c[0x0][0xa00] ;  /* 0x00028000ff047b82 */ /* 0x002e620000000a00 */
[----:B------:R-:W-:Y:S01]  /*10730*/  ULDC.64 UR8, c[0x0][0x208] ;  /* 0x0000820000087ab9 */ /* 0x000fe20000000a00 */
[----:B0-2---:R-:W-:-:S02]  /*10740*/  CS2R R8, SRZ ;  /* 0x0000000000087805 */ /* 0x005fc4000001ff00 */
[----:B------:R-:W-:Y:S01]  /*10750*/  ISETP.NE.AND.EX P0, PT, RZ, UR5, PT, P0 ;  /* 0x00000005ff007c0c */ /* 0x000fe2000bf05300 */
[----:B------:R-:W-:Y:S01]  /*10760*/  ULDC.64 UR4, c[0x0][0xa18] ;  /* 0x0002860000047ab9 */ /* 0x000fe20000000a00 */
[----:B------:R-:W-:-:S11]  /*10770*/  ULDC.64 UR6, c[0x0][0xa08] ;  /* 0x0002820000067ab9 */ /* 0x000fd60000000a00 */
[----:B------:R-:W2:Y:S02]  /*10780*/  @P0 LDC.64 R2, c[0x0][0xa28] ;  /* 0x00028a00ff020b82 */ /* 0x000ea40000000a00 */
[----:B--2---:R-:W-:-:S05]  /*10790*/  @P0 IMAD.WIDE R2, R19, 0x4, R2 ;  /* 0x0000000413020825 */ /* 0x004fca00078e0202 */
[----:B------:R2:W5:Y:S01]  /*107a0*/  @P0 LDG.E R0, desc[UR8][R2.64] ;  /* 0x0000000802000981 */ /* 0x000562000c1e1900 */
[----:B------:R-:W-:Y:S01]  /*107b0*/  ISETP.NE.U32.AND P0, PT, RZ, UR4, PT ;  /* 0x00000004ff007c0c */ /* 0x000fe2000bf05070 */
[----:B-1----:R-:W-:Y:S01]  /*107c0*/  IMAD.WIDE R4, R19, 0x4, R4 ;  /* 0x0000000413047825 */ /* 0x002fe200078e0204 */
[----:B------:R-:W-:Y:S02]  /*107d0*/  ISETP.NE.U32.AND P1, PT, RZ, UR6, PT ;  /* 0x00000006ff007c0c */ /* 0x000fe4000bf25070 */
[----:B------:R-:W-:Y:S01]  /*107e0*/  ISETP.NE.AND.EX P2, PT, RZ, UR5, PT, P0 ;  /* 0x00000005ff007c0c */ /* 0x000fe2000bf45300 */
[----:B------:R-:W-:Y:S01]  /*107f0*/  ULDC.64 UR4, c[0x0][0xa00] ;  /* 0x0002800000047ab9 */ /* 0x000fe20000000a00 */
[----:B------:R-:W-:Y:S02]  /*10800*/  ISETP.NE.AND.EX P1, PT, RZ, UR7, PT, P1 ;  /* 0x00000007ff007c0c */ /* 0x000fe4000bf25310 */
[----:B------:R-:W-:Y:S01]  /*10810*/  ISETP.NE.U32.AND P0, PT, RZ, UR4, PT ;  /* 0x00000004ff007c0c */ /* 0x000fe2000bf05070 */
[----:B--2---:R-:W1:Y:S03]  /*10820*/  LDC.64 R2, c[0x0][0xa08] ;  /* 0x00028200ff027b82 */ /* 0x004e660000000a00 */
[----:B------:R-:W-:-:S05]  /*10830*/  ISETP.NE.AND.EX P0, PT, RZ, UR5, PT, P0 ;  /* 0x00000005ff007c0c */ /* 0x000fca000bf05300 */
[----:B------:R-:W2:Y:S08]  /*10840*/  @P2 LDC.64 R6, c[0x0][0xa18] ;  /* 0x00028600ff062b82 */ /* 0x000eb00000000a00 */
[----:B------:R-:W3:Y:S01]  /*10850*/  @P0 LDG.E R9, desc[UR8][R4.64] ;  /* 0x0000000804090981 */ /* 0x000ee2000c1e1900 */
[----:B------:R-:W-:Y:S01]  /*10860*/  ULDC UR4, c[0x0][0x288] ;  /* 0x0000a20000047ab9 */ /* 0x000fe20000000800 */
[----:B-1----:R-:W-:-:S05]  /*10870*/  IMAD.WIDE R2, R19, 0x4, R2 ;  /* 0x0000000413027825 */ /* 0x002fca00078e0202 */
[----:B------:R-:W5:Y:S01]  /*10880*/  @P1 LDG.E R8, desc[UR8][R2.64] ;  /* 0x0000000802081981 */ /* 0x000f62000c1e1900 */
[----:B--2---:R-:W-:-:S03]  /*10890*/  @P2 IMAD.WIDE R6, R19, 0x4, R6 ;  /* 0x0000000413062825 */ /* 0x004fc600078e0206 */
[----:B---3--:R1:W-:Y:S02]  /*108a0*/  STL [R1+0x34], R9 ;  /* 0x0000340901007387 */ /* 0x0083e40000100800 */
[----:B-1----:R-:W-:Y:S01]  /*108b0*/  IMAD.U32 R9, RZ, RZ, UR4 ;  /* 0x00000004ff097e24 */ /* 0x002fe2000f8e00ff */
[----:B------:R-:W-:-:S05]  /*108c0*/  ULDC.64 UR4, c[0x0][0x418] ;  /* 0x0001060000047ab9 */ /* 0x000fca0000000a00 */
        /* <DEDUP_REMOVED lines=12> */
[----:B------:R-:W1:Y:S04]  /*10990*/  LDG.E R7, desc[UR4][R4.64] ;  /* 0x0000000404077981 */ /* 0x000e68000c1e1900 */
[----:B------:R-:W1:Y:S02]  /*109a0*/  LDG.E R4, desc[UR4][R4.64+0x4] ;  /* 0x0000040404047981 */ /* 0x000e64000c1e1900 */
[----:B-1----:R-:W-:-:S05]  /*109b0*/  IMAD.IADD R9, R4, 0x1, -R7 ;  /* 0x0000000104097824 */ /* 0x002fca00078e0a07 */
[----:B------:R2:W-:Y:S02]  /*109c0*/  STL [R1+0x30], R9 ;  /* 0x0000300901007387 */ /* 0x0005e40000100800 */
.L_x_1534:
[----:B-----5:R-:W-:Y:S01]  /*109d0*/  IMAD.IADD R4, R8, 0x1, R0 ;  /* 0x0000000108047824 */ /* 0x020fe200078e0200 */
[----:B------:R-:W-:Y:S02]  /*109e0*/  ULDC.64 UR4, c[0x0][0xa20] ;  /* 0x0002880000047ab9 */ /* 0x000fe40000000a00 */
[----:B------:R-:W-:Y:S02]  /*109f0*/  ISETP.NE.U32.AND P0, PT, RZ, UR4, PT ;  /* 0x00000004ff007c0c */ /* 0x000fe4000bf05070 */
[----:B------:R3:W-:Y:S02]  /*10a00*/  STL [R1+0x14], R4 ;  /* 0x0000140401007387 */ /* 0x0007e40000100800 */
[----:B------:R-:W-:-:S13]  /*10a10*/  ISETP.NE.AND.EX P0, PT, RZ, UR5, PT, P0 ;  /* 0x00000005ff007c0c */ /* 0x000fda000bf05300 */
[----:B---3--:R-:W-:Y:S05]  /*10a20*/  @!P0 BRA `(.L_x_1535) ;  /* 0x0000000000148947 */ /* 0x008fea0003800000 */
[----:B------:R-:W3:Y:S01]  /*10a30*/  LDC.64 R2, c[0x0][0xa20] ;  /* 0x00028800ff027b82 */ /* 0x000ee20000000a00 */
[----:B------:R-:W-:Y:S01]  /*10a40*/  ULDC.64 UR4, c[0x0][0x208] ;  /* 0x0000820000047ab9 */ /* 0x000fe20000000a00 */
[----:B---3--:R-:W-:-:S05]  /*10a50*/  IMAD.WIDE R2, R19, 0x4, R2 ;  /* 0x0000000413027825 */ /* 0x008fca00078e0202 */
[----:B------:R3:W5:Y:S01]  /*10a60*/  LDG.E R6, desc[UR4][R2.64] ;  /* 0x0000000402067981 */ /* 0x000762000c1e1900 */
[----:B------:R-:W-:Y:S05]  /*10a70*/  BRA `(.L_x_1536) ;  /* 0x0000000000147947 */ /* 0x000fea0003800000 */
.L_x_1535:
[----:B------:R-:W-:Y:S05]  /*10a80*/  @!P1 BRA `(.L_x_1536) ;  /* 0x0000000000109947 */ /* 0x000fea0003800000 */
[----:B------:R-:W-:Y:S02]  /*10a90*/  ULDC.64 UR4, c[0x0][0x208] ;  /* 0x0000820000047ab9 */ /* 0x000fe40000000a00 */
[----:B------:R-:W3:Y:S04]  /*10aa0*/  LDG.E R6, desc[UR4][R2.64] ;  /* 0x0000000402067981 */ /* 0x000ee8000c1e1900 */
[----:B------:R-:W3:Y:S02]  /*10ab0*/  LDG.E R2, desc[UR4][R2.64+0x4] ;  /* 0x0000040402027981 */ /* 0x000ee4000c1e1900 */
[----:B---3--:R-:W-:-:S07]  /*10ac0*/  IMAD.IADD R6, R2, 0x1, -R6 ;  /* 0x0000000102067824 */ /* 0x008fce00078e0a06 */
.L_x_1536:
[----:B---3--:R-:W3:Y:S01]  /*10ad0*/  LDC R2, c[0x0][0x448] ;  /* 0x00011200ff027b82 */ /* 0x008ee20000000800 */
[----:B------:R-:W-:Y:S02]  /*10ae0*/  IMAD.SHL.U32 R8, R17, 0x80, RZ ;  /* 0x0000008011087824 */ /* 0x000fe400078e00ff */
[----:B-----5:R-:W-:Y:S02]  /*10af0*/  IMAD.IADD R0, R6, 0x1, -R0 ;  /* 0x0000000106007824 */ /* 0x020fe400078e0a00 */
[----:B------:R-:W-:Y:S01]  /*10b00*/  VIADD R4, R8, 0x7f ;  /* 0x0000007f08047836 */ /* 0x000fe20000000000 */
[----:B------:R4:W-:Y:S03]  /*10b10*/  STL [R1+0x2c], R8 ;  /* 0x00002c0801007387 */ /* 0x0009e60000100800 */
[----:B------:R-:W-:Y:S01]  /*10b20*/  IMAD.MOV.U32 R6, RZ, RZ, R4 ;  /* 0x000000ffff067224 */ /* 0x000fe200078e0004 */
[----:B---3--:R-:W-:-:S13]  /*10b30*/  ISETP.NE.AND P1, PT, R2, 0x1, PT ;  /* 0x000000010200780c */ /* 0x008fda0003f25270 */
[----:B------:R-:W3:Y:S08]  /*10b40*/  @P1 LDC R3, c[0x0][0x44c] ;  /* 0x00011300ff031b82 */ /* 0x000ef00000000800 */
[----:B------:R-:W0:Y:S01]  /*10b50*/  @P1 LDC R2, c[0x0][0x450] ;  /* 0x00011400ff021b82 */ /* 0x000e220000000800 */
[----:B---3--:R-:W-:-:S05]  /*10b60*/  @P1 IMAD.HI.U32 R3, R4, R3, RZ ;  /* 0x0000000304031227 */ /* 0x008fca00078e00ff */
[----:B0-----:R-:W-:Y:S02]  /*10b70*/  @P1 SHF.R.U32.HI R6, RZ, R2, R3 ;  /* 0x00000002ff061219 */ /* 0x001fe40000011603 */
[----:B------:R-:W-:-:S05]  /*10b80*/  IADD3 R2, R0, 0x1, -R9 ;  /* 0x0000000100027810 */ /* 0x000fca0007ffe809 */
[----:B------:R-:W-:Y:S02]  /*10b90*/  IMAD.IADD R6, R2, 0x1, R6 ;  /* 0x0000000102067824 */ /* 0x000fe400078e0206 */
[----:B------:R-:W0:Y:S02]  /*10ba0*/  LDC.64 R2, c[0x0][0x9e0] ;  /* 0x00027800ff027b82 */ /* 0x000e240000000a00 */
[----:B0-----:R-:W-:Y:S01]  /*10bb0*/  ISETP.GE.AND P2, PT, R3, 0x1, PT ;  /* 0x000000010300780c */ /* 0x001fe20003f46270 */
[----:B------:R-:W-:-:S12]  /*10bc0*/  IMAD.IADD R2, R6, 0x1, R2 ;  /* 0x0000000106027824 */ /* 0x000fd800078e0202 */
[----:B----4-:R-:W-:Y:S05]  /*10bd0*/  @!P2 BRA `(.L_x_1537) ;  /* 0x000000000048a947 */ /* 0x010fea0003800000 */
[C---:B------:R-:W-:Y:S01]  /*10be0*/  ISETP.GT.AND P0, PT, R6.reuse, RZ, PT ;  /* 0x000000ff0600720c */ /* 0x040fe20003f04270 */
[----:B------:R-:W-:Y:S01]  /*10bf0*/  BSSY B0, `(.L_x_1538) ;  /* 0x000000e000007945 */ /* 0x000fe20003800000 */
[----:B------:R-:W-:-:S11]  /*10c00*/  VIADD R7, R6, 0xffffffff ;  /* 0xffffffff06077836 */ /* 0x000fd60000000000 */
[----:B------:R-:W-:Y:S05]  /*10c10*/  @P0 BRA `(.L_x_1539) ;  /* 0x00000000001c0947 */ /* 0x000fea0003800000 */
[----:B------:R-:W-:Y:S01]  /*10c20*/  ISETP.NE.AND P0, PT, R3, 0x1, PT ;  /* 0x000000010300780c */ /* 0x000fe20003f05270 */
[----:B------:R-:W-:-:S12]  /*10c30*/  IMAD.MOV R6, RZ, RZ, -R6 ;  /* 0x000000ffff067224 */ /* 0x000fd800078e0a06 */
[----:B------:R-:W0:Y:S02]  /*10c40*/  @P0 LDC.64 R4, c[0x0][0x9e8] ;  /* 0x00027a00ff040b82 */ /* 0x000e240000000a00 */
[----:B0-----:R-:W-:-:S05]  /*10c50*/  @P0 IMAD.HI.U32 R4, R6, R4, RZ ;  /* 0x0000000406040227 */ /* 0x001fca00078e00ff */
[----:B------:R-:W-:-:S04]  /*10c60*/  @P0 SHF.R.U32.HI R6, RZ, R5, R4 ;  /* 0x00000005ff060219 */ /* 0x000fc80000011604 */
[----:B------:R-:W-:Y:S01]  /*10c70*/  LOP3.LUT R7, RZ, R6, RZ, 0x33, !PT ;  /* 0x00000006ff077212 */ /* 0x000fe200078e33ff */
[----:B------:R-:W-:Y:S06]  /*10c80*/  BRA `(.L_x_1540) ;  /* 0x0000000000107947 */ /* 0x000fec0003800000 */
.L_x_1539:
[----:B------:R-:W-:-:S13]  /*10c90*/  ISETP.NE.AND P0, PT, R3, 0x1, PT ;  /* 0x000000010300780c */ /* 0x000fda0003f05270 */
[----:B------:R-:W0:Y:S02]  /*10ca0*/  @P0 LDC.64 R4, c[0x0][0x9e8] ;  /* 0x00027a00ff040b82 */ /* 0x000e240000000a00 */
[----:B0-----:R-:W-:-:S05]  /*10cb0*/  @P0 IMAD.HI.U32 R4, R7, R4, RZ ;  /* 0x0000000407040227 */ /* 0x001fca00078e00ff */
[----:B------:R-:W-:-:S07]  /*10cc0*/  @P0 SHF.R.U32.HI R7, RZ, R5, R4 ;  /* 0x00000005ff070219 */ /* 0x000fce0000011604 */
.L_x_1540:
[----:B------:R-:W-:Y:S05]  /*10cd0*/  BSYNC B0 ;  /* 0x0000000000007941 */ /* 0x000fea0003800000 */
.L_x_1538:
[----:B------:R-:W-:-:S05]  /*10ce0*/  IMAD R7, R7, R3, R3 ;  /* 0x0000000307077224 */ /* 0x000fca00078e0203 */
[----:B------:R-:W-:-:S07]  /*10cf0*/  VIMNMX R2, R2, R7, PT ;  /* 0x0000000702027248 */ /* 0x000fce0003fe0100 */
.L_x_1537:
[----:B------:R-:W0:Y:S01]  /*10d00*/  @P1 LDC R5, c[0x0][0x44c] ;  /* 0x00011300ff051b82 */ /* 0x000e220000000800 */
[----:B------:R-:W-:Y:S01]  /*10d10*/  IMAD.MOV.U32 R6, RZ, RZ, R8 ;  /* 0x000000ffff067224 */ /* 0x000fe200078e0008 */
[----:B------:R-:W-:-:S06]  /*10d20*/  ULDC UR4, c[0x0][0x9dc] ;  /* 0x0002770000047ab9 */ /* 0x000fcc0000000800 */
[----:B------:R-:W3:Y:S01]  /*10d30*/  @P1 LDC R4, c[0x0][0x450] ;  /* 0x00011400ff041b82 */ /* 0x000ee20000000800 */
[----:B0-----:R-:W-:-:S05]  /*10d40*/  @P1 IMAD.HI.U32 R5, R8, R5, RZ ;  /* 0x0000000508051227 */ /* 0x001fca00078e00ff */
[----:B---3--:R-:W-:Y:S01]  /*10d50*/  @P1 SHF.R.U32.HI R6, RZ, R4, R5 ;  /* 0x00000004ff061219 */ /* 0x008fe20000011605 */
[----:B------:R-:W-:-:S03]  /*10d60*/  VIADD R4, R2, 0x3f ;  /* 0x0000003f02047836 */ /* 0x000fc60000000000 */
[----:B------:R-:W-:Y:S01]  /*10d70*/  IADD3 R2, R6, R0, -R9 ;  /* 0x0000000006027210 */ /* 0x000fe20007ffe809 */
[----:B------:R-:W-:Y:S01]  /*10d80*/  VIADD R0, R0, 0x3f ;  /* 0x0000003f00007836 */ /* 0x000fe20000000000 */
[----:B------:R-:W-:-:S04]  /*10d90*/  SHF.R.S32.HI R5, RZ, 0x1f, R4 ;  /* 0x0000001fff057819 */ /* 0x000fc80000011404 */
[----:B------:R-:W-:Y:S02]  /*10da0*/  LEA.HI R5, R5, R4, RZ, 0x6 ;  /* 0x0000000405057211 */ /* 0x000fe400078f30ff */
[----:B------:R-:W-:Y:S02]  /*10db0*/  SHF.R.S32.HI R4, RZ, 0x1f, R0 ;  /* 0x0000001fff047819 */ /* 0x000fe40000011400 */
[----:B------:R-:W-:Y:S02]  /*10dc0*/  SHF.R.S32.HI R5, RZ, 0x6, R5 ;  /* 0x00000006ff057819 */ /* 0x000fe40000011405 */
[----:B------:R-:W-:Y:S01]  /*10dd0*/  LEA.HI R4, R4, R0, RZ, 0x6 ;  /* 0x0000000004047211 */ /* 0x000fe200078f30ff */
[----:B------:R-:W-:-:S03]  /*10de0*/  VIADD R0, R2, -UR4 ;  /* 0x8000000402007c36 */ /* 0x000fc60008000000 */
[----:B------:R-:W-:-:S04]  /*10df0*/  SHF.R.S32.HI R4, RZ, 0x6, R4 ;  /* 0x00000006ff047819 */ /* 0x000fc80000011404 */
[----:B------:R-:W-:-:S05]  /*10e00*/  VIMNMX R7, R4, R5, PT ;  /* 0x0000000504077248 */ /* 0x000fca0003fe0100 */
[----:B------:R0:W-:Y:S01]  /*10e10*/  STL [R1+0x28], R7 ;  /* 0x0000280701007387 */ /* 0x0001e20000100800 */
[----:B------:R-:W-:Y:S05]  /*10e20*/  @!P2 BRA `(.L_x_1541) ;  /* 0x000000000044a947 */ /* 0x000fea0003800000 */
[----:B------:R-:W-:Y:S01]  /*10e30*/  ISETP.GT.AND P0, PT, R2, -0x1, PT ;  /* 0xffffffff0200780c */ /* 0x000fe20003f04270 */
[----:B------:R-:W-:-:S12]  /*10e40*/  BSSY B0, `(.L_x_1542) ;  /* 0x000000d000007945 */ /* 0x000fd80003800000 */
[----:B------:R-:W-:Y:S05]  /*10e50*/  @P0 BRA `(.L_x_1543) ;  /* 0x00000000001c0947 */ /* 0x000fea0003800000 */
[----:B------:R-:W-:Y:S02]  /*10e60*/  ISETP.NE.AND P0, PT, R3, 0x1, PT ;  /* 0x000000010300780c */ /* 0x000fe40003f05270 */
[----:B------:R-:W-:-:S11]  /*10e70*/  LOP3.LUT R2, RZ, R2, RZ, 0x33, !PT ;  /* 0x00000002ff027212 */ /* 0x000fd600078e33ff */
[----:B------:R-:W3:Y:S02]  /*10e80*/  @P0 LDC.64 R4, c[0x0][0x9e8] ;  /* 0x00027a00ff040b82 */ /* 0x000ee40000000a00 */
[----:B---3--:R-:W-:-:S05]  /*10e90*/  @P0 IMAD.HI.U32 R4, R2, R4, RZ ;  /* 0x0000000402040227 */ /* 0x008fca00078e00ff */
[----:B------:R-:W-:-:S04]  /*10ea0*/  @P0 SHF.R.U32.HI R2, RZ, R5, R4 ;  /* 0x00000005ff020219 */ /* 0x000fc80000011604 */
[----:B------:R-:W-:Y:S01]  /*10eb0*/  LOP3.LUT R2, RZ, R2, RZ, 0x33, !PT ;  /* 0x00000002ff027212 */ /* 0x000fe200078e33ff */
[----:B------:R-:W-:Y:S06]  /*10ec0*/  BRA `(.L_x_1544) ;  /* 0x0000000000107947 */ /* 0x000fec0003800000 */
.L_x_1543:
[----:B------:R-:W-:-:S13]  /*10ed0*/  ISETP.NE.AND P0, PT, R3, 0x1, PT ;  /* 0x000000010300780c */ /* 0x000fda0003f05270 */
[----:B------:R-:W3:Y:S02]  /*10ee0*/  @P0 LDC.64 R4, c[0x0][0x9e8] ;  /* 0x00027a00ff040b82 */ /* 0x000ee40000000a00 */
[----:B---3--:R-:W-:-:S05]  /*10ef0*/  @P0 IMAD.HI.U32 R4, R2, R4, RZ ;  /* 0x0000000402040227 */ /* 0x008fca00078e00ff */
[----:B------:R-:W-:-:S07]  /*10f00*/  @P0 SHF.R.U32.HI R2, RZ, R5, R4 ;  /* 0x00000005ff020219 */ /* 0x000fce0000011604 */
.L_x_1544:
[----:B------:R-:W-:Y:S05]  /*10f10*/  BSYNC B0 ;  /* 0x0000000000007941 */ /* 0x000fea0003800000 */
.L_x_1542:
[----:B------:R-:W-:-:S05]  /*10f20*/  IMAD R2, R2, R3, RZ ;  /* 0x0000000302027224 */ /* 0x000fca00078e02ff */
[----:B------:R-:W-:-:S07]  /*10f30*/  VIMNMX R0, R0, R2, !PT ;  /* 0x0000000200007248 */ /* 0x000fce0007fe0100 */
.L_x_1541:
[----:B------:R-:W-:Y:S01]  /*10f40*/  SHF.R.S32.HI R2, RZ, 0x1f, R0 ;  /* 0x0000001fff027819 */ /* 0x000fe20000011400 */
[----:B------:R-:W-:Y:S03]  /*10f50*/  BSSY B7, `(.L_x_1545) ;  /* 0x00004ea000077945 */ /* 0x000fe60003800000 */
[----:B------:R-:W-:-:S04]  /*10f60*/  LEA.HI R2, R2, R0, RZ, 0x6 ;  /* 0x0000000002027211 */ /* 0x000fc800078f30ff */
[----:B------:R-:W-:-:S04]  /*10f70*/  SHF.R.S32.HI R2, RZ, 0x6, R2 ;  /* 0x00000006ff027819 */ /* 0x000fc80000011402 */
[----:B------:R-:W-:-:S04]  /*10f80*/  VIMNMX R3, RZ, R2, !PT ;  /* 0x00000002ff037248 */ /* 0x000fc80007fe0100 */
[----:B------:R-:W-:Y:S01]  /*10f90*/  ISETP.GT.AND P0, PT, R7, R3, PT ;  /* 0x000000030700720c */ /* 0x000fe20003f04270 */
[----:B------:R3:W-:-:S12]  /*10fa0*/  STL [R1+0x24], R3 ;  /* 0x0000240301007387 */ /* 0x0007d80000100800 */
[----:B---3--:R-:W-:Y:S05]  /*10fb0*/  @P0 BRA `(.L_x_1546) ;  /* 0x0000000000480947 */ /* 0x008fea0003800000 */
[----:B------:R-:W3:Y:S02]  /*10fc0*/  S2R R3, SR_TID.X ;  /* 0x0000000000037919 */ /* 0x000ee40000002100 */
[----:B---3--:R-:W-:-:S04]  /*10fd0*/  LOP3.LUT R3, R3, 0x7f, RZ, 0xc0, !PT ;  /* 0x0000007f03037812 */ /* 0x008fc800078ec0ff */
[----:B------:R-:W-:-:S13]  /*10fe0*/  ISETP.NE.AND P0, PT, R3, RZ, PT ;  /* 0x000000ff0300720c */ /* 0x000fda0003f05270 */
[----:B------:R-:W-:Y:S05]  /*10ff0*/  @P0 BRA `(.L_x_1547) ;  /* 0x0000004c007c0947 */ /* 0x000fea0003800000 */
[----:B------:R-:W3:Y:S01]  /*11000*/  S2R R3, SR_LANEID ;  /* 0x0000000000037919 */ /* 0x000ee20000000000 */
[----:B------:R-:W-:Y:S01]  /*11010*/  VOTEU.ANY UR4, UPT, PT ;  /* 0x0000000000047886 */ /* 0x000fe200038e0100 */
[----:B------:R-:W-:Y:S01]  /*11020*/  ULDC.64 UR6, c[0x0][0x208] ;  /* 0x0000820000067ab9 */ /* 0x000fe20000000a00 */
[----:B------:R-:W3:Y:S08]  /*11030*/  FLO.U32 R0, UR4 ;  /* 0x0000000400007d00 */ /* 0x000ef000080e0000 */
[----:B------:R-:W4:Y:S01]  /*11040*/  POPC R5, UR4 ;  /* 0x0000000400057d09 */ /* 0x000f220008000000 */
[----:B---3--:R-:W-:-:S02]  /*11050*/  ISETP.EQ.U32.AND P0, PT, R0, R3, PT ;  /* 0x000000030000720c */ /* 0x008fc40003f02070 */
[----:B------:R-:W4:Y:S11]  /*11060*/  LDC.64 R2, c[0x0][0xc60] ;  /* 0x00031800ff027b82 */ /* 0x000f360000000a00 */
[----:B----4-:R-:W3:Y:S01]  /*11070*/  @P0 ATOMG.E.ADD.STRONG.GPU PT, R3, desc[UR6][R2.64], R5 ;  /* 0x00000005020309a8 */ /* 0x010ee200081ee1c6 */
[----:B------:R-:W4:Y:S02]  /*11080*/  S2R R4, SR_LTMASK ;  /* 0x0000000000047919 */ /* 0x000f240000003900 */
[----:B----4-:R-:W-:-:S04]  /*11090*/  LOP3.LUT R4, R4, UR4, RZ, 0xc0, !PT ;  /* 0x0000000404047c12 */ /* 0x010fc8000f8ec0ff */
[----:B0-----:R-:W0:Y:S01]  /*110a0*/  POPC R7, R4 ;  /* 0x0000000400077309 */ /* 0x001e220000000000 */
[----:B---3--:R-:W0:Y:S02]  /*110b0*/  SHFL.IDX PT, R0, R3, R0, 0x1f ;  /* 0x00001f0003007589 */ /* 0x008e2400000e0000 */
[----:B0-----:R-:W-:Y:S01]  /*110c0*/  IADD3 R16, R0, UR38, R7 ;  /* 0x0000002600107c10 */ /* 0x001fe2000fffe007 */
[----:B------:R-:W-:Y:S06]  /*110d0*/  BRA `(.L_x_1547) ;  /* 0x0000004c00447947 */ /* 0x000fec0003800000 */
.L_x_1546:
[----:B------:R-:W3:Y:S01]  /*110e0*/  LDL R17, [R1] ;  /* 0x0000000001117983 */ /* 0x000ee20000100800 */
        /* <DEDUP_REMOVED lines=19> */
[----:B-123--:R-:W-:Y:S05]  /*11220*/  CALL.ABS.NOINC R2 ;  /* 0x0000000002007343 */ /* 0x00efea0003c00000 */
.L_x_1549:
[----:B------:R-:W-:Y:S05]  /*11230*/  BSYNC B6 ;  /* 0x0000000000067941 */ /* 0x000fea0003800000 */
.L_x_1548:
        /* <DEDUP_REMOVED lines=12> */
[----:B0-----:R-:W-:-:S02]  /*11300*/  IMAD.U32 R7, RZ, RZ, UR9 ;  /* 0x00000009ff077e24 */ /* 0x001fc4000f8e00ff */
[----:B------:R-:W-:Y:S02]  /*11310*/  IMAD.U32 R10, RZ, RZ, UR4 ;  /* 0x00000004ff0a7e24 */ /* 0x000fe4000f8e00ff */
[----:B------:R-:W-:Y:S02]  /*11320*/  IMAD.U32 R11, RZ, RZ, UR5 ;  /* 0x00000005ff0b7e24 */ /* 0x000fe4000f8e00ff */
[----:B------:R-:W-:Y:S02]  /*11330*/  IMAD.MOV.U32 R8, RZ, RZ, 0x70 ;  /* 0x00000070ff087424 */ /* 0x000fe400078e00ff */
[----:B------:R-:W-:Y:S02]  /*11340*/  IMAD.MOV.U32 R12, RZ, RZ, 0x1 ;  /* 0x00000001ff0c7424 */ /* 0x000fe400078e00ff */
[----:B---3--:R-:W-:-:S07]  /*11350*/  IMAD.MOV.U32 R13, RZ, RZ, RZ ;  /* 0x000000ffff0d7224 */ /* 0x008fce00078e00ff */
[----:B------:R-:W-:-:S07]  /*11360*/  LEPC R20, `(.L_x_1552) ;  /* 0x000000001014794e */ /* 0x000fce0000000000 */
[----:B-12-4-:R-:W-:Y:S05]  /*11370*/  CALL.ABS.NOINC R2 ;  /* 0x0000000002007343 */ /* 0x016fea0003c00000 */
.L_x_1552:
        /* <DEDUP_REMOVED lines=15> */
.L_x_1551:
[----:B------:R-:W-:Y:S05]  /*11470*/  BSYNC B6 ;  /* 0x0000000000067941 */ /* 0x000fea0003800000 */
.L_x_1550:
[----:B------:R-:W-:Y:S01]  /*11480*/  ULDC.64 UR4, c[0x0][0x9f8] ;  /* 0x00027e0000047ab9 */ /* 0x000fe20000000a00 */
[----:B------:R-:W3:Y:S01]  /*11490*/  LDL R17, [R1+0x28] ;  /* 0x0000280001117983 */ /* 0x000ee20000100800 */
[----:B------:R-:W-:Y:S01]  /*114a0*/  ISETP.NE.U32.AND P0, PT, RZ, UR4, PT ;  /* 0x00000004ff007c0c */ /* 0x000fe2000bf05070 */
[----:B0-----:R-:W-:Y:S01]  /*114b0*/  IMAD.MOV.U32 R7, RZ, RZ, R19 ;  /* 0x000000ffff077224 */ /* 0x001fe200078e0013 */
[----:B------:R-:W-:Y:S02]  /*114c0*/  ULDC.64 UR6, c[0x0][0x208] ;  /* 0x0000820000067ab9 */ /* 0x000fe40000000a00 */
[----:B------:R-:W-:Y:S01]  /*114d0*/  ISETP.NE.AND.EX P0, PT, RZ, UR5, PT, P0 ;  /* 0x00000005ff007c0c */ /* 0x000fe2000bf05300 */
[----:B------:R-:W-:-:S12]  /*114e0*/  ULDC.64 UR4, c[0x0][0xa08] ;  /* 0x0002820000047ab9 */ /* 0x000fd80000000a00 */
[----:B------:R-:W0:Y:S02]  /*114f0*/  @P0 LDC.64 R2, c[0x0][0x9f8] ;  /* 0x00027e00ff020b82 */ /* 0x000e240000000a00 */
[----:B0-----:R-:W-:-:S05]  /*11500*/  @P0 IMAD.WIDE R2, R19, 0x4, R2 ;  /* 0x0000000413020825 */ /* 0x001fca00078e0202 */
[----:B------:R0:W4:Y:S02]  /*11510*/  @P0 LDG.E R7, desc[UR6][R2.64] ;  /* 0x0000000602070981 */ /* 0x000124000c1e1900 */
[----:B0-----:R-:W0:Y:S02]  /*11520*/  LDC.64 R2, c[0x0][0x418] ;  /* 0x00010600ff027b82 */ /* 0x001e240000000a00 */
[----:B0-----:R-:W-:Y:S01]  /*11530*/  LOP3.LUT P0, RZ, R2, UR4, RZ, 0xfc, !PT ;  /* 0x0000000402ff7c12 */ /* 0x001fe2000f80fcff */
[----:B------:R-:W-:-:S03]  /*11540*/  UMOV UR4, 0xffffffff ;  /* 0xffffffff00047882 */ /* 0x000fc60000000000 */
[----:B------:R-:W-:Y:S01]  /*11550*/  LOP3.LUT P0, RZ, R3, UR5, RZ, 0xfc, P0 ;  /* 0x0000000503ff7c12 */ /* 0x000fe2000800fcff */
[----:B---3--:R-:W-:Y:S01]  /*11560*/  VIADD R0, R17, 0xffffffff ;  /* 0xffffffff11007836 */ /* 0x008fe20000000000 */
[----:B----4-:R-:W-:Y:S01]  /*11570*/  SHF.R.S32.HI R8, RZ, 0x1f, R7 ;  /* 0x0000001fff087819 */ /* 0x010fe20000011407 */
[----:B------:R0:W-:Y:S01]  /*11580*/  STL [R1+0xc], R7 ;  /* 0x00000c0701007387 */ /* 0x0001e20000100800 */
[----:B------:R-:W-:-:S03]  /*11590*/  SEL R17, R7, RZ, !P0 ;  /* 0x000000ff07117207 */ /* 0x000fc60004000000 */
[----:B------:R0:W-:Y:S01]  /*115a0*/  STL [R1+0x1c], R8 ;  /* 0x00001c0801007387 */ /* 0x0001e20000100800 */
[----:B------:R-:W-:Y:S05]  /*115b0*/  BRA.DIV UR4, `(.L_x_1553) ;  /* 0x0000005e04087947 */ /* 0x000fea000b800000 */
[----:B------:R-:W3:Y:S02]  /*115c0*/  S2R R4, SR_TID.X ;  /* 0x0000000000047919 */ /* 0x000ee40000002100 */
[----:B---3--:R-:W-:-:S04]  /*115d0*/  SHF.R.U32.HI R4, RZ, 0x5, R4 ;  /* 0x00000005ff047819 */ /* 0x008fc80000011604 */
[----:B------:R-:W-:-:S05]  /*115e0*/  LOP3.LUT R4, R4, 0x3, RZ, 0xc0, !PT ;  /* 0x0000000304047812 */ /* 0x000fca00078ec0ff */
[----:B------:R3:W4:Y:S02]  /*115f0*/  SHFL.IDX PT, R14, R4, RZ, 0x1f ;  /* 0x00001fff040e7589 */ /* 0x00072400000e0000 */
.L_x_1670:
[----:B---3--:R-:W3:Y:S01]  /*11600*/  LDL.LU R4, [R1+0x18] ;  /* 0x0000180001047983 */ /* 0x008ee20000300800 */
[----:B------:R-:W-:Y:S02]  /*11610*/  PLOP3.LUT P1, PT, PT, PT, PT, 0x8, 0x0 ;  /* 0x000000000000781c */ /* 0x000fe40003f2e170 */
[----:B----4-:R-:W-:Y:S01]  /*11620*/  ISETP.NE.AND P0, PT, R14, RZ, PT ;  /* 0x000000ff0e00720c */ /* 0x010fe20003f05270 */
[----:B------:R4:W-:Y:S01]  /*11630*/  STL [R1+0x8], R0 ;  /* 0x0000080001007387 */ /* 0x0009e20000100800 */
[----:B---3--:R-:W-:-:S09]  /*11640*/  LOP3.LUT R4, R4, 0xfffffffe, RZ, 0xc0, !PT ;  /* 0xfffffffe04047812 */ /* 0x008fd200078ec0ff */
[----:B------:R-:W-:-:S05]  /*11650*/  @P1 LOP3.LUT R4, R4, 0x1, RZ, 0xfc, !PT ;  /* 0x0000000104041812 */ /* 0x000fca00078efcff */
[----:B------:R4:W-:Y:S01]  /*11660*/  STL [R1+0x18], R4 ;  /* 0x0000180401007387 */ /* 0x0009e20000100800 */
[----:B------:R-:W-:Y:S05]  /*11670*/  @P0 BRA `(.L_x_1554) ;  /* 0x00000004005c0947 */ /* 0x000fea0003800000 */
[----:B------:R-:W-:-:S03]  /*11680*/  UMOV UR4, 0xffffffff ;  /* 0xffffffff00047882 */ /* 0x000fc60000000000 */
[----:B------:R-:W-:Y:S05]  /*11690*/  BRA.DIV UR4, `(.L_x_1555) ;  /* 0x0000005e04047947 */ /* 0x000fea000b800000 */
[----:B------:R-:W-:-:S13]  /*116a0*/  ELECT P6, URZ, PT ;  /* 0x00000000003f782f */ /* 0x000fda00038c0000 */
.L_x_1673:
[----:B------:R-:W-:Y:S05]  /*116b0*/  @!P6 BRA `(.L_x_1554) ;  /* 0x00000004004ce947 */ /* 0x000fea0003800000 */
[----:B------:R-:W-:-:S04]  /*116c0*/  ISETP.NE.U32.AND P0, PT, R2, RZ, PT ;  /* 0x000000ff0200720c */ /* 0x000fc80003f05070 */
[----:B------:R-:W-:-:S13]  /*116d0*/  ISETP.NE.AND.EX P0, PT, R3, RZ, PT, P0 ;  /* 0x000000ff0300720c */ /* 0x000fda0003f05300 */
[----:B------:R-:W-:Y:S05]  /*116e0*/  @!P0 BRA `(.L_x_1556) ;  /* 0x0000000000548947 */ /* 0x000fea0003800000 */
[----:B------:R-:W3:Y:S01]  /*116f0*/  LDC R6, c[0x0][0x43c] ;  /* 0x00010f00ff067b82 */ /* 0x000ee20000000800 */
[----:B-12---:R-:W-:Y:S01]  /*11700*/  IMAD.MOV.U32 R9, RZ, RZ, R0 ;  /* 0x000000ffff097224 */ /* 0x006fe200078e0000 */
[----:B------:R-:W-:Y:S01]  /*11710*/  ULDC.64 UR4, c[0x0][0x428] ;  /* 0x00010a0000047ab9 */ /* 0x000fe20000000a00 */
[----:B------:R-:W-:Y:S02]  /*11720*/  ULDC.64 UR6, c[0x0][0x208] ;  /* 0x0000820000067ab9 */ /* 0x000fe40000000a00 */
[----:B----4-:R-:W-:Y:S01]  /*11730*/  IMAD.MOV.U32 R0, RZ, RZ, R9 ;  /* 0x000000ffff007224 */ /* 0x010fe200078e0009 */
[----:B---3--:R-:W-:-:S13]  /*11740*/  ISETP.NE.AND P0, PT, R6, 0x1, PT ;  /* 0x000000010600780c */ /* 0x008fda0003f05270 */
[----:B------:R-:W1:Y:S02]  /*11750*/  @P0 LDC.64 R4, c[0x0][0x440] ;  /* 0x00011000ff040b82 */ /* 0x000e640000000a00 */
[----:B-1----:R-:W-:-:S05]  /*11760*/  @P0 IMAD.HI.U32 R4, R9, R4, RZ ;  /* 0x0000000409040227 */ /* 0x002fca00078e00ff */
[----:B------:R-:W-:-:S04]  /*11770*/  @P0 SHF.R.U32.HI R0, RZ, R5, R4 ;  /* 0x00000005ff000219 */ /* 0x000fc80000011604 */
[--C-:B------:R-:W-:Y:S01]  /*11780*/  SHF.R.S32.HI R5, RZ, 0x1f, R0.reuse ;  /* 0x0000001fff057819 */ /* 0x100fe20000011400 */
[----:B------:R-:W-:-:S04]  /*11790*/  IMAD.MOV R4, RZ, RZ, -R0 ;  /* 0x000000ffff047224 */ /* 0x000fc800078e0a00 */
[----:B------:R-:W-:Y:S02]  /*117a0*/  IMAD R9, R6, R4, R9 ;  /* 0x0000000406097224 */ /* 0x000fe400078e0209 */
[----:B------:R-:W-:Y:S02]  /*117b0*/  IMAD R6, R8, UR4, RZ ;  /* 0x0000000408067c24 */ /* 0x000fe4000f8e02ff */
[----:B------:R-:W-:Y:S01]  /*117c0*/  IMAD.MOV.U32 R4, RZ, RZ, R0 ;  /* 0x000000ffff047224 */ /* 0x000fe200078e0000 */
[----:B------:R3:W-:Y:S01]  /*117d0*/  STL [R1+0x8], R9 ;  /* 0x0000080901007387 */ /* 0x0007e20000100800 */
[C---:B------:R-:W-:Y:S02]  /*117e0*/  IMAD R0, R7.reuse, UR5, R6 ;  /* 0x0000000507007c24 */ /* 0x040fe4000f8e0206 */
[----:B------:R-:W-:-:S04]  /*117f0*/  IMAD.WIDE.U32 R4, R7, UR4, R4 ;  /* 0x0000000407047c25 */ /* 0x000fc8000f8e0004 */
[----:B------:R-:W-:Y:S01]  /*11800*/  IMAD.IADD R0, R5, 0x1, R0 ;  /* 0x0000000105007824 */ /* 0x000fe200078e0200 */
[----:B------:R-:W-:-:S04]  /*11810*/  LEA R2, P0, R4, R2, 0x2 ;  /* 0x0000000204027211 */ /* 0x000fc800078010ff */
[----:B------:R-:W-:-:S05]  /*11820*/  LEA.HI.X R3, R4, R3, R0, 0x2, P0 ;  /* 0x0000000304037211 */ /* 0x000fca00000f1400 */
[----:B------:R3:W5:Y:S04]  /*11830*/  LDG.E R17, desc[UR6][R2.64] ;  /* 0x0000000602117981 */ /* 0x000768000c1e1900 */
.L_x_1556:
[----:B0-----:R-:W2:Y:S04]  /*11840*/  LDL R7, [R1] ;  /* 0x0000000001077983 */ /* 0x001ea80000100800 */
[----:B----4-:R-:W2:Y:S04]  /*11850*/  LDL R0, [R1+0x4] ;  /* 0x0000040001007983 */ /* 0x010ea80000100800 */
[----:B---3--:R-:W3:Y:S01]  /*11860*/  LDL R2, [R1+0x10] ;  /* 0x0000100001027983 */ /* 0x008ee20000100800 */
[----:B--2---:R-:W-:Y:S01]  /*11870*/  IMAD R0, R0, 0x8, R7 ;  /* 0x0000000800007824 */ /* 0x004fe200078e0207 */
[----:B---3--:R-:W-:-:S04]  /*11880*/  SHF.L.U32 R2, R2, 0x1f, RZ ;  /* 0x0000001f02027819 */ /* 0x008fc800000006ff */
[----:B------:R-:W0:Y:S02]  /*11890*/  SYNCS.PHASECHK.TRANS64.TRYWAIT P0, [R0+URZ+0x30840], R2 ;  /* 0x03084002000075a7 */ /* 0x000e24000800017f */
[----:B0-----:R-:W-:Y:S05]  /*118a0*/  @!P0 BRA `(.L_x_1557) ;  /* 0x0000005800a08947 */ /* 0x001fea0003800000 */
.L_x_1674:
        /* <DEDUP_REMOVED lines=11> */
.L_x_1558:
[----:B0-----:R-:W2:Y:S04]  /*11960*/  LDL R2, [R1+0x14] ;  /* 0x0000140001027983 */ /* 0x001ea80000100800 */
[----:B------:R-:W3:Y:S04]  /*11970*/  LDL R4, [R1] ;  /* 0x0000000001047983 */ /* 0x000ee80000100800 */
[----:B------:R-:W3:Y:S04]  /*11980*/  LDL R3, [R1+0x4] ;  /* 0x0000040001037983 */ /* 0x000ee80000100800 */
[----:B------:R-:W4:Y:S01]  /*11990*/  LDL R5, [R1+0x8] ;  /* 0x0000080001057983 */ /* 0x000f220000100800 */
        /* <DEDUP_REMOVED lines=11> */
[----:B------:R-:W-:-:S04]  /*11a50*/  ULEA UR11, UR11, UR5, 0x6 ;  /* 0x000000050b0b7291 */ /* 0x000fc8000f8e303f */
        /* <DEDUP_REMOVED lines=10> */
[----:B------:R-:W-:Y:S01]  /*11b00*/  UMOV UR14, 0x80 ;  /* 0x00000080000e7882 */ /* 0x000fe20000000000 */
[----:B0-----:R-:W-:Y:S01]  /*11b10*/  UMOV UR8, UR15 ;  /* 0x0000000f00087c82 */ /* 0x001fe20008000000 */
[----:B------:R-:W-:-:S02]  /*11b20*/  UMOV UR10, UR16 ;  /* 0x00000010000a7c82 */ /* 0x000fc40008000000 */
[----:B------:R0:W-:Y:S02]  /*11b30*/  UTMALDG.4D [UR8], [UR4], desc[UR6] ;  /* 0x00000608040075b4 */ /* 0x0001e40008019000 */
[----:B0-----:R-:W-:Y:S01]  /*11b40*/  UMOV UR8, UR17 ;  /* 0x0000001100087c82 */ /* 0x001fe20008000000 */
[----:B------:R-:W-:Y:S01]  /*11b50*/  UMOV UR10, UR14 ;  /* 0x0000000e000a7c82 */ /* 0x000fe20008000000 */
[----:B------:R-:W-:Y:S01]  /*11b60*/  UMOV UR14, 0xc0 ;  /* 0x000000c0000e7882 */ /* 0x000fe20000000000 */
[----:B------:R0:W-:Y:S02]  /*11b70*/  UTMALDG.4D [UR8], [UR4], desc[UR6] ;  /* 0x00000608040075b4 */ /* 0x0001e40008019000 */
[----:B0-----:R-:W-:Y:S01]  /*11b80*/  UMOV UR8, UR18 ;  /* 0x0000001200087c82 */ /* 0x001fe20008000000 */
[----:B------:R-:W-:Y:S02]  /*11b90*/  UMOV UR10, UR14 ;  /* 0x0000000e000a7c82 */ /* 0x000fe40008000000 */
[----:B------:R3:W-:Y:S01]  /*11ba0*/  UTMALDG.4D [UR8], [UR4], desc[UR6] ;  /* 0x00000608040075b4 */ /* 0x0007e20008019000 */
[----:B--2---:R-:W-:-:S04]  /*11bb0*/  LOP3.LUT R2, R2, 0xfffffffe, RZ, 0xc0, !PT ;  /* 0xfffffffe02027812 */ /* 0x004fc800078ec0ff */
[----:B------:R-:W-:-:S05]  /*11bc0*/  @P0 LOP3.LUT R2, R2, 0x1, RZ, 0xfc, !PT ;  /* 0x0000000102020812 */ /* 0x000fca00078efcff */
[----:B------:R3:W-:Y:S01]  /*11bd0*/  STL [R1+0x18], R2 ;  /* 0x0000180201007387 */ /* 0x0007e20000100800 */
[----:B------:R-:W-:Y:S01]  /*11be0*/  NOP ;  /* 0x0000000000007918 */ /* 0x000fe20000000000 */
.L_x_1554:
[----:B---3--:R-:W3:Y:S04]  /*11bf0*/  LDL R2, [R1] ;  /* 0x0000000001027983 */ /* 0x008ee80000100800 */
[----:B------:R-:W4:Y:S01]  /*11c00*/  LDL.LU R3, [R1+0x34] ;  /* 0x0000340001037983 */ /* 0x000f220000300800 */
[----:B------:R-:W-:Y:S05]  /*11c10*/  WARPSYNC.ALL ;  /* 0x0000000000007948 */ /* 0x000fea0003800000 */
[----:B------:R-:W-:Y:S01]  /*11c20*/  ULDC.64 UR4, c[0x0][0x298] ;  /* 0x0000a60000047ab9 */ /* 0x000fe20000000a00 */
[----:B------:R-:W-:Y:S01]  /*11c30*/  BSSY B6, `(.L_x_1559) ;  /* 0x000001c000067945 */ /* 0x000fe20003800000 */
[----:B------:R-:W-:Y:S01]  /*11c40*/  BAR.SYNC.DEFER_BLOCKING 0x8, 0x180 ;  /* 0x0206000000007b1d */ /* 0x000fe20000010000 */
[----:B---3--:R-:W-:Y:S01]  /*11c50*/  VIADD R2, R2, 0x10400 ;  /* 0x0001040002027836 */ /* 0x008fe20000000000 */
[----:B----4-:R-:W-:-:S04]  /*11c60*/  SHF.R.S32.HI R0, RZ, 0x1f, R3 ;  /* 0x0000001fff007819 */ /* 0x010fc80000011403 */
[----:B------:R-:W-:Y:S01]  /*11c70*/  LOP3.LUT P0, RZ, R2, 0x3ff, RZ, 0xc0, !PT ;  /* 0x000003ff02ff7812 */ /* 0x000fe2000780c0ff */
[----:B------:R-:W-:-:S04]  /*11c80*/  IMAD R0, R0, UR4, RZ ;  /* 0x0000000400007c24 */ /* 0x000fc8000f8e02ff */
[C---:B------:R-:W-:Y:S02]  /*11c90*/  IMAD R0, R3.reuse, UR5, R0 ;  /* 0x0000000503007c24 */ /* 0x040fe4000f8e0200 */
[----:B------:R-:W-:-:S04]  /*11ca0*/  IMAD.WIDE.U32 R2, R3, UR4, RZ ;  /* 0x0000000403027c25 */ /* 0x000fc8000f8e00ff */
[----:B------:R-:W-:Y:S01]  /*11cb0*/  IMAD.IADD R0, R3, 0x1, R0 ;  /* 0x0000000103007824 */ /* 0x000fe200078e0200 */
[----:B------:R3:W-:Y:S04]  /*11cc0*/  STL.64 [R1+0x40], R2 ;  /* 0x0000400201007387 */ /* 0x0007e80000100a00 */
[----:B------:R3:W-:Y:S01]  /*11cd0*/  STL [R1+0x34], R0 ;  /* 0x0000340001007387 */ /* 0x0007e20000100800 */
[----:B------:R-:W-:Y:S05]  /*11ce0*/  @!P0 BRA `(.L_x_1560) ;  /* 0x0000000000408947 */ /* 0x000fea0003800000 */
[----:B---3--:R-:W-:Y:S01]  /*11cf0*/  MOV R2, 0x0 ;  /* 0x0000000000027802 */ /* 0x008fe20000000f00 */
        /* <DEDUP_REMOVED lines=15> */
.L_x_1560:
[----:B------:R-:W-:Y:S05]  /*11df0*/  BSYNC B6 ;  /* 0x0000000000067941 */ /* 0x000fea0003800000 */
.L_x_1559:
[----:B---3--:R-:W3:Y:S01]  /*11e00*/  LDL.LU R0, [R1+0x34] ;  /* 0x0000340001007983 */ /* 0x008ee20000300800 */
[----:B0-----:R-:W0:Y:S01]  /*11e10*/  LDC R7, c[0x0][0x448] ;  /* 0x00011200ff077b82 */ /* 0x001e220000000800 */
[----:B------:R-:W-:Y:S02]  /*11e20*/  ULDC.64 UR4, c[0x0][0x2d8] ;  /* 0x0000b60000047ab9 */ /* 0x000fe40000000a00 */
[----:B------:R-:W3:Y:S04]  /*11e30*/  LDL.LU.64 R2, [R1+0x40] ;  /* 0x0000400001027983 */ /* 0x000ee80000300a00 */
[----:B-12---:R-:W2:Y:S01]  /*11e40*/  LDL R9, [R1+0x2c] ;  /* 0x00002c0001097983 */ /* 0x006ea20000100800 */
[----:B------:R-:W1:Y:S01]  /*11e50*/  S2R R5, SR_TID.X ;  /* 0x0000000000057919 */ /* 0x000e620000002100 */
[----:B------:R-:W4:Y:S01]  /*11e60*/  S2R R6, SR_TID.X ;  /* 0x0000000000067919 */ /* 0x000f220000002100 */
[----:B------:R-:W-:-:S02]  /*11e70*/  SHF.R.S32.HI R4, RZ, 0x1f, R19 ;  /* 0x0000001fff047819 */ /* 0x000fc40000011413 */
[----:B-1----:R-:W-:-:S04]  /*11e80*/  LOP3.LUT R5, R5, 0x7f, RZ, 0xc0, !PT ;  /* 0x0000007f05057812 */ /* 0x002fc800078ec0ff */
[----:B------:R-:W-:Y:S01]  /*11e90*/  SHF.R.U32.HI R5, RZ, 0x3, R5 ;  /* 0x00000003ff057819 */ /* 0x000fe20000011605 */
[----:B----4-:R-:W-:-:S05]  /*11ea0*/  IMAD.SHL.U32 R8, R6, 0x10, RZ ;  /* 0x0000001006087824 */ /* 0x010fca00078e00ff */
[----:B------:R-:W-:Y:S01]  /*11eb0*/  LOP3.LUT R8, R5, 0x70, R8, 0xf8, !PT ;  /* 0x0000007005087812 */ /* 0x000fe200078ef808 */
[----:B---3--:R-:W-:Y:S01]  /*11ec0*/  IMAD.MOV.U32 R3, RZ, RZ, R0 ;  /* 0x000000ffff037224 */ /* 0x008fe200078e0000 */
[----:B------:R-:W-:-:S05]  /*11ed0*/  SHF.R.S32.HI R0, RZ, 0x1f, R18 ;  /* 0x0000001fff007819 */ /* 0x000fca0000011412 */
[----:B------:R-:W-:Y:S02]  /*11ee0*/  IMAD R0, R0, UR4, RZ ;  /* 0x0000000400007c24 */ /* 0x000fe4000f8e02ff */
[----:B------:R-:W-:-:S04]  /*11ef0*/  IMAD.WIDE.U32 R2, R18, UR4, R2 ;  /* 0x0000000412027c25 */ /* 0x000fc8000f8e0002 */
[----:B------:R-:W-:Y:S01]  /*11f00*/  IMAD R0, R18, UR5, R0 ;  /* 0x0000000512007c24 */ /* 0x000fe2000f8e0200 */
[----:B------:R-:W-:Y:S02]  /*11f10*/  ULDC.64 UR4, c[0x0][0xa00] ;  /* 0x0002800000047ab9 */ /* 0x000fe40000000a00 */
[----:B------:R-:W-:Y:S01]  /*11f20*/  ISETP.NE.U32.AND P0, PT, RZ, UR4, PT ;  /* 0x00000004ff007c0c */ /* 0x000fe2000bf05070 */
[----:B------:R-:W-:-:S03]  /*11f30*/  IMAD.IADD R3, R3, 0x1, R0 ;  /* 0x0000000103037824 */ /* 0x000fc600078e0200 */
[----:B------:R-:W-:Y:S01]  /*11f40*/  ISETP.NE.AND.EX P0, PT, RZ, UR5, PT, P0 ;  /* 0x00000005ff007c0c */ /* 0x000fe2000bf05300 */
[----:B------:R-:W-:-:S03]  /*11f50*/  ULDC.64 UR4, c[0x0][0x2e0] ;  /* 0x0000b80000047ab9 */ /* 0x000fc60000000a00 */
[----:B------:R-:W-:Y:S02]  /*11f60*/  SEL R4, R4, RZ, !P0 ;  /* 0x000000ff04047207 */ /* 0x000fe40004000000 */
[----:B------:R-:W-:Y:S02]  /*11f70*/  SEL R0, R19, RZ, !P0 ;  /* 0x000000ff13007207 */ /* 0x000fe40004000000 */
[----:B0-----:R-:W-:-:S13]  /*11f80*/  ISETP.NE.AND P0, PT, R7, 0x1, PT ;  /* 0x000000010700780c */ /* 0x001fda0003f05270 */
[----:B------:R-:W0:Y:S08]  /*11f90*/  @P0 LDC R5, c[0x0][0x44c] ;  /* 0x00011300ff050b82 */ /* 0x000e300000000800 */
[----:B------:R-:W1:Y:S01]  /*11fa0*/  @P0 LDC R6, c[0x0][0x450] ;  /* 0x00011400ff060b82 */ /* 0x000e620000000800 */
[----:B------:R-:W-:Y:S02]  /*11fb0*/  IMAD R4, R4, UR4, RZ ;  /* 0x0000000404047c24 */ /* 0x000fe4000f8e02ff */
[----:B------:R-:W-:-:S04]  /*11fc0*/  IMAD.WIDE.U32 R2, R0, UR4, R2 ;  /* 0x0000000400027c25 */ /* 0x000fc8000f8e0002 */
[----:B------:R-:W-:Y:S01]  /*11fd0*/  IMAD R4, R0, UR5, R4 ;  /* 0x0000000500047c24 */ /* 0x000fe2000f8e0204 */
[----:B------:R-:W-:Y:S01]  /*11fe0*/  ULDC.64 UR4, c[0x0][0x2d0] ;  /* 0x0000b40000047ab9 */ /* 0x000fe20000000a00 */
[----:B--2---:R-:W-:Y:S02]  /*11ff0*/  IMAD.IADD R0, R8, 0x1, R9 ;  /* 0x0000000108007824 */ /* 0x004fe400078e0209 */
[----:B------:R-:W2:Y:S01]  /*12000*/  S2R R8, SR_TID.X ;  /* 0x0000000000087919 */ /* 0x000ea20000002100 */
[----:B------:R-:W-:Y:S02]  /*12010*/  IMAD.IADD R3, R3, 0x1, R4 ;  /* 0x0000000103037824 */ /* 0x000fe400078e0204 */
[----:B0-----:R-:W-:-:S04]  /*12020*/  @P0 IMAD.HI.U32 R5, R0, R5, RZ ;  /* 0x0000000500050227 */ /* 0x001fc800078e00ff */
[----:B------:R-:W-:Y:S01]  /*12030*/  IMAD.MOV.U32 R4, RZ, RZ, R0 ;  /* 0x000000ffff047224 */ /* 0x000fe200078e0000 */
[----:B-1----:R-:W-:-:S05]  /*12040*/  @P0 SHF.R.U32.HI R4, RZ, R6, R5 ;  /* 0x00000006ff040219 */ /* 0x002fca0000011605 */
[----:B------:R-:W-:-:S04]  /*12050*/  IMAD.MOV R5, RZ, RZ, -R4 ;  /* 0x000000ffff057224 */ /* 0x000fc800078e0a04 */
[----:B------:R-:W-:Y:S01]  /*12060*/  IMAD R0, R7, R5, R0 ;  /* 0x0000000507007224 */ /* 0x000fe200078e0200 */
[----:B------:R-:W-:Y:S01]  /*12070*/  SHF.R.S32.HI R5, RZ, 0x1f, R4 ;  /* 0x0000001fff057819 */ /* 0x000fe20000011404 */
[----:B------:R-:W-:-:S04]  /*12080*/  IMAD.WIDE.U32 R2, R4, UR4, R2 ;  /* 0x0000000404027c25 */ /* 0x000fc8000f8e0002 */
[----:B------:R-:W-:-:S04]  /*12090*/  IMAD R5, R5, UR4, RZ ;  /* 0x0000000405057c24 */ /* 0x000fc8000f8e02ff */
[----:B------:R-:W-:Y:S01]  /*120a0*/  IMAD R4, R4, UR5, R5 ;  /* 0x0000000504047c24 */ /* 0x000fe2000f8e0205 */
[----:B------:R-:W-:-:S03]  /*120b0*/  ULDC.64 UR4, c[0x0][0x2c8] ;  /* 0x0000b20000047ab9 */ /* 0x000fc60000000a00 */
[----:B------:R-:W-:Y:S01]  /*120c0*/  IMAD.IADD R3, R3, 0x1, R4 ;  /* 0x0000000103037824 */ /* 0x000fe200078e0204 */
[----:B------:R-:W-:Y:S01]  /*120d0*/  SHF.R.S32.HI R4, RZ, 0x1f, R0 ;  /* 0x0000001fff047819 */ /* 0x000fe20000011400 */
[----:B--2---:R-:W-:-:S04]  /*120e0*/  IMAD.SHL.U32 R8, R8, 0x8, RZ ;  /* 0x0000000808087824 */ /* 0x004fc800078e00ff */
[----:B------:R-:W-:Y:S01]  /*120f0*/  IMAD R4, R4, UR4, RZ ;  /* 0x0000000404047c24 */ /* 0x000fe2000f8e02ff */
[----:B------:R-:W-:Y:S01]  /*12100*/  LOP3.LUT R8, R8, 0x38, RZ, 0xc0, !PT ;  /* 0x0000003808087812 */ /* 0x000fe200078ec0ff */
[----:B------:R-:W-:-:S04]  /*12110*/  IMAD.WIDE.U32 R2, R0, UR4, R2 ;  /* 0x0000000400027c25 */ /* 0x000fc8000f8e0002 */
[----:B------:R-:W-:Y:S01]  /*12120*/  IMAD R4, R0, UR5, R4 ;  /* 0x0000000500047c24 */ /* 0x000fe2000f8e0204 */
[C---:B------:R-:W-:Y:S01]  /*12130*/  LOP3.LUT R12, R8.reuse, 0x40, RZ, 0xfc, !PT ;  /* 0x00000040080c7812 */ /* 0x040fe200078efcff */
[----:B------:R-:W-:Y:S01]  /*12140*/  ULDC.64 UR4, c[0x0][0x280] ;  /* 0x0000a00000047ab9 */ /* 0x000fe20000000a00 */
[C---:B------:R-:W-:Y:S01]  /*12150*/  LOP3.LUT R11, R8.reuse, 0x80, RZ, 0xfc, !PT ;  /* 0x00000080080b7812 */ /* 0x040fe200078efcff */
[----:B------:R-:W-:Y:S01]  /*12160*/  IMAD.IADD R3, R3, 0x1, R4 ;  /* 0x0000000103037824 */ /* 0x000fe200078e0204 */
[----:B------:R-:W-:Y:S02]  /*12170*/  LOP3.LUT R8, R8, 0xc0, RZ, 0xfc, !PT ;  /* 0x000000c008087812 */ /* 0x000fe400078efcff */
[----:B------:R-:W-:Y:S01]  /*12180*/  LEA R4, P0, R2, UR4, 0x1 ;  /* 0x0000000402047c11 */ /* 0x000fe2000f8008ff */
[----:B------:R-:W-:Y:S02]  /*12190*/  ULDC UR4, c[0x0][0x2b8] ;  /* 0x0000ae0000047ab9 */ /* 0x000fe40000000800 */
[----:B------:R-:W-:-:S02]  /*121a0*/  ISETP.GE.AND P3, PT, R8, UR4, PT ;  /* 0x0000000408007c0c */ /* 0x000fc4000bf66270 */
[----:B------:R0:W5:Y:S01]  /*121b0*/  LDL R8, [R1+0x20] ;  /* 0x0000200001087983 */ /* 0x0001620000100800 */
[----:B------:R-:W1:Y:S01]  /*121c0*/  S2R R5, SR_TID.X ;  /* 0x0000000000057919 */ /* 0x000e620000002100 */
[----:B------:R-:W-:Y:S02]  /*121d0*/  LEA.HI.X R3, R2, UR5, R3, 0x1, P0 ;  /* 0x0000000502037c11 */ /* 0x000fe400080f0c03 */
[----:B------:R-:W-:Y:S02]  /*121e0*/  ISETP.GE.AND P1, PT, R12, UR4, PT ;  /* 0x000000040c007c0c */ /* 0x000fe4000bf26270 */
[----:B------:R-:W-:Y:S01]  /*121f0*/  ISETP.GE.AND P2, PT, R11, UR4, PT ;  /* 0x000000040b007c0c */ /* 0x000fe2000bf46270 */
[----:B-1----:R-:W-:-:S05]  /*12200*/  IMAD.SHL.U32 R10, R5, 0x8, RZ ;  /* 0x00000008050a7824 */ /* 0x002fca00078e00ff */
[----:B------:R-:W-:-:S04]  /*12210*/  LOP3.LUT R10, R10, 0x38, RZ, 0xc0, !PT ;  /* 0x000000380a0a7812 */ /* 0x000fc800078ec0ff */
[----:B------:R-:W-:Y:S01]  /*12220*/  ISETP.GE.AND P0, PT, R10, UR4, PT ;  /* 0x000000040a007c0c */ /* 0x000fe2000bf06270 */
[----:B------:R-:W-:-:S03]  /*12230*/  UMOV UR4, 0xffffffff ;  /* 0xffffffff00047882 */ /* 0x000fc60000000000 */
[----:B0-----:R-:W-:Y:S09]  /*12240*/  BRA.DIV UR4, `(.L_x_1561) ;  /* 0x00000052044c7947 */ /* 0x001ff2000b800000 */
[----:B------:R-:W0:Y:S02]  /*12250*/  S2R R6, SR_TID.X ;  /* 0x0000000000067919 */ /* 0x000e240000002100 */
[----:B0-----:R-:W-:Y:S02]  /*12260*/  LOP3.LUT R9, R6, 0x7f, RZ, 0xc0, !PT ;  /* 0x0000007f06097812 */ /* 0x001fe400078ec0ff */
[----:B------:R-:W2:Y:S04]  /*12270*/  LDL.LU R6, [R1+0x30] ;  /* 0x0000300001067983 */ /* 0x000ea80000300800 */
[----:B------:R-:W3:Y:S01]  /*12280*/  LDL.LU R11, [R1+0x2c] ;  /* 0x00002c00010b7983 */ /* 0x000ee20000300800 */
[----:B------:R-:W-:Y:S01]  /*12290*/  SHF.R.U32.HI R9, RZ, 0x3, R9 ;  /* 0x00000003ff097819 */ /* 0x000fe20000011609 */
[----:B------:R-:W-:Y:S01]  /*122a0*/  ULDC.64 UR4, c[0x0][0x208] ;  /* 0x0000820000047ab9 */ /* 0x000fe20000000a00 */
[----:B--2---:R-:W-:-:S02]  /*122b0*/  IMAD R2, R6, R7, RZ ;  /* 0x0000000706027224 */ /* 0x004fc400078e02ff */
[----:B------:R-:W0:Y:S01]  /*122c0*/  SHFL.IDX PT, R7, R4, RZ, 0x181f ;  /* 0x00181fff04077589 */ /* 0x000e2200000e0000 */
[----:B---3--:R-:W-:-:S03]  /*122d0*/  IMAD.IADD R0, R9, 0x1, R11 ;  /* 0x0000000109007824 */ /* 0x008fc600078e020b */
[----:B------:R-:W1:Y:S01]  /*122e0*/  SHFL.IDX PT, R6, R3, RZ, 0x181f ;  /* 0x00181fff03067589 */ /* 0x000e6200000e0000 */
[C---:B------:R-:W-:Y:S01]  /*122f0*/  VIADD R5, R0.reuse, 0x10 ;  /* 0x0000001000057836 */ /* 0x040fe20000000000 */
        /* <DEDUP_REMOVED lines=11> */
[----:B------:R-:W-:Y:S01]  /*123b0*/  ISETP.GE.AND P5, PT, R5, R2, PT ;  /* 0x000000020500720c */ /* 0x000fe20003fa6270 */
[----:B------:R-:W-:-:S02]  /*123c0*/  VIADD R5, R0, 0x20 ;  /* 0x0000002000057836 */ /* 0x000fc40000000000 */
        /* <DEDUP_REMOVED lines=67> */
[----:B------:R-:W-:Y:S02]  /*12800*/  @!P5 IMAD.X R6, RZ, RZ, R5, P4 ;  /* 0x000000ffff06d224 */ /* 0x000fe400020e0605 */
[----:B------:R0:W1:Y:S03]  /*12810*/  SHFL.IDX PT, R5, R3, 0x7, 0x181f ;  /* 0x00f81f0003057f89 */ /* 0x00006600000e0000 */
[-C--:B------:R-:W-:Y:S01]  /*12820*/  @!P5 LOP3.LUT R7, R7, R6.reuse, RZ, 0x3c, !PT ;  /* 0x000000060707d212 */ /* 0x080fe200078e3cff */
[----:B------:R0:W2:Y:S03]  /*12830*/  SHFL.IDX PT, R3, R4, 0x7, 0x181f ;  /* 0x00f81f0004037f89 */ /* 0x0000a600000e0000 */
[----:B------:R-:W-:-:S04]  /*12840*/  @!P5 LOP3.LUT R6, R7, R6, RZ, 0x3c, !PT ;  /* 0x000000060706d212 */ /* 0x000fc800078e3cff */
[----:B------:R-:W-:-:S05]  /*12850*/  @!P5 LOP3.LUT R7, R7, R6, RZ, 0x3c, !PT ;  /* 0x000000060707d212 */ /* 0x000fca00078e3cff */
[----:B------:R0:W-:Y:S04]  /*12860*/  @!P5 LDGSTS.E.BYPASS.LTC128B.128 [R8+0x13400], desc[UR4][R6.64], !P0 ;  /* 0x134000000608dfae */ /* 0x0001e8000c101d44 */
[----:B------:R0:W-:Y:S04]  /*12870*/  @!P5 LDGSTS.E.BYPASS.LTC128B.128 [R8+0x17400], desc[UR4][R6.64+0x80], !P1 ;  /* 0x174000800608dfae */ /* 0x0001e8000c901d44 */
[----:B------:R0:W-:Y:S04]  /*12880*/  @!P5 LDGSTS.E.BYPASS.LTC128B.128 [R8+0x1b400], desc[UR4][R6.64+0x100], !P2 ;  /* 0x1b4001000608dfae */ /* 0x0001e8000d101d44 */
[----:B-12---:R0:W-:Y:S02]  /*12890*/  @!P5 LDGSTS.E.BYPASS.LTC128B.128 [R8+0x1f400], desc[UR4][R6.64+0x180], !P3 ;  /* 0x1f4001800608dfae */ /* 0x0061e4000d901d44 */
.L_x_1691:
[----:B------:R-:W-:Y:S01]  /*128a0*/  VIADD R0, R0, 0x70 ;  /* 0x0000007000007836 */ /* 0x000fe20000000000 */
[----:B------:R-:W-:Y:S04]  /*128b0*/  BSSY B0, `(.L_x_1562) ;  /* 0x000000d000007945 */ /* 0x000fe80003800000 */
[----:B------:R-:W-:-:S13]  /*128c0*/  ISETP.GE.AND P4, PT, R0, R2, PT ;  /* 0x000000020000720c */ /* 0x000fda0003f86270 */
[----:B------:R-:W-:Y:S05]  /*128d0*/  @P4 BRA `(.L_x_1563) ;  /* 0x0000000000284947 */ /* 0x000fea0003800000 */
[----:B------:R-:W-:Y:S01]  /*128e0*/  LEA R2, P4, R10, R3, 0x1 ;  /* 0x000000030a027211 */ /* 0x000fe200078808ff */
[----:B------:R-:W-:-:S04]  /*128f0*/  ULDC.64 UR4, c[0x0][0x208] ;  /* 0x0000820000047ab9 */ /* 0x000fc80000000a00 */
[----:B0-----:R-:W-:-:S05]  /*12900*/  IMAD.X R3, RZ, RZ, R5, P4 ;  /* 0x000000ffff037224 */ /* 0x001fca00020e0605 */
[----:B------:R-:W-:Y:S01]  /*12910*/  @!PT LDS RZ, [RZ] ;  /* 0x00000000fffff984 */ /* 0x000fe20000000800 */
[----:B------:R-:W-:Y:S01]  /*12920*/  @!PT LDS RZ, [RZ] ;  /* 0x00000000fffff984 */ /* 0x000fe20000000800 */
[----:B------:R-:W-:Y:S01]  /*12930*/  @!PT LDS RZ, [RZ] ;  /* 0x00000000fffff984 */ /* 0x000fe20000000800 */
[----:B------:R1:W-:Y:S04]  /*12940*/  LDGSTS.E.BYPASS.LTC128B.128 [R8+0x13c00], desc[UR4][R2.64], !P0 ;  /* 0x13c0000002087fae */ /* 0x0003e8000c101d44 */
[----:B------:R1:W-:Y:S04]  /*12950*/  LDGSTS.E.BYPASS.LTC128B.128 [R8+0x17c00], desc[UR4][R2.64+0x80], !P1 ;  /* 0x17c0008002087fae */ /* 0x0003e8000c901d44 */
[----:B------:R1:W-:Y:S04]  /*12960*/  LDGSTS.E.BYPASS.LTC128B.128 [R8+0x1bc00], desc[UR4][R2.64+0x100], !P2 ;  /* 0x1bc0010002087fae */ /* 0x0003e8000d101d44 */
[----:B------:R1:W-:Y:S02]  /*12970*/  LDGSTS.E.BYPASS.LTC128B.128 [R8+0x1fc00], desc[UR4][R2.64+0x180], !P3 ;  /* 0x1fc0018002087fae */ /* 0x0003e4000d901d44 */
.L_x_1563:
[----:B------:R-:W-:Y:S05]  /*12980*/  BSYNC B0 ;  /* 0x0000000000007941 */ /* 0x000fea0003800000 */
.L_x_1562:
[----:B01----:R-:W2:Y:S01]  /*12990*/  LDL R8, [R1] ;  /* 0x0000000001087983 */ /* 0x003ea20000100800 */
[----:B------:R-:W-:Y:S01]  /*129a0*/  PLOP3.LUT P0, PT, PT, PT, PT, 0x80, 0x0 ;  /* 0x000000000000781c */ /* 0x000fe20003f0f070 */
[----:B------:R-:W-:Y:S01]  /*129b0*/  NOP ;  /* 0x0000000000007918 */ /* 0x000fe20000000000 */
[----:B--2---:R-:W-:-:S11]  /*129c0*/  VIADD R10, R8, 0x30800 ;  /* 0x00030800080a7836 */ /* 0x004fd60000000000 */
.L_x_1564:
[----:B------:R-:W2:Y:S01]  /*129d0*/  LDL R2, [R1] ;  /* 0x0000000001027983 */ /* 0x000ea20000100800 */
        /* <DEDUP_REMOVED lines=18> */
.L_x_1692:
[----:B------:R-:W-:Y:S05]  /*12b00*/  BSYNC B0 ;  /* 0x0000000000007941 */ /* 0x000fea0003800000 */
.L_x_1565:
[----:B------:R-:W2:Y:S04]  /*12b10*/  LDL R3, [R1+0x28] ;  /* 0x0000280001037983 */ /* 0x000ea80000100800 */
[----:B0-----:R-:W3:Y:S01]  /*12b20*/  LDL R2, [R1+0x24] ;  /* 0x0000240001027983 */ /* 0x001ee20000100800 */
[----:B------:R-:W-:Y:S01]  /*12b30*/  BSSY B0, `(.L_x_1567) ;  /* 0x00002b1000007945 */ /* 0x000fe20003800000 */
[----:B--2---:R-:W-:-:S05]  /*12b40*/  VIADD R0, R3, 0xfffffffe ;  /* 0xfffffffe03007836 */ /* 0x004fca0000000000 */
[----:B---3--:R-:W-:-:S13]  /*12b50*/  ISETP.GE.AND P0, PT, R0, R2, PT ;  /* 0x000000020000720c */ /* 0x008fda0003f06270 */
[----:B------:R-:W-:Y:S05]  /*12b60*/  @!P0 BRA `(.L_x_1568) ;  /* 0x0000002800b48947 */ /* 0x000fea0003800000 */
[----:B------:R-:W-:Y:S01]  /*12b70*/  LOP3.LUT R8, RZ, R2, RZ, 0x33, !PT ;  /* 0x00000002ff087212 */ /* 0x000fe200078e33ff */
[----:B------:R-:W-:Y:S01]  /*12b80*/  IMAD.MOV R2, RZ, RZ, -R3 ;  /* 0x000000ffff027224 */ /* 0x000fe200078e0a03 */
[----:B------:R-:W-:Y:S04]  /*12b90*/  BSSY B2, `(.L_x_1569) ;  /* 0x00000e9000027945 */ /* 0x000fe80003800000 */
[----:B------:R-:W-:-:S05]  /*12ba0*/  VIADDMNMX R8, R2, 0x1, R8, !PT ;  /* 0x0000000102087846 */ /* 0x000fca0007800108 */
[----:B------:R-:W-:-:S05]  /*12bb0*/  IMAD.IADD R2, R3, 0x1, R8 ;  /* 0x0000000103027824 */ /* 0x000fca00078e0208 */
[----:B------:R-:W-:-:S04]  /*12bc0*/  LOP3.LUT R2, R2, 0x1, RZ, 0xc0, !PT ;  /* 0x0000000102027812 */ /* 0x000fc800078ec0ff */
[----:B------:R-:W-:-:S13]  /*12bd0*/  ISETP.NE.U32.AND P0, PT, R2, 0x1, PT ;  /* 0x000000010200780c */ /* 0x000fda0003f05070 */
        /* <DEDUP_REMOVED lines=37> */
.L_x_1573:
[----:B------:R-:W2:Y:S01]  /*12e30*/  LDL R2, [R1] ;  /* 0x0000000001027983 */ /* 0x000ea20000100800 */
[----:B------:R-:W-:Y:S01]  /*12e40*/  BSSY B3, `(.L_x_1574) ;  /* 0x0000005000037945 */ /* 0x000fe20003800000 */
[----:B--2---:R-:W-:Y:S01]  /*12e50*/  IMAD R3, R7, 0x8, R2 ;  /* 0x0000000807037824 */ /* 0x004fe200078e0202 */
[----:B------:R-:W-:-:S04]  /*12e60*/  SHF.L.U32 R2, R9, 0x1f, RZ ;  /* 0x0000001f09027819 */ /* 0x000fc800000006ff */
[----:B------:R-:W1:Y:S02]  /*12e70*/  SYNCS.PHASECHK.TRANS64.TRYWAIT P0, [R3+URZ+0x30840], R2 ;  /* 0x03084002030075a7 */ /* 0x000e64000800017f */
[----:B-1----:R-:W-:Y:S05]  /*12e80*/  @!P0 BRA `(.L_x_1575) ;  /* 0x0000005000748947 */ /* 0x002fea0003800000 */
.L_x_1693:
[----:B------:R-:W-:Y:S05]  /*12e90*/  BSYNC B3 ;  /* 0x0000000000037941 */ /* 0x000fea0003800000 */
.L_x_1574:
        /* <DEDUP_REMOVED lines=12> */
.L_x_1577:
[----:B------:R-:W-:Y:S05]  /*12f60*/  BSYNC B3 ;  /* 0x0000000000037941 */ /* 0x000fea0003800000 */
.L_x_1576:
[----:B------:R-:W2:Y:S04]  /*12f70*/  LDL R5, [R1] ;  /* 0x0000000001057983 */ /* 0x000ea80000100800 */
        /* <DEDUP_REMOVED lines=12> */
.L_x_1578:
        /* <DEDUP_REMOVED lines=16> */
.L_x_1579:
        /* <DEDUP_REMOVED lines=16> */
.L_x_1580:
        /* <DEDUP_REMOVED lines=16> */
.L_x_1581:
        /* <DEDUP_REMOVED lines=17> */
.L_x_1694:
[----:B------:R-:W-:Y:S05]  /*13450*/  BSYNC B3 ;  /* 0x0000000000037941 */ /* 0x000fea0003800000 */
.L_x_1582:
[----:B------:R-:W-:Y:S01]  /*13460*/  BSSY B3, `(.L_x_1584) ;  /* 0x000000e000037945 */ /* 0x000fe20003800000 */
[----:B------:R-:W-:Y:S02]  /*13470*/  IMAD.MOV.U32 R12, RZ, RZ, 0x0 ;  /* 0x00000000ff0c7424 */ /* 0x000fe400078e00ff */
[----:B------:R-:W-:Y:S01]  /*13480*/  IMAD.MOV.U32 R13, RZ, RZ, 0x14f00000 ;  /* 0x14f00000ff0d7424 */ /* 0x000fe200078e00ff */
[----:B------:R-:W-:Y:S06]  /*13490*/  @P1 BRA `(.L_x_1585) ;  /* 0x0000000000281947 */ /* 0x000fec0003800000 */
[----:B0-----:R-:W2:Y:S04]  /*134a0*/  LDL R3, [R1] ;  /* 0x0000000001037983 */ /* 0x001ea80000100800 */
        /* <DEDUP_REMOVED lines=9> */
.L_x_1585:
[----:B------:R-:W-:Y:S05]  /*13540*/  BSYNC B3 ;  /* 0x0000000000037941 */ /* 0x000fea0003800000 */
.L_x_1584:
[----:B01----:R-:W2:Y:S01]  /*13550*/  LDL.LU R2, [R1+0x4] ;  /* 0x0000040001027983 */ /* 0x003ea20000300800 */
[----:B------:R-:W-:-:S03]  /*13560*/  R2UR UR10, R11 ;  /* 0x000000000b0a72ca */ /* 0x000fc600000e0000 */
[----:B------:R-:W3:Y:S04]  /*13570*/  LDL R6, [R1+0x14] ;  /* 0x0000140001067983 */ /* 0x000ee80000100800 */
[----:B------:R-:W3:Y:S04]  /*13580*/  LDL.LU R5, [R1+0x8] ;  /* 0x0000080001057983 */ /* 0x000ee80000300800 */
[----:B------:R-:W2:Y:S01]  /*13590*/  LDL R11, [R1] ;  /* 0x00000000010b7983 */ /* 0x000ea20000100800 */
        /* <DEDUP_REMOVED lines=10> */
.L_x_1586:
        /* <DEDUP_REMOVED lines=15> */
.L_x_1587:
        /* <DEDUP_REMOVED lines=15> */
.L_x_1588:
        /* <DEDUP_REMOVED lines=15> */
.L_x_1589:
        /* <DEDUP_REMOVED lines=12> */
.L_x_1572:
[----:B------:R-:W-:Y:S05]  /*139d0*/  BSYNC B1 ;  /* 0x0000000000017941 */ /* 0x000fea0003800000 */
.L_x_1571:
[----:B0-----:R-:W2:Y:S04]  /*139e0*/  LDL R0, [R1+0x28] ;  /* 0x0000280001007983 */ /* 0x001ea80000100800 */
[----:B------:R0:W-:Y:S04]  /*139f0*/  STL [R1+0x4], R7 ;  /* 0x0000040701007387 */ /* 0x0001e80000100800 */
[----:B------:R0:W-:Y:S02]  /*13a00*/  STL [R1+0x10], R9 ;  /* 0x0000100901007387 */ /* 0x0001e40000100800 */
[----:B0-2---:R-:W-:-:S07]  /*13a10*/  VIADD R0, R0, 0xfffffffd ;  /* 0xfffffffd00007836 */ /* 0x005fce0000000000 */
.L_x_1570:
[----:B------:R-:W-:Y:S05]  /*13a20*/  BSYNC B2 ;  /* 0x0000000000027941 */ /* 0x000fea0003800000 */
.L_x_1569:
[----:B------:R-:W2:Y:S01]  /*13a30*/  LDL.LU R2, [R1+0x28] ;  /* 0x0000280001027983 */ /* 0x000ea20000300800 */
[----:B------:R-:W-:Y:S01]  /*13a40*/  VIADD R8, R8, 0xfffffffe ;  /* 0xfffffffe08087836 */ /* 0x000fe20000000000 */
[----:B--2---:R-:W-:-:S04]  /*13a50*/  LOP3.LUT R2, RZ, R2, RZ, 0x33, !PT ;  /* 0x00000002ff027212 */ /* 0x004fc800078e33ff */
[----:B------:R-:W-:-:S13]  /*13a60*/  ISETP.NE.AND P0, PT, R8, R2, PT ;  /* 0x000000020800720c */ /* 0x000fda0003f05270 */
[----:B------:R-:W-:Y:S05]  /*13a70*/  @!P0 BRA `(.L_x_1568) ;  /* 0x0000001800f08947 */ /* 0x000fea0003800000 */
[----:B------:R-:W-:-:S07]  /*13a80*/  IMAD.MOV.U32 R9, RZ, RZ, R17 ;  /* 0x000000ffff097224 */ /* 0x000fce00078e0011 */
.L_x_1628:
[----:B--2---:R-:W2:Y:S04]  /*13a90*/  LDL R4, [R1+0x18] ;  /* 0x0000180001047983 */ /* 0x004ea80000100800 */
[----:B------:R-:W3:Y:S04]  /*13aa0*/  LDL R3, [R1+0x4] ;  /* 0x0000040001037983 */ /* 0x000ee80000100800 */
[----:B------:R-:W4:Y:S01]  /*13ab0*/  LDL R2, [R1+0x10] ;  /* 0x0000100001027983 */ /* 0x000f220000100800 */
[----:B------:R-:W-:Y:S05]  /*13ac0*/  YIELD ;  /* 0x0000000000007946 */ /* 0x000fea0003800000 */
[----:B------:R-:W-:Y:S01]  /*13ad0*/  BSSY B1, `(.L_x_1590) ;  /* 0x00000d7000017945 */ /* 0x000fe20003800000 */
[----:B--2---:R-:W-:Y:S01]  /*13ae0*/  LOP3.LUT P1, RZ, R4, 0x1, RZ, 0xc0, !PT ;  /* 0x0000000104ff7812 */ /* 0x004fe2000782c0ff */
[----:B---3--:R-:W-:-:S05]  /*13af0*/  VIADD R4, R3, 0x1 ;  /* 0x0000000103047836 */ /* 0x008fca0000000000 */
[----:B------:R-:W-:-:S04]  /*13b00*/  ISETP.NE.AND P0, PT, R4, 0x2, PT ;  /* 0x000000020400780c */ /* 0x000fc80003f05270 */
[----:B------:R-:W-:Y:S02]  /*13b10*/  SEL R5, RZ, 0x1, P0 ;  /* 0x00000001ff057807 */ /* 0x000fe40000000000 */
[----:B------:R-:W-:Y:S02]  /*13b20*/  SEL R4, R4, RZ, P0 ;  /* 0x000000ff04047207 */ /* 0x000fe40000000000 */
[----:B----4-:R-:W-:Y:S01]  /*13b30*/  LOP3.LUT R5, R2, R5, RZ, 0x3c, !PT ;  /* 0x0000000502057212 */ /* 0x010fe200078e3cff */
[----:B01----:R-:W-:Y:S06]  /*13b40*/  @!P1 BRA `(.L_x_1591) ;  /* 0x0000000c003c9947 */ /* 0x003fec0003800000 */
        /* <DEDUP_REMOVED lines=25> */
.L_x_1592:
[----:B------:R-:W2:Y:S01]  /*13ce0*/  LDL R2, [R1] ;  /* 0x0000000001027983 */ /* 0x000ea20000100800 */
[----:B------:R-:W-:Y:S01]  /*13cf0*/  BSSY B2, `(.L_x_1593) ;  /* 0x0000005000027945 */ /* 0x000fe20003800000 */
[----:B--2---:R-:W-:Y:S01]  /*13d00*/  IMAD R3, R4, 0x8, R2 ;  /* 0x0000000804037824 */ /* 0x004fe200078e0202 */
[----:B------:R-:W-:-:S04]  /*13d10*/  SHF.L.U32 R2, R5, 0x1f, RZ ;  /* 0x0000001f05027819 */ /* 0x000fc800000006ff */
[----:B------:R-:W1:Y:S02]  /*13d20*/  SYNCS.PHASECHK.TRANS64.TRYWAIT P0, [R3+URZ+0x30840], R2 ;  /* 0x03084002030075a7 */ /* 0x000e64000800017f */
[----:B-1----:R-:W-:Y:S05]  /*13d30*/  @!P0 BRA `(.L_x_1594) ;  /* 0x0000004000f08947 */ /* 0x002fea0003800000 */
.L_x_1695:
[----:B------:R-:W-:Y:S05]  /*13d40*/  BSYNC B2 ;  /* 0x0000000000027941 */ /* 0x000fea0003800000 */
.L_x_1593:
        /* <DEDUP_REMOVED lines=12> */
.L_x_1596:
[----:B------:R-:W-:Y:S05]  /*13e10*/  BSYNC B2 ;  /* 0x0000000000027941 */ /* 0x000fea0003800000 */
.L_x_1595:
        /* <DEDUP_REMOVED lines=13> */
.L_x_1597:
        /* <DEDUP_REMOVED lines=16> */
.L_x_1598:
        /* <DEDUP_REMOVED lines=16> */
.L_x_1599:
        /* <DEDUP_REMOVED lines=16> */
.L_x_1600:
        /* <DEDUP_REMOVED lines=17> */
.L_x_1696:
[----:B------:R-:W-:Y:S05]  /*14300*/  BSYNC B2 ;  /* 0x0000000000027941 */ /* 0x000fea0003800000 */
.L_x_1601:
        /* <DEDUP_REMOVED lines=11> */
.L_x_1604:
[----:B------:R-:W-:Y:S05]  /*143c0*/  BSYNC B2 ;  /* 0x0000000000027941 */ /* 0x000fea0003800000 */
.L_x_1603:
[----:B0-----:R-:W2:Y:S01]  /*143d0*/  LDL.LU R3, [R1+0x4] ;  /* 0x0000040001037983 */ /* 0x001ea20000300800 */
[----:B------:R-:W-:-:S03]  /*143e0*/  R2UR UR10, R11 ;  /* 0x000000000b0a72ca */ /* 0x000fc600000e0000 */
[----:B------:R-:W3:Y:S04]  /*143f0*/  LDL R7, [R1+0x14] ;  /* 0x0000140001077983 */ /* 0x000ee80000100800 */
[----:B------:R-:W3:Y:S04]  /*14400*/  LDL.LU R6, [R1+0x8] ;  /* 0x0000080001067983 */ /* 0x000ee80000300800 */
[----:B------:R-:W2:Y:S01]  /*14410*/  LDL R11, [R1] ;  /* 0x00000000010b7983 */ /* 0x000ea20000100800 */
        /* <DEDUP_REMOVED lines=9> */
.L_x_1605:
        /* <DEDUP_REMOVED lines=15> */
.L_x_1606:
        /* <DEDUP_REMOVED lines=15> */
.L_x_1607:
        /* <DEDUP_REMOVED lines=15> */
.L_x_1608:
        /* <DEDUP_REMOVED lines=12> */
.L_x_1591:
[----:B------:R-:W-:Y:S05]  /*14840*/  BSYNC B1 ;  /* 0x0000000000017941 */ /* 0x000fea0003800000 */
.L_x_1590:
[----:B------:R-:W2:Y:S01]  /*14850*/  LDL R2, [R1+0x18] ;  /* 0x0000180001027983 */ /* 0x000ea20000100800 */
[----:B------:R-:W-:Y:S01]  /*14860*/  VIADD R3, R4, 0x1 ;  /* 0x0000000104037836 */ /* 0x000fe20000000000 */
[----:B------:R-:W-:Y:S01]  /*14870*/  BSSY B1, `(.L_x_1609) ;  /* 0x00000d8000017945 */ /* 0x000fe20003800000 */
[----:B------:R-:W-:-:S03]  /*14880*/  VIADD R6, R0, 0xffffffff ;  /* 0xffffffff00067836 */ /* 0x000fc60000000000 */
        /* <DEDUP_REMOVED lines=9> */
[----:B------:R-:W-:Y:S01]  /*14920*/  IMAD.MOV.U32 R7, RZ, RZ, R6 ;  /* 0x000000ffff077224 */ /* 0x000fe200078e0006 */
[----:B------:R-:W-:-:S04]  /*14930*/  ISETP.NE.U32.AND P0, PT, RZ, UR4, PT ;  /* 0x00000004ff007c0c */ /* 0x000fc8000bf05070 */
[----:B------:R-:W-:-:S13]  /*14940*/  ISETP.NE.AND.EX P0, PT, RZ, UR5, PT, P0 ;  /* 0x00000005ff007c0c */ /* 0x000fda000bf05300 */
[----:B------:R-:W-:Y:S05]  /*14950*/  @!P0 BRA `(.L_x_1611) ;  /* 0x0000000000508947 */ /* 0x000fea0003800000 */
[----:B------:R-:W2:Y:S01]  /*14960*/  LDL R14, [R1+0x1c] ;  /* 0x00001c00010e7983 */ /* 0x000ea20000100800 */
[----:B0-----:R-:W0:Y:S01]  /*14970*/  LDC R8, c[0x0][0x43c] ;  /* 0x00010f00ff087b82 */ /* 0x001e220000000800 */
        /* <DEDUP_REMOVED lines=18> */
.L_x_1611:
[----:B------:R-:W3:Y:S01]  /*14aa0*/  LDL R2, [R1] ;  /* 0x0000000001027983 */ /* 0x000ee20000100800 */
[----:B------:R-:W-:Y:S01]  /*14ab0*/  SHF.L.U32 R3, R11, 0x1f, RZ ;  /* 0x0000001f0b037819 */ /* 0x000fe200000006ff */
[----:B------:R-:W-:Y:S01]  /*14ac0*/  BSSY B2, `(.L_x_1612) ;  /* 0x0000004000027945 */ /* 0x000fe20003800000 */
[----:B---3--:R-:W-:-:S04]  /*14ad0*/  IMAD R2, R12, 0x8, R2 ;  /* 0x000000080c027824 */ /* 0x008fc800078e0202 */
[----:B------:R-:W3:Y:S02]  /*14ae0*/  SYNCS.PHASECHK.TRANS64.TRYWAIT P0, [R2+URZ+0x30840], R3 ;  /* 0x03084003020075a7 */ /* 0x000ee4000800017f */
[----:B---3--:R-:W-:Y:S05]  /*14af0*/  @!P0 BRA `(.L_x_1613) ;  /* 0x0000003400a88947 */ /* 0x008fea0003800000 */
.L_x_1697:
[----:B------:R-:W-:Y:S05]  /*14b00*/  BSYNC B2 ;  /* 0x0000000000027941 */ /* 0x000fea0003800000 */
.L_x_1612:
[----:B0-2---:R-:W0:Y:S01]  /*14b10*/  S2R R8, SR_TID.X ;  /* 0x0000000000087919 */ /* 0x005e220000002100 */
        /* <DEDUP_REMOVED lines=9> */
[----:B--2---:R-:W-:Y:S05]  /*14bb0*/  @!P0 BRA `(.L_x_1615) ;  /* 0x0000000000048947 */ /* 0x004fea0003800000 */
[----:B------:R-:W-:Y:S01]  /*14bc0*/  BPT.TRAP 0x1 ;  /* 0x000000040000795c */ /* 0x000fe20000300000 */
.L_x_1615:
[----:B------:R-:W-:Y:S05]  /*14bd0*/  BSYNC B2 ;  /* 0x0000000000027941 */ /* 0x000fea0003800000 */
.L_x_1614:
[----:B------:R-:W2:Y:S04]  /*14be0*/  LDL R8, [R1+0x4] ;  /* 0x0000040001087983 */ /* 0x000ea80000100800 */
[----:B-1----:R-:W4:Y:S04]  /*14bf0*/  LDL R11, [R1] ;  /* 0x00000000010b7983 */ /* 0x002f280000100800 */
        /* <DEDUP_REMOVED lines=8> */
[C---:B--2---:R-:W-:Y:S02]  /*14c80*/  IMAD R3, R8.reuse, 0x8, R10 ;  /* 0x0000000808037824 */ /* 0x044fe400078e020a */
[----:B----4-:R-:W-:Y:S02]  /*14c90*/  IMAD R8, R8, 0x8000, R11 ;  /* 0x0000800008087824 */ /* 0x010fe400078e020b */
[----:B------:R-:W-:-:S02]  /*14ca0*/  VIADD R3, R3, 0x30 ;  /* 0x0000003003037836 */ /* 0x000fc40000000000 */
[----:B---3--:R-:W-:Y:S02]  /*14cb0*/  IMAD R2, R7, 0x40, R2 ;  /* 0x0000004007027824 */ /* 0x008fe400078e0202 */
[----:B------:R-:W-:-:S07]  /*14cc0*/  VIADD R11, R8, 0x20400 ;  /* 0x00020400080b7836 */ /* 0x000fce0000000000 */
.L_x_1616:
        /* <DEDUP_REMOVED lines=16> */
.L_x_1617:
        /* <DEDUP_REMOVED lines=16> */
.L_x_1618:
        /* <DEDUP_REMOVED lines=16> */
.L_x_1619:
        /* <DEDUP_REMOVED lines=15> */
.L_x_1698:
[----:B------:R-:W-:Y:S05]  /*150c0*/  BSYNC B2 ;  /* 0x0000000000027941 */ /* 0x000fea0003800000 */
.L_x_1620:
        /* <DEDUP_REMOVED lines=11> */
.L_x_1623:
[----:B------:R-:W-:Y:S05]  /*15180*/  BSYNC B2 ;  /* 0x0000000000027941 */ /* 0x000fea0003800000 */
.L_x_1622:
[----:B------:R-:W2:Y:S04]  /*15190*/  LDL R8, [R1] ;  /* 0x0000000001087983 */ /* 0x000ea80000100800 */
[----:B0-----:R-:W3:Y:S04]  /*151a0*/  LDL R5, [R1+0x14] ;  /* 0x0000140001057983 */ /* 0x001ee80000100800 */
        /* <DEDUP_REMOVED lines=11> */
.L_x_1624:
        /* <DEDUP_REMOVED lines=15> */
.L_x_1625:
        /* <DEDUP_REMOVED lines=15> */
.L_x_1626:
        /* <DEDUP_REMOVED lines=15> */
.L_x_1627:
        /* <DEDUP_REMOVED lines=12> */
.L_x_1610:
[----:B------:R-:W-:Y:S05]  /*155f0*/  BSYNC B1 ;  /* 0x0000000000017941 */ /* 0x000fea0003800000 */
.L_x_1609:
[----:B------:R-:W3:Y:S01]  /*15600*/  LDL R2, [R1+0x24] ;  /* 0x0000240001027983 */ /* 0x000ee20000100800 */
[----:B------:R-:W-:Y:S01]  /*15610*/  VIADD R0, R0, 0xfffffffe ;  /* 0xfffffffe00007836 */ /* 0x000fe20000000000 */
[----:B---3--:R-:W-:-:S13]  /*15620*/  ISETP.GT.AND P0, PT, R6, R2, PT ;  /* 0x000000020600720c */ /* 0x008fda0003f04270 */
[----:B------:R-:W-:Y:S05]  /*15630*/  @P0 BRA `(.L_x_1628) ;  /* 0xffffffe400140947 */ /* 0x000fea000383ffff */
.L_x_1568:
[----:B------:R-:W-:Y:S05]  /*15640*/  BSYNC B0 ;  /* 0x0000000000007941 */ /* 0x000fea0003800000 */
.L_x_1567:
[----:B------:R-:W3:Y:S01]  /*15650*/  S2R R2, SR_TID.X ;  /* 0x0000000000027919 */ /* 0x000ee20000002100 */
[----:B------:R-:W-:Y:S01]  /*15660*/  BSSY B0, `(.L_x_1629) ;  /* 0x0000011000007945 */ /* 0x000fe20003800000 */
[----:B---3--:R-:W-:-:S04]  /*15670*/  LOP3.LUT R3, R2, 0x7f, RZ, 0xc0, !PT ;  /* 0x0000007f02037812 */ /* 0x008fc800078ec0ff */
[----:B------:R-:W-:-:S13]  /*15680*/  ISETP.NE.AND P0, PT, R3, RZ, PT ;  /* 0x000000ff0300720c */ /* 0x000fda0003f05270 */
[----:B------:R-:W-:Y:S05]  /*15690*/  @P0 BRA `(.L_x_1630) ;  /* 0x0000000000340947 */ /* 0x000fea0003800000 */
[----:B------:R-:W3:Y:S01]  /*156a0*/  S2R R2, SR_LANEID ;  /* 0x0000000000027919 */ /* 0x000ee20000000000 */
[----:B------:R-:W-:Y:S01]  /*156b0*/  VOTEU.ANY UR4, UPT, PT ;  /* 0x0000000000047886 */ /* 0x000fe200038e0100 */
[----:B------:R-:W4:Y:S01]  /*156c0*/  LDC.64 R4, c[0x0][0xc60] ;  /* 0x00031800ff047b82 */ /* 0x000f220000000a00 */
[----:B------:R-:W3:Y:S01]  /*156d0*/  FLO.U32 R0, UR4 ;  /* 0x0000000400007d00 */ /* 0x000ee200080e0000 */
[----:B------:R-:W-:Y:S01]  /*156e0*/  ULDC.64 UR6, c[0x0][0x208] ;  /* 0x0000820000067ab9 */ /* 0x000fe20000000a00 */
[----:B---3--:R-:W-:-:S06]  /*156f0*/  ISETP.EQ.U32.AND P0, PT, R0, R2, PT ;  /* 0x000000020000720c */ /* 0x008fcc0003f02070 */
[----:B------:R-:W4:Y:S07]  /*15700*/  POPC R2, UR4 ;  /* 0x0000000400027d09 */ /* 0x000f2e0008000000 */
[----:B----4-:R-:W3:Y:S04]  /*15710*/  @P0 ATOMG.E.ADD.STRONG.GPU PT, R2, desc[UR6][R4.64], R2 ;  /* 0x00000002040209a8 */ /* 0x010ee800081ee1c6 */
[----:B---3--:R3:W4:Y:S02]  /*15720*/  SHFL.IDX PT, R2, R2, R0, 0x1f ;  /* 0x00001f0002027589 */ /* 0x00872400000e0000 */
[----:B---3--:R-:W3:Y:S02]  /*15730*/  S2R R0, SR_LTMASK ;  /* 0x0000000000007919 */ /* 0x008ee40000003900 */
[----:B---3--:R-:W-:-:S06]  /*15740*/  LOP3.LUT R0, R0, UR4, RZ, 0xc0, !PT ;  /* 0x0000000400007c12 */ /* 0x008fcc000f8ec0ff */
[----:B------:R-:W4:Y:S02]  /*15750*/  POPC R0, R0 ;  /* 0x0000000000007309 */ /* 0x000f240000000000 */
[----:B----4-:R-:W-:-:S07]  /*15760*/  IADD3 R16, R2, UR38, R0 ;  /* 0x0000002602107c10 */ /* 0x010fce000fffe000 */
.L_x_1630:
[----:B------:R-:W-:Y:S05]  /*15770*/  BSYNC B0 ;  /* 0x0000000000007941 */ /* 0x000fea0003800000 */
.L_x_1629:
[----:B------:R-:W3:Y:S01]  /*15780*/  LDL R0, [R1+0x18] ;  /* 0x0000180001007983 */ /* 0x000ee20000100800 */
[----:B------:R-:W-:Y:S01]  /*15790*/  BSSY B0, `(.L_x_1631) ;  /* 0x000005c000007945 */ /* 0x000fe20003800000 */
[----:B---3--:R-:W-:-:S13]  /*157a0*/  LOP3.LUT P0, RZ, R0, 0x1, RZ, 0xc0, !PT ;  /* 0x0000000100ff7812 */ /* 0x008fda000780c0ff */
[----:B------:R-:W-:Y:S05]  /*157b0*/  @!P0 BRA `(.L_x_1632) ;  /* 0x0000000400648947 */ /* 0x000fea0003800000 */
[----:B------:R-:W3:Y:S04]  /*157c0*/  LDL R4, [R1] ;  /* 0x0000000001047983 */ /* 0x000ee80000100800 */
[----:B------:R-:W3:Y:S04]  /*157d0*/  LDL R0, [R1+0x4] ;  /* 0x0000040001007983 */ /* 0x000ee80000100800 */
[----:B------:R-:W4:Y:S01]  /*157e0*/  LDL R2, [R1+0x10] ;  /* 0x0000100001027983 */ /* 0x000f220000100800 */
[----:B------:R-:W-:Y:S01]  /*157f0*/  BSSY B1, `(.L_x_1633) ;  /* 0x0000006000017945 */ /* 0x000fe20003800000 */
[----:B------:R-:W-:Y:S01]  /*15800*/  ISETP.NE.AND P1, PT, R3, RZ, PT ;  /* 0x000000ff0300720c */ /* 0x000fe20003f25270 */
[----:B---3--:R-:W-:Y:S01]  /*15810*/  IMAD R0, R0, 0x8, R4 ;  /* 0x0000000800007824 */ /* 0x008fe200078e0204 */
[----:B----4-:R-:W-:-:S04]  /*15820*/  SHF.L.U32 R2, R2, 0x1f, RZ ;  /* 0x0000001f02027819 */ /* 0x010fc800000006ff */
[----:B------:R-:W3:Y:S02]  /*15830*/  SYNCS.PHASECHK.TRANS64.TRYWAIT P0, [R0+URZ+0x30860], R2 ;  /* 0x03086002000075a7 */ /* 0x000ee4000800017f */
[----:B---3--:R-:W-:Y:S05]  /*15840*/  @!P0 BRA `(.L_x_1634) ;  /* 0x00000028007c8947 */ /* 0x008fea0003800000 */
.L_x_1699:
[----:B------:R-:W-:Y:S05]  /*15850*/  BSYNC B1 ;  /* 0x0000000000017941 */ /* 0x000fea0003800000 */
.L_x_1633:
[----:B------:R-:W-:Y:S04]  /*15860*/  BSSY B1, `(.L_x_1635) ;  /* 0x0000009000017945 */ /* 0x000fe80003800000 */
        /* <DEDUP_REMOVED lines=8> */
.L_x_1636:
[----:B------:R-:W-:Y:S05]  /*158f0*/  BSYNC B1 ;  /* 0x0000000000017941 */ /* 0x000fea0003800000 */
.L_x_1635:
[----:B------:R-:W4:Y:S04]  /*15900*/  LDL.LU R5, [R1+0x14] ;  /* 0x0000140001057983 */ /* 0x000f280000300800 */
[----:B------:R-:W4:Y:S04]  /*15910*/  LDL.LU R3, [R1+0x8] ;  /* 0x0000080001037983 */ /* 0x000f280000300800 */
[----:B------:R-:W5:Y:S04]  /*15920*/  LDL R4, [R1] ;  /* 0x0000000001047983 */ /* 0x000f680000100800 */
[----:B---3--:R-:W5:Y:S01]  /*15930*/  LDL R2, [R1+0x4] ;  /* 0x0000040001027983 */ /* 0x008f620000100800 */
        /* <DEDUP_REMOVED lines=8> */
[----:B-----5:R-:W-:-:S04]  /*159c0*/  IMAD R2, R2, 0x8000, R4 ;  /* 0x0000800002027824 */ /* 0x020fc800078e0204 */
[----:B------:R-:W-:-:S07]  /*159d0*/  VIADD R4, R2, 0x400 ;  /* 0x0000040002047836 */ /* 0x000fce0000000000 */
.L_x_1637:
        /* <DEDUP_REMOVED lines=10> */
[----:B------:R-:W-:Y:S01]  /*15a80*/  PLOP3.LUT P0, PT, PT, PT, PT, 0x80, 0x0 ;  /* 0x000000000000781c */ /* 0x000fe20003f0f070 */
[----:B------:R-:W-:Y:S01]  /*15a90*/  VIADD R4, R2, 0x2400 ;  /* 0x0000240002047836 */ /* 0x000fe20000000000 */
[----:B------:R-:W-:Y:S01]  /*15aa0*/  UMOV UR6, 0x0 ;  /* 0x0000000000067882 */ /* 0x000fe20000000000 */
[----:B------:R-:W-:Y:S01]  /*15ab0*/  UMOV UR7, 0x14f00000 ;  /* 0x14f0000000077882 */ /* 0x000fe20000000000 */
[----:B------:R-:W-:-:S09]  /*15ac0*/  UMOV UR10, 0x40 ;  /* 0x00000040000a7882 */ /* 0x000fd20000000000 */
.L_x_1638:
        /* <DEDUP_REMOVED lines=15> */
.L_x_1639:
        /* <DEDUP_REMOVED lines=15> */
.L_x_1640:
        /* <DEDUP_REMOVED lines=10> */
.L_x_1632:
[----:B------:R-:W-:Y:S05]  /*15d50*/  BSYNC B0 ;  /* 0x0000000000007941 */ /* 0x000fea0003800000 */
.L_x_1631:
[----:B------:R-:W3:Y:S04]  /*15d60*/  LDL.LU R5, [R1+0x4] ;  /* 0x0000040001057983 */ /* 0x000ee80000300800 */
[----:B------:R-:W4:Y:S01]  /*15d70*/  LDL.LU R4, [R1+0x10] ;  /* 0x0000100001047983 */ /* 0x000f220000300800 */
[----:B---3--:R-:W-:-:S05]  /*15d80*/  VIADD R0, R5, 0x1 ;  /* 0x0000000105007836 */ /* 0x008fca0000000000 */
[----:B------:R-:W-:-:S04]  /*15d90*/  ISETP.NE.AND P0, PT, R0, 0x2, PT ;  /* 0x000000020000780c */ /* 0x000fc80003f05270 */
[----:B------:R-:W-:Y:S02]  /*15da0*/  SEL R2, RZ, 0x1, P0 ;  /* 0x00000001ff027807 */ /* 0x000fe40000000000 */
[----:B------:R-:W-:Y:S02]  /*15db0*/  SEL R0, R0, RZ, P0 ;  /* 0x000000ff00007207 */ /* 0x000fe40000000000 */
[----:B----4-:R-:W-:-:S03]  /*15dc0*/  LOP3.LUT R4, R4, R2, RZ, 0x3c, !PT ;  /* 0x0000000204047212 */ /* 0x010fc600078e3cff */
[----:B------:R3:W-:Y:S04]  /*15dd0*/  STL [R1+0x4], R0 ;  /* 0x0000040001007387 */ /* 0x0007e80000100800 */
[----:B------:R3:W-:Y:S02]  /*15de0*/  STL [R1+0x10], R4 ;  /* 0x0000100401007387 */ /* 0x0007e40000100800 */
.L_x_1547:
[----:B------:R-:W-:Y:S05]  /*15df0*/  BSYNC B7 ;  /* 0x0000000000077941 */ /* 0x000fea0003800000 */
.L_x_1545:
[----:B---3--:R-:W3:Y:S02]  /*15e00*/  LDL R0, [R1+0x18] ;  /* 0x0000180001007983 */ /* 0x008ee40000100800 */
[----:B---3--:R-:W-:-:S13]  /*15e10*/  LOP3.LUT P0, RZ, R0, 0x2, RZ, 0xc0, !PT ;  /* 0x0000000200ff7812 */ /* 0x008fda000780c0ff */
[----:B------:R-:W-:Y:S05]  /*15e20*/  @!P0 BRA `(.L_x_1641) ;  /* 0x0000000000288947 */ /* 0x000fea0003800000 */
[----:B------:R-:W-:Y:S05]  /*15e30*/  WARPSYNC.ALL ;  /* 0x0000000000007948 */ /* 0x000fea0003800000 */
[----:B------:R-:W3:Y:S08]  /*15e40*/  S2UR UR5, SR_CgaCtaId ;  /* 0x00000000000579c3 */ /* 0x000ef00000008800 */
[----:B------:R-:W-:Y:S06]  /*15e50*/  BAR.SYNC.DEFER_BLOCKING 0x5, 0x180 ;  /* 0x0146000000007b1d */ /* 0x000fec0000010000 */
[----:B------:R-:W-:-:S02]  /*15e60*/  UMOV UR4, 0x400 ;  /* 0x0000040000047882 */ /* 0x000fc40000000000 */
[----:B---3--:R-:W-:-:S06]  /*15e70*/  ULEA UR4, UR5, UR4, 0x18 ;  /* 0x0000000405047291 */ /* 0x008fcc000f8ec03f */
[----:B------:R-:W-:-:S05]  /*15e80*/  IMAD.U32 R0, RZ, RZ, UR4 ;  /* 0x00000004ff007e24 */ /* 0x000fca000f8e00ff */
[----:B------:R4:W3:Y:S04]  /*15e90*/  LDS.128 R16, [R0+0x308d0] ;  /* 0x0308d00000107984 */ /* 0x0008e80000000c00 */
[----:B------:R4:W-:Y:S01]  /*15ea0*/  STL [R1], R0 ;  /* 0x0000000001007387 */ /* 0x0009e20000100800 */
[----:B------:R-:W-:Y:S06]  /*15eb0*/  BAR.ARV 0x4, 0x180 ;  /* 0x0106000000007b1d */ /* 0x000fec0000002000 */
[----:B------:R-:W-:Y:S05]  /*15ec0*/  BRA `(.L_x_1642) ;  /* 0x0000000800e47947 */ /* 0x000fea0003800000 */
.L_x_1641:
[----:B------:R-:W3:Y:S01]  /*15ed0*/  S2R R0, SR_TID.X ;  /* 0x0000000000007919 */ /* 0x000ee20000002100 */
[----:B------:R-:W-:Y:S01]  /*15ee0*/  UMOV UR4, 0xffffffff ;  /* 0xffffffff00047882 */ /* 0x000fe20000000000 */
[----:B---3--:R-:W-:-:S04]  /*15ef0*/  LOP3.LUT R6, R0, 0x1f, RZ, 0xc0, !PT ;  /* 0x0000001f00067812 */ /* 0x008fc800078ec0ff */
[----:B------:R-:W-:Y:S01]  /*15f00*/  ISETP.NE.AND P0, PT, R6, 0x1f, PT ;  /* 0x0000001f0600780c */ /* 0x000fe20003f05270 */
[----:B------:R-:W-:-:S12]  /*15f10*/  BRA.DIV UR4, `(.L_x_1643) ;  /* 0x0000002204dc7947 */ /* 0x000fd8000b800000 */
[----:B------:R-:W-:Y:S01]  /*15f20*/  IMAD.IADD R5, R19, 0x1, R6 ;  /* 0x0000000113057824 */ /* 0x000fe200078e0206 */
[----:B------:R-:W-:Y:S01]  /*15f30*/  ULDC UR4, c[0x0][0xc3c] ;  /* 0x00030f0000047ab9 */ /* 0x000fe20000000800 */
[----:B------:R-:W-:-:S03]  /*15f40*/  ULDC.64 UR6, c[0x0][0x208] ;  /* 0x0000820000067ab9 */ /* 0x000fc60000000a00 */
[----:B------:R-:W-:-:S13]  /*15f50*/  ISETP.GE.OR P1, PT, R5, UR4, !P0 ;  /* 0x0000000405007c0c */ /* 0x000fda000c726670 */
[----:B------:R-:W3:Y:S02]  /*15f60*/  @!P1 LDC.64 R2, c[0x0][0xc80] ;  /* 0x00032000ff029b82 */ /* 0x000ee40000000a00 */
[----:B---3--:R-:W-:-:S06]  /*15f70*/  @!P1 IMAD.WIDE R2, R5, 0x4, R2 ;  /* 0x0000000405029825 */ /* 0x008fcc00078e0202 */
[----:B------:R3:W4:Y:S01]  /*15f80*/  @!P1 LDG.E R3, desc[UR6][R2.64] ;  /* 0x0000000602039981 */ /* 0x000722000c1e1900 */
[C---:B------:R-:W-:Y:S02]  /*15f90*/  ISETP.GE.U32.AND P2, PT, R6.reuse, 0x2, PT ;  /* 0x000000020600780c */ /* 0x040fe40003f46070 */
[C---:B------:R-:W-:Y:S01]  /*15fa0*/  ISETP.GE.U32.AND P3, PT, R6.reuse, 0x4, PT ;  /* 0x000000040600780c */ /* 0x040fe20003f66070 */
[----:B------:R-:W-:Y:S01]  /*15fb0*/  SHFL.IDX PT, R0, R16, RZ, 0x1f ;  /* 0x00001fff10007589 */ /* 0x000fe200000e0000 */
[C---:B------:R-:W-:Y:S02]  /*15fc0*/  ISETP.GE.U32.AND P4, PT, R6.reuse, 0x8, PT ;  /* 0x000000080600780c */ /* 0x040fe40003f86070 */
[C---:B------:R-:W-:Y:S01]  /*15fd0*/  ISETP.GE.U32.AND P5, PT, R6.reuse, 0x10, PT ;  /* 0x000000100600780c */ /* 0x040fe20003fa6070 */
[----:B---3--:R-:W-:Y:S02]  /*15fe0*/  IMAD.MOV.U32 R2, RZ, RZ, RZ ;  /* 0x000000ffff027224 */ /* 0x008fe400078e00ff */
[----:B----4-:R-:W-:Y:S01]  /*15ff0*/  @!P1 IMAD.MOV.U32 R2, RZ, RZ, R3 ;  /* 0x000000ffff029224 */ /* 0x010fe200078e0003 */
[----:B------:R-:W-:-:S04]  /*16000*/  ISETP.NE.AND P1, PT, R6, RZ, PT ;  /* 0x000000ff0600720c */ /* 0x000fc80003f25270 */
[----:B------:R-:W3:Y:S02]  /*16010*/  SHFL.UP PT, R3, R2, 0x1, RZ ;  /* 0x0420000002037989 */ /* 0x000ee400000e00ff */
[----:B---3--:R-:W-:-:S05]  /*16020*/  SEL R5, R3, RZ, P1 ;  /* 0x000000ff03057207 */ /* 0x008fca0000800000 */
[----:B------:R-:W-:Y:S02]  /*16030*/  IMAD.IADD R3, R2, 0x1, R5 ;  /* 0x0000000102037824 */ /* 0x000fe400078e0205 */
[----:B------:R-:W-:Y:S04]  /*16040*/  SHFL.IDX PT, R5, R16, 0x1, 0x1f ;  /* 0x00201f0010057f89 */ /* 0x000fe800000e0000 */
[----:B------:R-:W3:Y:S02]  /*16050*/  SHFL.UP PT, R4, R3, 0x2, RZ ;  /* 0x0440000003047989 */ /* 0x000ee400000e00ff */
[----:B---3--:R-:W-:-:S05]  /*16060*/  SEL R4, R4, RZ, P2 ;  /* 0x000000ff04047207 */ /* 0x008fca0001000000 */
[----:B------:R-:W-:-:S05]  /*16070*/  IMAD.IADD R3, R3, 0x1, R4 ;  /* 0x0000000103037824 */ /* 0x000fca00078e0204 */
        /* <DEDUP_REMOVED lines=9> */
[----:B------:R3:W4:Y:S02]  /*16110*/  SHFL.IDX PT, R16, R3, 0x1f, 0x1f ;  /* 0x03e01f0003107f89 */ /* 0x00072400000e0000 */
.L_x_1709:
[----:B------:R-:W-:Y:S02]  /*16120*/  ULDC UR4, c[0x0][0xc38] ;  /* 0x00030e0000047ab9 */ /* 0x000fe40000000800 */
[----:B------:R-:W-:-:S04]  /*16130*/  IMAD.U32 R4, RZ, RZ, UR4 ;  /* 0x00000004ff047e24 */ /* 0x000fc8000f8e00ff */
[----:B----4-:R-:W-:-:S04]  /*16140*/  IMAD R16, R16, R4, RZ ;  /* 0x0000000410107224 */ /* 0x010fc800078e02ff */
[----:B------:R-:W-:-:S05]  /*16150*/  IMAD.IADD R5, R5, 0x1, R16 ;  /* 0x0000000105057824 */ /* 0x000fca00078e0210 */
[----:B------:R-:W-:-:S13]  /*16160*/  ISETP.GT.AND P6, PT, R5, R0, PT ;  /* 0x000000000500720c */ /* 0x000fda0003fc4270 */
[----:B------:R-:W-:Y:S05]  /*16170*/  @P6 BRA `(.L_x_1644) ;  /* 0x0000000000a06947 */ /* 0x000fea0003800000 */
.L_x_1649:
[----:B---3--:R-:W3:Y:S01]  /*16180*/  LDC R3, c[0x0][0xc3c] ;  /* 0x00030f00ff037b82 */ /* 0x008ee20000000800 */
[----:B------:R-:W-:-:S05]  /*16190*/  VIADD R19, R19, 0x1f ;  /* 0x0000001f13137836 */ /* 0x000fca0000000000 */
[----:B---3--:R-:W-:-:S13]  /*161a0*/  ISETP.GE.AND P6, PT, R19, R3, PT ;  /* 0x000000031300720c */ /* 0x008fda0003fc6270 */
[----:B------:R-:W-:Y:S05]  /*161b0*/  @P6 BRA `(.L_x_1645) ;  /* 0x0000000400dc6947 */ /* 0x000fea0003800000 */
[----:B------:R-:W3:Y:S01]  /*161c0*/  S2R R2, SR_TID.X ;  /* 0x0000000000027919 */ /* 0x000ee20000002100 */
[----:B------:R-:W-:Y:S01]  /*161d0*/  BSSY B0, `(.L_x_1646) ;  /* 0x000000a000007945 */ /* 0x000fe20003800000 */
[----:B---3--:R-:W-:-:S05]  /*161e0*/  LOP3.LUT R2, R2, 0x1f, RZ, 0xc0, !PT ;  /* 0x0000001f02027812 */ /* 0x008fca00078ec0ff */
[----:B------:R-:W-:Y:S02]  /*161f0*/  IMAD.IADD R4, R19, 0x1, R2 ;  /* 0x0000000113047824 */ /* 0x000fe400078e0202 */
[----:B------:R-:W-:-:S03]  /*16200*/  IMAD.MOV.U32 R2, RZ, RZ, RZ ;  /* 0x000000ffff027224 */ /* 0x000fc600078e00ff */
[----:B------:R-:W-:-:S13]  /*16210*/  ISETP.GE.OR P6, PT, R4, R3, !P0 ;  /* 0x000000030400720c */ /* 0x000fda00047c6670 */
[----:B------:R-:W-:Y:S05]  /*16220*/  @P6 BRA `(.L_x_1647) ;  /* 0x0000000000106947 */ /* 0x000fea0003800000 */
[----:B------:R-:W3:Y:S01]  /*16230*/  LDC.64 R2, c[0x0][0xc80] ;  /* 0x00032000ff027b82 */ /* 0x000ee20000000a00 */
[----:B------:R-:W-:Y:S01]  /*16240*/  ULDC.64 UR4, c[0x0][0x208] ;  /* 0x0000820000047ab9 */ /* 0x000fe20000000a00 */
[----:B---3--:R-:W-:-:S06]  /*16250*/  IMAD.WIDE R2, R4, 0x4, R2 ;  /* 0x0000000404027825 */ /* 0x008fcc00078e0202 */
[----:B------:R3:W5:Y:S02]  /*16260*/  LDG.E R2, desc[UR4][R2.64] ;  /* 0x0000000402027981 */ /* 0x000764000c1e1900 */
.L_x_1647:
[----:B------:R-:W-:Y:S05]  /*16270*/  BSYNC B0 ;  /* 0x0000000000007941 */ /* 0x000fea0003800000 */
.L_x_1646:
[----:B------:R-:W-:-:S03]  /*16280*/  UMOV UR4, 0xffffffff ;  /* 0xffffffff00047882 */ /* 0x000fc60000000000 */
[----:B------:R-:W-:Y:S05]  /*16290*/  BRA.DIV UR4, `(.L_x_1648) ;  /* 0x00000026043c7947 */ /* 0x000fea000b800000 */
[----:B-----5:R-:W3:Y:S02]  /*162a0*/  SHFL.UP PT, R14, R2, 0x1, RZ ;  /* 0x04200000020e7989 */ /* 0x020ee400000e00ff */
        /* <DEDUP_REMOVED lines=15> */
.L_x_1717:
[----:B------:R-:W-:Y:S02]  /*163a0*/  ULDC UR4, c[0x0][0xc38] ;  /* 0x00030e0000047ab9 */ /* 0x000fe40000000800 */
[----:B------:R-:W-:-:S04]  /*163b0*/  IMAD.U32 R4, RZ, RZ, UR4 ;  /* 0x00000004ff047e24 */ /* 0x000fc8000f8e00ff */
[----:B----4-:R-:W-:-:S04]  /*163c0*/  IMAD R16, R16, R4, RZ ;  /* 0x0000000410107224 */ /* 0x010fc800078e02ff */
[----:B------:R-:W-:-:S05]  /*163d0*/  IMAD.IADD R5, R16, 0x1, R5 ;  /* 0x0000000110057824 */ /* 0x000fca00078e0205 */
[----:B------:R-:W-:-:S13]  /*163e0*/  ISETP.GT.AND P6, PT, R5, R0, PT ;  /* 0x000000000500720c */ /* 0x000fda0003fc4270 */
[----:B------:R-:W-:Y:S05]  /*163f0*/  @!P6 BRA `(.L_x_1649) ;  /* 0xfffffffc0060e947 */ /* 0x000fea000383ffff */
.L_x_1644:
[----:B------:R-:W-:Y:S01]  /*16400*/  IMAD.IADD R16, R5, 0x1, -R16 ;  /* 0x0000000105107824 */ /* 0x000fe200078e0a10 */
[----:B------:R-:W-:-:S03]  /*16410*/  UMOV UR4, 0xffffffff ;  /* 0xffffffff00047882 */ /* 0x000fc60000000000 */
[----:B------:R-:W-:-:S05]  /*16420*/  IMAD R5, R3, R4, R16 ;  /* 0x0000000403057224 */ /* 0x000fca00078e0210 */
[----:B------:R-:W-:Y:S01]  /*16430*/  ISETP.GT.AND P6, PT, R5, R0, PT ;  /* 0x000000000500720c */ /* 0x000fe20003fc4270 */
[----:B------:R-:W-:-:S12]  /*16440*/  BRA.DIV UR4, `(.L_x_1650) ;  /* 0x0000002604a47947 */ /* 0x000fd8000b800000 */
[----:B------:R-:W-:-:S04]  /*16450*/  VOTE.ANY R5, PT, !P6 ;  /* 0x0000000000057806 */ /* 0x000fc800070e0100 */
[----:B------:R-:W4:Y:S02]  /*16460*/  POPC R6, R5 ;  /* 0x0000000500067309 */ /* 0x000f240000000000 */
[----:B----4-:R4:W0:Y:S02]  /*16470*/  SHFL.IDX PT, R17, R2, R6, 0x1f ;  /* 0x00001f0602117589 */ /* 0x01082400000e0000 */
.L_x_1721:
[----:B------:R-:W-:Y:S01]  /*16480*/  ISETP.NE.AND P0, PT, R5, RZ, PT ;  /* 0x000000ff0500720c */ /* 0x000fe20003f05270 */
[----:B------:R-:W-:-:S12]  /*16490*/  IMAD.MOV.U32 R5, RZ, RZ, RZ ;  /* 0x000000ffff057224 */ /* 0x000fd800078e00ff */
[----:B------:R-:W-:Y:S05]  /*164a0*/  @!P0 BRA `(.L_x_1651) ;  /* 0x0000000000148947 */ /* 0x000fea0003800000 */
[----:B------:R-:W-:Y:S01]  /*164b0*/  UMOV UR4, 0xffffffff ;  /* 0xffffffff00047882 */ /* 0x000fe20000000000 */
[----:B-1----:R-:W-:Y:S02]  /*164c0*/  VIADD R12, R6, 0xffffffff ;  /* 0xffffffff060c7836 */ /* 0x002fe40000000000 */
[----:B------:R-:W-:Y:S05]  /*164d0*/  BRA.DIV UR4, `(.L_x_1652) ;  /* 0x0000002604c87947 */ /* 0x000fea000b800000 */
[----:B---3--:R1:W3:Y:S02]  /*164e0*/  SHFL.IDX PT, R3, R3, R12, 0x1f ;  /* 0x00001f0c03037589 */ /* 0x0082e400000e0000 */
.L_x_1724:
[----:B---3--:R-:W-:-:S07]  /*164f0*/  IMAD.MOV.U32 R5, RZ, RZ, R3 ;  /* 0x000000ffff057224 */ /* 0x008fce00078e0003 */
.L_x_1651:
[----:B---34-:R-:W3:Y:S01]  /*16500*/  LDC.64 R2, c[0x0][0xc90] ;  /* 0x00032400ff027b82 */ /* 0x018ee20000000a00 */
[----:B------:R-:W-:Y:S01]  /*16510*/  IMAD.IADD R19, R6, 0x1, R19 ;  /* 0x0000000106137824 */ /* 0x000fe200078e0213 */
[----:B------:R-:W-:-:S03]  /*16520*/  ULDC.64 UR4, c[0x0][0x208] ;  /* 0x0000820000047ab9 */ /* 0x000fc60000000a00 */
[----:B---3--:R-:W-:-:S05]  /*16530*/  IMAD.WIDE R2, R19, 0x4, R2 ;  /* 0x0000000413027825 */ /* 0x008fca00078e0202 */
[----:B0-2---:R-:W2:Y:S01]  /*16540*/  LDG.E R7, desc[UR4][R2.64] ;  /* 0x0000000402077981 */ /* 0x005ea2000c1e1900 */
[----:B------:R-:W-:-:S04]  /*16550*/  IMAD R16, R5, R4, R16 ;  /* 0x0000000405107224 */ /* 0x000fc800078e0210 */
[----:B------:R-:W-:Y:S02]  /*16560*/  IMAD.IADD R0, R0, 0x1, -R16 ;  /* 0x0000000100007824 */ /* 0x000fe400078e0a10 */
[----:B--2---:R-:W-:-:S05]  /*16570*/  IMAD R6, R17, R7, RZ ;  /* 0x0000000711067224 */ /* 0x004fca00078e02ff */
[----:B------:R-:W-:-:S04]  /*16580*/  IABS R8, R6 ;  /* 0x0000000600087213 */ /* 0x000fc80000000000 */
[----:B------:R-:W0:Y:S08]  /*16590*/  I2F.RP R2, R8 ;  /* 0x0000000800027306 */ /* 0x000e300000209400 */
        /* <DEDUP_REMOVED lines=9> */
[----:B------:R-:W-:-:S04]  /*16630*/  IMAD.HI.U32 R2, R2, R3, RZ ;  /* 0x0000000302027227 */ /* 0x000fc800078e00ff */
[----:B------:R-:W-:-:S04]  /*16640*/  IMAD.MOV R5, RZ, RZ, -R5 ;  /* 0x000000ffff057224 */ /* 0x000fc800078e0a05 */
        /* <DEDUP_REMOVED lines=11> */
[----:B------:R-:W-:Y:S02]  /*16700*/  IMAD R5, R7, R2, RZ ;  /* 0x0000000207057224 */ /* 0x000fe400078e02ff */
[----:B------:R-:W-:Y:S02]  /*16710*/  IMAD.MOV R2, RZ, RZ, -R2 ;  /* 0x000000ffff027224 */ /* 0x000fe400078e0a02 */
[----:B------:R-:W-:Y:S02]  /*16720*/  IMAD.MOV R3, RZ, RZ, -R5 ;  /* 0x000000ffff037224 */ /* 0x000fe400078e0a05 */
[----:B------:R-:W-:-:S03]  /*16730*/  IMAD R0, R6, R2, R0 ;  /* 0x0000000206007224 */ /* 0x000fc600078e0200 */
[----:B------:R-:W-:-:S04]  /*16740*/  VIADDMNMX R4, R3, R4, R7, PT ;  /* 0x0000000403047246 */ /* 0x000fc80003800107 */
        /* <DEDUP_REMOVED lines=19> */
[C---:B------:R-:W-:Y:S01]  /*16880*/  LOP3.LUT R3, R0.reuse, R4, RZ, 0x3c, !PT ;  /* 0x0000000400037212 */ /* 0x040fe200078e3cff */
[----:B------:R-:W-:-:S03]  /*16890*/  IMAD.IADD R0, R0, 0x1, R5 ;  /* 0x0000000100007824 */ /* 0x000fc600078e0205 */
[----:B------:R-:W-:-:S07]  /*168a0*/  ISETP.GE.AND P2, PT, R3, RZ, PT ;  /* 0x000000ff0300720c */ /* 0x000fce0003f46270 */
[----:B------:R-:W-:-:S06]  /*168b0*/  @P0 VIADD R2, R2, 0x1 ;  /* 0x0000000102020836 */ /* 0x000fcc0000000000 */
[----:B------:R-:W-:Y:S01]  /*168c0*/  @!P2 IMAD.MOV R2, RZ, RZ, -R2 ;  /* 0x000000ffff02a224 */ /* 0x000fe200078e0a02 */
[----:B------:R-:W-:Y:S01]  /*168d0*/  @!P1 LOP3.LUT R2, RZ, R4, RZ, 0x33, !PT ;  /* 0x00000004ff029212 */ /* 0x000fe200078e33ff */
[----:B------:R-:W-:-:S04]  /*168e0*/  IMAD.MOV R4, RZ, RZ, -R4 ;  /* 0x000000ffff047224 */ /* 0x000fc800078e0a04 */
[----:B------:R-:W-:Y:S01]  /*168f0*/  IMAD R18, R2, R4, R0 ;  /* 0x0000000402127224 */ /* 0x000fe200078e0200 */
[----:B------:R-:W-:-:S05]  /*16900*/  LOP3.LUT R2, RZ, R2, RZ, 0x33, !PT ;  /* 0x00000002ff027212 */ /* 0x000fca00078e33ff */
[----:B------:R-:W-:Y:S01]  /*16910*/  IMAD.IADD R17, R17, 0x1, R2 ;  /* 0x0000000111117824 */ /* 0x000fe200078e0202 */
[----:B------:R-:W-:Y:S06]  /*16920*/  BRA `(.L_x_1653) ;  /* 0x00000000001c7947 */ /* 0x000fec0003800000 */
.L_x_1645:
[----:B------:R-:W-:Y:S01]  /*16930*/  UMOV UR4, URZ ;  /* 0x0000003f00047c82 */ /* 0x000fe20008000000 */
[----:B------:R-:W-:Y:S01]  /*16940*/  UMOV UR5, URZ ;  /* 0x0000003f00057c82 */ /* 0x000fe20008000000 */
[----:B------:R-:W-:Y:S01]  /*16950*/  ULDC UR6, c[0x0][0xc3c] ;  /* 0x00030f0000067ab9 */ /* 0x000fe20000000800 */
[----:B------:R-:W-:Y:S02]  /*16960*/  IMAD.MOV.U32 R16, RZ, RZ, R0 ;  /* 0x000000ffff107224 */ /* 0x000fe400078e0000 */
[----:B------:R-:W-:Y:S02]  /*16970*/  IMAD.U32 R17, RZ, RZ, UR4 ;  /* 0x00000004ff117e24 */ /* 0x000fe4000f8e00ff */
[----:B------:R-:W-:Y:S02]  /*16980*/  IMAD.U32 R18, RZ, RZ, UR5 ;  /* 0x00000005ff127e24 */ /* 0x000fe4000f8e00ff */
[----:B------:R-:W-:-:S07]  /*16990*/  IMAD.U32 R19, RZ, RZ, UR6 ;  /* 0x00000006ff137e24 */ /* 0x000fce000f8e00ff */
.L_x_1653:
[----:B------:R3:W4:Y:S01]  /*169a0*/  LDL R3, [R1] ;  /* 0x0000000001037983 */ /* 0x0007220000100800 */
        /* <DEDUP_REMOVED lines=9> */
[----:B------:R3:W-:Y:S01]  /*16a40*/  @!P0 STL [R1], R3 ;  /* 0x0000000301008387 */ /* 0x0007e20000100800 */
[----:B------:R-:W-:Y:S06]  /*16a50*/  BAR.ARV 0x5, 0x180 ;  /* 0x0146000000007b1d */ /* 0x000fec0000002000 */
.L_x_1642:
[----:B------:R-:W-:Y:S02]  /*16a60*/  ULDC UR4, c[0x0][0xc3c] ;  /* 0x00030f0000047ab9 */ /* 0x000fe40000000800 */
[----:B---3--:R-:W-:-:S13]  /*16a70*/  ISETP.GE.AND P0, PT, R19, UR4, PT ;  /* 0x0000000413007c0c */ /* 0x008fda000bf06270 */
[----:B------:R-:W-:Y:S05]  /*16a80*/  @!P0 BRA `(.L_x_1654) ;  /* 0xffffff9c00148947 */ /* 0x000fea000383ffff */
[----:B------:R-:W-:Y:S05]  /*16a90*/  BSYNC B8 ;  /* 0x0000000000087941 */ /* 0x000fea0003800000 */
.L_x_1533:
[----:B----4-:R-:W3:Y:S01]  /*16aa0*/  LDL.LU R0, [R1+0x38] ;  /* 0x0000380001007983 */ /* 0x010ee20000300800 */
[----:B------:R-:W-:Y:S01]  /*16ab0*/  BSSY B0, `(.L_x_1655) ;  /* 0x000000b000007945 */ /* 0x000fe20003800000 */
[----:B------:R-:W4:Y:S01]  /*16ac0*/  S2R R5, SR_CgaCtaId ;  /* 0x0000000000057919 */ /* 0x000f220000008800 */
[----:B---3--:R-:W-:-:S05]  /*16ad0*/  VIADD R0, R0, 0x1 ;  /* 0x0000000100007836 */ /* 0x008fca0000000000 */
[----:B0-----:R-:W-:-:S04]  /*16ae0*/  LEA.HI R2, R0, R0, RZ, 0x1 ;  /* 0x0000000000027211 */ /* 0x001fc800078f08ff */
[----:B------:R-:W-:-:S05]  /*16af0*/  LOP3.LUT R3, R2, 0xfffffffe, RZ, 0xc0, !PT ;  /* 0xfffffffe02037812 */ /* 0x000fca00078ec0ff */
[----:B------:R-:W-:Y:S01]  /*16b00*/  IMAD.IADD R3, R0, 0x1, -R3 ;  /* 0x0000000100037824 */ /* 0x000fe200078e0a03 */
[----:B------:R-:W-:-:S04]  /*16b10*/  MOV R0, 0x400 ;  /* 0x0000040000007802 */ /* 0x000fc80000000f00 */
[----:B----4-:R-:W-:Y:S02]  /*16b20*/  LEA R0, R5, R0, 0x18 ;  /* 0x0000000005007211 */ /* 0x010fe400078ec0ff */
[----:B------:R-:W-:-:S04]  /*16b30*/  SHF.L.U32 R3, R3, 0x1f, RZ ;  /* 0x0000001f03037819 */ /* 0x000fc800000006ff */
[----:B------:R-:W0:Y:S02]  /*16b40*/  SYNCS.PHASECHK.TRANS64.TRYWAIT P0, [R0+URZ+0x30820], R3 ;  /* 0x03082003000075a7 */ /* 0x000e24000800017f */
[----:B0-----:R-:W-:Y:S05]  /*16b50*/  @!P0 BRA `(.L_x_1656) ;  /* 0x0000002000508947 */ /* 0x001fea0003800000 */
.L_x_1725:
[----:B------:R-:W-:Y:S05]  /*16b60*/  BSYNC B0 ;  /* 0x0000000000007941 */ /* 0x000fea0003800000 */
.L_x_1655:
[----:B------:R-:W-:-:S03]  /*16b70*/  UMOV UR4, 0xffffffff ;  /* 0xffffffff00047882 */ /* 0x000fc60000000000 */
[----:B------:R-:W-:Y:S05]  /*16b80*/  BRA.DIV UR4, `(.L_x_1657) ;  /* 0x0000002204587947 */ /* 0x000fea000b800000 */
[----:B------:R-:W3:Y:S02]  /*16b90*/  S2R R2, SR_TID.X ;  /* 0x0000000000027919 */ /* 0x000ee40000002100 */
[----:B---3--:R-:W-:-:S04]  /*16ba0*/  SHF.R.U32.HI R2, RZ, 0x5, R2 ;  /* 0x00000005ff027819 */ /* 0x008fc80000011602 */
[----:B------:R-:W-:-:S05]  /*16bb0*/  LOP3.LUT R2, R2, 0x3, RZ, 0xc0, !PT ;  /* 0x0000000302027812 */ /* 0x000fca00078ec0ff */
[----:B------:R3:W4:Y:S02]  /*16bc0*/  SHFL.IDX PT, R14, R2, RZ, 0x1f ;  /* 0x00001fff020e7589 */ /* 0x00072400000e0000 */
.L_x_1728:
[----:B----4-:R-:W-:Y:S01]  /*16bd0*/  ISETP.NE.AND P0, PT, R14, RZ, PT ;  /* 0x000000ff0e00720c */ /* 0x010fe20003f05270 */
[----:B------:R-:W-:-:S12]  /*16be0*/  BSSY B0, `(.L_x_1658) ;  /* 0x0000029000007945 */ /* 0x000fd80003800000 */
[----:B------:R-:W-:Y:S05]  /*16bf0*/  @P0 BRA `(.L_x_1659) ;  /* 0x00000000009c0947 */ /* 0x000fea0003800000 */
[----:B------:R-:W-:-:S03]  /*16c00*/  UMOV UR4, 0xffffffff ;  /* 0xffffffff00047882 */ /* 0x000fc60000000000 */
[----:B------:R-:W-:Y:S05]  /*16c10*/  BRA.DIV UR4, `(.L_x_1660) ;  /* 0x0000002204687947 */ /* 0x000fea000b800000 */
[----:B------:R-:W-:-:S13]  /*16c20*/  ELECT P6, URZ, PT ;  /* 0x00000000003f782f */ /* 0x000fda00038c0000 */
.L_x_1731:
        /* <DEDUP_REMOVED lines=8> */
.L_x_1661:
[----:B0-----:R-:W3:Y:S04]  /*16cb0*/  LDL R3, [R1+0x4] ;  /* 0x0000040001037983 */ /* 0x001ee80000100800 */
[----:B--2---:R-:W2:Y:S01]  /*16cc0*/  LDL.LU R7, [R1+0x10] ;  /* 0x0000100001077983 */ /* 0x004ea20000300800 */
[----:B------:R-:W-:-:S04]  /*16cd0*/  VIADD R2, R0, 0x30840 ;  /* 0x0003084000027836 */ /* 0x000fc80000000000 */
[C---:B---3--:R-:W-:Y:S02]  /*16ce0*/  IMAD R6, R3.reuse, 0x8, R2 ;  /* 0x0000000803067824 */ /* 0x048fe400078e0202 */
[----:B------:R-:W-:Y:S01]  /*16cf0*/  VIADD R3, R3, 0x1 ;  /* 0x0000000103037836 */ /* 0x000fe20000000000 */
[----:B--2---:R-:W-:-:S04]  /*16d00*/  SHF.L.U32 R5, R7, 0x1f, RZ ;  /* 0x0000001f07057819 */ /* 0x004fc800000006ff */
        /* <DEDUP_REMOVED lines=8> */
.L_x_1732:
[----:B------:R-:W2:Y:S02]  /*16d90*/  SYNCS.PHASECHK.TRANS64.TRYWAIT P0, [R7+URZ], R2 ;  /* 0x00000002070075a7 */ /* 0x000ea4000800017f */
[----:B--2---:R-:W-:Y:S05]  /*16da0*/  @!P0 BRA `(.L_x_1663) ;  /* 0x0000002000388947 */ /* 0x004fea0003800000 */
.L_x_1733:
[----:B------:R-:W-:Y:S05]  /*16db0*/  @!P2 BRA `(.L_x_1664) ;  /* 0x000000000004a947 */ /* 0x000fea0003800000 */
[----:B------:R-:W-:Y:S01]  /*16dc0*/  BPT.TRAP 0x1 ;  /* 0x000000040000795c */ /* 0x000fe20000300000 */
.L_x_1664:
[----:B------:R-:W3:Y:S01]  /*16dd0*/  LDL.LU R4, [R1+0x4] ;  /* 0x0000040001047983 */ /* 0x000ee20000300800 */
[----:B------:R-:W-:-:S04]  /*16de0*/  VIADD R0, R0, 0x30860 ;  /* 0x0003086000007836 */ /* 0x000fc80000000000 */
[----:B---3--:R-:W-:-:S04]  /*16df0*/  IMAD R4, R4, 0x8, R0 ;  /* 0x0000000804047824 */ /* 0x008fc800078e0200 */
[----:B------:R-:W3:Y:S02]  /*16e00*/  SYNCS.PHASECHK.TRANS64.TRYWAIT P0, [R4+URZ], R5 ;  /* 0x00000005040075a7 */ /* 0x000ee4000800017f */
[----:B---3--:R-:W-:Y:S05]  /*16e10*/  @!P0 BRA `(.L_x_1665) ;  /* 0x0000002000308947 */ /* 0x008fea0003800000 */
.L_x_1734:
[----:B------:R-:W-:-:S07]  /*16e20*/  IMAD R3, R3, 0x8, R0 ;  /* 0x0000000803037824 */ /* 0x000fce00078e0200 */
.L_x_1666:
[----:B----4-:R4:W0:Y:S02]  /*16e30*/  SYNCS.PHASECHK.TRANS64.TRYWAIT P0, [R3+URZ], R2 ;  /* 0x00000002030075a7 */ /* 0x010824000800017f */
[----:B0-----:R-:W-:Y:S05]  /*16e40*/  @!P0 NANOSLEEP.SYNCS 0x989680 ;  /* 0x009896800000895d */ /* 0x001fea0003900000 */
[----:B------:R-:W0:Y:S02]  /*16e50*/  @!P0 SYNCS.PHASECHK.TRANS64 P0, [R3+URZ], R2 ;  /* 0x00000002030085a7 */ /* 0x000e24000800007f */
[----:B0-----:R-:W-:Y:S05]  /*16e60*/  @!P0 BRA `(.L_x_1666) ;  /* 0xfffffffc00f08947 */ /* 0x001fea000383ffff */
.L_x_1659:
[----:B------:R-:W-:Y:S05]  /*16e70*/  BSYNC B0 ;  /* 0x0000000000007941 */ /* 0x000fea0003800000 */
.L_x_1658:
[----:B------:R-:W-:Y:S05]  /*16e80*/  EXIT ;  /* 0x000000000000794d */ /* 0x000fea0003800000 */
.L_x_1435:
[----:B0-----:R-:W-:-:S04]  /*16e90*/  IMAD.U32 R3, RZ, RZ, UR37 ;  /* 0x00000025ff037e24 */ /* 0x001fc8000f8e00ff */
[----:B------:R0:W1:Y:S03]  /*16ea0*/  SYNCS.PHASECHK.TRANS64.TRYWAIT P1, [R3+URZ+0x30800], R0 ;  /* 0x03080000030075a7 */ /* 0x000066000802017f */
[----:B-1----:R-:W-:Y:S05]  /*16eb0*/  @!P1 NANOSLEEP.SYNCS 0x989680 ;  /* 0x009896800000995d */ /* 0x002fea0003900000 */
[----:B------:R-:W1:Y:S02]  /*16ec0*/  @!P1 SYNCS.PHASECHK.TRANS64 P1, [R3+URZ+0x30800], R0 ;  /* 0x03080000030095a7 */ /* 0x000e64000802007f */
[----:B-1----:R-:W-:Y:S05]  /*16ed0*/  @!P1 BRA `(.L_x_1435) ;  /* 0xfffffffc00ec9947 */ /* 0x002fea000383ffff */
[----:B------:R-:W-:Y:S05]  /*16ee0*/  BRA `(.L_x_1667) ;  /* 0xfffffeac00f07947 */ /* 0x000fea000383ffff */
.L_x_1439:
[----:B-1----:R1:W2:Y:S02]  /*16ef0*/  SYNCS.PHASECHK.TRANS64.TRYWAIT P2, [R5+URZ+0x30830], R0 ;  /* 0x03083000050075a7 */ /* 0x0022a4000804017f */
[----:B--2---:R-:W-:Y:S05]  /*16f00*/  @!P2 NANOSLEEP.SYNCS 0x989680 ;  /* 0x009896800000a95d */ /* 0x004fea0003900000 */
[----:B------:R-:W2:Y:S02]  /*16f10*/  @!P2 SYNCS.PHASECHK.TRANS64 P2, [R5+URZ+0x30830], R0 ;  /* 0x030830000500a5a7 */ /* 0x000ea4000804007f */
[----:B--2---:R-:W-:Y:S05]  /*16f20*/  @!P2 BRA `(.L_x_1439) ;  /* 0xfffffffc00f0a947 */ /* 0x004fea000383ffff */
[----:B------:R-:W-:Y:S05]  /*16f30*/  BRA `(.L_x_1438) ;  /* 0xfffffeb000147947 */ /* 0x000fea000383ffff */
.L_x_1455:
[----:B-1----:R-:W-:-:S04]  /*16f40*/  IMAD.U32 R152, RZ, RZ, UR6 ;  /* 0x00000006ff987e24 */ /* 0x002fc8000f8e00ff */
[----:B------:R1:W2:Y:S03]  /*16f50*/  SYNCS.PHASECHK.TRANS64.TRYWAIT P2, [R152+URZ+0x30830], R21 ;  /* 0x03083015980075a7 */ /* 0x0002a6000804017f */
[----:B--2---:R-:W-:Y:S05]  /*16f60*/  @!P2 NANOSLEEP.SYNCS 0x989680 ;  /* 0x009896800000a95d */ /* 0x004fea0003900000 */
[----:B------:R-:W2:Y:S02]  /*16f70*/  @!P2 SYNCS.PHASECHK.TRANS64 P2, [R152+URZ+0x30830], R21 ;  /* 0x030830159800a5a7 */ /* 0x000ea4000804007f */
[----:B--2---:R-:W-:Y:S05]  /*16f80*/  @!P2 BRA `(.L_x_1455) ;  /* 0xfffffffc00eca947 */ /* 0x004fea000383ffff */
[----:B------:R-:W-:Y:S05]  /*16f90*/  BRA `(.L_x_1454) ;  /* 0xfffffed400e87947 */ /* 0x000fea000383ffff */
.L_x_1459:
[----:B0-----:R-:W-:-:S04]  /*16fa0*/  IMAD.U32 R21, RZ, RZ, UR10 ;  /* 0x0000000aff157e24 */ /* 0x001fc8000f8e00ff */
[----:B------:R0:W2:Y:S03]  /*16fb0*/  SYNCS.PHASECHK.TRANS64.TRYWAIT P2, [R21+URZ+0x30850], R0 ;  /* 0x03085000150075a7 */ /* 0x0000a6000804017f */
[----:B--2---:R-:W-:Y:S05]  /*16fc0*/  @!P2 NANOSLEEP.SYNCS 0x989680 ;  /* 0x009896800000a95d */ /* 0x004fea0003900000 */
[----:B------:R-:W2:Y:S02]  /*16fd0*/  @!P2 SYNCS.PHASECHK.TRANS64 P2, [R21+URZ+0x30850], R0 ;  /* 0x030850001500a5a7 */ /* 0x000ea4000804007f */
[----:B--2---:R-:W-:Y:S05]  /*16fe0*/  @!P2 BRA `(.L_x_1459) ;  /* 0xfffffffc00eca947 */ /* 0x004fea000383ffff */
[----:B------:R-:W-:Y:S05]  /*16ff0*/  BRA `(.L_x_1458) ;  /* 0xfffffee400747947 */ /* 0x000fea000383ffff */
.L_x_1476:
[----:B-1----:R-:W-:-:S04]  /*17000*/  IMAD.U32 R4, RZ, RZ, UR5 ;  /* 0x00000005ff047e24 */ /* 0x002fc8000f8e00ff */
[----:B------:R1:W2:Y:S03]  /*17010*/  SYNCS.PHASECHK.TRANS64.TRYWAIT P2, [R4+URZ+0x30830], R3 ;  /* 0x03083003040075a7 */ /* 0x0002a6000804017f */
[----:B--2---:R-:W-:Y:S05]  /*17020*/  @!P2 NANOSLEEP.SYNCS 0x989680 ;  /* 0x009896800000a95d */ /* 0x004fea0003900000 */
[----:B------:R-:W2:Y:S02]  /*17030*/  @!P2 SYNCS.PHASECHK.TRANS64 P2, [R4+URZ+0x30830], R3 ;  /* 0x030830030400a5a7 */ /* 0x000ea4000804007f */
[----:B--2---:R-:W-:Y:S05]  /*17040*/  @!P2 BRA `(.L_x_1476) ;  /* 0xfffffffc00eca947 */ /* 0x004fea000383ffff */
[----:B------:R-:W-:Y:S05]  /*17050*/  BRA `(.L_x_1475) ;  /* 0xffffff0000587947 */ /* 0x000fea000383ffff */
.L_x_1480:
[----:B01----:R-:W-:-:S04]  /*17060*/  IMAD.U32 R3, RZ, RZ, UR14 ;  /* 0x0000000eff037e24 */ /* 0x003fc8000f8e00ff */
[----:B------:R0:W1:Y:S03]  /*17070*/  SYNCS.PHASECHK.TRANS64.TRYWAIT P2, [R3+URZ+0x30850], R0 ;  /* 0x03085000030075a7 */ /* 0x000066000804017f */
[----:B-1----:R-:W-:Y:S05]  /*17080*/  @!P2 NANOSLEEP.SYNCS 0x989680 ;  /* 0x009896800000a95d */ /* 0x002fea0003900000 */
[----:B------:R-:W1:Y:S02]  /*17090*/  @!P2 SYNCS.PHASECHK.TRANS64 P2, [R3+URZ+0x30850], R0 ;  /* 0x030850000300a5a7 */ /* 0x000e64000804007f */
[----:B-1----:R-:W-:Y:S05]  /*170a0*/  @!P2 BRA `(.L_x_1480) ;  /* 0xfffffffc00eca947 */ /* 0x002fea000383ffff */
[----:B------:R-:W-:Y:S05]  /*170b0*/  BRA `(.L_x_1479) ;  /* 0xffffff0c00e47947 */ /* 0x000fea000383ffff */
.L_x_1486:
[----:B-1----:R-:W-:-:S04]  /*170c0*/  IMAD.U32 R4, RZ, RZ, UR5 ;  /* 0x00000005ff047e24 */ /* 0x002fc8000f8e00ff */
[----:B------:R1:W2:Y:S03]  /*170d0*/  SYNCS.PHASECHK.TRANS64.TRYWAIT P2, [R4+URZ+0x30830], R3 ;  /* 0x03083003040075a7 */ /* 0x0002a6000804017f */
[----:B--2---:R-:W-:Y:S05]  /*170e0*/  @!P2 NANOSLEEP.SYNCS 0x989680 ;  /* 0x009896800000a95d */ /* 0x004fea0003900000 */
[----:B------:R-:W2:Y:S02]  /*170f0*/  @!P2 SYNCS.PHASECHK.TRANS64 P2, [R4+URZ+0x30830], R3 ;  /* 0x030830030400a5a7 */ /* 0x000ea4000804007f */
[----:B--2---:R-:W-:Y:S05]  /*17100*/  @!P2 BRA `(.L_x_1486) ;  /* 0xfffffffc00eca947 */ /* 0x004fea000383ffff */
[----:B------:R-:W-:Y:S05]  /*17110*/  BRA `(.L_x_1485) ;  /* 0xffffff1c00647947 */ /* 0x000fea000383ffff */
.L_x_1490:
[----:B01----:R-:W-:-:S04]  /*17120*/  IMAD.U32 R3, RZ, RZ, UR14 ;  /* 0x0000000eff037e24 */ /* 0x003fc8000f8e00ff */
[----:B------:R0:W1:Y:S03]  /*17130*/  SYNCS.PHASECHK.TRANS64.TRYWAIT P2, [R3+URZ+0x30850], R0 ;  /* 0x03085000030075a7 */ /* 0x000066000804017f */
[----:B-1----:R-:W-:Y:S05]  /*17140*/  @!P2 NANOSLEEP.SYNCS 0x989680 ;  /* 0x009896800000a95d */ /* 0x002fea0003900000 */
[----:B------:R-:W1:Y:S02]  /*17150*/  @!P2 SYNCS.PHASECHK.TRANS64 P2, [R3+URZ+0x30850], R0 ;  /* 0x030850000300a5a7 */ /* 0x000e64000804007f */
[----:B-1----:R-:W-:Y:S05]  /*17160*/  @!P2 BRA `(.L_x_1490) ;  /* 0xfffffffc00eca947 */ /* 0x002fea000383ffff */
[----:B------:R-:W-:Y:S05]  /*17170*/  BRA `(.L_x_1489) ;  /* 0xffffff2800f07947 */ /* 0x000fea000383ffff */
.L_x_1503:
[----:B-1----:R-:W-:-:S04]  /*17180*/  IMAD.U32 R7, RZ, RZ, UR7 ;  /* 0x00000007ff077e24 */ /* 0x002fc8000f8e00ff */
[----:B------:R1:W2:Y:S03]  /*17190*/  SYNCS.PHASECHK.TRANS64.TRYWAIT P0, [R7+URZ+0x30850], R0 ;  /* 0x03085000070075a7 */ /* 0x0002a6000800017f */
[----:B--2---:R-:W-:Y:S05]  /*171a0*/  @!P0 NANOSLEEP.SYNCS 0x989680 ;  /* 0x009896800000895d */ /* 0x004fea0003900000 */
[----:B------:R-:W2:Y:S02]  /*171b0*/  @!P0 SYNCS.PHASECHK.TRANS64 P0, [R7+URZ+0x30850], R0 ;  /* 0x03085000070085a7 */ /* 0x000ea4000800007f */
[----:B--2---:R-:W-:Y:S05]  /*171c0*/  @!P0 BRA `(.L_x_1503) ;  /* 0xfffffffc00ec8947 */ /* 0x004fea000383ffff */
[----:B------:R-:W-:Y:S05]  /*171d0*/  BRA `(.L_x_1502) ;  /* 0xffffff4800f47947 */ /* 0x000fea000383ffff */
.L_x_1553:
        /* <DEDUP_REMOVED lines=11> */
.L_x_1669:
[----:B------:R-:W-:Y:S05]  /*17290*/  BSYNC B0 ;  /* 0x0000000000007941 */ /* 0x000fea0003800000 */
.L_x_1668:
[----:B------:R-:W-:Y:S05]  /*172a0*/  BRA `(.L_x_1670) ;  /* 0xffffffa000d47947 */ /* 0x000fea000383ffff */
.L_x_1555:
[----:B------:R-:W-:Y:S01]  /*172b0*/  BSSY B0, `(.L_x_1671) ;  /* 0x0000006000007945 */ /* 0x000fe20003800000 */
[----:B------:R-:W-:-:S07]  /*172c0*/  IMAD.MOV.U32 R15, RZ, RZ, -0x1 ;  /* 0xffffffffff0f7424 */ /* 0x000fce00078e00ff */
[----:B012-4-:R-:W-:Y:S05]  /*172d0*/  WARPSYNC.COLLECTIVE R15, `(.L_x_1672) ;  /* 0x000000000f0c7348 */ /* 0x017fea0003c00000 */
[----:B------:R-:W-:Y:S02]  /*172e0*/  ELECT P6, UR62, PT ;  /* 0x00000000003e782f */ /* 0x000fe400038c0000 */
[----:B------:R-:W-:Y:S01]  /*172f0*/  MOV R14, UR62 ;  /* 0x0000003e000e7c02 */ /* 0x000fe20008000f00 */
[----:B012-4-:R-:W-:Y:S10]  /*17300*/  ENDCOLLECTIVE ;  /* 0x000000000000791b */ /* 0x017ff40003800000 */
.L_x_1672:
[----:B------:R-:W-:Y:S05]  /*17310*/  BSYNC B0 ;  /* 0x0000000000007941 */ /* 0x000fea0003800000 */
.L_x_1671:
[----:B------:R-:W-:Y:S05]  /*17320*/  BRA `(.L_x_1673) ;  /* 0xffffffa000e07947 */ /* 0x000fea000383ffff */
.L_x_1557:
[----:B0-----:R0:W2:Y:S02]  /*17330*/  SYNCS.PHASECHK.TRANS64.TRYWAIT P0, [R0+URZ+0x30840], R2 ;  /* 0x03084002000075a7 */ /* 0x0010a4000800017f */
[----:B--2---:R-:W-:Y:S05]  /*17340*/  @!P0 NANOSLEEP.SYNCS 0x989680 ;  /* 0x009896800000895d */ /* 0x004fea0003900000 */
[----:B------:R-:W2:Y:S02]  /*17350*/  @!P0 SYNCS.PHASECHK.TRANS64 P0, [R0+URZ+0x30840], R2 ;  /* 0x03084002000085a7 */ /* 0x000ea4000800007f */
[----:B--2---:R-:W-:Y:S05]  /*17360*/  @!P0 BRA `(.L_x_1557) ;  /* 0xfffffffc00f08947 */ /* 0x004fea000383ffff */
[----:B------:R-:W-:Y:S05]  /*17370*/  BRA `(.L_x_1674) ;  /* 0xffffffa4004c7947 */ /* 0x000fea000383ffff */
.L_x_1561:
[----:B------:R-:W2:Y:S01]  /*17380*/  LDL.LU R11, [R1+0x30] ;  /* 0x00003000010b7983 */ /* 0x000ea20000300800 */
[----:B------:R-:W-:Y:S01]  /*17390*/  IMAD.MOV.U32 R13, RZ, RZ, R3 ;  /* 0x000000ffff0d7224 */ /* 0x000fe200078e0003 */
[----:B------:R-:W-:Y:S01]  /*173a0*/  LOP3.LUT R5, R5, 0x7f, RZ, 0xc0, !PT ;  /* 0x0000007f05057812 */ /* 0x000fe200078ec0ff */
[----:B------:R-:W-:Y:S02]  /*173b0*/  IMAD.MOV.U32 R12, RZ, RZ, RZ ;  /* 0x000000ffff0c7224 */ /* 0x000fe400078e00ff */
[----:B------:R-:W-:Y:S01]  /*173c0*/  IMAD.MOV.U32 R15, RZ, RZ, -0x1 ;  /* 0xffffffffff0f7424 */ /* 0x000fe200078e00ff */
[----:B------:R-:W-:-:S05]  /*173d0*/  SHF.R.U32.HI R0, RZ, 0x3, R5 ;  /* 0x00000003ff007819 */ /* 0x000fca0000011605 */
[----:B------:R-:W-:-:S04]  /*173e0*/  IMAD.IADD R0, R0, 0x1, R9 ;  /* 0x0000000100007824 */ /* 0x000fc800078e0209 */
[C---:B------:R-:W-:Y:S02]  /*173f0*/  VIADD R5, R0.reuse, 0x10 ;  /* 0x0000001000057836 */ /* 0x040fe40000000000 */
[----:B------:R-:W-:Y:S02]  /*17400*/  VIADD R9, R0, 0x60 ;  /* 0x0000006000097836 */ /* 0x000fe40000000000 */
[----:B--2---:R-:W-:Y:S02]  /*17410*/  IMAD R2, R11, R7, RZ ;  /* 0x000000070b027224 */ /* 0x004fe400078e02ff */
[----:B------:R-:W-:-:S03]  /*17420*/  IMAD.MOV.U32 R11, RZ, RZ, 0x181f ;  /* 0x0000181fff0b7424 */ /* 0x000fc600078e00ff */
[----:B------:R-:W-:-:S13]  /*17430*/  ISETP.GE.AND P5, PT, R0, R2, PT ;  /* 0x000000020000720c */ /* 0x000fda0003fa6270 */
[----:B-----5:R-:W-:Y:S05]  /*17440*/  WARPSYNC.COLLECTIVE R15, `(.L_x_1675) ;  /* 0x000000000f087348 */ /* 0x020fea0003c00000 */
[----:B------:R0:W1:Y:S02]  /*17450*/  SHFL.IDX P6, R14, R13, R12, R11 ;  /* 0x0000000c0d0e7389 */ /* 0x00006400000c000b */
[----:B01---5:R-:W-:Y:S01]  /*17460*/  ENDCOLLECTIVE ;  /* 0x000000000000791b */ /* 0x023fe20003800000 */
.L_x_1675:
[----:B------:R-:W-:Y:S02]  /*17470*/  IMAD.MOV.U32 R13, RZ, RZ, R4 ;  /* 0x000000ffff0d7224 */ /* 0x000fe400078e0004 */
[----:B------:R-:W-:-:S07]  /*17480*/  IMAD.MOV.U32 R6, RZ, RZ, R14 ;  /* 0x000000ffff067224 */ /* 0x000fce00078e000e */
[----:B------:R-:W-:Y:S05]  /*17490*/  WARPSYNC.COLLECTIVE R15, `(.L_x_1676) ;  /* 0x000000000f087348 */ /* 0x000fea0003c00000 */
[----:B------:R0:W1:Y:S02]  /*174a0*/  SHFL.IDX P6, R14, R13, R12, R11 ;  /* 0x0000000c0d0e7389 */ /* 0x00006400000c000b */
[----:B01----:R-:W-:Y:S01]  /*174b0*/  ENDCOLLECTIVE ;  /* 0x000000000000791b */ /* 0x003fe20003800000 */
.L_x_1676:
        /* <DEDUP_REMOVED lines=21> */
.L_x_1677:
[----:B------:R-:W-:Y:S02]  /*17610*/  IMAD.MOV.U32 R13, RZ, RZ, R4 ;  /* 0x000000ffff0d7224 */ /* 0x000fe400078e0004 */
[----:B------:R-:W-:-:S07]  /*17620*/  IMAD.MOV.U32 R6, RZ, RZ, R14 ;  /* 0x000000ffff067224 */ /* 0x000fce00078e000e */
[----:B------:R-:W-:Y:S05]  /*17630*/  WARPSYNC.COLLECTIVE R15, `(.L_x_1678) ;  /* 0x000000000f087348 */ /* 0x000fea0003c00000 */
[----:B------:R0:W1:Y:S02]  /*17640*/  SHFL.IDX P6, R14, R13, R12, R11 ;  /* 0x0000000c0d0e7389 */ /* 0x00006400000c000b */
[----:B01----:R-:W-:Y:S01]  /*17650*/  ENDCOLLECTIVE ;  /* 0x000000000000791b */ /* 0x003fe20003800000 */
.L_x_1678:
        /* <DEDUP_REMOVED lines=21> */
.L_x_1679:
[----:B------:R-:W-:Y:S02]  /*177b0*/  IMAD.MOV.U32 R13, RZ, RZ, R4 ;  /* 0x000000ffff0d7224 */ /* 0x000fe400078e0004 */
[----:B------:R-:W-:-:S07]  /*177c0*/  IMAD.MOV.U32 R6, RZ, RZ, R14 ;  /* 0x000000ffff067224 */ /* 0x000fce00078e000e */
[----:B------:R-:W-:Y:S05]  /*177d0*/  WARPSYNC.COLLECTIVE R15, `(.L_x_1680) ;  /* 0x000000000f087348 */ /* 0x000fea0003c00000 */
[----:B------:R0:W1:Y:S02]  /*177e0*/  SHFL.IDX P6, R14, R13, R12, R11 ;  /* 0x0000000c0d0e7389 */ /* 0x00006400000c000b */
[----:B01----:R-:W-:Y:S01]  /*177f0*/  ENDCOLLECTIVE ;  /* 0x000000000000791b */ /* 0x003fe20003800000 */
.L_x_1680:
        /* <DEDUP_REMOVED lines=21> */
.L_x_1681:
[----:B------:R-:W-:Y:S02]  /*17950*/  IMAD.MOV.U32 R13, RZ, RZ, R4 ;  /* 0x000000ffff0d7224 */ /* 0x000fe400078e0004 */
[----:B------:R-:W-:-:S07]  /*17960*/  IMAD.MOV.U32 R6, RZ, RZ, R14 ;  /* 0x000000ffff067224 */ /* 0x000fce00078e000e */
[----:B------:R-:W-:Y:S05]  /*17970*/  WARPSYNC.COLLECTIVE R15, `(.L_x_1682) ;  /* 0x000000000f087348 */ /* 0x000fea0003c00000 */
[----:B------:R0:W1:Y:S02]  /*17980*/  SHFL.IDX P6, R14, R13, R12, R11 ;  /* 0x0000000c0d0e7389 */ /* 0x00006400000c000b */
[----:B01----:R-:W-:Y:S01]  /*17990*/  ENDCOLLECTIVE ;  /* 0x000000000000791b */ /* 0x003fe20003800000 */
.L_x_1682:
        /* <DEDUP_REMOVED lines=21> */
.L_x_1683:
[----:B------:R-:W-:Y:S02]  /*17af0*/  IMAD.MOV.U32 R13, RZ, RZ, R4 ;  /* 0x000000ffff0d7224 */ /* 0x000fe400078e0004 */
[----:B------:R-:W-:-:S07]  /*17b00*/  IMAD.MOV.U32 R6, RZ, RZ, R14 ;  /* 0x000000ffff067224 */ /* 0x000fce00078e000e */
[----:B------:R-:W-:Y:S05]  /*17b10*/  WARPSYNC.COLLECTIVE R15, `(.L_x_1684) ;  /* 0x000000000f087348 */ /* 0x000fea0003c00000 */
[----:B------:R0:W1:Y:S02]  /*17b20*/  SHFL.IDX P6, R14, R13, R12, R11 ;  /* 0x0000000c0d0e7389 */ /* 0x00006400000c000b */
[----:B01----:R-:W-:Y:S01]  /*17b30*/  ENDCOLLECTIVE ;  /* 0x000000000000791b */ /* 0x003fe20003800000 */
.L_x_1684:
        /* <DEDUP_REMOVED lines=20> */
.L_x_1685:
[----:B------:R-:W-:Y:S02]  /*17c80*/  IMAD.MOV.U32 R13, RZ, RZ, R4 ;  /* 0x000000ffff0d7224 */ /* 0x000fe400078e0004 */
[----:B------:R-:W-:-:S07]  /*17c90*/  IMAD.MOV.U32 R6, RZ, RZ, R14 ;  /* 0x000000ffff067224 */ /* 0x000fce00078e000e */
[----:B------:R-:W-:Y:S05]  /*17ca0*/  WARPSYNC.COLLECTIVE R15, `(.L_x_1686) ;  /* 0x000000000f087348 */ /* 0x000fea0003c00000 */
[----:B------:R0:W1:Y:S02]  /*17cb0*/  SHFL.IDX P6, R14, R13, R12, R11 ;  /* 0x0000000c0d0e7389 */ /* 0x00006400000c000b */
[----:B01----:R-:W-:Y:S01]  /*17cc0*/  ENDCOLLECTIVE ;  /* 0x000000000000791b */ /* 0x003fe20003800000 */
.L_x_1686:
        /* <DEDUP_REMOVED lines=20> */
.L_x_1687:
[----:B------:R-:W-:Y:S02]  /*17e10*/  IMAD.MOV.U32 R13, RZ, RZ, R4 ;  /* 0x000000ffff0d7224 */ /* 0x000fe400078e0004 */
[----:B------:R-:W-:-:S07]  /*17e20*/  IMAD.MOV.U32 R5, RZ, RZ, R14 ;  /* 0x000000ffff057224 */ /* 0x000fce00078e000e */
[----:B------:R-:W-:Y:S05]  /*17e30*/  WARPSYNC.COLLECTIVE R15, `(.L_x_1688) ;  /* 0x000000000f087348 */ /* 0x000fea0003c00000 */
[----:B------:R0:W1:Y:S02]  /*17e40*/  SHFL.IDX P6, R14, R13, R12, R11 ;  /* 0x0000000c0d0e7389 */ /* 0x00006400000c000b */
[----:B01----:R-:W-:Y:S01]  /*17e50*/  ENDCOLLECTIVE ;  /* 0x000000000000791b */ /* 0x003fe20003800000 */
.L_x_1688:
        /* <DEDUP_REMOVED lines=19> */
.L_x_1689:
[----:B------:R-:W-:Y:S02]  /*17f90*/  IMAD.MOV.U32 R13, RZ, RZ, R4 ;  /* 0x000000ffff0d7224 */ /* 0x000fe400078e0004 */
[----:B------:R-:W-:-:S07]  /*17fa0*/  IMAD.MOV.U32 R5, RZ, RZ, R14 ;  /* 0x000000ffff057224 */ /* 0x000fce00078e000e */
[----:B------:R-:W-:Y:S05]  /*17fb0*/  WARPSYNC.COLLECTIVE R15, `(.L_x_1690) ;  /* 0x000000000f087348 */ /* 0x000fea0003c00000 */
[----:B------:R0:W1:Y:S02]  /*17fc0*/  SHFL.IDX P6, R14, R13, R12, R11 ;  /* 0x0000000c0d0e7389 */ /* 0x00006400000c000b */
[----:B01----:R-:W-:Y:S01]  /*17fd0*/  ENDCOLLECTIVE ;  /* 0x000000000000791b */ /* 0x003fe20003800000 */
.L_x_1690:
[----:B------:R-:W-:Y:S01]  /*17fe0*/  IMAD.MOV.U32 R3, RZ, RZ, R14 ;  /* 0x000000ffff037224 */ /* 0x000fe200078e000e */
[----:B------:R-:W-:Y:S06]  /*17ff0*/  BRA `(.L_x_1691) ;  /* 0xffffffa800287947 */ /* 0x000fec000383ffff */
.L_x_1566:
[----:B0-----:R-:W2:Y:S02]  /*18000*/  LDL R2, [R1] ;  /* 0x0000000001027983 */ /* 0x001ea40000100800 */
[----:B--2---:R0:W1:Y:S02]  /*18010*/  SYNCS.PHASECHK.TRANS64.TRYWAIT P0, [R2+URZ+0x30820], R0 ;  /* 0x03082000020075a7 */ /* 0x004064000800017f */
[----:B-1----:R-:W-:Y:S05]  /*18020*/  @!P0 NANOSLEEP.SYNCS 0x989680 ;  /* 0x009896800000895d */ /* 0x002fea0003900000 */
[----:B------:R-:W1:Y:S02]  /*18030*/  @!P0 SYNCS.PHASECHK.TRANS64 P0, [R2+URZ+0x30820], R0 ;  /* 0x03082000020085a7 */ /* 0x000e64000800007f */
[----:B-1----:R-:W-:Y:S05]  /*18040*/  @!P0 BRA `(.L_x_1566) ;  /* 0xfffffffc00ec8947 */ /* 0x002fea000383ffff */
[----:B------:R-:W-:Y:S05]  /*18050*/  BRA `(.L_x_1692) ;  /* 0xffffffa800a87947 */ /* 0x000fea000383ffff */
.L_x_1575:
[----:B-1----:R1:W2:Y:S02]  /*18060*/  SYNCS.PHASECHK.TRANS64.TRYWAIT P0, [R3+URZ+0x30840], R2 ;  /* 0x03084002030075a7 */ /* 0x0022a4000800017f */
[----:B--2---:R-:W-:Y:S05]  /*18070*/  @!P0 NANOSLEEP.SYNCS 0x989680 ;  /* 0x009896800000895d */ /* 0x004fea0003900000 */
[----:B------:R-:W2:Y:S02]  /*18080*/  @!P0 SYNCS.PHASECHK.TRANS64 P0, [R3+URZ+0x30840], R2 ;  /* 0x03084002030085a7 */ /* 0x000ea4000800007f */
[----:B--2---:R-:W-:Y:S05]  /*18090*/  @!P0 BRA `(.L_x_1575) ;  /* 0xfffffffc00f08947 */ /* 0x004fea000383ffff */
[----:B------:R-:W-:Y:S05]  /*180a0*/  BRA `(.L_x_1693) ;  /* 0xffffffac00787947 */ /* 0x000fea000383ffff */
.L_x_1583:
[----:B0-----:R0:W1:Y:S02]  /*180b0*/  SYNCS.PHASECHK.TRANS64.TRYWAIT P0, [R3+URZ+0x60], R2 ;  /* 0x00006002030075a7 */ /* 0x001064000800017f */
[----:B-1----:R-:W-:Y:S05]  /*180c0*/  @!P0 NANOSLEEP.SYNCS 0x989680 ;  /* 0x009896800000895d */ /* 0x002fea0003900000 */
[----:B------:R-:W1:Y:S02]  /*180d0*/  @!P0 SYNCS.PHASECHK.TRANS64 P0, [R3+URZ+0x60], R2 ;  /* 0x00006002030085a7 */ /* 0x000e64000800007f */
[----:B-1----:R-:W-:Y:S05]  /*180e0*/  @!P0 BRA `(.L_x_1583) ;  /* 0xfffffffc00f08947 */ /* 0x002fea000383ffff */
[----:B------:R-:W-:Y:S05]  /*180f0*/  BRA `(.L_x_1694) ;  /* 0xffffffb000d47947 */ /* 0x000fea000383ffff */
.L_x_1594:
[----:B-1----:R1:W2:Y:S02]  /*18100*/  SYNCS.PHASECHK.TRANS64.TRYWAIT P0, [R3+URZ+0x30840], R2 ;  /* 0x03084002030075a7 */ /* 0x0022a4000800017f */
[----:B--2---:R-:W-:Y:S05]  /*18110*/  @!P0 NANOSLEEP.SYNCS 0x989680 ;  /* 0x009896800000895d */ /* 0x004fea0003900000 */
[----:B------:R-:W2:Y:S02]  /*18120*/  @!P0 SYNCS.PHASECHK.TRANS64 P0, [R3+URZ+0x30840], R2 ;  /* 0x03084002030085a7 */ /* 0x000ea4000800007f */
[----:B--2---:R-:W-:Y:S05]  /*18130*/  @!P0 BRA `(.L_x_1594) ;  /* 0xfffffffc00f08947 */ /* 0x004fea000383ffff */
[----:B------:R-:W-:Y:S05]  /*18140*/  BRA `(.L_x_1695) ;  /* 0xffffffb800fc7947 */ /* 0x000fea000383ffff */
.L_x_1602:
[----:B0-----:R0:W1:Y:S02]  /*18150*/  SYNCS.PHASECHK.TRANS64.TRYWAIT P0, [R2+URZ+0x60], R3 ;  /* 0x00006003020075a7 */ /* 0x001064000800017f */
[----:B-1----:R-:W-:Y:S05]  /*18160*/  @!P0 NANOSLEEP.SYNCS 0x989680 ;  /* 0x009896800000895d */ /* 0x002fea0003900000 */
[----:B------:R-:W1:Y:S02]  /*18170*/  @!P0 SYNCS.PHASECHK.TRANS64 P0, [R2+URZ+0x60], R3 ;  /* 0x00006003020085a7 */ /* 0x000e64000800007f */
[----:B-1----:R-:W-:Y:S05]  /*18180*/  @!P0 BRA `(.L_x_1602) ;  /* 0xfffffffc00f08947 */ /* 0x002fea000383ffff */
[----:B------:R-:W-:Y:S05]  /*18190*/  BRA `(.L_x_1696) ;  /* 0xffffffc000587947 */ /* 0x000fea000383ffff */
.L_x_1613:
[----:B---3--:R3:W4:Y:S02]  /*181a0*/  SYNCS.PHASECHK.TRANS64.TRYWAIT P0, [R2+URZ+0x30840], R3 ;  /* 0x03084003020075a7 */ /* 0x008724000800017f */
[----:B----4-:R-:W-:Y:S05]  /*181b0*/  @!P0 NANOSLEEP.SYNCS 0x989680 ;  /* 0x009896800000895d */ /* 0x010fea0003900000 */
[----:B------:R-:W4:Y:S02]  /*181c0*/  @!P0 SYNCS.PHASECHK.TRANS64 P0, [R2+URZ+0x30840], R3 ;  /* 0x03084003020085a7 */ /* 0x000f24000800007f */
[----:B----4-:R-:W-:Y:S05]  /*181d0*/  @!P0 BRA `(.L_x_1613) ;  /* 0xfffffffc00f08947 */ /* 0x010fea000383ffff */
[----:B------:R-:W-:Y:S05]  /*181e0*/  BRA `(.L_x_1697) ;  /* 0xffffffc800447947 */ /* 0x000fea000383ffff */
.L_x_1621:
[----:B0-----:R0:W1:Y:S02]  /*181f0*/  SYNCS.PHASECHK.TRANS64.TRYWAIT P0, [R2+URZ+0x60], R5 ;  /* 0x00006005020075a7 */ /* 0x001064000800017f */
[----:B-1----:R-:W-:Y:S05]  /*18200*/  @!P0 NANOSLEEP.SYNCS 0x989680 ;  /* 0x009896800000895d */ /* 0x002fea0003900000 */
[----:B------:R-:W1:Y:S02]  /*18210*/  @!P0 SYNCS.PHASECHK.TRANS64 P0, [R2+URZ+0x60], R5 ;  /* 0x00006005020085a7 */ /* 0x000e64000800007f */
[----:B-1----:R-:W-:Y:S05]  /*18220*/  @!P0 BRA `(.L_x_1621) ;  /* 0xfffffffc00f08947 */ /* 0x002fea000383ffff */
[----:B------:R-:W-:Y:S05]  /*18230*/  BRA `(.L_x_1698) ;  /* 0xffffffcc00a07947 */ /* 0x000fea000383ffff */
.L_x_1634:
[----:B---3--:R3:W4:Y:S02]  /*18240*/  SYNCS.PHASECHK.TRANS64.TRYWAIT P0, [R0+URZ+0x30860], R2 ;  /* 0x03086002000075a7 */ /* 0x008724000800017f */
[----:B----4-:R-:W-:Y:S05]  /*18250*/  @!P0 NANOSLEEP.SYNCS 0x989680 ;  /* 0x009896800000895d */ /* 0x010fea0003900000 */
[----:B------:R-:W4:Y:S02]  /*18260*/  @!P0 SYNCS.PHASECHK.TRANS64 P0, [R0+URZ+0x30860], R2 ;  /* 0x03086002000085a7 */ /* 0x000f24000800007f */
[----:B----4-:R-:W-:Y:S05]  /*18270*/  @!P0 BRA `(.L_x_1634) ;  /* 0xfffffffc00f08947 */ /* 0x010fea000383ffff */
[----:B------:R-:W-:Y:S05]  /*18280*/  BRA `(.L_x_1699) ;  /* 0xffffffd400707947 */ /* 0x000fea000383ffff */
.L_x_1643:
[----:B------:R-:W-:Y:S01]  /*18290*/  BSSY B0, `(.L_x_1700) ;  /* 0x0000008000007945 */ /* 0x000fe20003800000 */
[----:B------:R-:W-:Y:S02]  /*182a0*/  IMAD.MOV.U32 R13, RZ, RZ, R16 ;  /* 0x000000ffff0d7224 */ /* 0x000fe400078e0010 */
[----:B-1----:R-:W-:Y:S02]  /*182b0*/  IMAD.MOV.U32 R12, RZ, RZ, RZ ;  /* 0x000000ffff0c7224 */ /* 0x002fe400078e00ff */
[----:B------:R-:W-:Y:S02]  /*182c0*/  IMAD.MOV.U32 R11, RZ, RZ, 0x1f ;  /* 0x0000001fff0b7424 */ /* 0x000fe400078e00ff */
[----:B------:R-:W-:-:S07]  /*182d0*/  IMAD.MOV.U32 R15, RZ, RZ, -0x1 ;  /* 0xffffffffff0f7424 */ /* 0x000fce00078e00ff */
[----:B0-2---:R-:W-:Y:S05]  /*182e0*/  WARPSYNC.COLLECTIVE R15, `(.L_x_1701) ;  /* 0x000000000f087348 */ /* 0x005fea0003c00000 */
[----:B------:R1:W3:Y:S02]  /*182f0*/  SHFL.IDX P6, R14, R13, R12, R11 ;  /* 0x0000000c0d0e7389 */ /* 0x0002e400000c000b */
[----:B0123--:R-:W-:Y:S01]  /*18300*/  ENDCOLLECTIVE ;  /* 0x000000000000791b */ /* 0x00ffe20003800000 */
.L_x_1701:
[----:B------:R-:W-:Y:S05]  /*18310*/  BSYNC B0 ;  /* 0x0000000000007941 */ /* 0x000fea0003800000 */
.L_x_1700:
        /* <DEDUP_REMOVED lines=9> */
.L_x_1702:
        /* <DEDUP_REMOVED lines=19> */
.L_x_1703:
        /* <DEDUP_REMOVED lines=8> */
.L_x_1704:
        /* <DEDUP_REMOVED lines=8> */
.L_x_1705:
        /* <DEDUP_REMOVED lines=8> */
.L_x_1706:
        /* <DEDUP_REMOVED lines=8> */
.L_x_1707:
        /* <DEDUP_REMOVED lines=9> */
.L_x_1708:
[----:B------:R-:W-:Y:S01]  /*18770*/  IMAD.MOV.U32 R16, RZ, RZ, R14 ;  /* 0x000000ffff107224 */ /* 0x000fe200078e000e */
[----:B------:R-:W-:Y:S06]  /*18780*/  BRA `(.L_x_1709) ;  /* 0xffffffd800647947 */ /* 0x000fec000383ffff */
.L_x_1648:
[----:B------:R-:W-:Y:S01]  /*18790*/  BSSY B0, `(.L_x_1710) ;  /* 0x0000008000007945 */ /* 0x000fe20003800000 */
[----:B-----5:R-:W-:Y:S02]  /*187a0*/  IMAD.MOV.U32 R13, RZ, RZ, R2 ;  /* 0x000000ffff0d7224 */ /* 0x020fe400078e0002 */
[----:B-1----:R-:W-:Y:S02]  /*187b0*/  IMAD.MOV.U32 R12, RZ, RZ, 0x1 ;  /* 0x00000001ff0c7424 */ /* 0x002fe400078e00ff */
[----:B------:R-:W-:Y:S02]  /*187c0*/  IMAD.MOV.U32 R11, RZ, RZ, RZ ;  /* 0x000000ffff0b7224 */ /* 0x000fe400078e00ff */
[----:B------:R-:W-:-:S07]  /*187d0*/  IMAD.MOV.U32 R15, RZ, RZ, -0x1 ;  /* 0xffffffffff0f7424 */ /* 0x000fce00078e00ff */
[----:B0-23--:R-:W-:Y:S05]  /*187e0*/  WARPSYNC.COLLECTIVE R15, `(.L_x_1711) ;  /* 0x000000000f087348 */ /* 0x00dfea0003c00000 */
[----:B------:R1:W4:Y:S02]  /*187f0*/  SHFL.UP P6, R14, R13, R12, R11 ;  /* 0x0400000c0d0e7389 */ /* 0x00032400000c000b */
[----:B01234-:R-:W-:Y:S01]  /*18800*/  ENDCOLLECTIVE ;  /* 0x000000000000791b */ /* 0x01ffe20003800000 */
.L_x_1711:
[----:B------:R-:W-:Y:S05]  /*18810*/  BSYNC B0 ;  /* 0x0000000000007941 */ /* 0x000fea0003800000 */
.L_x_1710:
[----:B------:R-:W-:Y:S01]  /*18820*/  SEL R3, R14, RZ, P1 ;  /* 0x000000ff0e037207 */ /* 0x000fe20000800000 */
[----:B------:R-:W-:Y:S02]  /*18830*/  IMAD.MOV.U32 R12, RZ, RZ, 0x2 ;  /* 0x00000002ff0c7424 */ /* 0x000fe400078e00ff */
[----:B------:R-:W-:Y:S02]  /*18840*/  IMAD.MOV.U32 R11, RZ, RZ, RZ ;  /* 0x000000ffff0b7224 */ /* 0x000fe400078e00ff */
[----:B------:R-:W-:Y:S02]  /*18850*/  IMAD.IADD R3, R2, 0x1, R3 ;  /* 0x0000000102037824 */ /* 0x000fe400078e0203 */
[----:B------:R-:W-:Y:S02]  /*18860*/  IMAD.MOV.U32 R15, RZ, RZ, -0x1 ;  /* 0xffffffffff0f7424 */ /* 0x000fe400078e00ff */
[----:B------:R-:W-:-:S07]  /*18870*/  IMAD.MOV.U32 R13, RZ, RZ, R3 ;  /* 0x000000ffff0d7224 */ /* 0x000fce00078e0003 */
[----:B------:R-:W-:Y:S05]  /*18880*/  WARPSYNC.COLLECTIVE R15, `(.L_x_1712) ;  /* 0x000000000f087348 */ /* 0x000fea0003c00000 */
[----:B------:R0:W1:Y:S02]  /*18890*/  SHFL.UP P6, R14, R13, R12, R11 ;  /* 0x0400000c0d0e7389 */ /* 0x00006400000c000b */
[----:B01----:R-:W-:Y:S01]  /*188a0*/  ENDCOLLECTIVE ;  /* 0x000000000000791b */ /* 0x003fe20003800000 */
.L_x_1712:
        /* <DEDUP_REMOVED lines=8> */
.L_x_1713:
        /* <DEDUP_REMOVED lines=8> */
.L_x_1714:
        /* <DEDUP_REMOVED lines=8> */
.L_x_1715:
        /* <DEDUP_REMOVED lines=9> */
.L_x_1716:
[----:B------:R-:W-:Y:S01]  /*18ac0*/  IMAD.MOV.U32 R16, RZ, RZ, R14 ;  /* 0x000000ffff107224 */ /* 0x000fe200078e000e */
[----:B------:R-:W-:Y:S06]  /*18ad0*/  BRA `(.L_x_1717) ;  /* 0xffffffd800307947 */ /* 0x000fec000383ffff */
.L_x_1650:
[----:B------:R-:W-:Y:S01]  /*18ae0*/  BSSY B0, `(.L_x_1718) ;  /* 0x0000006000007945 */ /* 0x000fe20003800000 */
[----:B------:R-:W-:Y:S01]  /*18af0*/  PLOP3.LUT P6, PT, P6, PT, PT, 0x8, 0x0 ;  /* 0x000000000000781c */ /* 0x000fe200037ce170 */
[----:B------:R-:W-:-:S12]  /*18b00*/  IMAD.MOV.U32 R15, RZ, RZ, -0x1 ;  /* 0xffffffffff0f7424 */ /* 0x000fd800078e00ff */
[----:B0123--:R-:W-:Y:S05]  /*18b10*/  WARPSYNC.COLLECTIVE R15, `(.L_x_1719) ;  /* 0x000000000f087348 */ /* 0x00ffea0003c00000 */
[----:B------:R-:W-:Y:S01]  /*18b20*/  VOTE.ANY R14, PT, P6 ;  /* 0x00000000000e7806 */ /* 0x000fe200030e0100 */
[----:B0123--:R-:W-:Y:S06]  /*18b30*/  ENDCOLLECTIVE ;  /* 0x000000000000791b */ /* 0x00ffec0003800000 */
.L_x_1719:
[----:B------:R-:W-:Y:S05]  /*18b40*/  BSYNC B0 ;  /* 0x0000000000007941 */ /* 0x000fea0003800000 */
.L_x_1718:
        /* <DEDUP_REMOVED lines=9> */
.L_x_1720:
[----:B------:R-:W-:Y:S01]  /*18be0*/  IMAD.MOV.U32 R17, RZ, RZ, R14 ;  /* 0x000000ffff117224 */ /* 0x000fe200078e000e */
[----:B------:R-:W-:Y:S06]  /*18bf0*/  BRA `(.L_x_1721) ;  /* 0xffffffd800207947 */ /* 0x000fec000383ffff */
.L_x_1652:
[----:B------:R-:W-:Y:S01]  /*18c00*/  BSSY B0, `(.L_x_1722) ;  /* 0x0000007000007945 */ /* 0x000fe20003800000 */
[----:B------:R-:W-:Y:S02]  /*18c10*/  IMAD.MOV.U32 R13, RZ, RZ, R3 ;  /* 0x000000ffff0d7224 */ /* 0x000fe400078e0003 */
[----:B------:R-:W-:Y:S02]  /*18c20*/  IMAD.MOV.U32 R11, RZ, RZ, 0x1f ;  /* 0x0000001fff0b7424 */ /* 0x000fe400078e00ff */
[----:B------:R-:W-:-:S07]  /*18c30*/  IMAD.MOV.U32 R15, RZ, RZ, -0x1 ;  /* 0xffffffffff0f7424 */ /* 0x000fce00078e00ff */
[----:B0-234-:R-:W-:Y:S05]  /*18c40*/  WARPSYNC.COLLECTIVE R15, `(.L_x_1723) ;  /* 0x000000000f087348 */ /* 0x01dfea0003c00000 */
[----:B------:R1:W0:Y:S02]  /*18c50*/  SHFL.IDX P6, R14, R13, R12, R11 ;  /* 0x0000000c0d0e7389 */ /* 0x00022400000c000b */
[----:B01234-:R-:W-:Y:S01]  /*18c60*/  ENDCOLLECTIVE ;  /* 0x000000000000791b */ /* 0x01ffe20003800000 */
.L_x_1723:
[----:B------:R-:W-:Y:S05]  /*18c70*/  BSYNC B0 ;  /* 0x0000000000007941 */ /* 0x000fea0003800000 */
.L_x_1722:
[----:B------:R-:W-:Y:S01]  /*18c80*/  IMAD.MOV.U32 R3, RZ, RZ, R14 ;  /* 0x000000ffff037224 */ /* 0x000fe200078e000e */
[----:B------:R-:W-:Y:S06]  /*18c90*/  BRA `(.L_x_1724) ;  /* 0xffffffd800147947 */ /* 0x000fec000383ffff */
.L_x_1656:
[----:B0-----:R0:W3:Y:S02]  /*18ca0*/  SYNCS.PHASECHK.TRANS64.TRYWAIT P0, [R0+URZ+0x30820], R3 ;  /* 0x03082003000075a7 */ /* 0x0010e4000800017f */
[----:B---3--:R-:W-:Y:S05]  /*18cb0*/  @!P0 NANOSLEEP.SYNCS 0x989680 ;  /* 0x009896800000895d */ /* 0x008fea0003900000 */
[----:B------:R-:W3:Y:S02]  /*18cc0*/  @!P0 SYNCS.PHASECHK.TRANS64 P0, [R0+URZ+0x30820], R3 ;  /* 0x03082003000085a7 */ /* 0x000ee4000800007f */
[----:B---3--:R-:W-:Y:S05]  /*18cd0*/  @!P0 BRA `(.L_x_1656) ;  /* 0xfffffffc00f08947 */ /* 0x008fea000383ffff */
[----:B------:R-:W-:Y:S05]  /*18ce0*/  BRA `(.L_x_1725) ;  /* 0xffffffdc009c7947 */ /* 0x000fea000383ffff */
.L_x_1657:
[----:B------:R-:W3:Y:S01]  /*18cf0*/  S2R R2, SR_TID.X ;  /* 0x0000000000027919 */ /* 0x000ee20000002100 */
[----:B------:R-:W-:Y:S01]  /*18d00*/  BSSY B0, `(.L_x_1726) ;  /* 0x000000a000007945 */ /* 0x000fe20003800000 */
[----:B-1----:R-:W-:Y:S02]  /*18d10*/  IMAD.MOV.U32 R12, RZ, RZ, RZ ;  /* 0x000000ffff0c7224 */ /* 0x002fe400078e00ff */
[----:B------:R-:W-:Y:S02]  /*18d20*/  IMAD.MOV.U32 R11, RZ, RZ, 0x1f ;  /* 0x0000001fff0b7424 */ /* 0x000fe400078e00ff */
[----:B------:R-:W-:Y:S01]  /*18d30*/  IMAD.MOV.U32 R15, RZ, RZ, -0x1 ;  /* 0xffffffffff0f7424 */ /* 0x000fe200078e00ff */
[----:B---3--:R-:W-:-:S04]  /*18d40*/  SHF.R.U32.HI R2, RZ, 0x5, R2 ;  /* 0x00000005ff027819 */ /* 0x008fc80000011602 */
[----:B------:R-:W-:-:S05]  /*18d50*/  LOP3.LUT R2, R2, 0x3, RZ, 0xc0, !PT ;  /* 0x0000000302027812 */ /* 0x000fca00078ec0ff */
[----:B------:R-:W-:-:S07]  /*18d60*/  IMAD.MOV.U32 R13, RZ, RZ, R2 ;  /* 0x000000ffff0d7224 */ /* 0x000fce00078e0002 */
[----:B0-2---:R-:W-:Y:S05]  /*18d70*/  WARPSYNC.COLLECTIVE R15, `(.L_x_1727) ;  /* 0x000000000f087348 */ /* 0x005fea0003c00000 */
[----:B------:R1:W3:Y:S02]  /*18d80*/  SHFL.IDX P6, R14, R13, R12, R11 ;  /* 0x0000000c0d0e7389 */ /* 0x0002e400000c000b */
[----:B0123--:R-:W-:Y:S01]  /*18d90*/  ENDCOLLECTIVE ;  /* 0x000000000000791b */ /* 0x00ffe20003800000 */
.L_x_1727:
[----:B------:R-:W-:Y:S05]  /*18da0*/  BSYNC B0 ;  /* 0x0000000000007941 */ /* 0x000fea0003800000 */
.L_x_1726:
[----:B------:R-:W-:Y:S05]  /*18db0*/  BRA `(.L_x_1728) ;  /* 0xffffffdc00847947 */ /* 0x000fea000383ffff */
.L_x_1660:
[----:B------:R-:W-:Y:S01]  /*18dc0*/  BSSY B1, `(.L_x_1729) ;  /* 0x0000006000017945 */ /* 0x000fe20003800000 */
[----:B------:R-:W-:-:S07]  /*18dd0*/  IMAD.MOV.U32 R15, RZ, RZ, -0x1 ;  /* 0xffffffffff0f7424 */ /* 0x000fce00078e00ff */
[----:B0123--:R-:W-:Y:S05]  /*18de0*/  WARPSYNC.COLLECTIVE R15, `(.L_x_1730) ;  /* 0x000000000f0c7348 */ /* 0x00ffea0003c00000 */
[----:B------:R-:W-:Y:S02]  /*18df0*/  ELECT P6, UR62, PT ;  /* 0x00000000003e782f */ /* 0x000fe400038c0000 */
[----:B------:R-:W-:Y:S01]  /*18e00*/  MOV R14, UR62 ;  /* 0x0000003e000e7c02 */ /* 0x000fe20008000f00 */
[----:B0123--:R-:W-:Y:S10]  /*18e10*/  ENDCOLLECTIVE ;  /* 0x000000000000791b */ /* 0x00fff40003800000 */
.L_x_1730:
[----:B------:R-:W-:Y:S05]  /*18e20*/  BSYNC B1 ;  /* 0x0000000000017941 */ /* 0x000fea0003800000 */
.L_x_1729:
[----:B------:R-:W-:Y:S05]  /*18e30*/  BRA `(.L_x_1731) ;  /* 0xffffffdc007c7947 */ /* 0x000fea000383ffff */
.L_x_1662:
[----:B0-----:R0:W2:Y:S02]  /*18e40*/  SYNCS.PHASECHK.TRANS64.TRYWAIT P0, [R6+URZ], R5 ;  /* 0x00000005060075a7 */ /* 0x0010a4000800017f */
[----:B--2---:R-:W-:Y:S05]  /*18e50*/  @!P0 NANOSLEEP.SYNCS 0x989680 ;  /* 0x009896800000895d */ /* 0x004fea0003900000 */
[----:B------:R-:W2:Y:S02]  /*18e60*/  @!P0 SYNCS.PHASECHK.TRANS64 P0, [R6+URZ], R5 ;  /* 0x00000005060085a7 */ /* 0x000ea4000800007f */
[----:B--2---:R-:W-:Y:S05]  /*18e70*/  @!P0 BRA `(.L_x_1662) ;  /* 0xfffffffc00f08947 */ /* 0x004fea000383ffff */
[----:B------:R-:W-:Y:S05]  /*18e80*/  BRA `(.L_x_1732) ;  /* 0xffffffdc00c07947 */ /* 0x000fea000383ffff */
.L_x_1663:
[----:B--2---:R2:W3:Y:S02]  /*18e90*/  SYNCS.PHASECHK.TRANS64.TRYWAIT P0, [R7+URZ], R2 ;  /* 0x00000002070075a7 */ /* 0x0044e4000800017f */
[----:B---3--:R-:W-:Y:S05]  /*18ea0*/  @!P0 NANOSLEEP.SYNCS 0x989680 ;  /* 0x009896800000895d */ /* 0x008fea0003900000 */
[----:B------:R-:W3:Y:S02]  /*18eb0*/  @!P0 SYNCS.PHASECHK.TRANS64 P0, [R7+URZ], R2 ;  /* 0x00000002070085a7 */ /* 0x000ee4000800007f */
[----:B---3--:R-:W-:Y:S05]  /*18ec0*/  @!P0 BRA `(.L_x_1663) ;  /* 0xfffffffc00f08947 */ /* 0x008fea000383ffff */
[----:B------:R-:W-:Y:S05]  /*18ed0*/  BRA `(.L_x_1733) ;  /* 0xffffffdc00b47947 */ /* 0x000fea000383ffff */
.L_x_1665:
[----:B---3--:R3:W4:Y:S02]  /*18ee0*/  SYNCS.PHASECHK.TRANS64.TRYWAIT P0, [R4+URZ], R5 ;  /* 0x00000005040075a7 */ /* 0x008724000800017f */
[----:B----4-:R-:W-:Y:S05]  /*18ef0*/  @!P0 NANOSLEEP.SYNCS 0x989680 ;  /* 0x009896800000895d */ /* 0x010fea0003900000 */
[----:B------:R-:W4:Y:S02]  /*18f00*/  @!P0 SYNCS.PHASECHK.TRANS64 P0, [R4+URZ], R5 ;  /* 0x00000005040085a7 */ /* 0x000f24000800007f */
[----:B----4-:R-:W-:Y:S05]  /*18f10*/  @!P0 BRA `(.L_x_1665) ;  /* 0xfffffffc00f08947 */ /* 0x010fea000383ffff */
[----:B------:R-:W-:Y:S05]  /*18f20*/  BRA `(.L_x_1734) ;  /* 0xffffffdc00bc7947 */ /* 0x000fea000383ffff */
.L_x_1735:
        /* <DEDUP_REMOVED lines=13> */
.L_x_3429:


//--------------------- .text._ZN7cutlass13device_kernelIN5flash11enable_sm90INS1_16FlashAttnFwdSm90INS1_25CollectiveMainloopFwdSm90ILi2EN4cute5tupleIJNS5_1CILi1EEES8_S8_EEENS6_IJNS7_ILi128EEENS7_ILi64EEENS7_ILi256EEEEEELi256ENS_10bfloat16_tEfNS_4arch4Sm90ELb0ELb1ELb0ELb1ELb0ELb1ELb0ELb1ELb1ELb1ELb0ELb0EEENS1_21CollectiveEpilogueFwdINS6_IJSA_SC_SB_EEES9_SE_SG_Li256ELb1ELb1ELb0ELb0EEENS1_36VarlenDynamicPersistentTileSchedulerILi128ELi64ELi256ELi128ELb0ELb1ELb1ELb1ELb0ELb1EEEEEEEEEvNT_6ParamsE --------------------------
	.section	.text._ZN7cutlass13device_kernelIN5flash11enable_sm90INS1_16FlashAttnFwdSm90INS1_25CollectiveMainloopFwdSm90ILi2EN4cute5tupleIJNS5_1CILi1EEES8_S8_EEENS6_IJNS7_ILi128EEENS7_ILi64EEENS7_ILi256EEEEEELi256ENS_10bfloat16_tEfNS_4arch4Sm90ELb0ELb1ELb0ELb1ELb0ELb1ELb0ELb1ELb1ELb1ELb0ELb0EEENS1_21CollectiveEpilogueFwdINS6_IJSA_SC_SB_EEES9_SE_SG_Li256ELb1ELb1ELb0ELb0EEENS1_36VarlenDynamicPersistentTileSchedulerILi128ELi64ELi256ELi128ELb0ELb1ELb1ELb1ELb0ELb1EEEEEEEEEvNT_6ParamsE,"ax",@progbits
	.align	128
.text._ZN7cutlass13device_kernelIN5flash11enable_sm90INS1_16FlashAttnFwdSm90INS1_25CollectiveMainloopFwdSm90ILi2EN4cute5tupleIJNS5_1CILi1EEES8_S8_EEENS6_IJNS7_ILi128EEENS7_ILi64EEENS7_ILi256EEEEEELi256ENS_10bfloat16_tEfNS_4arch4Sm90ELb0ELb1ELb0ELb1ELb0ELb1ELb0ELb1ELb1ELb1ELb0ELb0EEENS1_21CollectiveEpilogueFwdINS6_IJSA_SC_SB_EEES9_SE_SG_Li256ELb1ELb1ELb0ELb0EEENS1_36VarlenDynamicPersistentTileSchedulerILi128ELi64ELi256ELi128ELb0ELb1ELb1ELb1ELb0ELb1EEEEEEEEEvNT_6ParamsE:
        .type           _ZN7cutlass13device_kernelIN5flash11enable_sm90INS1_16FlashAttnFwdSm90INS1_25CollectiveMainloopFwdSm90ILi2EN4cute5tupleIJNS5_1CILi1EEES8_S8_EEENS6_IJNS7_ILi128EEENS7_ILi64EEENS7_ILi256EEEEEELi256ENS_10bfloat16_tEfNS_4arch4Sm90ELb0ELb1ELb0ELb1ELb0ELb1ELb0ELb1ELb1ELb1ELb0ELb0EEENS1_21CollectiveEpilogueFwdINS6_IJSA_SC_SB_EEES9_SE_SG_Li256ELb1ELb1ELb0ELb0EEENS1_36VarlenDynamicPersistentTileSchedulerILi128ELi64ELi256ELi128ELb0ELb1ELb1ELb1ELb0ELb1EEEEEEEEEvNT_6ParamsE,@function
        .size           _ZN7cutlass13device_kernelIN5flash11enable_sm90INS1_16FlashAttnFwdSm90INS1_25CollectiveMainloopFwdSm90ILi2EN4cute5tupleIJNS5_1CILi1EEES8_S8_EEENS6_IJNS7_ILi128EEENS7_ILi64EEENS7_ILi256EEEEEELi256ENS_10bfloat16_tEfNS_4arch4Sm90ELb0ELb1ELb0ELb1ELb0ELb1ELb0ELb1ELb1ELb1ELb0ELb0EEENS1_21CollectiveEpilogueFwdINS6_IJSA_SC_SB_EEES9_SE_SG_Li256ELb1ELb1ELb0ELb0EEENS1_36VarlenDynamicPersistentTileSchedulerILi128ELi64ELi256ELi128ELb0ELb1ELb1ELb1ELb0ELb1EEEEEEEEEvNT_6ParamsE,(.L_x_3430 - _ZN7cutlass13device_kernelIN5flash11enable_sm90INS1_16FlashAttnFwdSm90INS1_25CollectiveMainloopFwdSm90ILi2EN4cute5tupleIJNS5_1CILi1EEES8_S8_EEENS6_IJNS7_ILi128EEENS7_ILi64EEENS7_ILi256EEEEEELi256ENS_10bfloat16_tEfNS_4arch4Sm90ELb0ELb1ELb0ELb1ELb0ELb1ELb0ELb1ELb1ELb1ELb0ELb0EEENS1_21CollectiveEpilogueFwdINS6_IJSA_SC_SB_EEES9_SE_SG_Li256ELb1ELb1ELb0ELb0EEENS1_36VarlenDynamicPersistentTileSchedulerILi128ELi64ELi256ELi128ELb0ELb1ELb1ELb1ELb0ELb1EEEEEEEEEvNT_6ParamsE)
        .other          _ZN7cutlass13device_kernelIN5flash11enable_sm90INS1_16FlashAttnFwdSm90INS1_25CollectiveMainloopFwdSm90ILi2EN4cute5tupleIJNS5_1CILi1EEES8_S8_EEENS6_IJNS7_ILi128EEENS7_ILi64EEENS7_ILi256EEEEEELi256ENS_10bfloat16_tEfNS_4arch4Sm90ELb0ELb1ELb0ELb1ELb0ELb1ELb0ELb1ELb1ELb1ELb0ELb0EEENS1_21CollectiveEpilogueFwdINS6_IJSA_SC_SB_EEES9_SE_SG_Li256ELb1ELb1ELb0ELb0EEENS1_36VarlenDynamicPersistentTileSchedulerILi128ELi64ELi256ELi128ELb0ELb1ELb1ELb1ELb0ELb1EEEEEEEEEvNT_6ParamsE,@"STO_CUDA_ENTRY STV_DEFAULT"
_ZN7cutlass13device_kernelIN5flash11enable_sm90INS1_16FlashAttnFwdSm90INS1_25CollectiveMainloopFwdSm90ILi2EN4cute5tupleIJNS5_1CILi1EEES8_S8_EEENS6_IJNS7_ILi128EEENS7_ILi64EEENS7_ILi256EEEEEELi256ENS_10bfloat16_tEfNS_4arch4Sm90ELb0ELb1ELb0ELb1ELb0ELb1ELb0ELb1ELb1ELb1ELb0ELb0EEENS1_21CollectiveEpilogueFwdINS6_IJSA_SC_SB_EEES9_SE_SG_Li256ELb1ELb1ELb0ELb0EEENS1_36VarlenDynamicPersistentTileSchedulerILi128ELi64ELi256ELi128ELb0ELb1ELb1ELb1ELb0ELb1EEEEEEEEEvNT_6ParamsE:
        /* <DEDUP_REMOVED lines=24> */
.L_x_1737:
[----:B------:R-:W-:Y:S05]  /*0180*/  BSYNC B0 ;  /* 0x0000000000007941 */ /* 0x000fea0003800000 */
.L_x_1736:
        /* <DEDUP_REMOVED lines=41> */
.L_x_1738:
        /* <DEDUP_REMOVED lines=22> */
.L_x_1739:
        /* <DEDUP_REMOVED lines=18> */
.L_x_1740:
        /* <DEDUP_REMOVED lines=22> */
.L_x_1741:
        /* <DEDUP_REMOVED lines=22> */
.L_x_1742:
[----:B0-----:R-:W-:Y:S01]  /*0960*/  UMOV UR4, 0x1 ;  /* 0x0000000100047882 */ /* 0x001fe20000000000 */
[----:B------:R-:W-:Y:S01]  /*0970*/  PLOP3.LUT P0, PT, PT, PT, UP0, 0x80, 0x0 ;  /* 0x000000000000781c */ /* 0x000fe20003f0f008 */
[----:B------:R-:W-:Y:S01]  /*0980*/  USEL UR4, UR4, 0x2, !UP0 ;  /* 0x0000000204047887 */ /* 0x000fe2000c000000 */
[----:B------:R-:W-:Y:S01]  /*0990*/  NOP ;  /* 0x0000000000007918 */ /* 0x000fe20000000000 */
[----:B------:R-:W-:Y:S04]  /*09a0*/  BSSY B9, `(.L_x_1743) ;  /* 0x0002a93000097945 */ /* 0x000fe80003800000 */
[----:B------:R-:W-:-:S05]  /*09b0*/  IMAD.U32 R2, RZ, RZ, UR4 ;  /* 0x00000004ff027e24 */ /* 0x000fca000f8e00ff */
[----:B------:R0:W-:Y:S01]  /*09c0*/  STL [R1+0x94], R2 ;  /* 0x0000940201007387 */ /* 0x0001e20000100800 */
[----:B-12-4-:R-:W-:Y:S06]  /*09d0*/  BAR.SYNC.DEFER_BLOCKING 0x0 ;  /* 0x0000000000007b1d */ /* 0x016fec0000010000 */
[----:B------:R-:W-:Y:S05]  /*09e0*/  @!P0 BRA `(.L_x_1744) ;  /* 0x0000021400288947 */ /* 0x000fea0003800000 */
.L_x_1745:
        /* <DEDUP_REMOVED lines=15> */
[----:B------:R-:W2:Y:S01]  /*0ae0*/  LDL R0, [R1+0x94] ;  /* 0x0000940001007983 */ /* 0x000ea20000100800 */
[----:B------:R-:W-:Y:S02]  /*0af0*/  VIADD R4, R4, 0xffffff80 ;  /* 0xffffff8004047836 */ /* 0x000fe40000000000 */
[----:B------:R-:W-:Y:S02]  /*0b00*/  IMAD.MOV.U32 R237, RZ, RZ, RZ ;  /* 0x000000ffffed7224 */ /* 0x000fe400078e00ff */
[----:B------:R-:W-:Y:S01]  /*0b10*/  IMAD.MOV.U32 R219, RZ, RZ, RZ ;  /* 0x000000ffffdb7224 */ /* 0x000fe200078e00ff */
[----:B------:R-:W-:-:S04]  /*0b20*/  SHF.R.S32.HI R3, RZ, 0x1f, R4 ;  /* 0x0000001fff037819 */ /* 0x000fc80000011404 */
[CC--:B------:R-:W-:Y:S02]  /*0b30*/  LEA.HI R5, R3.reuse, R4.reuse, RZ, 0x5 ;  /* 0x0000000403057211 */ /* 0x0c0fe400078f28ff */
[CC--:B0-----:R-:W-:Y:S02]  /*0b40*/  LEA.HI R2, R3.reuse, R4.reuse, RZ, 0x4 ;  /* 0x0000000403027211 */ /* 0x0c1fe400078f20ff */
[----:B------:R-:W-:Y:S01]  /*0b50*/  LEA.HI R8, R3, R4, RZ, 0x2 ;  /* 0x0000000403087211 */ /* 0x000fe200078f10ff */
[----:B------:R-:W-:Y:S01]  /*0b60*/  IMAD.SHL.U32 R6, R5, 0x20, RZ ;  /* 0x0000002005067824 */ /* 0x000fe200078e00ff */
[----:B------:R-:W-:Y:S02]  /*0b70*/  SHF.R.S32.HI R7, RZ, 0x4, R2 ;  /* 0x00000004ff077819 */ /* 0x000fe40000011402 */
[C---:B------:R-:W-:Y:S02]  /*0b80*/  LOP3.LUT R5, R2.reuse, 0x3fffff0, RZ, 0xc0, !PT ;  /* 0x03fffff002057812 */ /* 0x040fe400078ec0ff */
[----:B------:R-:W-:-:S02]  /*0b90*/  LEA.HI R2, R2, R7, RZ, 0x1 ;  /* 0x0000000702027211 */ /* 0x000fc400078f08ff */
[----:B------:R-:W-:Y:S01]  /*0ba0*/  LOP3.LUT R6, R6, 0xfffffc00, RZ, 0xc0, !PT ;  /* 0xfffffc0006067812 */ /* 0x000fe200078ec0ff */
[----:B------:R-:W-:Y:S01]  /*0bb0*/  IMAD.IADD R5, R4, 0x1, -R5 ;  /* 0x0000000104057824 */ /* 0x000fe200078e0a05 */
[-C--:B------:R-:W-:Y:S02]  /*0bc0*/  LEA.HI R218, R3, R4.reuse, RZ, 0x3 ;  /* 0x0000000403da7211 */ /* 0x080fe400078f18ff */
[----:B------:R-:W-:Y:S01]  /*0bd0*/  LOP3.LUT R2, R2, 0x1ffffffe, RZ, 0xc0, !PT ;  /* 0x1ffffffe02027812 */ /* 0x000fe200078ec0ff */
[----:B------:R-:W-:Y:S01]  /*0be0*/  IMAD R5, R5, 0x40, R6 ;  /* 0x0000004005057824 */ /* 0x000fe200078e0206 */
[----:B------:R-:W-:-:S03]  /*0bf0*/  LEA.HI R6, R3, R4, RZ, 0x6 ;  /* 0x0000000403067211 */ /* 0x000fc600078f30ff */
[----:B------:R-:W-:Y:S02]  /*0c00*/  IMAD.IADD R2, R7, 0x1, -R2 ;  /* 0x0000000107027824 */ /* 0x000fe400078e0a02 */
[----:B------:R-:W-:Y:S02]  /*0c10*/  IMAD.SHL.U32 R6, R6, 0x8, RZ ;  /* 0x0000000806067824 */ /* 0x000fe400078e00ff */
[----:B------:R-:W-:-:S03]  /*0c20*/  IMAD R2, R2, 0x8, R5 ;  /* 0x0000000802027824 */ /* 0x000fc600078e0205 */
[----:B------:R-:W-:Y:S02]  /*0c30*/  LOP3.LUT R29, R6, 0xfffffe00, RZ, 0xc0, !PT ;  /* 0xfffffe00061d7812 */ /* 0x000fe400078ec0ff */
[----:B--2---:R-:W-:Y:S02]  /*0c40*/  R2UR UR4, R0 ;  /* 0x00000000000472ca */ /* 0x004fe400000e0000 */
[----:B------:R-:W-:Y:S02]  /*0c50*/  LEA.HI R0, R3, R4, RZ, 0x7 ;  /* 0x0000000403007211 */ /* 0x000fe400078f38ff */
[----:B------:R-:W-:Y:S02]  /*0c60*/  LOP3.LUT R3, R218, 0xfffffff8, RZ, 0xc0, !PT ;  /* 0xfffffff8da037812 */ /* 0x000fe400078ec0ff */
[----:B------:R-:W-:Y:S02]  /*0c70*/  LOP3.LUT R9, R0, 0xffffff80, RZ, 0xc0, !PT ;  /* 0xffffff8000097812 */ /* 0x000fe400078ec0ff */
[----:B------:R-:W-:Y:S01]  /*0c80*/  SHF.R.S32.HI R218, RZ, 0x3, R218 ;  /* 0x00000003ffda7819 */ /* 0x000fe200000114da */
[C---:B------:R-:W-:Y:S01]  /*0c90*/  IMAD.IADD R14, R4.reuse, 0x1, -R3 ;  /* 0x00000001040e7824 */ /* 0x040fe200078e0a03 */
[----:B------:R-:W-:Y:S01]  /*0ca0*/  SHF.R.S32.HI R13, RZ, 0x7, R0 ;  /* 0x00000007ff0d7819 */ /* 0x000fe20000011400 */
[----:B------:R-:W-:Y:S01]  /*0cb0*/  IMAD.IADD R20, R4, 0x1, -R9 ;  /* 0x0000000104147824 */ /* 0x000fe200078e0a09 */
[----:B------:R-:W-:Y:S01]  /*0cc0*/  LOP3.LUT R9, R8, 0xfffffffc, RZ, 0xc0, !PT ;  /* 0xfffffffc08097812 */ /* 0x000fe200078ec0ff */
[----:B------:R-:W-:Y:S01]  /*0cd0*/  IMAD.SHL.U32 R18, R14, 0x8, RZ ;  /* 0x000000080e127824 */ /* 0x000fe200078e00ff */
[----:B------:R-:W-:Y:S01]  /*0ce0*/  LEA.HI R0, R0, R13, RZ, 0x1 ;  /* 0x0000000d00007211 */ /* 0x000fe200078f08ff */
[----:B------:R-:W-:Y:S01]  /*0cf0*/  IMAD.SHL.U32 R200, R14, 0x4, RZ ;  /* 0x000000040ec87824 */ /* 0x000fe200078e00ff */
[----:B------:R-:W-:Y:S01]  /*0d00*/  SHF.R.S32.HI R8, RZ, 0x1f, R20 ;  /* 0x0000001fff087819 */ /* 0x000fe20000011414 */
[----:B------:R-:W-:Y:S01]  /*0d10*/  IMAD.IADD R11, R4, 0x1, -R9 ;  /* 0x00000001040b7824 */ /* 0x000fe200078e0a09 */
[----:B------:R-:W-:Y:S01]  /*0d20*/  STL [R1+0x68], R20 ;  /* 0x0000681401007387 */ /* 0x000fe20000100800 */
[----:B------:R-:W-:Y:S01]  /*0d30*/  VIADD R4, R218, 0x40 ;  /* 0x00000040da047836 */ /* 0x000fe20000000000 */
[----:B------:R-:W-:Y:S01]  /*0d40*/  LEA.HI R7, R8, R20, RZ, 0x2 ;  /* 0x0000001408077211 */ /* 0x000fe200078f10ff */
[----:B------:R-:W-:Y:S01]  /*0d50*/  VIADD R233, R200, 0x40 ;  /* 0x00000040c8e97836 */ /* 0x000fe20000000000 */
[----:B------:R-:W-:Y:S01]  /*0d60*/  STL [R1+0x40], R14 ;  /* 0x0000400e01007387 */ /* 0x000fe20000100800 */
[----:B------:R-:W-:Y:S01]  /*0d70*/  LEA.HI R12, R11, R11, RZ, 0x1 ;  /* 0x0000000b0b0c7211 */ /* 0x000fe200078f08ff */
[----:B------:R-:W-:Y:S01]  /*0d80*/  VIADD R22, R218, 0x20 ;  /* 0x00000020da167836 */ /* 0x000fe20000000000 */
[--C-:B------:R-:W-:Y:S01]  /*0d90*/  SHF.R.S32.HI R9, RZ, 0x2, R7.reuse ;  /* 0x00000002ff097819 */ /* 0x100fe20000011407 */
[----:B------:R0:W-:Y:S01]  /*0da0*/  STL [R1+0x90], R2 ;  /* 0x0000900201007387 */ /* 0x0001e20000100800 */
[----:B------:R-:W-:Y:S01]  /*0db0*/  SHF.R.S32.HI R10, RZ, 0x1f, R7 ;  /* 0x0000001fff0a7819 */ /* 0x000fe20000011407 */
[----:B------:R-:W-:Y:S01]  /*0dc0*/  IMAD.IADD R226, R200, 0x1, R233 ;  /* 0x00000001c8e27824 */ /* 0x000fe200078e02e9 */
[----:B------:R-:W-:Y:S01]  /*0dd0*/  SHF.R.S32.HI R3, RZ, 0x1f, R4 ;  /* 0x0000001fff037819 */ /* 0x000fe20000011404 */
[----:B------:R1:W-:Y:S01]  /*0de0*/  STL [R1+0x88], R13 ;  /* 0x0000880d01007387 */ /* 0x0003e20000100800 */
[----:B------:R-:W-:Y:S01]  /*0df0*/  LEA.HI R10, R10, R9, RZ, 0x3 ;  /* 0x000000090a0a7211 */ /* 0x000fe200078f18ff */
[C---:B------:R-:W-:Y:S01]  /*0e00*/  VIADD R21, R218.reuse, 0x60 ;  /* 0x00000060da157836 */ /* 0x040fe20000000000 */
[----:B------:R-:W-:Y:S01]  /*0e10*/  LEA.HI R3, R3, R4, RZ, 0x3 ;  /* 0x0000000403037211 */ /* 0x000fe200078f18ff */
[----:B------:R-:W-:Y:S01]  /*0e20*/  IMAD.SHL.U32 R17, R218, 0x40, RZ ;  /* 0x00000040da117824 */ /* 0x000fe200078e00ff */
[----:B------:R-:W-:Y:S01]  /*0e30*/  LOP3.LUT R10, R10, 0xfffffff8, RZ, 0xc0, !PT ;  /* 0xfffffff80a0a7812 */ /* 0x000fe200078ec0ff */
[----:B0-----:R-:W-:Y:S01]  /*0e40*/  IMAD.SHL.U32 R2, R4, 0x40, RZ ;  /* 0x0000004004027824 */ /* 0x001fe200078e00ff */
[----:B------:R-:W-:Y:S01]  /*0e50*/  LOP3.LUT R12, R12, 0x1ffffffe, RZ, 0xc0, !PT ;  /* 0x1ffffffe0c0c7812 */ /* 0x000fe200078ec0ff */
[----:B------:R-:W-:Y:S01]  /*0e60*/  IMAD.SHL.U32 R3, R3, 0x40, RZ ;  /* 0x0000004003037824 */ /* 0x000fe200078e00ff */
[----:B------:R-:W-:Y:S01]  /*0e70*/  LEA.HI R8, R8, R20, RZ, 0x5 ;  /* 0x0000001408087211 */ /* 0x000fe200078f28ff */
[----:B------:R-:W-:Y:S01]  /*0e80*/  IMAD.IADD R9, R9, 0x1, -R10 ;  /* 0x0000000109097824 */ /* 0x000fe200078e0a0a */
[----:B------:R-:W-:Y:S01]  /*0e90*/  LOP3.LUT R10, R2, 0x1c0, RZ, 0xc0, !PT ;  /* 0x000001c0020a7812 */ /* 0x000fe200078ec0ff */
[----:B------:R-:W-:Y:S01]  /*0ea0*/  IMAD.IADD R12, R11, 0x1, -R12 ;  /* 0x000000010b0c7824 */ /* 0x000fe200078e0a0c */
[----:B------:R-:W-:Y:S01]  /*0eb0*/  LOP3.LUT R0, R0, 0x3fffffe, RZ, 0xc0, !PT ;  /* 0x03fffffe00007812 */ /* 0x000fe200078ec0ff */
[----:B------:R-:W-:Y:S01]  /*0ec0*/  IMAD.SHL.U32 R6, R21, 0x40, RZ ;  /* 0x0000004015067824 */ /* 0x000fe200078e00ff */
[----:B------:R-:W-:Y:S01]  /*0ed0*/  LOP3.LUT R2, R10, 0x38, R18, 0xf8, !PT ;  /* 0x000000380a027812 */ /* 0x000fe200078ef812 */
[----:B------:R-:W-:Y:S01]  /*0ee0*/  ULOP3.LUT UR4, UR4, 0x1, URZ, 0xfc, !UPT ;  /* 0x0000000104047892 */ /* 0x000fe2000f8efc3f */
[----:B------:R-:W-:Y:S01]  /*0ef0*/  SHF.R.U32.HI R11, RZ, 0x3, R10 ;  /* 0x00000003ff0b7819 */ /* 0x000fe2000001160a */
[----:B------:R-:W-:Y:S01]  /*0f00*/  IMAD.IADD R0, R13, 0x1, -R0 ;  /* 0x000000010d007824 */ /* 0x000fe200078e0a00 */
[----:B------:R-:W-:Y:S01]  /*0f10*/  LOP3.LUT R15, R3, 0xfffffe00, RZ, 0xc0, !PT ;  /* 0xfffffe00030f7812 */ /* 0x000fe200078ec0ff */
[----:B------:R-:W-:Y:S01]  /*0f20*/  VIADD R26, R18, 0x80 ;  /* 0x00000080121a7836 */ /* 0x000fe20000000000 */
[----:B------:R-:W-:Y:S01]  /*0f30*/  SHF.R.S32.HI R8, RZ, 0x5, R8 ;  /* 0x00000005ff087819 */ /* 0x000fe20000011408 */
[----:B------:R-:W-:Y:S01]  /*0f40*/  VIADD R234, R200, 0x20 ;  /* 0x00000020c8ea7836 */ /* 0x000fe20000000000 */
[----:B-1----:R-:W-:Y:S01]  /*0f50*/  LOP3.LUT R13, R15, R2, R11, 0xf6, !PT ;  /* 0x000000020f0d7212 */ /* 0x002fe200078ef60b */
[----:B------:R0:W-:Y:S01]  /*0f60*/  STL [R1+0x64], R15 ;  /* 0x0000640f01007387 */ /* 0x0001e20000100800 */
[----:B------:R-:W-:Y:S01]  /*0f70*/  SHF.R.S32.HI R2, RZ, 0x1f, R22 ;  /* 0x0000001fff027819 */ /* 0x000fe20000011416 */
[----:B------:R-:W-:Y:S01]  /*0f80*/  IMAD R9, R8, 0x10, R9 ;  /* 0x0000001008097824 */ /* 0x000fe200078e0209 */
[----:B------:R-:W-:Y:S01]  /*0f90*/  SHF.R.S32.HI R5, RZ, 0x1f, R226 ;  /* 0x0000001fff057819 */ /* 0x000fe200000114e2 */
[----:B------:R-:W-:Y:S01]  /*0fa0*/  VIADD R235, R200, 0x60 ;  /* 0x00000060c8eb7836 */ /* 0x000fe20000000000 */
[----:B------:R-:W-:Y:S01]  /*0fb0*/  LEA.HI R2, R2, R22, RZ, 0x3 ;  /* 0x0000001602027211 */ /* 0x000fe200078f18ff */
[----:B------:R-:W-:Y:S01]  /*0fc0*/  IMAD R14, R0, 0x40, R9 ;  /* 0x00000040000e7824 */ /* 0x000fe200078e0209 */
[CC--:B------:R-:W-:Y:S01]  /*0fd0*/  LEA.HI R4, R5.reuse, R226.reuse, RZ, 0x3 ;  /* 0x000000e205047211 */ /* 0x0c0fe200078f18ff */
[----:B------:R-:W-:Y:S01]  /*0fe0*/  IMAD.SHL.U32 R0, R22, 0x40, RZ ;  /* 0x0000004016007824 */ /* 0x000fe200078e00ff */
[----:B------:R-:W-:Y:S01]  /*0ff0*/  SHF.R.S32.HI R8, RZ, 0x1f, R21 ;  /* 0x0000001fff087819 */ /* 0x000fe20000011415 */
[----:B------:R-:W-:Y:S01]  /*1000*/  IMAD.SHL.U32 R2, R2, 0x40, RZ ;  /* 0x0000004002027824 */ /* 0x000fe200078e00ff */
[----:B------:R-:W-:Y:S01]  /*1010*/  LEA.HI R5, R5, R226, RZ, 0x6 ;  /* 0x000000e205057211 */ /* 0x000fe200078f30ff */
[----:B------:R-:W-:Y:S01]  /*1020*/  STL [R1+0x8c], R14 ;  /* 0x00008c0e01007387 */ /* 0x000fe20000100800 */
[----:B------:R-:W-:Y:S01]  /*1030*/  LOP3.LUT R28, R0, 0x1c0, RZ, 0xc0, !PT ;  /* 0x000001c0001c7812 */ /* 0x000fe200078ec0ff */
[----:B------:R-:W-:Y:S01]  /*1040*/  IMAD.MOV.U32 R22, RZ, RZ, RZ ;  /* 0x000000ffff167224 */ /* 0x000fe200078e00ff */
[----:B------:R-:W-:Y:S01]  /*1050*/  LEA.HI R8, R8, R21, RZ, 0x3 ;  /* 0x0000001508087211 */ /* 0x000fe200078f18ff */
[----:B------:R-:W-:Y:S01]  /*1060*/  IMAD.SHL.U32 R5, R5, 0x80, RZ ;  /* 0x0000008005057824 */ /* 0x000fe200078e00ff */
[----:B------:R-:W-:Y:S01]  /*1070*/  LOP3.LUT R24, R2, 0xfffffe00, RZ, 0xc0, !PT ;  /* 0xfffffe0002187812 */ /* 0x000fe200078ec0ff */
[----:B------:R-:W-:Y:S01]  /*1080*/  STL [R1+0x28], R29 ;  /* 0x0000281d01007387 */ /* 0x000fe20000100800 */
[----:B------:R-:W-:Y:S01]  /*1090*/  SHF.R.U32.HI R25, RZ, 0x3, R28 ;  /* 0x00000003ff197819 */ /* 0x000fe2000001161c */
[----:B------:R-:W-:Y:S01]  /*10a0*/  IMAD.SHL.U32 R8, R8, 0x40, RZ ;  /* 0x0000004008087824 */ /* 0x000fe200078e00ff */
[--C-:B------:R-:W-:Y:S01]  /*10b0*/  LOP3.LUT R2, R28, 0x38, R4.reuse, 0xf8, !PT ;  /* 0x000000381c027812 */ /* 0x100fe200078ef804 */
[----:B------:R-:W-:Y:S01]  /*10c0*/  STL [R1+0x24], R24 ;  /* 0x0000241801007387 */ /* 0x000fe20000100800 */
[----:B------:R-:W-:-:S02]  /*10d0*/  LOP3.LUT R10, R10, 0x38, R4, 0xf8, !PT ;  /* 0x000000380a0a7812 */ /* 0x000fc400078ef804 */
[----:B------:R-:W-:Y:S02]  /*10e0*/  LOP3.LUT R27, R6, 0x1c0, RZ, 0xc0, !PT ;  /* 0x000001c0061b7812 */ /* 0x000fe400078ec0ff */
[----:B------:R-:W-:Y:S02]  /*10f0*/  LOP3.LUT R3, R17, 0x1c0, RZ, 0xc0, !PT ;  /* 0x000001c011037812 */ /* 0x000fe400078ec0ff */
[----:B------:R-:W-:Y:S02]  /*1100*/  LOP3.LUT R0, R4, 0x38, RZ, 0xc0, !PT ;  /* 0x0000003804007812 */ /* 0x000fe400078ec0ff */
[----:B------:R-:W-:Y:S02]  /*1110*/  LOP3.LUT R5, R5, 0xffffe000, RZ, 0xc0, !PT ;  /* 0xffffe00005057812 */ /* 0x000fe400078ec0ff */
[----:B------:R-:W-:Y:S02]  /*1120*/  LOP3.LUT R2, R2, R25, RZ, 0x3c, !PT ;  /* 0x0000001902027212 */ /* 0x000fe400078e3cff */
[----:B------:R-:W-:-:S02]  /*1130*/  LOP3.LUT R10, R10, R11, RZ, 0x3c, !PT ;  /* 0x0000000b0a0a7212 */ /* 0x000fc400078e3cff */
[----:B------:R-:W-:Y:S02]  /*1140*/  SHF.R.U32.HI R23, RZ, 0x3, R27 ;  /* 0x00000003ff177819 */ /* 0x000fe4000001161b */
[----:B------:R-:W-:Y:S02]  /*1150*/  LOP3.LUT R21, R8, 0xfffffe00, RZ, 0xc0, !PT ;  /* 0xfffffe0008157812 */ /* 0x000fe400078ec0ff */
[----:B------:R-:W-:Y:S02]  /*1160*/  LOP3.LUT R6, R27, 0x38, R4, 0xf8, !PT ;  /* 0x000000381b067812 */ /* 0x000fe400078ef804 */
[----:B------:R-:W-:Y:S01]  /*1170*/  SHF.R.U32.HI R30, RZ, 0x3, R3 ;  /* 0x00000003ff1e7819 */ /* 0x000fe20000011603 */
[----:B------:R-:W-:Y:S01]  /*1180*/  STL [R1+0x60], R21 ;  /* 0x0000601501007387 */ /* 0x000fe20000100800 */
[----:B------:R-:W-:Y:S01]  /*1190*/  LOP3.LUT R0, R0, 0x1c0, R17, 0xf8, !PT ;  /* 0x000001c000007812 */ /* 0x000fe200078ef811 */
[----:B------:R-:W-:Y:S01]  /*11a0*/  IMAD.MOV.U32 R17, RZ, RZ, RZ ;  /* 0x000000ffff117224 */ /* 0x000fe200078e00ff */
[----:B------:R-:W-:Y:S01]  /*11b0*/  IADD3 R9, R2, R5, R24 ;  /* 0x0000000502097210 */ /* 0x000fe20007ffe018 */
[----:B------:R-:W-:Y:S01]  /*11c0*/  IMAD.U32 R2, RZ, RZ, UR4 ;  /* 0x00000004ff027e24 */ /* 0x000fe2000f8e00ff */
[----:B------:R-:W-:Y:S01]  /*11d0*/  LOP3.LUT R3, R3, 0x38, R18, 0xf8, !PT ;  /* 0x0000003803037812 */ /* 0x000fe200078ef812 */
[----:B------:R-:W-:Y:S01]  /*11e0*/  STL [R1+0x54], RZ ;  /* 0x000054ff01007387 */ /* 0x000fe20000100800 */
[----:B------:R-:W-:-:S02]  /*11f0*/  LOP3.LUT R6, R6, R23, RZ, 0x3c, !PT ;  /* 0x0000001706067212 */ /* 0x000fc400078e3cff */
[----:B------:R-:W-:Y:S01]  /*1200*/  IADD3 R11, R10, R5, R15 ;  /* 0x000000050a0b7210 */ /* 0x000fe20007ffe00f */
[----:B------:R-:W-:Y:S01]  /*1210*/  VIADD R10, R18, 0xc0 ;  /* 0x000000c0120a7836 */ /* 0x000fe20000000000 */
[----:B------:R-:W-:Y:S01]  /*1220*/  LOP3.LUT R0, R0, R30, RZ, 0x3c, !PT ;  /* 0x0000001e00007212 */ /* 0x000fe200078e3cff */
[----:B------:R1:W-:Y:S01]  /*1230*/  STL [R1+0x20], R2 ;  /* 0x0000200201007387 */ /* 0x0003e20000100800 */
[----:B------:R-:W-:Y:S02]  /*1240*/  LOP3.LUT R8, R29, R3, R30, 0xf6, !PT ;  /* 0x000000031d087212 */ /* 0x000fe400078ef61e */
[----:B------:R-:W-:Y:S01]  /*1250*/  SHF.R.S32.HI R3, RZ, 0x1f, R26 ;  /* 0x0000001fff037819 */ /* 0x000fe2000001141a */
[----:B------:R-:W-:Y:S01]  /*1260*/  STL [R1+0xc], R26 ;  /* 0x00000c1a01007387 */ /* 0x000fe20000100800 */
[-C--:B0-----:R-:W-:Y:S02]  /*1270*/  IADD3 R15, R6, R5.reuse, R21 ;  /* 0x00000005060f7210 */ /* 0x081fe40007ffe015 */
[----:B------:R-:W-:Y:S01]  /*1280*/  IADD3 R5, R0, R5, R29 ;  /* 0x0000000500057210 */ /* 0x000fe20007ffe01d */
[----:B------:R-:W-:Y:S01]  /*1290*/  VIADD R0, R16, 0x10400 ;  /* 0x0001040010007836 */ /* 0x000fe20000000000 */
[----:B------:R0:W-:Y:S01]  /*12a0*/  STL [R1+0x10], R10 ;  /* 0x0000100a01007387 */ /* 0x0001e20000100800 */
[----:B-1----:R-:W-:-:S02]  /*12b0*/  SHF.R.S32.HI R2, RZ, 0x1f, R218 ;  /* 0x0000001fff027819 */ /* 0x002fc400000114da */
[--C-:B------:R-:W-:Y:S01]  /*12c0*/  LOP3.LUT R2, R28, 0x38, R18.reuse, 0xf8, !PT ;  /* 0x000000381c027812 */ /* 0x100fe200078ef812 */
[----:B------:R-:W-:Y:S01]  /*12d0*/  STL [R1+0x3c], R8 ;  /* 0x00003c0801007387 */ /* 0x000fe20000100800 */
[----:B------:R-:W-:Y:S02]  /*12e0*/  LOP3.LUT R6, R27, 0x38, R18, 0xf8, !PT ;  /* 0x000000381b067812 */ /* 0x000fe400078ef812 */
[----:B------:R-:W-:Y:S01]  /*12f0*/  LOP3.LUT R229, R7, 0x7ffffffc, RZ, 0xc0, !PT ;  /* 0x7ffffffc07e57812 */ /* 0x000fe200078ec0ff */
[----:B------:R1:W-:Y:S01]  /*1300*/  STL [R1+0x5c], R3 ;  /* 0x00005c0301007387 */ /* 0x0003e20000100800 */
[----:B------:R-:W-:Y:S02]  /*1310*/  LOP3.LUT R7, R21, R6, R23, 0xf6, !PT ;  /* 0x0000000615077212 */ /* 0x000fe400078ef617 */
[----:B0-----:R-:W-:Y:S01]  /*1320*/  SHF.R.S32.HI R10, RZ, 0x1f, R10 ;  /* 0x0000001fff0a7819 */ /* 0x001fe2000001140a */
[----:B------:R-:W-:Y:S01]  /*1330*/  IMAD.IADD R229, R20, 0x1, -R229 ;  /* 0x0000000114e57824 */ /* 0x000fe200078e0ae5 */
[----:B------:R-:W-:-:S03]  /*1340*/  SHF.R.S32.HI R19, RZ, 0x1f, R18 ;  /* 0x0000001fff137819 */ /* 0x000fc60000011412 */
[----:B------:R-:W-:Y:S01]  /*1350*/  STL [R1+0x58], R10 ;  /* 0x0000580a01007387 */ /* 0x000fe20000100800 */
[----:B-1----:R-:W-:Y:S01]  /*1360*/  LOP3.LUT R3, R24, R2, R25, 0xf6, !PT ;  /* 0x0000000218037212 */ /* 0x002fe200078ef619 */
[----:B------:R-:W-:-:S04]  /*1370*/  IMAD R2, R13, 0x2, R0 ;  /* 0x000000020d027824 */ /* 0x000fc800078e0200 */
[--C-:B------:R-:W-:Y:S01]  /*1380*/  IMAD R6, R3, 0x2, R0.reuse ;  /* 0x0000000203067824 */ /* 0x100fe200078e0200 */
[----:B------:R0:W-:Y:S01]  /*1390*/  STL [R1+0x78], R2 ;  /* 0x0000780201007387 */ /* 0x0001e20000100800 */
[----:B------:R-:W-:-:S03]  /*13a0*/  IMAD R3, R7, 0x2, R0 ;  /* 0x0000000207037824 */ /* 0x000fc600078e0200 */
[----:B------:R1:W-:Y:S04]  /*13b0*/  STL [R1+0x80], R6 ;  /* 0x0000800601007387 */ /* 0x0003e80000100800 */
[----:B------:R2:W-:Y:S01]  /*13c0*/  STL [R1+0x70], R3 ;  /* 0x0000700301007387 */ /* 0x0005e20000100800 */
[--C-:B0-----:R-:W-:Y:S02]  /*13d0*/  IMAD R2, R9, 0x2, R0.reuse ;  /* 0x0000000209027824 */ /* 0x101fe400078e0200 */
[----:B-1----:R-:W-:-:S03]  /*13e0*/  IMAD R6, R11, 0x2, R0 ;  /* 0x000000020b067824 */ /* 0x002fc600078e0200 */
[----:B------:R0:W-:Y:S01]  /*13f0*/  STL [R1+0x7c], R2 ;  /* 0x00007c0201007387 */ /* 0x0001e20000100800 */
[----:B--2---:R-:W-:-:S03]  /*1400*/  IMAD R3, R15, 0x2, R0 ;  /* 0x000000020f037824 */ /* 0x004fc600078e0200 */
[----:B------:R-:W-:Y:S04]  /*1410*/  STL [R1+0x74], R6 ;  /* 0x0000740601007387 */ /* 0x000fe80000100800 */
[----:B------:R1:W-:Y:S01]  /*1420*/  STL [R1+0x6c], R3 ;  /* 0x00006c0301007387 */ /* 0x0003e20000100800 */
[--C-:B0-----:R-:W-:Y:S02]  /*1430*/  IMAD R2, R5, 0x2, R0.reuse ;  /* 0x0000000205027824 */ /* 0x101fe400078e0200 */
[----:B------:R-:W-:-:S03]  /*1440*/  IMAD R0, R8, 0x2, R0 ;  /* 0x0000000208007824 */ /* 0x000fc600078e0200 */
[----:B------:R0:W-:Y:S01]  /*1450*/  STL [R1+0x84], R2 ;  /* 0x0000840201007387 */ /* 0x0001e20000100800 */
[----:B-1----:R-:W-:-:S03]  /*1460*/  SHF.R.S32.HI R3, RZ, 0x3, R4 ;  /* 0x00000003ff037819 */ /* 0x002fc60000011404 */
[----:B------:R1:W-:Y:S04]  /*1470*/  STL [R1+0x30], R0 ;  /* 0x0000300001007387 */ /* 0x0003e80000100800 */
[----:B------:R2:W-:Y:S01]  /*1480*/  STL [R1+0x44], R3 ;  /* 0x0000440301007387 */ /* 0x0005e20000100800 */
[----:B0-----:R-:W-:Y:S01]  /*1490*/  LOP3.LUT R2, R4, 0xfffffff8, RZ, 0xc0, !PT ;  /* 0xfffffff804027812 */ /* 0x001fe200078ec0ff */
[----:B-1----:R-:W-:-:S05]  /*14a0*/  IMAD R0, R12, 0x8, R14 ;  /* 0x000000080c007824 */ /* 0x002fca00078e020e */
[----:B------:R2:W-:Y:S04]  /*14b0*/  STL [R1+0x34], R0 ;  /* 0x0000340001007387 */ /* 0x0005e80000100800 */
[----:B------:R2:W-:Y:S02]  /*14c0*/  STL [R1+0x50], R2 ;  /* 0x0000500201007387 */ /* 0x0005e40000100800 */
.L_x_2035:
[----:B------:R-:W-:Y:S01]  /*14d0*/  ULDC.64 UR4, c[0x0][0xa28] ;  /* 0x00028a0000047ab9 */ /* 0x000fe20000000a00 */
[----:B0-23--:R-:W0:Y:S01]  /*14e0*/  LDC.64 R4, c[0x0][0xa08] ;  /* 0x00028200ff047b82 */ /* 0x00de220000000a00 */
[----:B------:R-:W-:Y:S01]  /*14f0*/  ISETP.NE.U32.AND P0, PT, RZ, UR4, PT ;  /* 0x00000004ff007c0c */ /* 0x000fe2000bf05070 */
[----:B--2---:R-:W-:Y:S01]  /*1500*/  IMAD.MOV.U32 R0, RZ, RZ, RZ ;  /* 0x000000ffff007224 */ /* 0x004fe200078e00ff */
[----:B------:R-:W-:Y:S01]  /*1510*/  ULDC.64 UR6, c[0x0][0x208] ;  /* 0x0000820000067ab9 */ /* 0x000fe20000000a00 */
[----:B------:R-:W-:Y:S01]  /*1520*/  IMAD.MOV.U32 R26, RZ, RZ, RZ ;  /* 0x000000ffff1a7224 */ /* 0x000fe200078e00ff */
[----:B------:R-:W-:Y:S01]  /*1530*/  ISETP.NE.AND.EX P0, PT, RZ, UR5, PT, P0 ;  /* 0x00000005ff007c0c */ /* 0x000fe2000bf05300 */
[----:B------:R-:W-:Y:S02]  /*1540*/  ULDC.64 UR4, c[0x0][0xa18] ;  /* 0x0002860000047ab9 */ /* 0x000fe40000000a00 */
[----:B------:R-:W-:-:S04]  /*1550*/  ISETP.NE.U32.AND P1, PT, RZ, UR4, PT ;  /* 0x00000004ff007c0c */ /* 0x000fc8000bf25070 */
[----:B------:R-:W-:Y:S01]  /*1560*/  ISETP.NE.AND.EX P1, PT, RZ, UR5, PT, P1 ;  /* 0x00000005ff007c0c */ /* 0x000fe2000bf25310 */
[----:B------:R-:W-:Y:S02]  /*1570*/  ULDC.64 UR4, c[0x0][0xa08] ;  /* 0x0002820000047ab9 */ /* 0x000fe40000000a00 */
[----:B------:R-:W-:-:S03]  /*1580*/  ISETP.NE.U32.AND P3, PT, RZ, UR4, PT ;  /* 0x00000004ff007c0c */ /* 0x000fc6000bf65070 */
[----:B----4-:R-:W1:Y:S01]  /*1590*/  @P0 LDC.64 R2, c[0x0][0xa28] ;  /* 0x00028a00ff020b82 */ /* 0x010e620000000a00 */
[----:B------:R-:W-:Y:S01]  /*15a0*/  ISETP.NE.AND.EX P3, PT, RZ, UR5, PT, P3 ;  /* 0x00000005ff007c0c */ /* 0x000fe2000bf65330 */
[----:B------:R2:W-:Y:S01]  /*15b0*/  STL [R1+0x48], R66 ;  /* 0x0000484201007387 */ /* 0x0005e20000100800 */
[----:B0-----:R-:W-:-:S05]  /*15c0*/  IMAD.WIDE R8, R67, 0x4, R4 ;  /* 0x0000000443087825 */ /* 0x001fca00078e0204 */
[----:B------:R-:W0:Y:S01]  /*15d0*/  @P1 LDC.64 R6, c[0x0][0xa18] ;  /* 0x00028600ff061b82 */ /* 0x000e220000000a00 */
[----:B------:R-:W-:Y:S01]  /*15e0*/  ULDC UR4, c[0x0][0x288] ;  /* 0x0000a20000047ab9 */ /* 0x000fe20000000800 */
[----:B------:R2:W-:Y:S01]  /*15f0*/  STL [R1+0x4c], R67 ;  /* 0x00004c4301007387 */ /* 0x0005e20000100800 */
[----:B------:R-:W-:Y:S01]  /*1600*/  IMAD.U32 R220, RZ, RZ, UR4 ;  /* 0x00000004ffdc7e24 */ /* 0x000fe2000f8e00ff */
[----:B------:R-:W-:Y:S02]  /*1610*/  ULDC.64 UR4, c[0x0][0x418] ;  /* 0x0001060000047ab9 */ /* 0x000fe40000000a00 */
[----:B------:R-:W-:Y:S01]  /*1620*/  UISETP.NE.U32.AND UP0, UPT, UR4, URZ, UPT ;  /* 0x0000003f0400728c */ /* 0x000fe2000bf05070 */
[----:B-----5:R2:W5:Y:S02]  /*1630*/  @P3 LDG.E R26, desc[UR6][R8.64] ;  /* 0x00000006081a3981 */ /* 0x020564000c1e1900 */
[----:B------:R-:W-:Y:S01]  /*1640*/  ULDC UR4, c[0x0][0x424] ;  /* 0x0001090000047ab9 */ /* 0x000fe20000000800 */
[----:B------:R-:W-:-:S03]  /*1650*/  UISETP.NE.AND.EX UP0, UPT, UR5, URZ, UPT, UP0 ;  /* 0x0000003f0500728c */ /* 0x000fc6000bf05300 */
[----:B------:R-:W-:Y:S01]  /*1660*/  ULDC UR5, c[0x0][0x2f0] ;  /* 0x0000bc0000057ab9 */ /* 0x000fe20000000800 */
[----:B-1----:R-:W-:Y:S01]  /*1670*/  @P0 IMAD.WIDE R2, R67, 0x4, R2 ;  /* 0x0000000443020825 */ /* 0x002fe200078e0202 */
[----:B------:R-:W-:-:S04]  /*1680*/  USEL UR4, UR4, 0x1, UP0 ;  /* 0x0000000104047887 */ /* 0x000fc80008000000 */
[----:B------:R2:W5:Y:S01]  /*1690*/  @P0 LDG.E R0, desc[UR6][R2.64] ;  /* 0x0000000602000981 */ /* 0x000562000c1e1900 */
[----:B0-----:R-:W-:-:S05]  /*16a0*/  @P1 IMAD.WIDE R4, R67, 0x4, R6 ;  /* 0x0000000443041825 */ /* 0x001fca00078e0206 */
[----:B------:R2:W5:Y:S01]  /*16b0*/  @P1 LDG.E R220, desc[UR6][R4.64] ;  /* 0x0000000604dc1981 */ /* 0x000562000c1e1900 */
[----:B------:R-:W-:Y:S02]  /*16c0*/  ULDC.64 UR6, c[0x0][0xa20] ;  /* 0x0002880000067ab9 */ /* 0x000fe40000000a00 */
[----:B------:R-:W-:Y:S01]  /*16d0*/  ISETP.NE.U32.AND P2, PT, RZ, UR6, PT ;  /* 0x00000006ff007c0c */ /* 0x000fe2000bf45070 */
[----:B------:R-:W-:-:S03]  /*16e0*/  UIMAD UR4, UR4, UR5, URZ ;  /* 0x00000005040472a4 */ /* 0x000fc6000f8e023f */
[----:B------:R-:W-:Y:S01]  /*16f0*/  ISETP.NE.AND.EX P2, PT, RZ, UR7, PT, P2 ;  /* 0x00000007ff007c0c */ /* 0x000fe2000bf45320 */
[----:B------:R-:W-:Y:S01]  /*1700*/  ULDC UR5, c[0x0][0x348] ;  /* 0x0000d20000057ab9 */ /* 0x000fe20000000800 */
[----:B------:R-:W-:Y:S11]  /*1710*/  @P1 BRA `(.L_x_1747) ;  /* 0x0000000000281947 */ /* 0x000ff60003800000 */
[----:B------:R-:W-:Y:S02]  /*1720*/  ULDC.64 UR6, c[0x0][0xa00] ;  /* 0x0002800000067ab9 */ /* 0x000fe40000000a00 */
[----:B------:R-:W-:-:S04]  /*1730*/  ISETP.NE.U32.AND P0, PT, RZ, UR6, PT ;  /* 0x00000006ff007c0c */ /* 0x000fc8000bf05070 */
[----:B------:R-:W-:-:S13]  /*1740*/  ISETP.NE.AND.EX P0, PT, RZ, UR7, PT, P0 ;  /* 0x00000007ff007c0c */ /* 0x000fda000bf05300 */
[----:B------:R-:W-:Y:S05]  /*1750*/  @!P0 BRA `(.L_x_1747) ;  /* 0x0000000000188947 */ /* 0x000fea0003800000 */
[----:B--2---:R-:W0:Y:S01]  /*1760*/  LDC.64 R2, c[0x0][0xa00] ;  /* 0x00028000ff027b82 */ /* 0x004e220000000a00 */
[----:B------:R-:W-:Y:S01]  /*1770*/  ULDC.64 UR6, c[0x0][0x208] ;  /* 0x0000820000067ab9 */ /* 0x000fe20000000a00 */
[----:B0-----:R-:W-:-:S05]  /*1780*/  IMAD.WIDE R2, R67, 0x4, R2 ;  /* 0x0000000443027825 */ /* 0x001fca00078e0202 */
[----:B-----5:R-:W2:Y:S04]  /*1790*/  LDG.E R220, desc[UR6][R2.64] ;  /* 0x0000000602dc7981 */ /* 0x020ea8000c1e1900 */
[----:B------:R-:W2:Y:S02]  /*17a0*/  LDG.E R5, desc[UR6][R2.64+0x4] ;  /* 0x0000040602057981 */ /* 0x000ea4000c1e1900 */
[----:B--2---:R-:W-:-:S07]  /*17b0*/  IMAD.IADD R220, R5, 0x1, -R220 ;  /* 0x0000000105dc7824 */ /* 0x004fce00078e0adc */
.L_x_1747:
[----:B--2---:R-:W-:Y:S02]  /*17c0*/  IMAD.U32 R2, RZ, RZ, UR5 ;  /* 0x00000005ff027e24 */ /* 0x004fe4000f8e00ff */
[----:B------:R-:W-:Y:S01]  /*17d0*/  IMAD.U32 R25, RZ, RZ, UR4 ;  /* 0x00000004ff197e24 */ /* 0x000fe2000f8e00ff */
[----:B------:R-:W-:Y:S06]  /*17e0*/  @!P2 BRA `(.L_x_1748) ;  /* 0x000000000014a947 */ /* 0x000fec0003800000 */
[----:B------:R-:W0:Y:S01]  /*17f0*/  LDC.64 R4, c[0x0][0xa20] ;  /* 0x00028800ff047b82 */ /* 0x000e220000000a00 */
[----:B------:R-:W-:Y:S01]  /*1800*/  ULDC.64 UR4, c[0x0][0x208] ;  /* 0x0000820000047ab9 */ /* 0x000fe20000000a00 */
[----:B0-----:R-:W-:-:S05]  /*1810*/  IMAD.WIDE R4, R67, 0x4, R4 ;  /* 0x0000000443047825 */ /* 0x001fca00078e0204 */
[----:B------:R0:W5:Y:S01]  /*1820*/  LDG.E R25, desc[UR4][R4.64] ;  /* 0x0000000404197981 */ /* 0x000162000c1e1900 */
[----:B------:R-:W-:Y:S05]  /*1830*/  BRA `(.L_x_1749) ;  /* 0x0000000000147947 */ /* 0x000fea0003800000 */
.L_x_1748:
[----:B------:R-:W-:Y:S05]  /*1840*/  @!P3 BRA `(.L_x_1749) ;  /* 0x000000000010b947 */ /* 0x000fea0003800000 */
[----:B------:R-:W-:Y:S02]  /*1850*/  ULDC.64 UR4, c[0x0][0x208] ;  /* 0x0000820000047ab9 */ /* 0x000fe40000000a00 */
[----:B------:R-:W2:Y:S04]  /*1860*/  LDG.E R4, desc[UR4][R8.64] ;  /* 0x0000000408047981 */ /* 0x000ea8000c1e1900 */
[----:B------:R-:W2:Y:S02]  /*1870*/  LDG.E R25, desc[UR4][R8.64+0x4] ;  /* 0x0000040408197981 */ /* 0x000ea4000c1e1900 */
[----:B--2---:R-:W-:-:S07]  /*1880*/  IMAD.IADD R25, R25, 0x1, -R4 ;  /* 0x0000000119197824 */ /* 0x004fce00078e0a04 */
.L_x_1749:
[----:B------:R-:W-:Y:S01]  /*1890*/  ULDC.64 UR4, c[0x0][0xa10] ;  /* 0x0002840000047ab9 */ /* 0x000fe20000000a00 */
[----:B------:R-:W-:Y:S01]  /*18a0*/  ULDC.64 UR6, c[0x0][0x208] ;  /* 0x0000820000067ab9 */ /* 0x000fe20000000a00 */
[----:B------:R-:W-:Y:S01]  /*18b0*/  ISETP.NE.U32.AND P0, PT, RZ, UR4, PT ;  /* 0x00000004ff007c0c */ /* 0x000fe2000bf05070 */
[----:B------:R-:W1:Y:S03]  /*18c0*/  LDC R9, c[0x0][0x448] ;  /* 0x00011200ff097b82 */ /* 0x000e660000000800 */
[----:B------:R-:W-:Y:S01]  /*18d0*/  ISETP.NE.AND.EX P0, PT, RZ, UR5, PT, P0 ;  /* 0x00000005ff007c0c */ /* 0x000fe2000bf05300 */
[----:B------:R-:W-:Y:S02]  /*18e0*/  ULDC.64 UR4, c[0x0][0xa30] ;  /* 0x00028c0000047ab9 */ /* 0x000fe40000000a00 */
[----:B------:R-:W-:Y:S01]  /*18f0*/  ISETP.NE.U32.AND P1, PT, RZ, UR4, PT ;  /* 0x00000004ff007c0c */ /* 0x000fe2000bf25070 */
[----:B-----5:R-:W-:Y:S01]  /*1900*/  IMAD.MOV.U32 R100, RZ, RZ, R25 ;  /* 0x000000ffff647224 */ /* 0x020fe200078e0019 */
[----:B------:R-:W2:Y:S02]  /*1910*/  LDC.64 R12, c[0x0][0x9e0] ;  /* 0x00027800ff0c7b82 */ /* 0x000ea40000000a00 */
[----:B------:R-:W-:-:S06]  /*1920*/  ISETP.NE.AND.EX P1, PT, RZ, UR5, PT, P1 ;  /* 0x00000005ff007c0c */ /* 0x000fcc000bf25310 */
[----:B0-----:R-:W0:Y:S08]  /*1930*/  @P0 LDC.64 R4, c[0x0][0xa10] ;  /* 0x00028400ff040b82 */ /* 0x001e300000000a00 */
[----:B------:R-:W3:Y:S01]  /*1940*/  @P1 LDC.64 R6, c[0x0][0xa30] ;  /* 0x00028c00ff061b82 */ /* 0x000ee20000000a00 */
[----:B0-----:R-:W-:-:S05]  /*1950*/  @P0 IMAD.WIDE R4, R67, 0x4, R4 ;  /* 0x0000000443040825 */ /* 0x001fca00078e0204 */
[----:B------:R-:W4:Y:S04]  /*1960*/  @P0 LDG.E R3, desc[UR6][R4.64] ;  /* 0x0000000604030981 */ /* 0x000f28000c1e1900 */
[----:B------:R0:W4:Y:S01]  /*1970*/  @P0 LDG.E R8, desc[UR6][R4.64+0x4] ;  /* 0x0000040604080981 */ /* 0x000122000c1e1900 */
[----:B---3--:R-:W-:-:S05]  /*1980*/  @P1 IMAD.WIDE R6, R67, 0x4, R6 ;  /* 0x0000000443061825 */ /* 0x008fca00078e0206 */
[----:B------:R3:W5:Y:S01]  /*1990*/  @P1 LDG.E R100, desc[UR6][R6.64] ;  /* 0x0000000606641981 */ /* 0x000762000c1e1900 */
[----:B-1----:R-:W-:Y:S01]  /*19a0*/  ISETP.NE.AND P1, PT, R9, 0x1, PT ;  /* 0x000000010900780c */ /* 0x002fe20003f25270 */
[----:B------:R-:W-:Y:S01]  /*19b0*/  IMAD.SHL.U32 R14, R65, 0x80, RZ ;  /* 0x00000080410e7824 */ /* 0x000fe200078e00ff */
[----:B--2---:R-:W-:Y:S01]  /*19c0*/  ISETP.GE.AND P2, PT, R13, 0x1, PT ;  /* 0x000000010d00780c */ /* 0x004fe20003f46270 */
[----:B------:R-:W-:Y:S02]  /*19d0*/  IMAD.IADD R11, R25, 0x1, -R0 ;  /* 0x00000001190b7824 */ /* 0x000fe400078e0a00 */
[----:B------:R-:W-:Y:S01]  /*19e0*/  VIADD R0, R14, 0x7f ;  /* 0x0000007f0e007836 */ /* 0x000fe20000000000 */
[----:B------:R1:W-:Y:S03]  /*19f0*/  STL [R1+0x14], R14 ;  /* 0x0000140e01007387 */ /* 0x0003e60000100800 */
[----:B0-----:R-:W-:-:S04]  /*1a00*/  IMAD.MOV.U32 R4, RZ, RZ, R0 ;  /* 0x000000ffff047224 */ /* 0x001fc800078e0000 */
[----:B------:R-:W0:Y:S08]  /*1a10*/  @P1 LDC R9, c[0x0][0x44c] ;  /* 0x00011300ff091b82 */ /* 0x000e300000000800 */
[----:B------:R-:W2:Y:S01]  /*1a20*/  @P1 LDC R10, c[0x0][0x450] ;  /* 0x00011400ff0a1b82 */ /* 0x000ea20000000800 */
[----:B----4-:R-:W-:Y:S02]  /*1a30*/  @P0 IMAD.IADD R2, R8, 0x1, -R3 ;  /* 0x0000000108020824 */ /* 0x010fe400078e0a03 */
[----:B0-----:R-:W-:-:S04]  /*1a40*/  @P1 IMAD.HI.U32 R3, R0, R9, RZ ;  /* 0x0000000900031227 */ /* 0x001fc800078e00ff */
[----:B------:R-:W-:Y:S01]  /*1a50*/  IMAD.IADD R221, R11, 0x1, R2 ;  /* 0x000000010bdd7824 */ /* 0x000fe200078e0202 */
[----:B--2---:R-:W-:-:S03]  /*1a60*/  @P1 SHF.R.U32.HI R4, RZ, R10, R3 ;  /* 0x0000000aff041219 */ /* 0x004fc60000011603 */
[C---:B------:R-:W-:Y:S01]  /*1a70*/  VIADD R0, R221.reuse, 0x3f ;  /* 0x0000003fdd007836 */ /* 0x040fe20000000000 */
[----:B------:R-:W-:-:S04]  /*1a80*/  IADD3 R5, R221, 0x1, -R220 ;  /* 0x00000001dd057810 */ /* 0x000fc80007ffe8dc */
[----:B------:R-:W-:Y:S01]  /*1a90*/  SHF.R.S32.HI R3, RZ, 0x1f, R0 ;  /* 0x0000001fff037819 */ /* 0x000fe20000011400 */
[----:B---3--:R-:W-:-:S03]  /*1aa0*/  IMAD.IADD R7, R5, 0x1, R4 ;  /* 0x0000000105077824 */ /* 0x008fc600078e0204 */
[----:B------:R-:W-:Y:S01]  /*1ab0*/  LEA.HI R3, R3, R0, RZ, 0x6 ;  /* 0x0000000003037211 */ /* 0x000fe200078f30ff */
[----:B------:R-:W-:-:S03]  /*1ac0*/  IMAD.IADD R0, R7, 0x1, R12 ;  /* 0x0000000107007824 */ /* 0x000fc600078e020c */
[----:B------:R-:W-:Y:S01]  /*1ad0*/  SHF.R.S32.HI R103, RZ, 0x6, R3 ;  /* 0x00000006ff677819 */ /* 0x000fe20000011403 */
[----:B-1----:R-:W-:Y:S06]  /*1ae0*/  @!P2 BRA `(.L_x_1750) ;  /* 0x000000000048a947 */ /* 0x002fec0003800000 */
        /* <DEDUP_REMOVED lines=11> */
.L_x_1752:
[----:B------:R-:W-:-:S13]  /*1ba0*/  ISETP.NE.AND P0, PT, R13, 0x1, PT ;  /* 0x000000010d00780c */ /* 0x000fda0003f05270 */
[----:B------:R-:W0:Y:S02]  /*1bb0*/  @P0 LDC.64 R4, c[0x0][0x9e8] ;  /* 0x00027a00ff040b82 */ /* 0x000e240000000a00 */
[----:B0-----:R-:W-:-:S05]  /*1bc0*/  @P0 IMAD.HI.U32 R4, R3, R4, RZ ;  /* 0x0000000403040227 */ /* 0x001fca00078e00ff */
[----:B------:R-:W-:-:S07]  /*1bd0*/  @P0 SHF.R.U32.HI R3, RZ, R5, R4 ;  /* 0x00000005ff030219 */ /* 0x000fce0000011604 */
.L_x_1753:
[----:B------:R-:W-:Y:S05]  /*1be0*/  BSYNC B0 ;  /* 0x0000000000007941 */ /* 0x000fea0003800000 */
.L_x_1751:
[----:B------:R-:W-:-:S05]  /*1bf0*/  IMAD R3, R3, R13, R13 ;  /* 0x0000000d03037224 */ /* 0x000fca00078e020d */
[----:B------:R-:W-:-:S07]  /*1c00*/  VIMNMX R0, R0, R3, PT ;  /* 0x0000000300007248 */ /* 0x000fce0003fe0100 */
.L_x_1750:
[----:B------:R-:W0:Y:S01]  /*1c10*/  @P1 LDC R4, c[0x0][0x44c] ;  /* 0x00011300ff041b82 */ /* 0x000e220000000800 */
[----:B------:R-:W-:Y:S01]  /*1c20*/  IMAD.MOV.U32 R3, RZ, RZ, R14 ;  /* 0x000000ffff037224 */ /* 0x000fe200078e000e */
[----:B------:R-:W-:Y:S01]  /*1c30*/  ULDC UR4, c[0x0][0x9dc] ;  /* 0x0002770000047ab9 */ /* 0x000fe20000000800 */
[----:B------:R-:W-:-:S05]  /*1c40*/  IMAD.IADD R106, R221, 0x1, -R220 ;  /* 0x00000001dd6a7824 */ /* 0x000fca00078e0adc */
[----:B------:R-:W1:Y:S01]  /*1c50*/  @P1 LDC R5, c[0x0][0x450] ;  /* 0x00011400ff051b82 */ /* 0x000e620000000800 */
[----:B0-----:R-:W-:-:S05]  /*1c60*/  @P1 IMAD.HI.U32 R4, R14, R4, RZ ;  /* 0x000000040e041227 */ /* 0x001fca00078e00ff */
[----:B-1----:R-:W-:-:S05]  /*1c70*/  @P1 SHF.R.U32.HI R3, RZ, R5, R4 ;  /* 0x00000005ff031219 */ /* 0x002fca0000011604 */
[----:B------:R-:W-:-:S04]  /*1c80*/  IMAD.IADD R3, R106, 0x1, R3 ;  /* 0x000000016a037824 */ /* 0x000fc800078e0203 */
[----:B------:R-:W-:Y:S01]  /*1c90*/  VIADD R4, R3, -UR4 ;  /* 0x8000000403047c36 */ /* 0x000fe20008000000 */
[----:B------:R-:W-:Y:S06]  /*1ca0*/  @!P2 BRA `(.L_x_1754) ;  /* 0x000000000044a947 */ /* 0x000fec0003800000 */
[----:B------:R-:W-:Y:S01]  /*1cb0*/  ISETP.GT.AND P0, PT, R3, -0x1, PT ;  /* 0xffffffff0300780c */ /* 0x000fe20003f04270 */
[----:B------:R-:W-:-:S12]  /*1cc0*/  BSSY B0, `(.L_x_1755) ;  /* 0x000000d000007945 */ /* 0x000fd80003800000 */
        /* <DEDUP_REMOVED lines=8> */
.L_x_1756:
[----:B------:R-:W-:-:S13]  /*1d50*/  ISETP.NE.AND P0, PT, R13, 0x1, PT ;  /* 0x000000010d00780c */ /* 0x000fda0003f05270 */
[----:B------:R-:W0:Y:S02]  /*1d60*/  @P0 LDC.64 R6, c[0x0][0x9e8] ;  /* 0x00027a00ff060b82 */ /* 0x000e240000000a00 */
[----:B0-----:R-:W-:-:S05]  /*1d70*/  @P0 IMAD.HI.U32 R6, R3, R6, RZ ;  /* 0x0000000603060227 */ /* 0x001fca00078e00ff */
[----:B------:R-:W-:-:S07]  /*1d80*/  @P0 SHF.R.U32.HI R3, RZ, R7, R6 ;  /* 0x00000007ff030219 */ /* 0x000fce0000011606 */
.L_x_1757:
[----:B------:R-:W-:Y:S05]  /*1d90*/  BSYNC B0 ;  /* 0x0000000000007941 */ /* 0x000fea0003800000 */
.L_x_1755:
[----:B------:R-:W-:-:S05]  /*1da0*/  IMAD R3, R3, R13, RZ ;  /* 0x0000000d03037224 */ /* 0x000fca00078e02ff */
[----:B------:R-:W-:-:S07]  /*1db0*/  VIMNMX R4, R4, R3, !PT ;  /* 0x0000000304047248 */ /* 0x000fce0007fe0100 */
.L_x_1754:
[----:B------:R-:W-:Y:S01]  /*1dc0*/  VIADD R0, R0, 0x3f ;  /* 0x0000003f00007836 */ /* 0x000fe20000000000 */
[----:B------:R-:W-:-:S04]  /*1dd0*/  SHF.R.S32.HI R5, RZ, 0x1f, R4 ;  /* 0x0000001fff057819 */ /* 0x000fc80000011404 */
[----:B------:R-:W-:Y:S02]  /*1de0*/  SHF.R.S32.HI R3, RZ, 0x1f, R0 ;  /* 0x0000001fff037819 */ /* 0x000fe40000011400 */
[----:B------:R-:W-:Y:S02]  /*1df0*/  LEA.HI R5, R5, R4, RZ, 0x6 ;  /* 0x0000000405057211 */ /* 0x000fe400078f30ff */
[----:B------:R-:W-:Y:S02]  /*1e00*/  LEA.HI R3, R3, R0, RZ, 0x6 ;  /* 0x0000000003037211 */ /* 0x000fe400078f30ff */
[----:B------:R-:W-:Y:S02]  /*1e10*/  SHF.R.S32.HI R5, RZ, 0x6, R5 ;  /* 0x00000006ff057819 */ /* 0x000fe40000011405 */
[----:B------:R-:W-:Y:S02]  /*1e20*/  SHF.R.S32.HI R0, RZ, 0x6, R3 ;  /* 0x00000006ff007819 */ /* 0x000fe40000011403 */
[----:B------:R-:W-:-:S02]  /*1e30*/  VIMNMX R5, RZ, R5, !PT ;  /* 0x00000005ff057248 */ /* 0x000fc40007fe0100 */
[----:B------:R-:W-:-:S03]  /*1e40*/  VIMNMX R0, R103, R0, PT ;  /* 0x0000000067007248 */ /* 0x000fc60003fe0100 */
[--C-:B------:R-:W-:Y:S02]  /*1e50*/  IMAD R5, R5, 0x40, -R11.reuse ;  /* 0x0000004005057824 */ /* 0x100fe400078e0a0b */
[----:B------:R-:W-:-:S03]  /*1e60*/  IMAD R3, R0, 0x40, -R11 ;  /* 0x0000004000037824 */ /* 0x000fc600078e0a0b */
[----:B------:R-:W-:Y:S02]  /*1e70*/  VIMNMX R5, RZ, R5, !PT ;  /* 0x00000005ff057248 */ /* 0x000fe40007fe0100 */
[----:B------:R-:W-:Y:S02]  /*1e80*/  VIMNMX R0, R3, R2, PT ;  /* 0x0000000203007248 */ /* 0x000fe40003fe0100 */
[----:B------:R-:W-:Y:S02]  /*1e90*/  SHF.R.U32.HI R23, RZ, 0x6, R5 ;  /* 0x00000006ff177819 */ /* 0x000fe40000011605 */
[----:B------:R-:W-:-:S03]  /*1ea0*/  ISETP.GT.AND P0, PT, R0, R5, PT ;  /* 0x000000050000720c */ /* 0x000fc60003f04270 */
[----:B------:R-:W-:-:S10]  /*1eb0*/  IMAD.MOV.U32 R24, RZ, RZ, R23 ;  /* 0x000000ffff187224 */ /* 0x000fd400078e0017 */
[----:B------:R-:W-:-:S05]  /*1ec0*/  @P0 VIADD R0, R0, 0x3f ;  /* 0x0000003f00000836 */ /* 0x000fca0000000000 */
[----:B------:R-:W-:-:S04]  /*1ed0*/  @P0 SHF.R.S32.HI R3, RZ, 0x1f, R0 ;  /* 0x0000001fff030819 */ /* 0x000fc80000011400 */
[----:B------:R-:W-:-:S04]  /*1ee0*/  @P0 LEA.HI R3, R3, R0, RZ, 0x6 ;  /* 0x0000000003030211 */ /* 0x000fc800078f30ff */
[----:B------:R-:W-:Y:S02]  /*1ef0*/  @P0 SHF.R.S32.HI R24, RZ, 0x6, R3 ;  /* 0x00000006ff180819 */ /* 0x000fe40000011403 */
[----:B------:R-:W-:Y:S02]  /*1f00*/  PLOP3.LUT P0, PT, PT, PT, PT, 0x80, 0x0 ;  /* 0x000000000000781c */ /* 0x000fe40003f0f070 */
[----:B------:R-:W-:-:S13]  /*1f10*/  ISETP.GT.AND P1, PT, R24, R23, PT ;  /* 0x000000171800720c */ /* 0x000fda0003f24270 */
[----:B------:R-:W-:Y:S05]  /*1f20*/  @!P1 BRA `(.L_x_1758) ;  /* 0x0000006c003c9947 */ /* 0x000fea0003800000 */
        /* <DEDUP_REMOVED lines=20> */
.L_x_1760:
[----:B------:R-:W-:Y:S05]  /*2070*/  BSYNC B6 ;  /* 0x0000000000067941 */ /* 0x000fea0003800000 */
.L_x_1759:
        /* <DEDUP_REMOVED lines=20> */
.L_x_1762:
[----:B------:R-:W-:Y:S05]  /*21c0*/  BSYNC B6 ;  /* 0x0000000000067941 */ /* 0x000fea0003800000 */
.L_x_1761:
[----:B------:R-:W-:Y:S01]  /*21d0*/  ULDC.64 UR4, c[0x0][0x9f8] ;  /* 0x00027e0000047ab9 */ /* 0x000fe20000000a00 */
[----:B------:R-:W-:Y:S01]  /*21e0*/  ULDC.64 UR6, c[0x0][0x208] ;  /* 0x0000820000067ab9 */ /* 0x000fe20000000a00 */
[----:B------:R-:W-:Y:S01]  /*21f0*/  ISETP.NE.U32.AND P0, PT, RZ, UR4, PT ;  /* 0x00000004ff007c0c */ /* 0x000fe2000bf05070 */
[----:B------:R-:W2:Y:S01]  /*2200*/  LDL R27, [R1+0xc] ;  /* 0x00000c00011b7983 */ /* 0x000ea20000100800 */
[----:B------:R-:W0:Y:S01]  /*2210*/  LDC.64 R12, c[0x0][0x300] ;  /* 0x0000c000ff0c7b82 */ /* 0x000e220000000a00 */
[----:B------:R-:W-:Y:S01]  /*2220*/  IMAD.IADD R77, R26, 0x1, R25 ;  /* 0x000000011a4d7824 */ /* 0x000fe200078e0219 */
[----:B------:R-:W-:Y:S01]  /*2230*/  ISETP.NE.AND.EX P0, PT, RZ, UR5, PT, P0 ;  /* 0x00000005ff007c0c */ /* 0x000fe2000bf05300 */
[----:B------:R-:W-:Y:S01]  /*2240*/  ULDC.64 UR4, c[0x0][0x330] ;  /* 0x0000cc0000047ab9 */ /* 0x000fe20000000a00 */
[----:B------:R-:W-:Y:S01]  /*2250*/  ULDC.64 UR8, c[0x0][0xa08] ;  /* 0x0002820000087ab9 */ /* 0x000fe20000000a00 */
[----:B------:R-:W3:Y:S03]  /*2260*/  LDL R14, [R1+0x28] ;  /* 0x00002800010e7983 */ /* 0x000ee60000100800 */
[----:B------:R-:W1:Y:S01]  /*2270*/  LDC.64 R20, c[0x0][0x408] ;  /* 0x00010200ff147b82 */ /* 0x000e620000000a00 */
[----:B------:R-:W4:Y:S07]  /*2280*/  LDL R26, [R1+0x10] ;  /* 0x00001000011a7983 */ /* 0x000f2e0000100800 */
[----:B------:R-:W0:Y:S08]  /*2290*/  @P0 LDC.64 R4, c[0x0][0x9f8] ;  /* 0x00027e00ff040b82 */ /* 0x000e300000000a00 */
[----:B------:R-:W1:Y:S01]  /*22a0*/  LDC.64 R28, c[0x0][0x3f8] ;  /* 0x0000fe00ff1c7b82 */ /* 0x000e620000000a00 */
[----:B------:R-:W-:-:S07]  /*22b0*/  SHF.R.S32.HI R32, RZ, 0x1f, R218 ;  /* 0x0000001fff207819 */ /* 0x000fce00000114da */
[----:B------:R-:W1:Y:S01]  /*22c0*/  LDC R39, c[0x0][0x3f4] ;  /* 0x0000fd00ff277b82 */ /* 0x000e620000000800 */
[----:B0-----:R-:W-:-:S05]  /*22d0*/  @P0 IMAD.WIDE R4, R67, 0x4, R4 ;  /* 0x0000000443040825 */ /* 0x001fca00078e0204 */
[----:B------:R0:W2:Y:S01]  /*22e0*/  @P0 LDG.E R67, desc[UR6][R4.64] ;  /* 0x0000000604430981 */ /* 0x0000a2000c1e1900 */
[----:B------:R-:W-:Y:S01]  /*22f0*/  SHF.R.S32.HI R31, RZ, 0x1f, R77 ;  /* 0x0000001fff1f7819 */ /* 0x000fe2000001144d */
[-C--:B------:R-:W-:Y:S01]  /*2300*/  IMAD.WIDE.U32 R6, R77, R12.reuse, RZ ;  /* 0x0000000c4d067225 */ /* 0x080fe200078e00ff */
[----:B------:R-:W-:Y:S01]  /*2310*/  ULDC UR6, c[0x0][0x2f4] ;  /* 0x0000bd0000067ab9 */ /* 0x000fe20000000800 */
[----:B------:R-:W-:Y:S02]  /*2320*/  ISETP.NE.U32.AND P0, PT, RZ, UR8, PT ;  /* 0x00000008ff007c0c */ /* 0x000fe4000bf05070 */
[----:B------:R-:W-:Y:S01]  /*2330*/  IMAD R0, R31, R12, RZ ;  /* 0x0000000c1f007224 */ /* 0x000fe200078e02ff */
[----:B------:R-:W-:Y:S01]  /*2340*/  ISETP.GE.AND P2, PT, R226, UR6, PT ;  /* 0x00000006e2007c0c */ /* 0x000fe2000bf46270 */
[----:B------:R-:W-:Y:S01]  /*2350*/  IMAD.WIDE.U32 R8, R66, UR4, R18 ;  /* 0x0000000442087c25 */ /* 0x000fe2000f8e0012 */
[----:B------:R-:W-:Y:S02]  /*2360*/  ISETP.NE.AND.EX P0, PT, RZ, UR9, PT, P0 ;  /* 0x00000009ff007c0c */ /* 0x000fe4000bf05300 */
[----:B------:R-:W-:Y:S01]  /*2370*/  ISETP.GE.AND P1, PT, R18, UR6, PT ;  /* 0x0000000612007c0c */ /* 0x000fe2000bf26270 */
[----:B------:R-:W-:Y:S01]  /*2380*/  IMAD R3, R77, R13, R0 ;  /* 0x0000000d4d037224 */ /* 0x000fe200078e0200 */
[----:B------:R-:W-:-:S02]  /*2390*/  SHF.R.S32.HI R0, RZ, 0x1f, R66 ;  /* 0x0000001fff007819 */ /* 0x000fc40000011442 */
[----:B------:R-:W-:Y:S01]  /*23a0*/  SHF.R.S32.HI R201, RZ, 0x1f, R200 ;  /* 0x0000001fffc97819 */ /* 0x000fe200000114c8 */
[----:B------:R-:W-:Y:S02]  /*23b0*/  IMAD.IADD R7, R7, 0x1, R3 ;  /* 0x0000000107077824 */ /* 0x000fe400078e0203 */
[----:B------:R-:W-:-:S04]  /*23c0*/  IMAD R3, R0, UR4, RZ ;  /* 0x0000000400037c24 */ /* 0x000fc8000f8e02ff */
[----:B------:R-:W-:Y:S01]  /*23d0*/  IMAD R15, R66, UR5, R3 ;  /* 0x00000005420f7c24 */ /* 0x000fe2000f8e0203 */
[----:B------:R-:W-:Y:S02]  /*23e0*/  ULDC.64 UR4, c[0x0][0x308] ;  /* 0x0000c20000047ab9 */ /* 0x000fe40000000a00 */
[----:B------:R-:W-:Y:S01]  /*23f0*/  IMAD R3, R0, UR4, RZ ;  /* 0x0000000400037c24 */ /* 0x000fe2000f8e02ff */
[----:B------:R-:W-:Y:S01]  /*2400*/  SEL R0, RZ, 0x1, P1 ;  /* 0x00000001ff007807 */ /* 0x000fe20000800000 */
[----:B0-----:R-:W-:-:S04]  /*2410*/  IMAD.WIDE.U32 R4, R66, UR4, R6 ;  /* 0x0000000442047c25 */ /* 0x001fc8000f8e0006 */
[----:B------:R-:W-:Y:S01]  /*2420*/  IMAD R11, R66, UR5, R3 ;  /* 0x00000005420b7c24 */ /* 0x000fe2000f8e0203 */
[----:B------:R-:W-:Y:S01]  /*2430*/  SEL R3, RZ, 0xffffffff, P2 ;  /* 0xffffffffff037807 */ /* 0x000fe20001000000 */
[----:B------:R-:W-:Y:S01]  /*2440*/  ULDC.64 UR4, c[0x0][0x310] ;  /* 0x0000c40000047ab9 */ /* 0x000fe20000000a00 */
[----:B------:R-:W-:Y:S02]  /*2450*/  IMAD.IADD R9, R9, 0x1, R15 ;  /* 0x0000000109097824 */ /* 0x000fe400078e020f */
[----:B------:R-:W-:Y:S02]  /*2460*/  IMAD.IADD R5, R5, 0x1, R11 ;  /* 0x0000000105057824 */ /* 0x000fe400078e020b */
[----:B------:R-:W-:-:S05]  /*2470*/  IMAD.SHL.U32 R7, R3, 0x2, RZ ;  /* 0x0000000203077824 */ /* 0x000fca00078e00ff */
[----:B------:R-:W-:Y:S01]  /*2480*/  LOP3.LUT R6, R7, 0x2, R0, 0xe2, !PT ;  /* 0x0000000207067812 */ /* 0x000fe200078ee200 */
[----:B------:R-:W-:Y:S01]  /*2490*/  IMAD R10, R32, R12, RZ ;  /* 0x0000000c200a7224 */ /* 0x000fe200078e02ff */
[----:B--2---:R-:W-:Y:S02]  /*24a0*/  SHF.R.S32.HI R3, RZ, 0x1f, R67 ;  /* 0x0000001fff037819 */ /* 0x004fe40000011443 */
[----:B------:R-:W-:Y:S02]  /*24b0*/  SEL R67, R67, RZ, !P0 ;  /* 0x000000ff43437207 */ /* 0x000fe40004000000 */
[----:B------:R-:W-:Y:S02]  /*24c0*/  SEL R3, R3, RZ, !P0 ;  /* 0x000000ff03037207 */ /* 0x000fe40004000000 */
[----:B------:R-:W-:Y:S01]  /*24d0*/  ISETP.GE.AND P0, PT, R27, UR6, PT ;  /* 0x000000061b007c0c */ /* 0x000fe2000bf06270 */
[----:B------:R-:W-:Y:S01]  /*24e0*/  IMAD.WIDE.U32 R88, R67, UR4, R4 ;  /* 0x0000000443587c25 */ /* 0x000fe2000f8e0004 */
[----:B------:R-:W2:Y:S03]  /*24f0*/  LDL R27, [R1+0x24] ;  /* 0x00002400011b7983 */ /* 0x000ea60000100800 */
[----:B------:R-:W-:-:S02]  /*2500*/  IMAD R0, R3, UR4, RZ ;  /* 0x0000000403007c24 */ /* 0x000fc4000f8e02ff */
[----:B------:R-:W-:-:S04]  /*2510*/  IMAD.WIDE.U32 R4, R218, R12, R18 ;  /* 0x0000000cda047225 */ /* 0x000fc800078e0012 */
[----:B------:R-:W-:Y:S01]  /*2520*/  IMAD R15, R67, UR5, R0 ;  /* 0x00000005430f7c24 */ /* 0x000fe2000f8e0200 */
[----:B------:R-:W-:Y:S01]  /*2530*/  ULDC.64 UR4, c[0x0][0x338] ;  /* 0x0000ce0000047ab9 */ /* 0x000fe20000000a00 */
[----:B-1----:R-:W-:Y:S01]  /*2540*/  IMAD R0, R32, R20, RZ ;  /* 0x0000001420007224 */ /* 0x002fe200078e02ff */
[----:B------:R-:W-:Y:S01]  /*2550*/  SEL R7, RZ, 0x4, P0 ;  /* 0x00000004ff077807 */ /* 0x000fe20000000000 */
[C---:B------:R-:W-:Y:S02]  /*2560*/  IMAD R25, R218.reuse, R13, R10 ;  /* 0x0000000dda197224 */ /* 0x040fe400078e020a */
[----:B------:R-:W-:Y:S02]  /*2570*/  IMAD R11, R218, R21, R0 ;  /* 0x00000015da0b7224 */ /* 0x000fe400078e0200 */
[----:B------:R-:W-:Y:S01]  /*2580*/  IMAD R10, R3, UR4, RZ ;  /* 0x00000004030a7c24 */ /* 0x000fe2000f8e02ff */
[----:B------:R-:W-:Y:S01]  /*2590*/  IADD3 R3, P0, R88, R4, RZ ;  /* 0x0000000458037210 */ /* 0x000fe20007f1e0ff */
[----:B------:R-:W-:Y:S01]  /*25a0*/  IMAD.IADD R0, R89, 0x1, R15 ;  /* 0x0000000159007824 */ /* 0x000fe200078e020f */
[----:B------:R-:W-:-:S02]  /*25b0*/  ISETP.GE.AND P3, PT, R18, R39, PT ;  /* 0x000000271200720c */ /* 0x000fc40003f66270 */
[----:B------:R-:W-:Y:S02]  /*25c0*/  ISETP.GE.AND P2, PT, R226, R39, PT ;  /* 0x00000027e200720c */ /* 0x000fe40003f46270 */
[----:B------:R-:W-:Y:S01]  /*25d0*/  IADD3.X R4, R0, R5, R25, P0, !PT ;  /* 0x0000000500047210 */ /* 0x000fe200007fe419 */
[----:B------:R-:W-:Y:S01]  /*25e0*/  IMAD R5, R32, R28, RZ ;  /* 0x0000001c20057224 */ /* 0x000fe200078e02ff */
[----:B------:R-:W-:Y:S01]  /*25f0*/  LOP3.LUT R30, R6, R7, RZ, 0xfc, !PT ;  /* 0x00000007061e7212 */ /* 0x000fe200078efcff */
[----:B------:R-:W-:Y:S01]  /*2600*/  IMAD.WIDE.U32 R86, R67, UR4, R8 ;  /* 0x0000000443567c25 */ /* 0x000fe2000f8e0008 */
[----:B------:R-:W-:-:S03]  /*2610*/  SEL R7, R39, RZ, P2 ;  /* 0x000000ff27077207 */ /* 0x000fc60001000000 */
[----:B------:R-:W-:Y:S01]  /*2620*/  IMAD R9, R218, R29, R5 ;  /* 0x0000001dda097224 */ /* 0x000fe200078e0205 */
[----:B------:R-:W-:Y:S01]  /*2630*/  SEL R5, R39, RZ, P3 ;  /* 0x000000ff27057207 */ /* 0x000fe20001800000 */
[----:B------:R-:W-:Y:S02]  /*2640*/  IMAD.IADD R7, R226, 0x1, R7 ;  /* 0x00000001e2077824 */ /* 0x000fe400078e0207 */
[----:B------:R-:W-:Y:S02]  /*2650*/  VIADD R33, R218, 0x20 ;  /* 0x00000020da217836 */ /* 0x000fe40000000000 */
[----:B------:R-:W-:Y:S01]  /*2660*/  IMAD.IADD R5, R18, 0x1, R5 ;  /* 0x0000000112057824 */ /* 0x000fe200078e0205 */
[----:B------:R-:W-:Y:S01]  /*2670*/  SHF.R.S32.HI R8, RZ, 0x1f, R7 ;  /* 0x0000001fff087819 */ /* 0x000fe20000011407 */
[----:B------:R-:W-:Y:S02]  /*2680*/  IMAD.SHL.U32 R33, R33, 0x40, RZ ;  /* 0x0000004021217824 */ /* 0x000fe400078e00ff */
[C---:B------:R-:W-:Y:S01]  /*2690*/  VIADD R34, R218.reuse, 0x20 ;  /* 0x00000020da227836 */ /* 0x040fe20000000000 */
[----:B------:R-:W-:Y:S01]  /*26a0*/  SHF.R.S32.HI R6, RZ, 0x1f, R5 ;  /* 0x0000001fff067819 */ /* 0x000fe20000011405 */
[----:B------:R-:W-:Y:S01]  /*26b0*/  IMAD.WIDE.U32 R80, R218, R28, R200 ;  /* 0x0000001cda507225 */ /* 0x000fe200078e00c8 */
[----:B------:R-:W-:-:S03]  /*26c0*/  LEA.HI R91, R8, R7, RZ, 0x3 ;  /* 0x00000007085b7211 */ /* 0x000fc600078f18ff */
[----:B------:R-:W-:Y:S01]  /*26d0*/  IMAD.WIDE.U32 R78, R218, R28, R18 ;  /* 0x0000001cda4e7225 */ /* 0x000fe200078e0012 */
[----:B------:R-:W-:Y:S02]  /*26e0*/  LEA.HI R35, R6, R5, RZ, 0x3 ;  /* 0x0000000506237211 */ /* 0x000fe400078f18ff */
[----:B------:R-:W-:Y:S01]  /*26f0*/  LOP3.LUT R33, R33, 0x1c0, RZ, 0xc0, !PT ;  /* 0x000001c021217812 */ /* 0x000fe200078ec0ff */
[----:B------:R-:W-:Y:S02]  /*2700*/  IMAD.SHL.U32 R34, R34, 0x40, RZ ;  /* 0x0000004022227824 */ /* 0x000fe400078e00ff */
[----:B------:R-:W-:Y:S02]  /*2710*/  IMAD.IADD R81, R81, 0x1, R9 ;  /* 0x0000000151517824 */ /* 0x000fe400078e0209 */
[----:B------:R-:W-:Y:S01]  /*2720*/  IMAD.IADD R79, R9, 0x1, R79 ;  /* 0x00000001094f7824 */ /* 0x000fe200078e024f */
[----:B------:R-:W-:Y:S01]  /*2730*/  LEA.HI R9, R8, R7, RZ, 0x6 ;  /* 0x0000000708097211 */ /* 0x000fe200078f30ff */
[----:B------:R-:W-:Y:S01]  /*2740*/  IMAD R97, R67, UR5, R10 ;  /* 0x0000000543617c24 */ /* 0x000fe2000f8e020a */
[----:B------:R-:W-:-:S02]  /*2750*/  LEA.HI R5, R6, R5, RZ, 0x6 ;  /* 0x0000000506057211 */ /* 0x000fc400078f30ff */
[C---:B------:R-:W-:Y:S02]  /*2760*/  LOP3.LUT R8, R33.reuse, 0x38, R35, 0xf8, !PT ;  /* 0x0000003821087812 */ /* 0x040fe400078ef823 */
[----:B------:R-:W-:Y:S01]  /*2770*/  LOP3.LUT R10, R33, 0x38, R91, 0xf8, !PT ;  /* 0x00000038210a7812 */ /* 0x000fe200078ef85b */
[----:B------:R-:W-:Y:S01]  /*2780*/  IMAD.SHL.U32 R33, R218, 0x40, RZ ;  /* 0x00000040da217824 */ /* 0x000fe200078e00ff */
[----:B------:R-:W-:Y:S01]  /*2790*/  LOP3.LUT R34, R34, 0x1c0, RZ, 0xc0, !PT ;  /* 0x000001c022227812 */ /* 0x000fe200078ec0ff */
[----:B------:R-:W0:Y:S01]  /*27a0*/  S2R R104, SR_TID.X ;  /* 0x0000000000687919 */ /* 0x000e220000002100 */
[CC--:B------:R-:W-:Y:S01]  /*27b0*/  IMAD.WIDE.U32 R84, R218.reuse, R20.reuse, R200 ;  /* 0x00000014da547225 */ /* 0x0c0fe200078e00c8 */
[----:B------:R-:W-:Y:S02]  /*27c0*/  LOP3.LUT R7, R91, 0x38, RZ, 0xc0, !PT ;  /* 0x000000385b077812 */ /* 0x000fe400078ec0ff */
[----:B------:R-:W-:Y:S01]  /*27d0*/  SHF.R.U32.HI R34, RZ, 0x3, R34 ;  /* 0x00000003ff227819 */ /* 0x000fe20000011622 */
[----:B------:R-:W-:Y:S01]  /*27e0*/  IMAD.WIDE.U32 R82, R218, R20, R18 ;  /* 0x00000014da527225 */ /* 0x000fe200078e0012 */
[----:B------:R-:W-:-:S03]  /*27f0*/  LOP3.LUT R33, R33, 0x1c0, RZ, 0xc0, !PT ;  /* 0x000001c021217812 */ /* 0x000fc600078ec0ff */
[----:B------:R-:W-:Y:S01]  /*2800*/  IMAD.SHL.U32 R6, R5, 0x40, RZ ;  /* 0x0000004005067824 */ /* 0x000fe200078e00ff */
[----:B------:R-:W-:Y:S01]  /*2810*/  LOP3.LUT R5, R35, 0x38, RZ, 0xc0, !PT ;  /* 0x0000003823057812 */ /* 0x000fe200078ec0ff */
[----:B------:R-:W-:Y:S02]  /*2820*/  IMAD.SHL.U32 R36, R218, 0x40, RZ ;  /* 0x00000040da247824 */ /* 0x000fe400078e00ff */
[----:B------:R-:W-:Y:S02]  /*2830*/  IMAD.IADD R85, R85, 0x1, R11 ;  /* 0x0000000155557824 */ /* 0x000fe400078e020b */
[----:B------:R-:W-:Y:S01]  /*2840*/  IMAD.IADD R83, R11, 0x1, R83 ;  /* 0x000000010b537824 */ /* 0x000fe200078e0253 */
[----:B------:R-:W-:Y:S01]  /*2850*/  LOP3.LUT R11, R8, R34, RZ, 0x3c, !PT ;  /* 0x00000022080b7212 */ /* 0x000fe200078e3cff */
[----:B------:R-:W-:Y:S01]  /*2860*/  IMAD.SHL.U32 R9, R9, 0x40, RZ ;  /* 0x0000004009097824 */ /* 0x000fe200078e00ff */
[----:B------:R-:W-:Y:S02]  /*2870*/  LOP3.LUT R5, R5, 0x1c0, R36, 0xf8, !PT ;  /* 0x000001c005057812 */ /* 0x000fe400078ef824 */
[----:B------:R-:W-:-:S02]  /*2880*/  SHF.R.U32.HI R33, RZ, 0x3, R33 ;  /* 0x00000003ff217819 */ /* 0x000fc40000011621 */
[----:B------:R-:W-:Y:S02]  /*2890*/  LOP3.LUT R8, R7, 0x1c0, R36, 0xf8, !PT ;  /* 0x000001c007087812 */ /* 0x000fe400078ef824 */
[----:B------:R-:W-:Y:S02]  /*28a0*/  LOP3.LUT R6, R6, 0xfffff000, RZ, 0xc0, !PT ;  /* 0xfffff00006067812 */ /* 0x000fe400078ec0ff */
[----:B------:R-:W-:Y:S02]  /*28b0*/  LOP3.LUT R9, R9, 0xfffff000, RZ, 0xc0, !PT ;  /* 0xfffff00009097812 */ /* 0x000fe400078ec0ff */
[-C--:B------:R-:W-:Y:S02]  /*28c0*/  LOP3.LUT R7, R5, R33.reuse, RZ, 0x3c, !PT ;  /* 0x0000002105077212 */ /* 0x080fe400078e3cff */
[----:B------:R-:W-:Y:S02]  /*28d0*/  LOP3.LUT R8, R8, R33, RZ, 0x3c, !PT ;  /* 0x0000002108087212 */ /* 0x000fe400078e3cff */
[----:B-----5:R-:W-:-:S02]  /*28e0*/  SHF.R.S32.HI R25, RZ, 0x1f, R100 ;  /* 0x0000001fff197819 */ /* 0x020fc40000011464 */
[----:B------:R-:W-:Y:S02]  /*28f0*/  LOP3.LUT R10, R10, R34, RZ, 0x3c, !PT ;  /* 0x000000220a0a7212 */ /* 0x000fe400078e3cff */
[----:B---3--:R-:W-:Y:S02]  /*2900*/  IADD3 R8, R8, R9, R14 ;  /* 0x0000000908087210 */ /* 0x008fe40007ffe00e */
[----:B----4-:R-:W-:Y:S01]  /*2910*/  ISETP.GE.AND P0, PT, R26, UR6, PT ;  /* 0x000000061a007c0c */ /* 0x010fe2000bf06270 */
[C---:B------:R-:W-:Y:S01]  /*2920*/  VIADD R34, R218.reuse, 0x20 ;  /* 0x00000020da227836 */ /* 0x040fe20000000000 */
[----:B------:R-:W-:Y:S01]  /*2930*/  IADD3 R76, P1, R218, R77, RZ ;  /* 0x0000004dda4c7210 */ /* 0x000fe20007f3e0ff */
[C---:B------:R-:W-:Y:S01]  /*2940*/  IMAD.WIDE.U32 R80, R100.reuse, R28, R80 ;  /* 0x0000001c64507225 */ /* 0x040fe200078e0050 */
[----:B------:R-:W-:Y:S02]  /*2950*/  SHF.R.S32.HI R90, RZ, 0x3, R91 ;  /* 0x00000003ff5a7819 */ /* 0x000fe4000001145b */
[----:B------:R-:W-:Y:S01]  /*2960*/  SHF.R.S32.HI R102, RZ, 0x1f, R34 ;  /* 0x0000001fff667819 */ /* 0x000fe20000011422 */
[----:B------:R-:W-:Y:S01]  /*2970*/  IMAD.WIDE.U32 R84, R100, R20, R84 ;  /* 0x0000001464547225 */ /* 0x000fe200078e0054 */
[----:B------:R-:W-:-:S02]  /*2980*/  SHF.R.S32.HI R34, RZ, 0x3, R35 ;  /* 0x00000003ff227819 */ /* 0x000fc40000011423 */
[----:B------:R-:W-:Y:S01]  /*2990*/  LOP3.LUT R35, R35, 0xfffffff8, RZ, 0xc0, !PT ;  /* 0xfffffff823237812 */ /* 0x000fe200078ec0ff */
[----:B------:R-:W-:Y:S01]  /*29a0*/  IMAD.WIDE.U32 R82, R100, R20, R82 ;  /* 0x0000001464527225 */ /* 0x000fe200078e0052 */
[----:B------:R-:W-:-:S03]  /*29b0*/  LOP3.LUT R91, R91, 0xfffffff8, RZ, 0xc0, !PT ;  /* 0xfffffff85b5b7812 */ /* 0x000fc600078ec0ff */
[----:B------:R-:W-:Y:S01]  /*29c0*/  IMAD.WIDE.U32 R78, R100, R28, R78 ;  /* 0x0000001c644e7225 */ /* 0x000fe200078e004e */
[----:B0-----:R-:W-:-:S03]  /*29d0*/  LEA.HI R104, R104, 0x8, RZ, 0x19 ;  /* 0x0000000868687811 */ /* 0x001fc600078fc8ff */
[----:B------:R-:W-:Y:S01]  /*29e0*/  IMAD.X R77, R32, 0x1, R31, P1 ;  /* 0x00000001204d7824 */ /* 0x000fe200008e061f */
[----:B------:R-:W-:Y:S01]  /*29f0*/  SHF.R.S32.HI R95, RZ, 0x1f, R35 ;  /* 0x0000001fff5f7819 */ /* 0x000fe20000011423 */
[----:B------:R-:W-:Y:S01]  /*2a00*/  IMAD.SHL.U32 R15, R20, 0x40, RZ ;  /* 0x00000040140f7824 */ /* 0x000fe200078e00ff */
[----:B------:R-:W-:Y:S01]  /*2a10*/  SHF.R.S32.HI R96, RZ, 0x1f, R91 ;  /* 0x0000001fff607819 */ /* 0x000fe2000001145b */
[----:B------:R-:W-:Y:S02]  /*2a20*/  IMAD.SHL.U32 R26, R28, 0x40, RZ ;  /* 0x000000401c1a7824 */ /* 0x000fe400078e00ff */
[----:B------:R-:W-:Y:S01]  /*2a30*/  IMAD.IADD R97, R87, 0x1, R97 ;  /* 0x0000000157617824 */ /* 0x000fe200078e0261 */
[-C--:B--2---:R-:W-:Y:S02]  /*2a40*/  IADD3 R5, R11, R6.reuse, R27 ;  /* 0x000000060b057210 */ /* 0x084fe40007ffe01b */
[----:B------:R-:W-:Y:S01]  /*2a50*/  IADD3 R6, R7, R6, R14 ;  /* 0x0000000607067210 */ /* 0x000fe20007ffe00e */
[----:B------:R-:W-:-:S02]  /*2a60*/  IMAD R14, R25, R20, RZ ;  /* 0x00000014190e7224 */ /* 0x000fc400078e02ff */
[----:B------:R-:W-:Y:S01]  /*2a70*/  IMAD R25, R25, R28, RZ ;  /* 0x0000001c19197224 */ /* 0x000fe200078e02ff */
[----:B------:R-:W-:Y:S01]  /*2a80*/  IADD3 R7, R10, R9, R27 ;  /* 0x000000090a077210 */ /* 0x000fe20007ffe01b */
[----:B------:R-:W-:Y:S01]  /*2a90*/  IMAD R37, R100, R21, R14 ;  /* 0x0000001564257224 */ /* 0x000fe200078e020e */
[----:B------:R-:W-:Y:S01]  /*2aa0*/  SHF.L.U64.HI R9, R12, 0x6, R13 ;  /* 0x000000060c097819 */ /* 0x000fe2000001020d */
[----:B------:R-:W-:Y:S01]  /*2ab0*/  IMAD R33, R100, R29, R25 ;  /* 0x0000001d64217224 */ /* 0x000fe200078e0219 */
[----:B------:R-:W-:Y:S02]  /*2ac0*/  SHF.L.U64.HI R10, R12, 0x5, R13 ;  /* 0x000000050c0a7819 */ /* 0x000fe4000001020d */
[C-C-:B------:R-:W-:Y:S02]  /*2ad0*/  SHF.L.U64.HI R13, R20.reuse, 0x6, R21.reuse ;  /* 0x00000006140d7819 */ /* 0x140fe40000010215 */
[----:B------:R-:W-:Y:S02]  /*2ae0*/  SHF.L.U64.HI R14, R20, 0x5, R21 ;  /* 0x00000005140e7819 */ /* 0x000fe40000010215 */
[----:B------:R-:W-:-:S02]  /*2af0*/  SHF.L.U64.HI R21, R28, 0x6, R29 ;  /* 0x000000061c157819 */ /* 0x000fc4000001021d */
[----:B------:R-:W-:Y:S02]  /*2b00*/  SHF.L.U64.HI R25, R28, 0x5, R29 ;  /* 0x000000051c197819 */ /* 0x000fe4000001021d */
[----:B------:R-:W-:-:S04]  /*2b10*/  SEL R29, RZ, 0x8, P0 ;  /* 0x00000008ff1d7807 */ /* 0x000fc80000000000 */
[----:B------:R-:W-:Y:S01]  /*2b20*/  LOP3.LUT R94, R30, R29, RZ, 0xfc, !PT ;  /* 0x0000001d1e5e7212 */ /* 0x000fe200078efcff */
[----:B------:R-:W-:Y:S01]  /*2b30*/  IMAD.SHL.U32 R11, R12, 0x40, RZ ;  /* 0x000000400c0b7824 */ /* 0x000fe200078e00ff */
[----:B------:R-:W-:Y:S01]  /*2b40*/  LOP3.LUT R29, R30, 0x1, RZ, 0xc0, !PT ;  /* 0x000000011e1d7812 */ /* 0x000fe200078ec0ff */
[----:B------:R-:W-:Y:S01]  /*2b50*/  IMAD.SHL.U32 R27, R28, 0x20, RZ ;  /* 0x000000201c1b7824 */ /* 0x000fe200078e00ff */
[C---:B------:R-:W-:Y:S01]  /*2b60*/  LOP3.LUT R92, R94.reuse, 0x2, RZ, 0xc0, !PT ;  /* 0x000000025e5c7812 */ /* 0x040fe200078ec0ff */
[----:B------:R-:W-:Y:S01]  /*2b70*/  IMAD.IADD R32, R81, 0x1, R33 ;  /* 0x0000000151207824 */ /* 0x000fe200078e0221 */
[----:B------:R-:W-:Y:S01]  /*2b80*/  LOP3.LUT R93, R94, 0x4, RZ, 0xc0, !PT ;  /* 0x000000045e5d7812 */ /* 0x000fe200078ec0ff */
[----:B------:R-:W-:Y:S01]  /*2b90*/  IMAD.SHL.U32 R12, R12, 0x20, RZ ;  /* 0x000000200c0c7824 */ /* 0x000fe200078e00ff */
[----:B------:R-:W-:Y:S01]  /*2ba0*/  LOP3.LUT R94, R94, 0x8, RZ, 0xc0, !PT ;  /* 0x000000085e5e7812 */ /* 0x000fe200078ec0ff */
[----:B------:R-:W-:Y:S02]  /*2bb0*/  IMAD.SHL.U32 R20, R20, 0x20, RZ ;  /* 0x0000002014147824 */ /* 0x000fe400078e00ff */
[----:B------:R-:W-:-:S02]  /*2bc0*/  IMAD.SHL.U32 R28, R39, 0x2, RZ ;  /* 0x00000002271c7824 */ /* 0x000fc400078e00ff */
[----:B------:R-:W-:Y:S02]  /*2bd0*/  IMAD.IADD R30, R85, 0x1, R37 ;  /* 0x00000001551e7824 */ /* 0x000fe400078e0225 */
[----:B------:R-:W-:Y:S02]  /*2be0*/  IMAD.IADD R31, R37, 0x1, R83 ;  /* 0x00000001251f7824 */ /* 0x000fe400078e0253 */
[----:B------:R-:W-:-:S07]  /*2bf0*/  IMAD.IADD R33, R33, 0x1, R79 ;  /* 0x0000000121217824 */ /* 0x000fce00078e024f */
.L_x_1838:
[----:B------:R-:W2:Y:S01]  /*2c00*/  LDL R41, [R1+0x3c] ;  /* 0x00003c0001297983 */ /* 0x000ea20000100800 */
[----:B------:R-:W0:Y:S01]  /*2c10*/  LDC R120, c[0x0][0x3f4] ;  /* 0x0000fd00ff787b82 */ /* 0x000e220000000800 */
[----:B------:R-:W-:Y:S01]  /*2c20*/  VIADD R40, R24, 0xffffffff ;  /* 0xffffffff18287836 */ /* 0x000fe20000000000 */
[----:B------:R-:W-:Y:S05]  /*2c30*/  YIELD ;  /* 0x0000000000007946 */ /* 0x000fea0003800000 */
[----:B------:R-:W-:Y:S01]  /*2c40*/  SHF.R.S32.HI R39, RZ, 0x1f, R40 ;  /* 0x0000001fff277819 */ /* 0x000fe20000011428 */
[----:B------:R-:W1:Y:S01]  /*2c50*/  LDC.64 R108, c[0x0][0x2e8] ;  /* 0x0000ba00ff6c7b82 */ /* 0x000e620000000a00 */
[-C--:B------:R-:W-:Y:S01]  /*2c60*/  IMAD R24, R9, R40.reuse, RZ ;  /* 0x0000002809187224 */ /* 0x080fe200078e02ff */
[----:B------:R-:W-:Y:S01]  /*2c70*/  BSSY B0, `(.L_x_1763) ;  /* 0x0000586000007945 */ /* 0x000fe20003800000 */
[----:B------:R-:W-:-:S04]  /*2c80*/  IMAD.WIDE.U32 R112, R11, R40, RZ ;  /* 0x000000280b707225 */ /* 0x000fc800078e00ff */
[----:B------:R-:W-:Y:S01]  /*2c90*/  IMAD R73, R39, R11, R24 ;  /* 0x0000000b27497224 */ /* 0x000fe200078e0218 */
[CC--:B------:R-:W-:Y:S02]  /*2ca0*/  IADD3 R37, P0, R3.reuse, R112.reuse, RZ ;  /* 0x0000007003257210 */ /* 0x0c0fe40007f1e0ff */
[----:B------:R-:W-:Y:S01]  /*2cb0*/  IADD3 R24, P4, P5, R3, R112, R12 ;  /* 0x0000007003187210 */ /* 0x000fe20007d9e00c */
[----:B------:R-:W-:-:S04]  /*2cc0*/  IMAD.IADD R73, R113, 0x1, R73 ;  /* 0x0000000171497824 */ /* 0x000fc800078e0249 */
[----:B------:R-:W-:Y:S01]  /*2cd0*/  IMAD.X R38, R73, 0x1, R4, P0 ;  /* 0x0000000149267824 */ /* 0x000fe200000e0604 */
[----:B0-----:R-:W-:Y:S02]  /*2ce0*/  ISETP.GE.AND P0, PT, R120, 0x1, PT ;  /* 0x000000017800780c */ /* 0x001fe40003f06270 */
[----:B------:R-:W-:Y:S02]  /*2cf0*/  IADD3.X R36, R4, R73, R10, P4, P5 ;  /* 0x0000004904247210 */ /* 0x000fe400027ea40a */
[CC--:B-1----:R-:W-:Y:S02]  /*2d00*/  LEA R50, P1, R37.reuse, R108.reuse, 0x1 ;  /* 0x0000006c25327211 */ /* 0x0c2fe400078208ff */
[----:B------:R-:W-:Y:S02]  /*2d10*/  LEA R48, P6, R24, R108, 0x1 ;  /* 0x0000006c18307211 */ /* 0x000fe400078c08ff */
[----:B------:R-:W-:Y:S02]  /*2d20*/  LEA.HI.X R51, R37, R109, R38, 0x1, P1 ;  /* 0x0000006d25337211 */ /* 0x000fe400008f0c26 */
[----:B------:R-:W-:-:S02]  /*2d30*/  ISETP.GT.AND P1, PT, R40, R23, PT ;  /* 0x000000172800720c */ /* 0x000fc40003f24270 */
[----:B------:R-:W-:Y:S01]  /*2d40*/  LEA.HI.X R49, R24, R109, R36, 0x1, P6 ;  /* 0x0000006d18317211 */ /* 0x000fe200030f0c24 */
[----:B------:R-:W-:Y:S01]  /*2d50*/  IMAD.MOV.U32 R24, RZ, RZ, R40 ;  /* 0x000000ffff187224 */ /* 0x000fe200078e0028 */
[----:B------:R-:W-:Y:S01]  /*2d60*/  P2R R99, PR, RZ, 0x2 ;  /* 0x00000002ff637803 */ /* 0x000fe20000000000 */
[----:B--2---:R-:W-:-:S04]  /*2d70*/  IMAD R101, R17, 0x4000, R41 ;  /* 0x0000400011657824 */ /* 0x004fc800078e0229 */
[----:B------:R-:W-:Y:S01]  /*2d80*/  IMAD R101, R101, 0x2, R16 ;  /* 0x0000000265657824 */ /* 0x000fe200078e0210 */
[----:B---3--:R-:W-:Y:S06]  /*2d90*/  @!P0 BRA `(.L_x_1764) ;  /* 0x0000005400108947 */ /* 0x008fec0003800000 */
[----:B------:R-:W-:Y:S01]  /*2da0*/  ULDC.U8 UR4, c[0x0][0x410] ;  /* 0x0001040000047ab9 */ /* 0x000fe20000000000 */
[-C--:B------:R-:W-:Y:S01]  /*2db0*/  IMAD R37, R21, R40.reuse, RZ ;  /* 0x0000002815257224 */ /* 0x080fe200078e02ff */
[----:B------:R-:W-:Y:S01]  /*2dc0*/  ISETP.NE.AND P0, PT, RZ, UR4, PT ;  /* 0x00000004ff007c0c */ /* 0x000fe2000bf05270 */
[----:B------:R-:W-:Y:S02]  /*2dd0*/  IMAD R36, R13, R40, RZ ;  /* 0x000000280d247224 */ /* 0x000fe400078e02ff */
[C---:B------:R-:W-:Y:S02]  /*2de0*/  IMAD R37, R39.reuse, R26, R37 ;  /* 0x0000001a27257224 */ /* 0x040fe400078e0225 */
        /* <DEDUP_REMOVED lines=26> */
[----:B------:R-:W-:Y:S01]  /*2f90*/  LEA R36, P1, R37, UR4, 0x1 ;  /* 0x0000000425247c11 */ /* 0x000fe2000f8208ff */
        /* <DEDUP_REMOVED lines=24> */
.L_x_1767:
[----:B------:R-:W-:Y:S05]  /*3120*/  BSYNC B1 ;  /* 0x0000000000017941 */ /* 0x000fea0003800000 */
.L_x_1766:
        /* <DEDUP_REMOVED lines=8> */
[----:B------:R-:W-:Y:S01]  /*31b0*/  CS2R R54, SRZ ;  /* 0x0000000000367805 */ /* 0x000fe2000001ff00 */
[----:B-----5:R-:W-:Y:S01]  /*31c0*/  IMAD.MOV.U32 R112, RZ, RZ, R60 ;  /* 0x000000ffff707224 */ /* 0x020fe200078e003c */
[----:B------:R-:W-:Y:S01]  /*31d0*/  CS2R R58, SRZ ;  /* 0x00000000003a7805 */ /* 0x000fe2000001ff00 */
[----:B------:R-:W-:-:S04]  /*31e0*/  IMAD.MOV.U32 R113, RZ, RZ, R61 ;  /* 0x000000ffff717224 */ /* 0x000fc800078e003d */
[----:B------:R-:W-:Y:S05]  /*31f0*/  @P4 BRA `(.L_x_1769) ;  /* 0x00000000007c4947 */ /* 0x000fea0003800000 */
        /* <DEDUP_REMOVED lines=31> */
.L_x_1769:
[----:B------:R-:W-:Y:S05]  /*33f0*/  BSYNC B1 ;  /* 0x0000000000017941 */ /* 0x000fea0003800000 */
.L_x_1768:
[----:B0-----:R-:W2:Y:S01]  /*3400*/  LDL R36, [R1+0x20] ;  /* 0x0000200001247983 */ /* 0x001ea20000100800 */
        /* <DEDUP_REMOVED lines=16> */
[----:B-----5:R-:W-:Y:S01]  /*3510*/  IMAD.MOV.U32 R39, RZ, RZ, R40 ;  /* 0x000000ffff277224 */ /* 0x020fe200078e0028 */
        /* <DEDUP_REMOVED lines=23> */
[----:B------:R-:W-:Y:S01]  /*3690*/  PRMT R114, R37, 0x7610, R114 ;  /* 0x0000761025727816 */ /* 0x000fe20000000072 */
[----:B------:R-:W-:Y:S01]  /*36a0*/  IMAD.MOV.U32 R37, RZ, RZ, R55 ;  /* 0x000000ffff257224 */ /* 0x000fe200078e0037 */
[----:B------:R-:W-:Y:S01]  /*36b0*/  PRMT R115, R38, 0x7610, R115 ;  /* 0x0000761026737816 */ /* 0x000fe20000000073 */
[----:B------:R-:W-:-:S03]  /*36c0*/  IMAD.MOV.U32 R38, RZ, RZ, R58 ;  /* 0x000000ffff267224 */ /* 0x000fc600078e003a */
[----:B------:R-:W-:Y:S02]  /*36d0*/  PRMT R119, R37, 0x7610, R119 ;  /* 0x0000761025777816 */ /* 0x000fe40000000077 */
[----:B------:R-:W-:Y:S02]  /*36e0*/  PRMT R123, R38, 0x7610, R123 ;  /* 0x00007610267b7816 */ /* 0x000fe4000000007b */
[----:B--2---:R-:W-:Y:S01]  /*36f0*/  R2UR UR4, R36 ;  /* 0x00000000240472ca */ /* 0x004fe200000e0000 */
[----:B------:R-:W-:-:S05]  /*3700*/  IMAD.MOV.U32 R36, RZ, RZ, R64 ;  /* 0x000000ffff247224 */ /* 0x000fca00078e0040 */
[----:B------:R-:W-:Y:S01]  /*3710*/  PRMT R132, R36, 0x7610, R132 ;  /* 0x0000761024847816 */ /* 0x000fe20000000084 */
[----:B------:R-:W-:-:S05]  /*3720*/  IMAD.MOV.U32 R36, RZ, RZ, R73 ;  /* 0x000000ffff247224 */ /* 0x000fca00078e0049 */
[----:B------:R-:W-:Y:S01]  /*3730*/  PRMT R69, R69, 0x5410, R36 ;  /* 0x0000541045457816 */ /* 0x000fe20000000024 */
[----:B------:R-:W-:Y:S01]  /*3740*/  IMAD.MOV.U32 R36, RZ, RZ, R63 ;  /* 0x000000ffff247224 */ /* 0x000fe200078e003f */
[----:B------:R-:W-:-:S04]  /*3750*/  UISETP.NE.AND UP0, UPT, UR4, 0x3, UPT ;  /* 0x000000030400788c */ /* 0x000fc8000bf05270 */
[----:B------:R-:W-:Y:S01]  /*3760*/  PRMT R128, R36, 0x7610, R128 ;  /* 0x0000761024807816 */ /* 0x000fe20000000080 */
[----:B------:R-:W-:Y:S01]  /*3770*/  IMAD.MOV.U32 R36, RZ, RZ, R75 ;  /* 0x000000ffff247224 */ /* 0x000fe200078e004b */
[----:B------:R-:W-:-:S04]  /*3780*/  PLOP3.LUT P1, PT, PT, PT, UP0, 0x80, 0x0 ;  /* 0x000000000000781c */ /* 0x000fc80003f2f008 */
[----:B------:R-:W-:Y:S01]  /*3790*/  PRMT R144, R36, 0x7610, R144 ;  /* 0x0000761024907816 */ /* 0x000fe20000000090 */
[----:B------:R-:W-:-:S05]  /*37a0*/  IMAD.MOV.U32 R36, RZ, RZ, R41 ;  /* 0x000000ffff247224 */ /* 0x000fca00078e0029 */
[----:B------:R-:W-:Y:S01]  /*37b0*/  PRMT R69, R36, 0x7610, R69 ;  /* 0x0000761024457816 */ /* 0x000fe20000000045 */
[----:B------:R-:W-:-:S05]  /*37c0*/  IMAD.MOV.U32 R36, RZ, RZ, R53 ;  /* 0x000000ffff247224 */ /* 0x000fca00078e0035 */
[----:B------:R-:W-:Y:S01]  /*37d0*/  PRMT R117, R36, 0x7610, R117 ;  /* 0x0000761024757816 */ /* 0x000fe20000000075 */
[----:B------:R-:W-:-:S05]  /*37e0*/  IMAD.MOV.U32 R36, RZ, RZ, R43 ;  /* 0x000000ffff247224 */ /* 0x000fca00078e002b */
[----:B------:R-:W-:Y:S01]  /*37f0*/  PRMT R71, R36, 0x7610, R71 ;  /* 0x0000761024477816 */ /* 0x000fe20000000047 */
[----:B------:R-:W-:-:S05]  /*3800*/  IMAD.MOV.U32 R36, RZ, RZ, R54 ;  /* 0x000000ffff247224 */ /* 0x000fca00078e0036 */
[----:B------:R-:W-:Y:S01]  /*3810*/  PRMT R118, R36, 0x7610, R118 ;  /* 0x0000761024767816 */ /* 0x000fe20000000076 */
[----:B------:R-:W-:Y:S06]  /*3820*/  @!P1 BRA `(.L_x_1770) ;  /* 0x0000000000049947 */ /* 0x000fec0003800000 */
[----:B------:R-:W-:Y:S01]  /*3830*/  BPT.TRAP 0x1 ;  /* 0x000000040000795c */ /* 0x000fe20000300000 */
.L_x_1770:
[----:B------:R-:W-:Y:S01]  /*3840*/  IMAD R98, R17, 0x8, R16 ;  /* 0x0000000811627824 */ /* 0x000fe200078e0210 */
[----:B------:R-:W-:Y:S01]  /*3850*/  SHF.L.U32 R107, R237, 0x1f, RZ ;  /* 0x0000001fed6b7819 */ /* 0x000fe200000006ff */
[----:B------:R-:W-:Y:S03]  /*3860*/  BSSY B1, `(.L_x_1771) ;  /* 0x0000003000017945 */ /* 0x000fe60003800000 */
[----:B------:R-:W0:Y:S02]  /*3870*/  SYNCS.PHASECHK.TRANS64.TRYWAIT P5, [R98+URZ+0x30890], R107 ;  /* 0x0308906b620075a7 */ /* 0x000e2400080a017f */
[----:B0-----:R-:W-:Y:S05]  /*3880*/  @!P5 BRA `(.L_x_1772) ;  /* 0x000002780098d947 */ /* 0x001fea0003800000 */
.L_x_2229:
[----:B------:R-:W-:Y:S05]  /*3890*/  BSYNC B1 ;  /* 0x0000000000017941 */ /* 0x000fea0003800000 */
.L_x_1771:
        /* <DEDUP_REMOVED lines=30> */
[----:B------:R-:W-:Y:S01]  /*3a80*/  FMUL.FTZ R39, R39, R134 ;  /* 0x0000008627277220 */ /* 0x000fe20000410000 */
[----:B------:R-:W-:Y:S01]  /*3a90*/  LOP3.LUT R36, R36, 0xffff0000, RZ, 0xc0, !PT ;  /* 0xffff000024247812 */ /* 0x000fe200078ec0ff */
[C---:B------:R-:W-:Y:S01]  /*3aa0*/  FMUL.FTZ R143, R109.reuse, R140 ;  /* 0x0000008c6d8f7220 */ /* 0x040fe20000410000 */
[----:B------:R-:W-:Y:S01]  /*3ab0*/  FMUL.FTZ R109, R109, R136 ;  /* 0x000000886d6d7220 */ /* 0x000fe20000410000 */
        /* <DEDUP_REMOVED lines=21> */
.L_x_1778:
[----:B------:R-:W-:Y:S05]  /*3c10*/  BSYNC B3 ;  /* 0x0000000000037941 */ /* 0x000fea0003800000 */
.L_x_1777:
[----:B------:R-:W-:Y:S02]  /*3c20*/  ULDC.64 UR4, c[0x0][0x208] ;  /* 0x0000820000047ab9 */ /* 0x000fe40000000a00 */
[----:B--2---:R1:W-:Y:S03]  /*3c30*/  STG.E.128 desc[UR4][R50.64], R36 ;  /* 0x0000002432007986 */ /* 0x0043e6000c101d04 */
.L_x_1776:
[----:B------:R-:W-:Y:S05]  /*3c40*/  BSYNC B2 ;  /* 0x0000000000027941 */ /* 0x000fea0003800000 */
.L_x_1775:
        /* <DEDUP_REMOVED lines=53> */
.L_x_1782:
[----:B------:R-:W-:Y:S05]  /*3fa0*/  BSYNC B3 ;  /* 0x0000000000037941 */ /* 0x000fea0003800000 */
.L_x_1781:
[----:B------:R-:W-:Y:S02]  /*3fb0*/  ULDC.64 UR4, c[0x0][0x208] ;  /* 0x0000820000047ab9 */ /* 0x000fe40000000a00 */
[----:B--2---:R2:W-:Y:S03]  /*3fc0*/  STG.E.128 desc[UR4][R50.64+0x80], R36 ;  /* 0x0000802432007986 */ /* 0x0045e6000c101d04 */
.L_x_1780:
[----:B------:R-:W-:Y:S05]  /*3fd0*/  BSYNC B2 ;  /* 0x0000000000027941 */ /* 0x000fea0003800000 */
.L_x_1779:
[----:B------:R-:W-:Y:S01]  /*3fe0*/  ISETP.NE.AND P0, PT, R93, RZ, PT ;  /* 0x000000ff5d00720c */ /* 0x000fe20003f05270 */
[----:B------:R-:W-:-:S12]  /*3ff0*/  BSSY B2, `(.L_x_1783) ;  /* 0x0000037000027945 */ /* 0x000fd80003800000 */
[----:B------:R-:W-:Y:S05]  /*4000*/  @!P0 BRA `(.L_x_1784) ;  /* 0x0000000000d48947 */ /* 0x000fea0003800000 */
[----:B-12---:R1:W2:Y:S01]  /*4010*/  LDS.128 R36, [R101+0x24400] ;  /* 0x0244000065247984 */ /* 0x0062a20000000c00 */
        /* <DEDUP_REMOVED lines=49> */
.L_x_1786:
[----:B------:R-:W-:Y:S05]  /*4330*/  BSYNC B3 ;  /* 0x0000000000037941 */ /* 0x000fea0003800000 */
.L_x_1785:
[----:B------:R-:W-:Y:S02]  /*4340*/  ULDC.64 UR4, c[0x0][0x208] ;  /* 0x0000820000047ab9 */ /* 0x000fe40000000a00 */
[----:B--2---:R3:W-:Y:S03]  /*4350*/  STG.E.128 desc[UR4][R50.64+0x100], R36 ;  /* 0x0001002432007986 */ /* 0x0047e6000c101d04 */
.L_x_1784:
[----:B------:R-:W-:Y:S05]  /*4360*/  BSYNC B2 ;  /* 0x0000000000027941 */ /* 0x000fea0003800000 */
.L_x_1783:
        /* <DEDUP_REMOVED lines=40> */
[-C--:B------:R-:W-:Y:S01]  /*45f0*/  FMUL.FTZ R36, R36, R125.reuse ;  /* 0x0000007d24247220 */ /* 0x080fe20000410000 */
        /* <DEDUP_REMOVED lines=11> */
.L_x_1788:
[----:B------:R-:W-:Y:S05]  /*46b0*/  BSYNC B2 ;  /* 0x0000000000027941 */ /* 0x000fea0003800000 */
.L_x_1787:
[----:B------:R-:W-:Y:S02]  /*46c0*/  ULDC.64 UR4, c[0x0][0x208] ;  /* 0x0000820000047ab9 */ /* 0x000fe40000000a00 */
[----:B--2---:R4:W-:Y:S03]  /*46d0*/  STG.E.128 desc[UR4][R50.64+0x180], R36 ;  /* 0x0001802432007986 */ /* 0x0049e6000c101d04 */
.L_x_1774:
[----:B------:R-:W-:Y:S05]  /*46e0*/  BSYNC B1 ;  /* 0x0000000000017941 */ /* 0x000fea0003800000 */
.L_x_1773:
        /* <DEDUP_REMOVED lines=54> */
.L_x_1793:
[----:B------:R-:W-:Y:S05]  /*4a50*/  BSYNC B2 ;  /* 0x0000000000027941 */ /* 0x000fea0003800000 */
.L_x_1792:
[----:B------:R-:W-:Y:S02]  /*4a60*/  ULDC.64 UR4, c[0x0][0x208] ;  /* 0x0000820000047ab9 */ /* 0x000fe40000000a00 */
[----:B--2---:R1:W-:Y:S03]  /*4a70*/  STG.E.128 desc[UR4][R48.64], R36 ;  /* 0x0000002430007986 */ /* 0x0043e6000c101d04 */
.L_x_1791:
[----:B------:R-:W-:Y:S05]  /*4a80*/  BSYNC B1 ;  /* 0x0000000000017941 */ /* 0x000fea0003800000 */
.L_x_1790:
        /* <DEDUP_REMOVED lines=10> */
[--C-:B------:R-:W-:Y:S02]  /*4b30*/  SHF.R.U32.HI R56, RZ, 0x10, R53.reuse ;  /* 0x00000010ff387819 */ /* 0x100fe40000011635 */
[----:B------:R-:W-:Y:S02]  /*4b40*/  PRMT R119, R119, 0x5410, R54 ;  /* 0x0000541077777816 */ /* 0x000fe40000000036 */
[----:B------:R-:W-:Y:S01]  /*4b50*/  SHF.R.U64 R59, R52, 0x10, R53 ;  /* 0x00000010343b7819 */ /* 0x000fe20000001235 */
[----:B------:R-:W-:Y:S01]  /*4b60*/  IMAD.U32 R52, R39, 0x10000, RZ ;  /* 0x0001000027347824 */ /* 0x000fe200078e00ff */
        /* <DEDUP_REMOVED lines=39> */
.L_x_1797:
[----:B------:R-:W-:Y:S05]  /*4de0*/  BSYNC B2 ;  /* 0x0000000000027941 */ /* 0x000fea0003800000 */
.L_x_1796:
[----:B------:R-:W-:Y:S02]  /*4df0*/  ULDC.64 UR4, c[0x0][0x208] ;  /* 0x0000820000047ab9 */ /* 0x000fe40000000a00 */
[----:B--2---:R1:W-:Y:S03]  /*4e00*/  STG.E.128 desc[UR4][R48.64+0x80], R36 ;  /* 0x0000802430007986 */ /* 0x0043e6000c101d04 */
.L_x_1795:
[----:B------:R-:W-:Y:S05]  /*4e10*/  BSYNC B1 ;  /* 0x0000000000017941 */ /* 0x000fea0003800000 */
.L_x_1794:
        /* <DEDUP_REMOVED lines=53> */
.L_x_1801:
[----:B------:R-:W-:Y:S05]  /*5170*/  BSYNC B2 ;  /* 0x0000000000027941 */ /* 0x000fea0003800000 */
.L_x_1800:
[----:B------:R-:W-:Y:S02]  /*5180*/  ULDC.64 UR4, c[0x0][0x208] ;  /* 0x0000820000047ab9 */ /* 0x000fe40000000a00 */
[----:B--2---:R1:W-:Y:S03]  /*5190*/  STG.E.128 desc[UR4][R48.64+0x100], R36 ;  /* 0x0001002430007986 */ /* 0x0043e6000c101d04 */
.L_x_1799:
[----:B------:R-:W-:Y:S05]  /*51a0*/  BSYNC B1 ;  /* 0x0000000000017941 */ /* 0x000fea0003800000 */
.L_x_1798:
        /* <DEDUP_REMOVED lines=52> */
.L_x_1803:
[----:B------:R-:W-:Y:S05]  /*54f0*/  BSYNC B1 ;  /* 0x0000000000017941 */ /* 0x000fea0003800000 */
.L_x_1802:
[----:B------:R-:W-:Y:S02]  /*5500*/  ULDC.64 UR4, c[0x0][0x208] ;  /* 0x0000820000047ab9 */ /* 0x000fe40000000a00 */
[----:B--2---:R1:W-:Y:S01]  /*5510*/  STG.E.128 desc[UR4][R48.64+0x180], R36 ;  /* 0x0001802430007986 */ /* 0x0043e2000c101d04 */
[----:B------:R-:W-:Y:S05]  /*5520*/  BRA `(.L_x_1789) ;  /* 0x0000002c00e87947 */ /* 0x000fea0003800000 */
.L_x_1765:
        /* <DEDUP_REMOVED lines=37> */
.L_x_1805:
[----:B------:R-:W-:Y:S05]  /*5780*/  BSYNC B1 ;  /* 0x0000000000017941 */ /* 0x000fea0003800000 */
.L_x_1804:
        /* <DEDUP_REMOVED lines=38> */
.L_x_1807:
[----:B------:R-:W-:Y:S05]  /*59f0*/  BSYNC B1 ;  /* 0x0000000000017941 */ /* 0x000fea0003800000 */
.L_x_1806:
        /* <DEDUP_REMOVED lines=68> */
.L_x_1808:
[----:B------:R-:W-:Y:S01]  /*5e40*/  IMAD R98, R17, 0x8, R16 ;  /* 0x0000000811627824 */ /* 0x000fe200078e0210 */
[----:B------:R-:W-:Y:S01]  /*5e50*/  SHF.L.U32 R107, R237, 0x1f, RZ ;  /* 0x0000001fed6b7819 */ /* 0x000fe200000006ff */
[----:B------:R-:W0:Y:S01]  /*5e60*/  LDC R121, c[0x0][0x2f4] ;  /* 0x0000bd00ff797b82 */ /* 0x000e220000000800 */
[----:B------:R-:W-:Y:S02]  /*5e70*/  BSSY B1, `(.L_x_1809) ;  /* 0x0000004000017945 */ /* 0x000fe40003800000 */
[----:B------:R-:W1:Y:S05]  /*5e80*/  SYNCS.PHASECHK.TRANS64.TRYWAIT P5, [R98+URZ+0x30890], R107 ;  /* 0x0308906b620075a7 */ /* 0x000e6a00080a017f */
[----:B------:R-:W2:Y:S01]  /*5e90*/  LDC.64 R110, c[0x0][0x300] ;  /* 0x0000c000ff6e7b82 */ /* 0x000ea20000000a00 */
[----:B-1----:R-:W-:Y:S05]  /*5ea0*/  @!P5 BRA `(.L_x_1810) ;  /* 0x000002540024d947 */ /* 0x002fea0003800000 */
.L_x_2230:
[----:B------:R-:W-:Y:S05]  /*5eb0*/  BSYNC B1 ;  /* 0x0000000000017941 */ /* 0x000fea0003800000 */
.L_x_1809:
        /* <DEDUP_REMOVED lines=12> */
[----:B------:R-:W2:Y:S01]  /*5f80*/  LDL R75, [R1+0x28] ;  /* 0x00002800014b7983 */ /* 0x000ea20000100800 */
[----:B------:R-:W-:Y:S01]  /*5f90*/  SEL R68, R28, R123, !P3 ;  /* 0x0000007b1c447207 */ /* 0x000fe20005800000 */
[----:B------:R-:W-:Y:S01]  /*5fa0*/  IMAD.SHL.U32 R116, R218, 0x40, RZ ;  /* 0x00000040da747824 */ /* 0x000fe200078e00ff */
[----:B------:R-:W-:Y:S01]  /*5fb0*/  IADD3 R72, P4, P5, R88, R114, R35 ;  /* 0x0000007258487210 */ /* 0x000fe20007d9e023 */
[----:B------:R-:W-:Y:S01]  /*5fc0*/  IMAD.SHL.U32 R117, R218, 0x40, RZ ;  /* 0x00000040da757824 */ /* 0x000fe200078e00ff */
[----:B------:R-:W-:Y:S01]  /*5fd0*/  SHF.R.S32.HI R69, RZ, 0x1f, R68 ;  /* 0x0000001fff457819 */ /* 0x000fe20000011444 */
[----:B------:R-:W-:Y:S01]  /*5fe0*/  BSSY B3, `(.L_x_1815) ;  /* 0x000007a000037945 */ /* 0x000fe20003800000 */
[----:B------:R-:W-:Y:S02]  /*5ff0*/  IADD3.X R74, R0, R131, R95, P4, P5 ;  /* 0x00000083004a7210 */ /* 0x000fe400027ea45f */
[----:B------:R-:W-:Y:S02]  /*6000*/  LEA.HI R69, R69, R68, RZ, 0x4 ;  /* 0x0000004445457211 */ /* 0x000fe400078f20ff */
[----:B------:R-:W-:-:S02]  /*6010*/  LOP3.LUT R116, R116, 0x1c0, RZ, 0xc0, !PT ;  /* 0x000001c074747812 */ /* 0x000fc400078ec0ff */
[----:B------:R-:W-:Y:S02]  /*6020*/  LEA.HI.SX32 R69, R69, R34, 0x1c ;  /* 0x0000002245457211 */ /* 0x000fe400078fe2ff */
[----:B------:R-:W-:-:S03]  /*6030*/  SHF.R.U32.HI R116, RZ, 0x3, R116 ;  /* 0x00000003ff747819 */ /* 0x000fc60000011674 */
[----:B------:R-:W-:-:S05]  /*6040*/  IMAD.SHL.U32 R71, R69, 0x8, RZ ;  /* 0x0000000845477824 */ /* 0x000fca00078e00ff */
[----:B------:R-:W-:-:S13]  /*6050*/  ISETP.GE.AND P4, PT, R71, R121, PT ;  /* 0x000000794700720c */ /* 0x000fda0003f86270 */
[--C-:B------:R-:W-:Y:S02]  /*6060*/  @!P4 SHF.R.S32.HI R68, RZ, 0x1f, R71.reuse ;  /* 0x0000001fff44c819 */ /* 0x100fe40000011447 */
[----:B------:R-:W-:Y:S02]  /*6070*/  @!P4 IADD3 R70, P5, P6, R88, R114, R71 ;  /* 0x000000725846c210 */ /* 0x000fe40007ebe047 */
[----:B------:R-:W-:Y:S02]  /*6080*/  LOP3.LUT R71, R71, 0x38, RZ, 0xc0, !PT ;  /* 0x0000003847477812 */ /* 0x000fe400078ec0ff */
[----:B------:R-:W-:Y:S02]  /*6090*/  @!P4 IADD3.X R73, R0, R131, R68, P5, P6 ;  /* 0x000000830049c210 */ /* 0x000fe40002fec444 */
[----:B------:R-:W-:Y:S02]  /*60a0*/  SHF.R.S32.HI R68, RZ, 0x1f, R69 ;  /* 0x0000001fff447819 */ /* 0x000fe40000011445 */
[----:B------:R-:W-:-:S02]  /*60b0*/  LOP3.LUT R71, R71, 0x1c0, R117, 0xf8, !PT ;  /* 0x000001c047477812 */ /* 0x000fc400078ef875 */
[----:B------:R-:W-:Y:S01]  /*60c0*/  LEA.HI R68, R68, R69, RZ, 0x3 ;  /* 0x0000004544447211 */ /* 0x000fe200078f18ff */
[----:B------:R-:W-:Y:S01]  /*60d0*/  IMAD R69, R17, 0x4000, R6 ;  /* 0x0000400011457824 */ /* 0x000fe200078e0206 */
[----:B------:R-:W-:Y:S02]  /*60e0*/  LOP3.LUT R71, R71, R116, RZ, 0x3c, !PT ;  /* 0x0000007447477212 */ /* 0x000fe400078e3cff */
[----:B------:R-:W-:Y:S01]  /*60f0*/  LEA R116, P5, R72, R108, 0x1 ;  /* 0x0000006c48747211 */ /* 0x000fe200078a08ff */
[----:B------:R-:W-:Y:S02]  /*6100*/  IMAD.SHL.U32 R68, R68, 0x200, RZ ;  /* 0x0000020044447824 */ /* 0x000fe400078e00ff */
[----:B------:R-:W-:Y:S01]  /*6110*/  IMAD R69, R69, 0x2, R16 ;  /* 0x0000000245457824 */ /* 0x000fe200078e0210 */
[----:B------:R-:W-:Y:S02]  /*6120*/  LEA.HI.X R117, R72, R109, R74, 0x1, P5 ;  /* 0x0000006d48757211 */ /* 0x000fe400028f0c4a */
[----:B------:R-:W-:-:S02]  /*6130*/  LOP3.LUT R68, R68, 0x7ffff000, RZ, 0xc0, !PT ;  /* 0x7ffff00044447812 */ /* 0x000fc400078ec0ff */
[----:B------:R-:W-:-:S04]  /*6140*/  @!P4 LEA R118, P5, R70, R108, 0x1 ;  /* 0x0000006c4676c211 */ /* 0x000fc800078a08ff */
[----:B------:R-:W-:Y:S02]  /*6150*/  @!P4 LEA.HI.X R119, R70, R109, R73, 0x1, P5 ;  /* 0x0000006d4677c211 */ /* 0x000fe400028f0c49 */
[----:B------:R-:W-:Y:S02]  /*6160*/  ISETP.GE.AND P5, PT, R18, R120, PT ;  /* 0x000000781200720c */ /* 0x000fe40003fa6270 */
[----:B--2---:R-:W-:-:S05]  /*6170*/  IADD3 R68, R71, R68, R75 ;  /* 0x0000004447447210 */ /* 0x004fca0007ffe04b */
[----:B------:R-:W-:-:S04]  /*6180*/  IMAD R71, R17, 0x4000, R68 ;  /* 0x0000400011477824 */ /* 0x000fc800078e0244 */
[----:B------:R-:W-:Y:S02]  /*6190*/  IMAD R72, R71, 0x2, R16 ;  /* 0x0000000247487824 */ /* 0x000fe400078e0210 */
[----:B------:R-:W0:Y:S04]  /*61a0*/  LDS.128 R68, [R69+0x20400] ;  /* 0x0204000045447984 */ /* 0x000e280000000c00 */
[----:B------:R-:W2:Y:S01]  /*61b0*/  LDS.128 R72, [R72+0x20400] ;  /* 0x0204000048487984 */ /* 0x000ea20000000c00 */
[----:B------:R-:W-:Y:S05]  /*61c0*/  @P5 BRA `(.L_x_1816) ;  /* 0x00000004006c5947 */ /* 0x000fea0003800000 */
[----:B------:R-:W-:Y:S01]  /*61d0*/  SHF.R.U32.HI R159, RZ, 0x10, R49 ;  /* 0x00000010ff9f7819 */ /* 0x000fe20000011631 */
[----:B--2---:R-:W-:Y:S01]  /*61e0*/  IMAD.U32 R154, R73, 0x10000, RZ ;  /* 0x00010000499a7824 */ /* 0x004fe200078e00ff */
[----:B------:R-:W-:Y:S01]  /*61f0*/  SHF.R.U32.HI R162, RZ, 0x10, R41 ;  /* 0x00000010ffa27819 */ /* 0x000fe20000011629 */
[----:B------:R-:W-:Y:S01]  /*6200*/  IMAD.U32 R150, R75, 0x10000, RZ ;  /* 0x000100004b967824 */ /* 0x000fe200078e00ff */
[----:B------:R-:W-:Y:S01]  /*6210*/  SHF.R.U64 R151, R48, 0x10, R49 ;  /* 0x0000001030977819 */ /* 0x000fe20000001231 */
[----:B0-----:R-:W-:Y:S01]  /*6220*/  IMAD.U32 R148, R69, 0x10000, RZ ;  /* 0x0001000045947824 */ /* 0x001fe200078e00ff */
[----:B------:R-:W-:Y:S01]  /*6230*/  SHF.R.U64 R161, R42, 0x10, R43 ;  /* 0x000000102aa17819 */ /* 0x000fe2000000122b */
[----:B------:R-:W-:Y:S01]  /*6240*/  IMAD.U32 R42, R70, 0x10000, RZ ;  /* 0x00010000462a7824 */ /* 0x000fe200078e00ff */
[----:B------:R-:W-:Y:S02]  /*6250*/  SHF.R.U32.HI R153, RZ, 0x10, R51 ;  /* 0x00000010ff997819 */ /* 0x000fe40000011633 */
[----:B------:R-:W-:-:S02]  /*6260*/  PRMT R159, R163, 0x5410, R159 ;  /* 0x00005410a39f7816 */ /* 0x000fc4000000009f */
[----:B------:R-:W-:Y:S02]  /*6270*/  PRMT R157, R157, 0x5410, R162 ;  /* 0x000054109d9d7816 */ /* 0x000fe400000000a2 */
[----:B------:R-:W-:Y:S02]  /*6280*/  SHF.R.U64 R152, R50, 0x10, R51 ;  /* 0x0000001032987819 */ /* 0x000fe40000001233 */
[----:B------:R-:W-:Y:S02]  /*6290*/  PRMT R151, R158, 0x5410, R151 ;  /* 0x000054109e977816 */ /* 0x000fe40000000097 */
[----:B------:R-:W-:Y:S01]  /*62a0*/  PRMT R50, R122, 0x5432, R161 ;  /* 0x000054327a327816 */ /* 0x000fe200000000a1 */
[----:B------:R-:W-:Y:S01]  /*62b0*/  IMAD.U32 R161, R159, 0x10000, RZ ;  /* 0x000100009fa17824 */ /* 0x000fe200078e00ff */
[----:B------:R-:W-:Y:S02]  /*62c0*/  PRMT R158, R156, 0x5410, R153 ;  /* 0x000054109c9e7816 */ /* 0x000fe40000000099 */
[----:B------:R-:W-:Y:S01]  /*62d0*/  SHF.R.U32.HI R160, RZ, 0x10, R43 ;  /* 0x00000010ffa07819 */ /* 0x000fe2000001162b */
[----:B------:R-:W-:Y:S01]  /*62e0*/  FMUL.FTZ R163, R154, R161 ;  /* 0x000000a19aa37220 */ /* 0x000fe20000410000 */
[----:B------:R-:W-:Y:S01]  /*62f0*/  LOP3.LUT R149, R73, 0xffff0000, RZ, 0xc0, !PT ;  /* 0xffff000049957812 */ /* 0x000fe200078ec0ff */
[----:B------:R-:W-:Y:S01]  /*6300*/  IMAD.U32 R43, R74, 0x10000, RZ ;  /* 0x000100004a2b7824 */ /* 0x000fe200078e00ff */
[----:B------:R-:W-:Y:S01]  /*6310*/  LOP3.LUT R49, R75, 0xffff0000, RZ, 0xc0, !PT ;  /* 0xffff00004b317812 */ /* 0x000fe200078ec0ff */
[----:B------:R-:W-:Y:S01]  /*6320*/  IMAD.U32 R75, R157, 0x10000, RZ ;  /* 0x000100009d4b7824 */ /* 0x000fe200078e00ff */
[----:B------:R-:W-:-:S02]  /*6330*/  LOP3.LUT R156, R159, 0xffff0000, RZ, 0xc0, !PT ;  /* 0xffff00009f9c7812 */ /* 0x000fc400078ec0ff */
[----:B------:R-:W-:Y:S01]  /*6340*/  PRMT R73, R124, 0x5432, R152 ;  /* 0x000054327c497816 */ /* 0x000fe20000000098 */
[-C--:B------:R-:W-:Y:S01]  /*6350*/  FMUL.FTZ R153, R154, R75.reuse ;  /* 0x0000004b9a997220 */ /* 0x080fe20000410000 */
[----:B------:R-:W-:Y:S01]  /*6360*/  LOP3.LUT R152, R157, 0xffff0000, RZ, 0xc0, !PT ;  /* 0xffff00009d987812 */ /* 0x000fe200078ec0ff */
[----:B------:R-:W-:Y:S01]  /*6370*/  IMAD.U32 R154, R158, 0x10000, RZ ;  /* 0x000100009e9a7824 */ /* 0x000fe200078e00ff */
[----:B------:R-:W-:Y:S01]  /*6380*/  LOP3.LUT R51, R69, 0xffff0000, RZ, 0xc0, !PT ;  /* 0xffff000045337812 */ /* 0x000fe200078ec0ff */
[----:B------:R-:W-:Y:S01]  /*6390*/  FFMA.FTZ R75, R148, R75, -R163 ;  /* 0x0000004b944b7223 */ /* 0x000fe200000108a3 */
[----:B------:R-:W-:Y:S01]  /*63a0*/  PRMT R155, R155, 0x5410, R160 ;  /* 0x000054109b9b7816 */ /* 0x000fe200000000a0 */
[C---:B------:R-:W-:Y:S01]  /*63b0*/  FMUL.FTZ R160, R149.reuse, R156 ;  /* 0x0000009c95a07220 */ /* 0x040fe20000410000 */
[----:B------:R-:W-:Y:S01]  /*63c0*/  SHF.R.U64 R164, R40, 0x10, R41 ;  /* 0x0000001028a47819 */ /* 0x000fe20000001229 */
[-C--:B------:R-:W-:Y:S01]  /*63d0*/  FMUL.FTZ R162, R149, R152.reuse ;  /* 0x0000009895a27220 */ /* 0x080fe20000410000 */
[C---:B------:R-:W-:Y:S01]  /*63e0*/  IMAD.U32 R69, R71.reuse, 0x10000, RZ ;  /* 0x0001000047457824 */ /* 0x040fe200078e00ff */
[----:B------:R-:W-:Y:S01]  /*63f0*/  LOP3.LUT R48, R71, 0xffff0000, RZ, 0xc0, !PT ;  /* 0xffff000047307812 */ /* 0x000fe200078ec0ff */
[----:B------:R-:W-:Y:S01]  /*6400*/  FFMA.FTZ R148, R148, R161, R153 ;  /* 0x000000a194947223 */ /* 0x000fe20000010099 */
[----:B------:R-:W-:Y:S01]  /*6410*/  FFMA.FTZ R152, R51, R152, -R160 ;  /* 0x0000009833987223 */ /* 0x000fe200000108a0 */
[----:B------:R-:W-:Y:S01]  /*6420*/  PRMT R71, R125, 0x5432, R164 ;  /* 0x000054327d477816 */ /* 0x000fe200000000a4 */
[----:B------:R-:W-:-:S02]  /*6430*/  IMAD.U32 R153, R155, 0x10000, RZ ;  /* 0x000100009b997824 */ /* 0x000fc400078e00ff */
[-C--:B------:R-:W-:Y:S01]  /*6440*/  FMUL.FTZ R160, R150, R154.reuse ;  /* 0x0000009a96a07220 */ /* 0x080fe20000410000 */
[----:B------:R-:W-:Y:S01]  /*6450*/  LOP3.LUT R158, R158, 0xffff0000, RZ, 0xc0, !PT ;  /* 0xffff00009e9e7812 */ /* 0x000fe200078ec0ff */
[----:B------:R-:W-:Y:S02]  /*6460*/  IMAD.U32 R41, R72, 0x10000, RZ ;  /* 0x0001000048297824 */ /* 0x000fe400078e00ff */
[-C--:B------:R-:W-:Y:S01]  /*6470*/  FMUL.FTZ R157, R150, R153.reuse ;  /* 0x00000099969d7220 */ /* 0x080fe20000410000 */
[----:B------:R-:W-:Y:S01]  /*6480*/  FFMA.FTZ R149, R69, R153, -R160 ;  /* 0x0000009945957223 */ /* 0x000fe200000108a0 */
[----:B------:R-:W-:Y:S01]  /*6490*/  LOP3.LUT R155, R155, 0xffff0000, RZ, 0xc0, !PT ;  /* 0xffff00009b9b7812 */ /* 0x000fe200078ec0ff */
[----:B------:R-:W-:Y:S01]  /*64a0*/  IMAD.U32 R150, R71, 0x10000, RZ ;  /* 0x0001000047967824 */ /* 0x000fe200078e00ff */
[----:B------:R-:W-:Y:S01]  /*64b0*/  LOP3.LUT R72, R72, 0xffff0000, RZ, 0xc0, !PT ;  /* 0xffff000048487812 */ /* 0x000fe200078ec0ff */
[C---:B------:R-:W-:Y:S01]  /*64c0*/  IMAD.U32 R153, R151.reuse, 0x10000, RZ ;  /* 0x0001000097997824 */ /* 0x040fe200078e00ff */
[----:B------:R-:W-:Y:S01]  /*64d0*/  LOP3.LUT R151, R151, 0xffff0000, RZ, 0xc0, !PT ;  /* 0xffff000097977812 */ /* 0x000fe200078ec0ff */
[----:B------:R-:W-:Y:S01]  /*64e0*/  FFMA.FTZ R69, R69, R154, R157 ;  /* 0x0000009a45457223 */ /* 0x000fe2000001009d */
[----:B------:R-:W-:-:S02]  /*64f0*/  IMAD.U32 R40, R68, 0x10000, RZ ;  /* 0x0001000044287824 */ /* 0x000fc400078e00ff */
[C---:B------:R-:W-:Y:S01]  /*6500*/  FMUL.FTZ R157, R49.reuse, R158 ;  /* 0x0000009e319d7220 */ /* 0x040fe20000410000 */
[----:B------:R-:W-:Y:S01]  /*6510*/  FMUL.FTZ R159, R49, R155 ;  /* 0x0000009b319f7220 */ /* 0x000fe20000410000 */
[----:B------:R-:W-:Y:S01]  /*6520*/  LOP3.LUT R71, R71, 0xffff0000, RZ, 0xc0, !PT ;  /* 0xffff000047477812 */ /* 0x000fe200078ec0ff */
[C---:B------:R-:W-:Y:S01]  /*6530*/  FMUL.FTZ R154, R41.reuse, R150 ;  /* 0x00000096299a7220 */ /* 0x040fe20000410000 */
[----:B------:R-:W-:Y:S01]  /*6540*/  LOP3.LUT R68, R68, 0xffff0000, RZ, 0xc0, !PT ;  /* 0xffff000044447812 */ /* 0x000fe200078ec0ff */
[----:B------:R-:W-:Y:S01]  /*6550*/  FMUL.FTZ R49, R41, R153 ;  /* 0x0000009929317220 */ /* 0x000fe20000410000 */
[----:B------:R-:W-:Y:S01]  /*6560*/  FMUL.FTZ R41, R72, R151 ;  /* 0x0000009748297220 */ /* 0x000fe20000410000 */
[----:B------:R-:W-:Y:S01]  /*6570*/  FFMA.FTZ R51, R51, R156, R162 ;  /* 0x0000009c33337223 */ /* 0x000fe200000100a2 */
[C---:B------:R-:W-:Y:S01]  /*6580*/  FFMA.FTZ R156, R48.reuse, R155, -R157 ;  /* 0x0000009b309c7223 */ /* 0x040fe2000001089d */
[----:B------:R-:W-:Y:S01]  /*6590*/  FFMA.FTZ R158, R48, R158, R159 ;  /* 0x0000009e309e7223 */ /* 0x000fe2000001009f */
[----:B------:R-:W-:Y:S01]  /*65a0*/  FFMA.FTZ R154, R40, R153, R154 ;  /* 0x00000099289a7223 */ /* 0x000fe2000001009a */
[-C--:B------:R-:W-:Y:S01]  /*65b0*/  FMUL.FTZ R153, R72, R71.reuse ;  /* 0x0000004748997220 */ /* 0x080fe20000410000 */
[C---:B------:R-:W-:Y:S01]  /*65c0*/  IMAD.U32 R48, R73.reuse, 0x10000, RZ ;  /* 0x0001000049307824 */ /* 0x040fe200078e00ff */
[----:B------:R-:W-:Y:S01]  /*65d0*/  LOP3.LUT R74, R74, 0xffff0000, RZ, 0xc0, !PT ;  /* 0xffff00004a4a7812 */ /* 0x000fe200078ec0ff */
[----:B------:R-:W-:Y:S01]  /*65e0*/  FFMA.FTZ R72, R68, R71, -R41 ;  /* 0x0000004744487223 */ /* 0x000fe20000010829 */
[----:B------:R-:W-:Y:S01]  /*65f0*/  LOP3.LUT R73, R73, 0xffff0000, RZ, 0xc0, !PT ;  /* 0xffff000049497812 */ /* 0x000fe200078ec0ff */
[----:B------:R-:W-:Y:S01]  /*6600*/  FFMA.FTZ R49, R40, R150, -R49 ;  /* 0x0000009628317223 */ /* 0x000fe20000010831 */
[C---:B------:R-:W-:Y:S01]  /*6610*/  LOP3.LUT R41, R50.reuse, 0xffff0000, RZ, 0xc0, !PT ;  /* 0xffff000032297812 */ /* 0x040fe200078ec0ff */
[----:B------:R-:W-:Y:S01]  /*6620*/  IMAD.U32 R40, R50, 0x10000, RZ ;  /* 0x0001000032287824 */ /* 0x000fe200078e00ff */
[----:B------:R-:W-:Y:S01]  /*6630*/  LOP3.LUT R70, R70, 0xffff0000, RZ, 0xc0, !PT ;  /* 0xffff000046467812 */ /* 0x000fe200078ec0ff */
[----:B------:R-:W-:Y:S01]  /*6640*/  FFMA.FTZ R153, R68, R151, R153 ;  /* 0x0000009744997223 */ /* 0x000fe20000010099 */
[C---:B------:R-:W-:Y:S01]  /*6650*/  FMUL.FTZ R71, R43.reuse, R48 ;  /* 0x000000302b477220 */ /* 0x040fe20000410000 */
[C---:B------:R-:W-:Y:S01]  /*6660*/  FMUL.FTZ R151, R74.reuse, R73 ;  /* 0x000000494a977220 */ /* 0x040fe20000410000 */
[-C--:B------:R-:W-:Y:S01]  /*6670*/  FMUL.FTZ R43, R43, R40.reuse ;  /* 0x000000282b2b7220 */ /* 0x080fe20000410000 */
[-C--:B------:R-:W-:Y:S01]  /*6680*/  FMUL.FTZ R74, R74, R41.reuse ;  /* 0x000000294a4a7220 */ /* 0x080fe20000410000 */
[----:B------:R-:W-:Y:S01]  /*6690*/  FFMA.FTZ R71, R42, R40, -R71 ;  /* 0x000000282a477223 */ /* 0x000fe20000010847 */
[----:B------:R-:W-:Y:S01]  /*66a0*/  FFMA.FTZ R40, R70, R41, -R151 ;  /* 0x0000002946287223 */ /* 0x000fe20000010897 */
[----:B------:R-:W-:Y:S01]  /*66b0*/  F2FP.BF16.F32.PACK_AB R75, R152, R75 ;  /* 0x0000004b984b723e */ /* 0x000fe200000010ff */
[----:B------:R-:W-:Y:S01]  /*66c0*/  FFMA.FTZ R43, R42, R48, R43 ;  /* 0x000000302a2b7223 */ /* 0x000fe2000001002b */
[----:B------:R-:W-:Y:S01]  /*66d0*/  FFMA.FTZ R74, R70, R73, R74 ;  /* 0x00000049464a7223 */ /* 0x000fe2000001004a */
[----:B------:R-:W-:-:S02]  /*66e0*/  F2FP.BF16.F32.PACK_AB R149, R156, R149 ;  /* 0x000000959c95723e */ /* 0x000fc400000010ff */
[----:B------:R-:W-:Y:S01]  /*66f0*/  F2FP.BF16.F32.PACK_AB R158, R158, R69 ;  /* 0x000000459e9e723e */ /* 0x000fe200000010ff */
[----:B------:R-:W-:Y:S01]  /*6700*/  IMAD.MOV.U32 R69, RZ, RZ, R75 ;  /* 0x000000ffff457224 */ /* 0x000fe200078e004b */
[----:B------:R-:W-:Y:S02]  /*6710*/  F2FP.BF16.F32.PACK_AB R68, R72, R49 ;  /* 0x000000314844723e */ /* 0x000fe400000010ff */
[----:B------:R-:W-:Y:S01]  /*6720*/  F2FP.BF16.F32.PACK_AB R70, R40, R71 ;  /* 0x000000472846723e */ /* 0x000fe200000010ff */
[----:B------:R-:W-:Y:S01]  /*6730*/  IMAD.MOV.U32 R71, RZ, RZ, R149 ;  /* 0x000000ffff477224 */ /* 0x000fe200078e0095 */
[----:B------:R-:W-:Y:S01]  /*6740*/  F2FP.BF16.F32.PACK_AB R73, R51, R148 ;  /* 0x000000943349723e */ /* 0x000fe200000010ff */
[----:B------:R-:W-:Y:S01]  /*6750*/  IMAD.MOV.U32 R75, RZ, RZ, R158 ;  /* 0x000000ffff4b7224 */ /* 0x000fe200078e009e */
[----:B------:R-:W-:Y:S02]  /*6760*/  F2FP.BF16.F32.PACK_AB R72, R153, R154 ;  /* 0x0000009a9948723e */ /* 0x000fe400000010ff */
[----:B------:R-:W-:-:S07]  /*6770*/  F2FP.BF16.F32.PACK_AB R74, R74, R43 ;  /* 0x0000002b4a4a723e */ /* 0x000fce00000010ff */
.L_x_1816:
[----:B------:R-:W-:Y:S05]  /*6780*/  BSYNC B3 ;  /* 0x0000000000037941 */ /* 0x000fea0003800000 */
.L_x_1815:
[----:B------:R-:W-:Y:S02]  /*6790*/  ULDC.64 UR4, c[0x0][0x208] ;  /* 0x0000820000047ab9 */ /* 0x000fe40000000a00 */
[----:B0-----:R0:W-:Y:S04]  /*67a0*/  STG.E.128 desc[UR4][R116.64], R68 ;  /* 0x0000004474007986 */ /* 0x0011e8000c101d04 */
[----:B--2---:R0:W-:Y:S02]  /*67b0*/  @!P4 STG.E.128 desc[UR4][R118.64], R72 ;  /* 0x000000487600c986 */ /* 0x0041e4000c101d04 */
.L_x_1814:
[----:B------:R-:W-:Y:S05]  /*67c0*/  BSYNC B2 ;  /* 0x0000000000027941 */ /* 0x000fea0003800000 */
.L_x_1813:
[----:B------:R-:W-:-:S13]  /*67d0*/  ISETP.NE.AND P4, PT, R92, RZ, PT ;  /* 0x000000ff5c00720c */ /* 0x000fda0003f85270 */
[----:B------:R-:W-:Y:S05]  /*67e0*/  @!P4 BRA `(.L_x_1812) ;  /* 0x000000080010c947 */ /* 0x000fea0003800000 */
        /* <DEDUP_REMOVED lines=23> */
[----:B0-----:R-:W-:Y:S01]  /*6960*/  LEA R68, P5, R42, R108, 0x1 ;  /* 0x0000006c2a447211 */ /* 0x001fe200078a08ff */
        /* <DEDUP_REMOVED lines=13> */
[----:B------:R-:W-:Y:S02]  /*6a40*/  SHF.R.U32.HI R73, RZ, 0x10, R45 ;  /* 0x00000010ff497819 */ /* 0x000fe4000001162d */
[----:B------:R-:W-:Y:S02]  /*6a50*/  SHF.R.U32.HI R116, RZ, 0x10, R37 ;  /* 0x00000010ff747819 */ /* 0x000fe40000011625 */
[----:B------:R-:W-:Y:S02]  /*6a60*/  PRMT R144, R144, 0x5410, R73 ;  /* 0x0000541090907816 */ /* 0x000fe40000000049 */
[----:B------:R-:W-:Y:S02]  /*6a70*/  SHF.R.U32.HI R75, RZ, 0x10, R39 ;  /* 0x00000010ff4b7819 */ /* 0x000fe40000011627 */
[----:B------:R-:W-:Y:S01]  /*6a80*/  SHF.R.U64 R72, R44, 0x10, R45 ;  /* 0x000000102c487819 */ /* 0x000fe2000000122d */
[----:B------:R-:W-:Y:S01]  /*6a90*/  IMAD.U32 R73, R144, 0x10000, RZ ;  /* 0x0001000090497824 */ /* 0x000fe200078e00ff */
[--C-:B------:R-:W-:Y:S01]  /*6aa0*/  SHF.R.U64 R74, R46, 0x10, R47.reuse ;  /* 0x000000102e4a7819 */ /* 0x100fe2000000122f */
[----:B0-----:R-:W-:Y:S01]  /*6ab0*/  IMAD.U32 R44, R41, 0x10000, RZ ;  /* 0x00010000292c7824 */ /* 0x001fe200078e00ff */
[----:B------:R-:W-:Y:S01]  /*6ac0*/  SHF.R.U32.HI R115, RZ, 0x10, R47 ;  /* 0x00000010ff737819 */ /* 0x000fe2000001162f */
[----:B--2---:R-:W-:Y:S01]  /*6ad0*/  IMAD.U32 R47, R49, 0x10000, RZ ;  /* 0x00010000312f7824 */ /* 0x004fe200078e00ff */
[----:B------:R-:W-:Y:S01]  /*6ae0*/  PRMT R147, R147, 0x5410, R116 ;  /* 0x0000541093937816 */ /* 0x000fe20000000074 */
[----:B------:R-:W-:Y:S01]  /*6af0*/  IMAD.U32 R46, R43, 0x10000, RZ ;  /* 0x000100002b2e7824 */ /* 0x000fe200078e00ff */
[----:B------:R-:W-:Y:S01]  /*6b00*/  PRMT R140, R140, 0x5410, R75 ;  /* 0x000054108c8c7816 */ /* 0x000fe2000000004b */
[----:B------:R-:W-:Y:S01]  /*6b10*/  FMUL.FTZ R75, R47, R73 ;  /* 0x000000492f4b7220 */ /* 0x000fe20000410000 */
[----:B------:R-:W-:Y:S01]  /*6b20*/  PRMT R143, R143, 0x5410, R72 ;  /* 0x000054108f8f7816 */ /* 0x000fe20000000048 */
[----:B------:R-:W-:Y:S01]  /*6b30*/  IMAD.U32 R72, R147, 0x10000, RZ ;  /* 0x0001000093487824 */ /* 0x000fe200078e00ff */
[----:B------:R-:W-:-:S02]  /*6b40*/  PRMT R142, R142, 0x5410, R115 ;  /* 0x000054108e8e7816 */ /* 0x000fc40000000073 */
[----:B------:R-:W-:Y:S01]  /*6b50*/  SHF.R.U64 R114, R38, 0x10, R39 ;  /* 0x0000001026727819 */ /* 0x000fe20000001227 */
[-C--:B------:R-:W-:Y:S01]  /*6b60*/  FMUL.FTZ R115, R47, R72.reuse ;  /* 0x000000482f737220 */ /* 0x080fe20000410000 */
[----:B------:R-:W-:Y:S01]  /*6b70*/  FFMA.FTZ R75, R44, R72, -R75 ;  /* 0x000000482c4b7223 */ /* 0x000fe2000001084b */
[----:B------:R-:W-:Y:S01]  /*6b80*/  LOP3.LUT R45, R41, 0xffff0000, RZ, 0xc0, !PT ;  /* 0xffff0000292d7812 */ /* 0x000fe200078ec0ff */
[----:B------:R-:W-:Y:S01]  /*6b90*/  IMAD.U32 R47, R142, 0x10000, RZ ;  /* 0x000100008e2f7824 */ /* 0x000fe200078e00ff */
[----:B------:R-:W-:Y:S01]  /*6ba0*/  LOP3.LUT R49, R49, 0xffff0000, RZ, 0xc0, !PT ;  /* 0xffff000031317812 */ /* 0x000fe200078ec0ff */
[----:B------:R-:W-:Y:S01]  /*6bb0*/  FFMA.FTZ R115, R44, R73, R115 ;  /* 0x000000492c737223 */ /* 0x000fe20000010073 */
[----:B------:R-:W-:Y:S01]  /*6bc0*/  LOP3.LUT R144, R144, 0xffff0000, RZ, 0xc0, !PT ;  /* 0xffff000090907812 */ /* 0x000fe200078ec0ff */
[----:B------:R-:W-:Y:S01]  /*6bd0*/  IMAD.U32 R44, R140, 0x10000, RZ ;  /* 0x000100008c2c7824 */ /* 0x000fe200078e00ff */
[----:B------:R-:W-:Y:S01]  /*6be0*/  LOP3.LUT R72, R147, 0xffff0000, RZ, 0xc0, !PT ;  /* 0xffff000093487812 */ /* 0x000fe200078ec0ff */
[----:B------:R-:W-:Y:S01]  /*6bf0*/  IMAD.U32 R39, R48, 0x10000, RZ ;  /* 0x0001000030277824 */ /* 0x000fe200078e00ff */
[----:B------:R-:W-:Y:S01]  /*6c00*/  LOP3.LUT R41, R43, 0xffff0000, RZ, 0xc0, !PT ;  /* 0xffff00002b297812 */ /* 0x000fe200078ec0ff */
[----:B------:R-:W-:Y:S01]  /*6c10*/  IMAD.U32 R43, R51, 0x10000, RZ ;  /* 0x00010000332b7824 */ /* 0x000fe200078e00ff */
[----:B------:R-:W-:Y:S01]  /*6c20*/  SHF.R.U64 R117, R36, 0x10, R37 ;  /* 0x0000001024757819 */ /* 0x000fe20000001225 */
[----:B------:R-:W-:Y:S01]  /*6c30*/  IMAD.U32 R38, R40, 0x10000, RZ ;  /* 0x0001000028267824 */ /* 0x000fe200078e00ff */
[----:B------:R-:W-:Y:S01]  /*6c40*/  PRMT R145, R145, 0x5410, R114 ;  /* 0x0000541091917816 */ /* 0x000fe20000000072 */
[----:B------:R-:W-:Y:S01]  /*6c50*/  FMUL.FTZ R114, R49, R72 ;  /* 0x0000004831727220 */ /* 0x000fe20000410000 */
[----:B------:R-:W-:Y:S01]  /*6c60*/  PRMT R141, R141, 0x5410, R74 ;  /* 0x000054108d8d7816 */ /* 0x000fe2000000004a */
[-C--:B------:R-:W-:Y:S01]  /*6c70*/  FMUL.FTZ R74, R49, R144.reuse ;  /* 0x00000090314a7220 */ /* 0x080fe20000410000 */
[-C--:B------:R-:W-:Y:S01]  /*6c80*/  FMUL.FTZ R49, R43, R47.reuse ;  /* 0x0000002f2b317220 */ /* 0x080fe20000410000 */
[----:B------:R-:W-:Y:S01]  /*6c90*/  PRMT R146, R146, 0x5410, R117 ;  /* 0x0000541092927816 */ /* 0x000fe20000000075 */
[C---:B------:R-:W-:Y:S01]  /*6ca0*/  FFMA.FTZ R114, R45.reuse, R144, R114 ;  /* 0x000000902d727223 */ /* 0x040fe20000010072 */
[----:B------:R-:W-:Y:S01]  /*6cb0*/  FFMA.FTZ R74, R45, R72, -R74 ;  /* 0x000000482d4a7223 */ /* 0x000fe2000001084a */
[-C--:B------:R-:W-:Y:S01]  /*6cc0*/  FMUL.FTZ R72, R43, R44.reuse ;  /* 0x0000002c2b487220 */ /* 0x080fe20000410000 */
[----:B------:R-:W-:Y:S01]  /*6cd0*/  FFMA.FTZ R49, R46, R44, -R49 ;  /* 0x0000002c2e317223 */ /* 0x000fe20000010831 */
[----:B------:R-:W-:Y:S01]  /*6ce0*/  LOP3.LUT R51, R51, 0xffff0000, RZ, 0xc0, !PT ;  /* 0xffff000033337812 */ /* 0x000fe200078ec0ff */
[----:B------:R-:W-:Y:S01]  /*6cf0*/  IMAD.U32 R44, R143, 0x10000, RZ ;  /* 0x000100008f2c7824 */ /* 0x000fe200078e00ff */
[----:B------:R-:W-:Y:S01]  /*6d00*/  LOP3.LUT R142, R142, 0xffff0000, RZ, 0xc0, !PT ;  /* 0xffff00008e8e7812 */ /* 0x000fe200078ec0ff */
[----:B------:R-:W-:Y:S01]  /*6d10*/  IMAD.U32 R43, R146, 0x10000, RZ ;  /* 0x00010000922b7824 */ /* 0x000fe200078e00ff */
[----:B------:R-:W-:Y:S01]  /*6d20*/  LOP3.LUT R140, R140, 0xffff0000, RZ, 0xc0, !PT ;  /* 0xffff00008c8c7812 */ /* 0x000fe200078ec0ff */
[----:B------:R-:W-:Y:S01]  /*6d30*/  FFMA.FTZ R72, R46, R47, R72 ;  /* 0x0000002f2e487223 */ /* 0x000fe20000010048 */
[----:B------:R-:W-:Y:S01]  /*6d40*/  FMUL.FTZ R47, R39, R44 ;  /* 0x0000002c272f7220 */ /* 0x000fe20000410000 */
[----:B------:R-:W-:Y:S01]  /*6d50*/  LOP3.LUT R48, R48, 0xffff0000, RZ, 0xc0, !PT ;  /* 0xffff000030307812 */ /* 0x000fe200078ec0ff */
[C---:B------:R-:W-:Y:S01]  /*6d60*/  FMUL.FTZ R46, R51.reuse, R142 ;  /* 0x0000008e332e7220 */ /* 0x040fe20000410000 */
[-C--:B------:R-:W-:Y:S01]  /*6d70*/  FMUL.FTZ R116, R51, R140.reuse ;  /* 0x0000008c33747220 */ /* 0x080fe20000410000 */
[----:B------:R-:W-:Y:S01]  /*6d80*/  LOP3.LUT R143, R143, 0xffff0000, RZ, 0xc0, !PT ;  /* 0xffff00008f8f7812 */ /* 0x000fe200078ec0ff */
[-C--:B------:R-:W-:Y:S01]  /*6d90*/  FMUL.FTZ R39, R39, R43.reuse ;  /* 0x0000002b27277220 */ /* 0x080fe20000410000 */
[----:B------:R-:W-:Y:S01]  /*6da0*/  LOP3.LUT R45, R146, 0xffff0000, RZ, 0xc0, !PT ;  /* 0xffff0000922d7812 */ /* 0x000fe200078ec0ff */
[C---:B------:R-:W-:Y:S01]  /*6db0*/  FFMA.FTZ R140, R41.reuse, R140, -R46 ;  /* 0x0000008c298c7223 */ /* 0x040fe2000001082e */
[----:B------:R-:W-:Y:S01]  /*6dc0*/  LOP3.LUT R40, R40, 0xffff0000, RZ, 0xc0, !PT ;  /* 0xffff000028287812 */ /* 0x000fe200078ec0ff */
[----:B------:R-:W-:Y:S01]  /*6dd0*/  FFMA.FTZ R51, R41, R142, R116 ;  /* 0x0000008e29337223 */ /* 0x000fe20000010074 */
        /* <DEDUP_REMOVED lines=12> */
[C---:B------:R-:W-:Y:S02]  /*6ea0*/  IMAD.U32 R36, R42.reuse, 0x10000, RZ ;  /* 0x000100002a247824 */ /* 0x040fe400078e00ff */
[C---:B------:R-:W-:Y:S01]  /*6eb0*/  FMUL.FTZ R41, R37.reuse, R39 ;  /* 0x0000002725297220 */ /* 0x040fe20000410000 */
[-C--:B------:R-:W-:Y:S01]  /*6ec0*/  FMUL.FTZ R40, R37, R38.reuse ;  /* 0x0000002625287220 */ /* 0x080fe20000410000 */
[----:B------:R-:W-:Y:S01]  /*6ed0*/  LOP3.LUT R42, R42, 0xffff0000, RZ, 0xc0, !PT ;  /* 0xffff00002a2a7812 */ /* 0x000fe200078ec0ff */
        /* <DEDUP_REMOVED lines=15> */
[----:B------:R-:W-:-:S02]  /*6fd0*/  F2FP.BF16.F32.PACK_AB R49, R114, R115 ;  /* 0x000000737231723e */ /* 0x000fc400000010ff */
[----:B------:R-:W-:-:S07]  /*6fe0*/  F2FP.BF16.F32.PACK_AB R51, R51, R72 ;  /* 0x000000483333723e */ /* 0x000fce00000010ff */
.L_x_1818:
[----:B------:R-:W-:Y:S05]  /*6ff0*/  BSYNC B2 ;  /* 0x0000000000027941 */ /* 0x000fea0003800000 */
.L_x_1817:
[----:B------:R-:W-:Y:S02]  /*7000*/  ULDC.64 UR4, c[0x0][0x208] ;  /* 0x0000820000047ab9 */ /* 0x000fe40000000a00 */
[----:B0-----:R3:W-:Y:S04]  /*7010*/  STG.E.128 desc[UR4][R68.64], R40 ;  /* 0x0000002844007986 */ /* 0x0017e8000c101d04 */
[----:B--2---:R3:W-:Y:S02]  /*7020*/  @!P4 STG.E.128 desc[UR4][R70.64], R48 ;  /* 0x000000304600c986 */ /* 0x0047e4000c101d04 */
.L_x_1812:
[----:B------:R-:W-:Y:S05]  /*7030*/  BSYNC B1 ;  /* 0x0000000000017941 */ /* 0x000fea0003800000 */
.L_x_1811:
[----:B------:R-:W-:Y:S02]  /*7040*/  VIADD R37, R218, 0x20 ;  /* 0x00000020da257836 */ /* 0x000fe40000000000 */
[-C--:B--2---:R-:W-:Y:S02]  /*7050*/  IMAD R36, R102, R110.reuse, RZ ;  /* 0x0000006e66247224 */ /* 0x084fe400078e02ff */
[----:B------:R-:W-:-:S04]  /*7060*/  IMAD.WIDE.U32 R112, R37, R110, R112 ;  /* 0x0000006e25707225 */ /* 0x000fc800078e0070 */
[----:B---3--:R-:W-:Y:S01]  /*7070*/  IMAD R49, R37, R111, R36 ;  /* 0x0000006f25317224 */ /* 0x008fe200078e0224 */
[----:B------:R-:W-:Y:S06]  /*7080*/  @P0 BRA `(.L_x_1789) ;  /* 0x0000001400100947 */ /* 0x000fec0003800000 */
[----:B------:R-:W-:Y:S01]  /*7090*/  ISETP.NE.AND P0, PT, R29, RZ, PT ;  /* 0x000000ff1d00720c */ /* 0x000fe20003f05270 */
[----:B------:R-:W-:Y:S01]  /*70a0*/  BSSY B1, `(.L_x_1819) ;  /* 0x0000088000017945 */ /* 0x000fe20003800000 */
[----:B------:R-:W-:-:S11]  /*70b0*/  IMAD.IADD R49, R113, 0x1, R49 ;  /* 0x0000000171317824 */ /* 0x000fd600078e0231 */
[----:B------:R-:W-:Y:S05]  /*70c0*/  @!P0 BRA `(.L_x_1820) ;  /* 0x0000000800148947 */ /* 0x000fea0003800000 */
[----:B------:R-:W2:Y:S01]  /*70d0*/  LDL R40, [R1+0x24] ;  /* 0x0000240001287983 */ /* 0x000ea20000100800 */
[----:B------:R-:W-:Y:S01]  /*70e0*/  SEL R36, R28, R123, !P3 ;  /* 0x0000007b1c247207 */ /* 0x000fe20005800000 */
[C---:B------:R-:W-:Y:S01]  /*70f0*/  VIADD R39, R218.reuse, 0x20 ;  /* 0x00000020da277836 */ /* 0x040fe20000000000 */
[----:B------:R-:W-:Y:S01]  /*7100*/  BSSY B2, `(.L_x_1821) ;  /* 0x000007e000027945 */ /* 0x000fe20003800000 */
[----:B------:R-:W-:Y:S01]  /*7110*/  VIADD R41, R218, 0x20 ;  /* 0x00000020da297836 */ /* 0x000fe20000000000 */
[----:B------:R-:W-:Y:S01]  /*7120*/  SHF.R.S32.HI R37, RZ, 0x1f, R36 ;  /* 0x0000001fff257819 */ /* 0x000fe20000011424 */
[----:B------:R-:W-:Y:S02]  /*7130*/  IMAD.SHL.U32 R39, R39, 0x40, RZ ;  /* 0x0000004027277824 */ /* 0x000fe400078e00ff */
[----:B------:R-:W-:Y:S01]  /*7140*/  IMAD.SHL.U32 R41, R41, 0x40, RZ ;  /* 0x0000004029297824 */ /* 0x000fe200078e00ff */
[----:B------:R-:W-:Y:S02]  /*7150*/  LEA.HI R37, R37, R36, RZ, 0x4 ;  /* 0x0000002425257211 */ /* 0x000fe400078f20ff */
[----:B------:R-:W-:-:S02]  /*7160*/  LOP3.LUT R39, R39, 0x1c0, RZ, 0xc0, !PT ;  /* 0x000001c027277812 */ /* 0x000fc400078ec0ff */
[----:B------:R-:W-:Y:S02]  /*7170*/  LEA.HI.SX32 R37, R37, R34, 0x1c ;  /* 0x0000002225257211 */ /* 0x000fe400078fe2ff */
[----:B------:R-:W-:Y:S02]  /*7180*/  LOP3.LUT R41, R41, 0x1c0, RZ, 0xc0, !PT ;  /* 0x000001c029297812 */ /* 0x000fe400078ec0ff */
[----:B------:R-:W-:Y:S01]  /*7190*/  SHF.R.S32.HI R36, RZ, 0x1f, R37 ;  /* 0x0000001fff247819 */ /* 0x000fe20000011425 */
[----:B------:R-:W-:Y:S01]  /*71a0*/  IMAD.SHL.U32 R47, R37, 0x8, RZ ;  /* 0x00000008252f7824 */ /* 0x000fe200078e00ff */
[----:B------:R-:W-:Y:S02]  /*71b0*/  SHF.R.U32.HI R41, RZ, 0x3, R41 ;  /* 0x00000003ff297819 */ /* 0x000fe40000011629 */
[----:B------:R-:W-:Y:S02]  /*71c0*/  LEA.HI R38, R36, R37, RZ, 0x3 ;  /* 0x0000002524267211 */ /* 0x000fe400078f18ff */
[----:B------:R-:W-:-:S02]  /*71d0*/  LOP3.LUT R36, R39, 0x38, R47, 0xf8, !PT ;  /* 0x0000003827247812 */ /* 0x000fc400078ef82f */
[----:B------:R-:W-:Y:S01]  /*71e0*/  IADD3 R37, P4, P5, R88, R112, R35 ;  /* 0x0000007058257210 */ /* 0x000fe20007d9e023 */
[----:B------:R-:W-:Y:S01]  /*71f0*/  IMAD.SHL.U32 R39, R38, 0x200, RZ ;  /* 0x0000020026277824 */ /* 0x000fe200078e00ff */
[----:B------:R-:W-:Y:S02]  /*7200*/  LOP3.LUT R36, R36, R41, RZ, 0x3c, !PT ;  /* 0x0000002924247212 */ /* 0x000fe400078e3cff */
[----:B------:R-:W-:Y:S02]  /*7210*/  IADD3.X R38, R0, R49, R95, P4, P5 ;  /* 0x0000003100267210 */ /* 0x000fe400027ea45f */
[----:B------:R-:W-:Y:S02]  /*7220*/  LOP3.LUT R39, R39, 0x7ffff000, RZ, 0xc0, !PT ;  /* 0x7ffff00027277812 */ /* 0x000fe400078ec0ff */
[----:B------:R-:W-:Y:S02]  /*7230*/  LEA R44, P4, R37, R108, 0x1 ;  /* 0x0000006c252c7211 */ /* 0x000fe400078808ff */
[----:B------:R-:W-:-:S02]  /*7240*/  ISETP.GE.AND P0, PT, R47, R121, PT ;  /* 0x000000792f00720c */ /* 0x000fc40003f06270 */
[----:B------:R-:W-:Y:S01]  /*7250*/  LEA.HI.X R45, R37, R109, R38, 0x1, P4 ;  /* 0x0000006d252d7211 */ /* 0x000fe200020f0c26 */
[----:B------:R-:W-:-:S04]  /*7260*/  IMAD R37, R17, 0x4000, R5 ;  /* 0x0000400011257824 */ /* 0x000fc800078e0205 */
[----:B------:R-:W-:-:S06]  /*7270*/  IMAD R37, R37, 0x2, R16 ;  /* 0x0000000225257824 */ /* 0x000fcc00078e0210 */
[--C-:B------:R-:W-:Y:S02]  /*7280*/  @!P0 SHF.R.S32.HI R48, RZ, 0x1f, R47.reuse ;  /* 0x0000001fff308819 */ /* 0x100fe4000001142f */
[----:B------:R-:W-:-:S04]  /*7290*/  @!P0 IADD3 R47, P4, P5, R88, R112, R47 ;  /* 0x00000070582f8210 */ /* 0x000fc80007d9e02f */
[----:B------:R-:W-:Y:S02]  /*72a0*/  @!P0 IADD3.X R48, R0, R49, R48, P4, P5 ;  /* 0x0000003100308210 */ /* 0x000fe400027ea430 */
[----:B------:R-:W-:Y:S02]  /*72b0*/  ISETP.GE.AND P5, PT, R18, R120, PT ;  /* 0x000000781200720c */ /* 0x000fe40003fa6270 */
[----:B------:R-:W-:-:S04]  /*72c0*/  @!P0 LEA R46, P4, R47, R108, 0x1 ;  /* 0x0000006c2f2e8211 */ /* 0x000fc800078808ff */
[----:B------:R-:W-:Y:S02]  /*72d0*/  @!P0 LEA.HI.X R47, R47, R109, R48, 0x1, P4 ;  /* 0x0000006d2f2f8211 */ /* 0x000fe400020f0c30 */
[----:B--2---:R-:W-:-:S05]  /*72e0*/  IADD3 R36, R36, R39, R40 ;  /* 0x0000002724247210 */ /* 0x004fca0007ffe028 */
[----:B------:R-:W-:-:S04]  /*72f0*/  IMAD R39, R17, 0x4000, R36 ;  /* 0x0000400011277824 */ /* 0x000fc800078e0224 */
[----:B------:R-:W-:Y:S02]  /*7300*/  IMAD R40, R39, 0x2, R16 ;  /* 0x0000000227287824 */ /* 0x000fe400078e0210 */
[----:B------:R-:W2:Y:S04]  /*7310*/  LDS.128 R36, [R37+0x20400] ;  /* 0x0204000025247984 */ /* 0x000ea80000000c00 */
[----:B------:R-:W3:Y:S01]  /*7320*/  LDS.128 R40, [R40+0x20400] ;  /* 0x0204000028287984 */ /* 0x000ee20000000c00 */
[----:B------:R-:W-:Y:S05]  /*7330*/  @P5 BRA `(.L_x_1822) ;  /* 0x0000000400685947 */ /* 0x000fea0003800000 */
[----:B0-----:R-:W-:Y:S01]  /*7340*/  SHF.R.U32.HI R74, RZ, 0x10, R57 ;  /* 0x00000010ff4a7819 */ /* 0x001fe20000011639 */
[----:B--2---:R-:W-:Y:S01]  /*7350*/  IMAD.U32 R50, R37, 0x10000, RZ ;  /* 0x0001000025327824 */ /* 0x004fe200078e00ff */
[----:B------:R-:W-:Y:S02]  /*7360*/  SHF.R.U32.HI R70, RZ, 0x10, R65 ;  /* 0x00000010ff467819 */ /* 0x000fe40000011641 */
[----:B------:R-:W-:Y:S02]  /*7370*/  PRMT R135, R135, 0x5410, R74 ;  /* 0x0000541087877816 */ /* 0x000fe4000000004a */
[----:B------:R-:W-:Y:S02]  /*7380*/  PRMT R139, R139, 0x5410, R70 ;  /* 0x000054108b8b7816 */ /* 0x000fe40000000046 */
[----:B------:R-:W-:Y:S01]  /*7390*/  SHF.R.U64 R75, R56, 0x10, R57 ;  /* 0x00000010384b7819 */ /* 0x000fe20000001239 */
[----:B---3--:R-:W-:Y:S01]  /*73a0*/  IMAD.U32 R57, R41, 0x10000, RZ ;  /* 0x0001000029397824 */ /* 0x008fe200078e00ff */
[----:B------:R-:W-:Y:S01]  /*73b0*/  SHF.R.U64 R71, R64, 0x10, R65 ;  /* 0x0000001040477819 */ /* 0x000fe20000001241 */
[----:B------:R-:W-:Y:S01]  /*73c0*/  IMAD.U32 R65, R135, 0x10000, RZ ;  /* 0x0001000087417824 */ /* 0x000fe200078e00ff */
[--C-:B------:R-:W-:Y:S01]  /*73d0*/  SHF.R.U64 R69, R66, 0x10, R67.reuse ;  /* 0x0000001042457819 */ /* 0x100fe20000001243 */
[----:B------:R-:W-:Y:S01]  /*73e0*/  IMAD.U32 R66, R139, 0x10000, RZ ;  /* 0x000100008b427824 */ /* 0x000fe200078e00ff */
[----:B------:R-:W-:-:S02]  /*73f0*/  SHF.R.U32.HI R68, RZ, 0x10, R67 ;  /* 0x00000010ff447819 */ /* 0x000fc40000011643 */
[----:B------:R-:W-:Y:S01]  /*7400*/  SHF.R.U32.HI R72, RZ, 0x10, R59 ;  /* 0x00000010ff487819 */ /* 0x000fe2000001163b */
[CC--:B------:R-:W-:Y:S01]  /*7410*/  FMUL.FTZ R67, R57.reuse, R66.reuse ;  /* 0x0000004239437220 */ /* 0x0c0fe20000410000 */
[----:B------:R-:W-:Y:S01]  /*7420*/  PRMT R136, R136, 0x5410, R69 ;  /* 0x0000541088887816 */ /* 0x000fe20000000045 */
[-C--:B------:R-:W-:Y:S01]  /*7430*/  FMUL.FTZ R69, R57, R65.reuse ;  /* 0x0000004139457220 */ /* 0x080fe20000410000 */
[----:B------:R-:W-:Y:S01]  /*7440*/  PRMT R137, R137, 0x5410, R68 ;  /* 0x0000541089897816 */ /* 0x000fe20000000044 */
[----:B------:R-:W-:Y:S01]  /*7450*/  FFMA.FTZ R67, R50, R65, -R67 ;  /* 0x0000004132437223 */ /* 0x000fe20000010843 */
[----:B------:R-:W-:Y:S01]  /*7460*/  SHF.R.U64 R73, R58, 0x10, R59 ;  /* 0x000000103a497819 */ /* 0x000fe2000000123b */
[----:B------:R-:W-:Y:S01]  /*7470*/  IMAD.U32 R59, R43, 0x10000, RZ ;  /* 0x000100002b3b7824 */ /* 0x000fe200078e00ff */
[----:B------:R-:W-:Y:S01]  /*7480*/  PRMT R133, R133, 0x5410, R72 ;  /* 0x0000541085857816 */ /* 0x000fe20000000048 */
        /* <DEDUP_REMOVED lines=12> */
[----:B------:R-:W-:Y:S01]  /*7550*/  IMAD.U32 R40, R39, 0x10000, RZ ;  /* 0x0001000027287824 */ /* 0x000fe200078e00ff */
[----:B------:R-:W-:Y:S01]  /*7560*/  LOP3.LUT R137, R137, 0xffff0000, RZ, 0xc0, !PT ;  /* 0xffff000089897812 */ /* 0x000fe200078ec0ff */
[C---:B------:R-:W-:Y:S01]  /*7570*/  FMUL.FTZ R65, R59.reuse, R57 ;  /* 0x000000393b417220 */ /* 0x040fe20000410000 */
[----:B------:R-:W-:Y:S01]  /*7580*/  PRMT R138, R138, 0x5410, R71 ;  /* 0x000054108a8a7816 */ /* 0x000fe20000000047 */
[-C--:B------:R-:W-:Y:S01]  /*7590*/  FMUL.FTZ R72, R59, R50.reuse ;  /* 0x000000323b487220 */ /* 0x080fe20000410000 */
[----:B------:R-:W-:Y:S01]  /*75a0*/  PRMT R134, R134, 0x5410, R75 ;  /* 0x0000541086867816 */ /* 0x000fe2000000004b */
[----:B------:R-:W-:Y:S01]  /*75b0*/  FFMA.FTZ R66, R51, R139, R58 ;  /* 0x0000008b33427223 */ /* 0x000fe2000001003a */
[----:B------:R-:W-:Y:S01]  /*75c0*/  LOP3.LUT R133, R133, 0xffff0000, RZ, 0xc0, !PT ;  /* 0xffff000085857812 */ /* 0x000fe200078ec0ff */
[----:B------:R-:W-:Y:S01]  /*75d0*/  FFMA.FTZ R70, R40, R50, -R65 ;  /* 0x0000003228467223 */ /* 0x000fe20000010841 */
[----:B------:R-:W-:Y:S01]  /*75e0*/  LOP3.LUT R39, R39, 0xffff0000, RZ, 0xc0, !PT ;  /* 0xffff000027277812 */ /* 0x000fe200078ec0ff */
[----:B------:R-:W-:Y:S01]  /*75f0*/  FMUL.FTZ R58, R64, R137 ;  /* 0x00000089403a7220 */ /* 0x000fe20000410000 */
[----:B------:R-:W-:Y:S01]  /*7600*/  FFMA.FTZ R72, R40, R57, R72 ;  /* 0x0000003928487223 */ /* 0x000fe20000010048 */
[----:B------:R-:W-:-:S02]  /*7610*/  IMAD.U32 R50, R138, 0x10000, RZ ;  /* 0x000100008a327824 */ /* 0x000fc400078e00ff */
[----:B------:R-:W-:Y:S01]  /*7620*/  FMUL.FTZ R64, R64, R133 ;  /* 0x0000008540407220 */ /* 0x000fe20000410000 */
[----:B------:R-:W-:Y:S01]  /*7630*/  IMAD.U32 R40, R134, 0x10000, RZ ;  /* 0x0001000086287824 */ /* 0x000fe200078e00ff */
[----:B------:R-:W-:Y:S01]  /*7640*/  LOP3.LUT R57, R138, 0xffff0000, RZ, 0xc0, !PT ;  /* 0xffff00008a397812 */ /* 0x000fe200078ec0ff */
[----:B------:R-:W-:Y:S01]  /*7650*/  FFMA.FTZ R68, R51, R135, -R68 ;  /* 0x0000008733447223 */ /* 0x000fe20000010844 */
[----:B------:R-:W-:Y:S01]  /*7660*/  FFMA.FTZ R133, R39, R133, -R58 ;  /* 0x0000008527857223 */ /* 0x000fe2000001083a */
[----:B------:R-:W-:Y:S01]  /*7670*/  LOP3.LUT R51, R134, 0xffff0000, RZ, 0xc0, !PT ;  /* 0xffff000086337812 */ /* 0x000fe200078ec0ff */
[C---:B------:R-:W-:Y:S01]  /*7680*/  FMUL.FTZ R58, R41.reuse, R50 ;  /* 0x00000032293a7220 */ /* 0x040fe20000410000 */
[C---:B------:R-:W-:Y:S01]  /*7690*/  IMAD.U32 R37, R36.reuse, 0x10000, RZ ;  /* 0x0001000024257824 */ /* 0x040fe200078e00ff */
[----:B------:R-:W-:Y:S01]  /*76a0*/  LOP3.LUT R48, R36, 0xffff0000, RZ, 0xc0, !PT ;  /* 0xffff000024307812 */ /* 0x000fe200078ec0ff */
[----:B------:R-:W-:Y:S01]  /*76b0*/  FMUL.FTZ R41, R41, R40 ;  /* 0x0000002829297220 */ /* 0x000fe20000410000 */
[----:B------:R-:W-:Y:S01]  /*76c0*/  FFMA.FTZ R137, R39, R137, R64 ;  /* 0x0000008927897223 */ /* 0x000fe20000010040 */
[----:B------:R-:W-:Y:S01]  /*76d0*/  PRMT R132, R132, 0x5410, R73 ;  /* 0x0000541084847816 */ /* 0x000fe20000000049 */
[----:B------:R-:W-:Y:S01]  /*76e0*/  FMUL.FTZ R39, R56, R57 ;  /* 0x0000003938277220 */ /* 0x000fe20000410000 */
[----:B------:R-:W-:-:S02]  /*76f0*/  IMAD.U32 R43, R42, 0x10000, RZ ;  /* 0x000100002a2b7824 */ /* 0x000fc400078e00ff */
[C---:B------:R-:W-:Y:S01]  /*7700*/  FFMA.FTZ R58, R37.reuse, R40, -R58 ;  /* 0x00000028253a7223 */ /* 0x040fe2000001083a */
[----:B------:R-:W-:Y:S01]  /*7710*/  FFMA.FTZ R50, R37, R50, R41 ;  /* 0x0000003225327223 */ /* 0x000fe20000010029 */
[-C--:B------:R-:W-:Y:S01]  /*7720*/  FMUL.FTZ R59, R56, R51.reuse ;  /* 0x00000033383b7220 */ /* 0x080fe20000410000 */
[----:B------:R-:W-:Y:S01]  /*7730*/  LOP3.LUT R42, R42, 0xffff0000, RZ, 0xc0, !PT ;  /* 0xffff00002a2a7812 */ /* 0x000fe200078ec0ff */
[----:B------:R-:W-:Y:S01]  /*7740*/  FFMA.FTZ R51, R48, R51, -R39 ;  /* 0x0000003330337223 */ /* 0x000fe20000010827 */
[C---:B------:R-:W-:Y:S01]  /*7750*/  IMAD.U32 R40, R136.reuse, 0x10000, RZ ;  /* 0x0001000088287824 */ /* 0x040fe200078e00ff */
[----:B------:R-:W-:Y:S01]  /*7760*/  LOP3.LUT R41, R136, 0xffff0000, RZ, 0xc0, !PT ;  /* 0xffff000088297812 */ /* 0x000fe200078ec0ff */
[C---:B------:R-:W-:Y:S01]  /*7770*/  IMAD.U32 R37, R132.reuse, 0x10000, RZ ;  /* 0x0001000084257824 */ /* 0x040fe200078e00ff */
[----:B------:R-:W-:Y:S01]  /*7780*/  LOP3.LUT R39, R132, 0xffff0000, RZ, 0xc0, !PT ;  /* 0xffff000084277812 */ /* 0x000fe200078ec0ff */
[----:B------:R-:W-:Y:S01]  /*7790*/  FFMA.FTZ R59, R48, R57, R59 ;  /* 0x00000039303b7223 */ /* 0x000fe2000001003b */
[----:B------:R-:W-:-:S02]  /*77a0*/  IMAD.U32 R36, R38, 0x10000, RZ ;  /* 0x0001000026247824 */ /* 0x000fc400078e00ff */
[CC--:B------:R-:W-:Y:S01]  /*77b0*/  FMUL.FTZ R57, R43.reuse, R40.reuse ;  /* 0x000000282b397220 */ /* 0x0c0fe20000410000 */
[----:B------:R-:W-:Y:S01]  /*77c0*/  LOP3.LUT R38, R38, 0xffff0000, RZ, 0xc0, !PT ;  /* 0xffff000026267812 */ /* 0x000fe200078ec0ff */
[----:B------:R-:W-:Y:S01]  /*77d0*/  FMUL.FTZ R43, R43, R37 ;  /* 0x000000252b2b7220 */ /* 0x000fe20000410000 */
[C---:B------:R-:W-:Y:S01]  /*77e0*/  FMUL.FTZ R65, R42.reuse, R41 ;  /* 0x000000292a417220 */ /* 0x040fe20000410000 */
[----:B------:R-:W-:Y:S01]  /*77f0*/  FMUL.FTZ R42, R42, R39 ;  /* 0x000000272a2a7220 */ /* 0x000fe20000410000 */
[C---:B------:R-:W-:Y:S01]  /*7800*/  FFMA.FTZ R57, R36.reuse, R37, -R57 ;  /* 0x0000002524397223 */ /* 0x040fe20000010839 */
[----:B------:R-:W-:Y:S01]  /*7810*/  FFMA.FTZ R43, R36, R40, R43 ;  /* 0x00000028242b7223 */ /* 0x000fe2000001002b */
[C---:B------:R-:W-:Y:S01]  /*7820*/  FFMA.FTZ R36, R38.reuse, R39, -R65 ;  /* 0x0000002726247223 */ /* 0x040fe20000010841 */
[----:B------:R-:W-:Y:S01]  /*7830*/  FFMA.FTZ R42, R38, R41, R42 ;  /* 0x00000029262a7223 */ /* 0x000fe2000001002a */
[----:B------:R-:W-:Y:S02]  /*7840*/  F2FP.BF16.F32.PACK_AB R72, R137, R72 ;  /* 0x000000488948723e */ /* 0x000fe400000010ff */
        /* <DEDUP_REMOVED lines=8> */
[----:B------:R-:W-:-:S07]  /*78d0*/  F2FP.BF16.F32.PACK_AB R40, R59, R50 ;  /* 0x000000323b28723e */ /* 0x000fce00000010ff */
.L_x_1822:
[----:B------:R-:W-:Y:S05]  /*78e0*/  BSYNC B2 ;  /* 0x0000000000027941 */ /* 0x000fea0003800000 */
.L_x_1821:
[----:B------:R-:W-:Y:S02]  /*78f0*/  ULDC.64 UR4, c[0x0][0x208] ;  /* 0x0000820000047ab9 */ /* 0x000fe40000000a00 */
[----:B--2---:R2:W-:Y:S04]  /*7900*/  STG.E.128 desc[UR4][R44.64], R36 ;  /* 0x000000242c007986 */ /* 0x0045e8000c101d04 */
[----:B---3--:R2:W-:Y:S02]  /*7910*/  @!P0 STG.E.128 desc[UR4][R46.64], R40 ;  /* 0x000000282e008986 */ /* 0x0085e4000c101d04 */
.L_x_1820:
[----:B------:R-:W-:Y:S05]  /*7920*/  BSYNC B1 ;  /* 0x0000000000017941 */ /* 0x000fea0003800000 */
.L_x_1819:
[----:B------:R-:W-:-:S13]  /*7930*/  ISETP.NE.AND P0, PT, R92, RZ, PT ;  /* 0x000000ff5c00720c */ /* 0x000fda0003f05270 */
[----:B------:R-:W-:Y:S05]  /*7940*/  @!P0 BRA `(.L_x_1789) ;  /* 0x0000000800e08947 */ /* 0x000fea0003800000 */
[----:B--2---:R-:W2:Y:S01]  /*7950*/  LDL R37, [R1+0x24] ;  /* 0x0000240001257983 */ /* 0x004ea20000100800 */
[----:B------:R-:W-:Y:S01]  /*7960*/  SEL R123, R28, R123, !P2 ;  /* 0x0000007b1c7b7207 */ /* 0x000fe20005000000 */
[----:B------:R-:W-:Y:S01]  /*7970*/  VIADD R38, R218, 0x20 ;  /* 0x00000020da267836 */ /* 0x000fe20000000000 */
[----:B------:R-:W-:Y:S01]  /*7980*/  IADD3 R45, P0, P4, R88, R112, R91 ;  /* 0x00000070582d7210 */ /* 0x000fe20007c1e05b */
[----:B------:R-:W-:Y:S01]  /*7990*/  VIADD R39, R218, 0x20 ;  /* 0x00000020da277836 */ /* 0x000fe20000000000 */
[----:B------:R-:W-:Y:S01]  /*79a0*/  SHF.R.S32.HI R36, RZ, 0x1f, R123 ;  /* 0x0000001fff247819 */ /* 0x000fe2000001147b */
[----:B------:R-:W-:Y:S01]  /*79b0*/  IMAD.SHL.U32 R38, R38, 0x40, RZ ;  /* 0x0000004026267824 */ /* 0x000fe200078e00ff */
[----:B------:R-:W-:Y:S01]  /*79c0*/  IADD3.X R46, R0, R49, R96, P0, P4 ;  /* 0x00000031002e7210 */ /* 0x000fe200007e8460 */
[----:B------:R-:W-:Y:S01]  /*79d0*/  IMAD.SHL.U32 R39, R39, 0x40, RZ ;  /* 0x0000004027277824 */ /* 0x000fe200078e00ff */
[----:B------:R-:W-:Y:S01]  /*79e0*/  LEA.HI R123, R36, R123, RZ, 0x4 ;  /* 0x0000007b247b7211 */ /* 0x000fe200078f20ff */
[----:B------:R-:W-:Y:S01]  /*79f0*/  BSSY B1, `(.L_x_1823) ;  /* 0x0000072000017945 */ /* 0x000fe20003800000 */
        /* <DEDUP_REMOVED lines=8> */
[----:B------:R-:W-:Y:S01]  /*7a80*/  ISETP.GE.AND P4, PT, R226, R120, PT ;  /* 0x00000078e200720c */ /* 0x000fe20003f86270 */
[----:B------:R-:W-:Y:S01]  /*7a90*/  IMAD.SHL.U32 R123, R123, 0x200, RZ ;  /* 0x000002007b7b7824 */ /* 0x000fe200078e00ff */
[----:B------:R-:W-:Y:S02]  /*7aa0*/  LOP3.LUT R36, R36, R38, RZ, 0x3c, !PT ;  /* 0x0000002624247212 */ /* 0x000fe400078e3cff */
[----:B------:R-:W-:Y:S02]  /*7ab0*/  LEA R44, P0, R45, R108, 0x1 ;  /* 0x0000006c2d2c7211 */ /* 0x000fe400078008ff */
[----:B------:R-:W-:Y:S02]  /*7ac0*/  LOP3.LUT R123, R123, 0x7ffff000, RZ, 0xc0, !PT ;  /* 0x7ffff0007b7b7812 */ /* 0x000fe400078ec0ff */
[----:B------:R-:W-:Y:S02]  /*7ad0*/  LEA.HI.X R45, R45, R109, R46, 0x1, P0 ;  /* 0x0000006d2d2d7211 */ /* 0x000fe400000f0c2e */
[----:B--2---:R-:W-:Y:S01]  /*7ae0*/  IADD3 R36, R36, R123, R37 ;  /* 0x0000007b24247210 */ /* 0x004fe20007ffe025 */
[----:B------:R-:W-:-:S04]  /*7af0*/  IMAD R37, R17, 0x4000, R7 ;  /* 0x0000400011257824 */ /* 0x000fc800078e0207 */
[----:B------:R-:W-:Y:S02]  /*7b00*/  IMAD R39, R17, 0x4000, R36 ;  /* 0x0000400011277824 */ /* 0x000fe400078e0224 */
[--C-:B------:R-:W-:Y:S02]  /*7b10*/  IMAD R37, R37, 0x2, R16.reuse ;  /* 0x0000000225257824 */ /* 0x100fe400078e0210 */
[----:B------:R-:W-:-:S04]  /*7b20*/  IMAD R40, R39, 0x2, R16 ;  /* 0x0000000227287824 */ /* 0x000fc800078e0210 */
[----:B------:R-:W2:Y:S04]  /*7b30*/  LDS.128 R36, [R37+0x20400] ;  /* 0x0204000025247984 */ /* 0x000ea80000000c00 */
[----:B------:R-:W3:Y:S01]  /*7b40*/  LDS.128 R40, [R40+0x20400] ;  /* 0x0204000028287984 */ /* 0x000ee20000000c00 */
[----:B------:R-:W-:Y:S05]  /*7b50*/  @P4 BRA `(.L_x_1824) ;  /* 0x00000004006c4947 */ /* 0x000fea0003800000 */
[--C-:B------:R-:W-:Y:S01]  /*7b60*/  SHF.R.U64 R58, R60, 0x10, R61.reuse ;  /* 0x000000103c3a7819 */ /* 0x100fe2000000123d */
[----:B--2---:R-:W-:Y:S01]  /*7b70*/  IMAD.U32 R46, R37, 0x10000, RZ ;  /* 0x00010000252e7824 */ /* 0x004fe200078e00ff */
[----:B------:R-:W-:Y:S01]  /*7b80*/  SHF.R.U32.HI R61, RZ, 0x10, R61 ;  /* 0x00000010ff3d7819 */ /* 0x000fe2000001163d */
[----:B---3--:R-:W-:Y:S01]  /*7b90*/  IMAD.U32 R50, R40, 0x10000, RZ ;  /* 0x0001000028327824 */ /* 0x008fe200078e00ff */
[----:B------:R-:W-:Y:S02]  /*7ba0*/  SHF.R.U32.HI R65, RZ, 0x10, R53 ;  /* 0x00000010ff417819 */ /* 0x000fe40000011635 */
[----:B------:R-:W-:Y:S01]  /*7bb0*/  SHF.R.U64 R59, R54, 0x10, R55 ;  /* 0x00000010363b7819 */ /* 0x000fe20000001237 */
[----:B------:R-:W-:Y:S01]  /*7bc0*/  IMAD.U32 R54, R43, 0x10000, RZ ;  /* 0x000100002b367824 */ /* 0x000fe200078e00ff */
[----:B------:R-:W-:Y:S02]  /*7bd0*/  PRMT R130, R130, 0x5410, R61 ;  /* 0x0000541082827816 */ /* 0x000fe4000000003d */
[----:B------:R-:W-:-:S02]  /*7be0*/  SHF.R.U32.HI R57, RZ, 0x10, R55 ;  /* 0x00000010ff397819 */ /* 0x000fc40000011637 */
[----:B------:R-:W-:Y:S02]  /*7bf0*/  PRMT R126, R126, 0x5410, R65 ;  /* 0x000054107e7e7816 */ /* 0x000fe40000000041 */
[----:B------:R-:W-:Y:S01]  /*7c00*/  SHF.R.U64 R64, R52, 0x10, R53 ;  /* 0x0000001034407819 */ /* 0x000fe20000001235 */
[----:B------:R-:W-:Y:S01]  /*7c10*/  IMAD.U32 R52, R41, 0x10000, RZ ;  /* 0x0001000029347824 */ /* 0x000fe200078e00ff */
[----:B------:R-:W-:Y:S02]  /*7c20*/  SHF.R.U64 R56, R62, 0x10, R63 ;  /* 0x000000103e387819 */ /* 0x000fe4000000123f */
[----:B------:R-:W-:Y:S01]  /*7c30*/  PRMT R122, R122, 0x5410, R59 ;  /* 0x000054107a7a7816 */ /* 0x000fe2000000003b */
[----:B------:R-:W-:Y:S01]  /*7c40*/  IMAD.U32 R59, R130, 0x10000, RZ ;  /* 0x00010000823b7824 */ /* 0x000fe200078e00ff */
[----:B------:R-:W-:Y:S02]  /*7c50*/  SHF.R.U32.HI R63, RZ, 0x10, R63 ;  /* 0x00000010ff3f7819 */ /* 0x000fe4000001163f */
[----:B------:R-:W-:Y:S01]  /*7c60*/  PRMT R124, R124, 0x5410, R57 ;  /* 0x000054107c7c7816 */ /* 0x000fe20000000039 */
[----:B------:R-:W-:-:S02]  /*7c70*/  IMAD.U32 R57, R126, 0x10000, RZ ;  /* 0x000100007e397824 */ /* 0x000fc400078e00ff */
[----:B------:R-:W-:Y:S01]  /*7c80*/  FMUL.FTZ R61, R52, R59 ;  /* 0x0000003b343d7220 */ /* 0x000fe20000410000 */
[----:B------:R-:W-:Y:S01]  /*7c90*/  PRMT R128, R128, 0x5410, R63 ;  /* 0x0000541080807816 */ /* 0x000fe2000000003f */
[-C--:B------:R-:W-:Y:S02]  /*7ca0*/  FMUL.FTZ R63, R52, R57.reuse ;  /* 0x00000039343f7220 */ /* 0x080fe40000410000 */
[----:B------:R-:W-:Y:S01]  /*7cb0*/  FFMA.FTZ R52, R46, R57, -R61 ;  /* 0x000000392e347223 */ /* 0x000fe2000001083d */
[----:B------:R-:W-:Y:S01]  /*7cc0*/  LOP3.LUT R53, R41, 0xffff0000, RZ, 0xc0, !PT ;  /* 0xffff000029357812 */ /* 0x000fe200078ec0ff */
[----:B------:R-:W-:Y:S01]  /*7cd0*/  IMAD.U32 R61, R128, 0x10000, RZ ;  /* 0x00010000803d7824 */ /* 0x000fe200078e00ff */
[----:B------:R-:W-:Y:S01]  /*7ce0*/  LOP3.LUT R130, R130, 0xffff0000, RZ, 0xc0, !PT ;  /* 0xffff000082827812 */ /* 0x000fe200078ec0ff */
[----:B------:R-:W-:Y:S01]  /*7cf0*/  IMAD.U32 R57, R124, 0x10000, RZ ;  /* 0x000100007c397824 */ /* 0x000fe200078e00ff */
[----:B------:R-:W-:Y:S01]  /*7d00*/  LOP3.LUT R126, R126, 0xffff0000, RZ, 0xc0, !PT ;  /* 0xffff00007e7e7812 */ /* 0x000fe200078ec0ff */
[----:B------:R-:W-:Y:S01]  /*7d10*/  FFMA.FTZ R63, R46, R59, R63 ;  /* 0x0000003b2e3f7223 */ /* 0x000fe2000001003f */
[----:B------:R-:W-:Y:S01]  /*7d20*/  LOP3.LUT R51, R40, 0xffff0000, RZ, 0xc0, !PT ;  /* 0xffff000028337812 */ /* 0x000fe200078ec0ff */
[C---:B------:R-:W-:Y:S01]  /*7d30*/  FMUL.FTZ R59, R54.reuse, R61 ;  /* 0x0000003d363b7220 */ /* 0x040fe20000410000 */
[----:B------:R-:W-:Y:S01]  /*7d40*/  LOP3.LUT R48, R37, 0xffff0000, RZ, 0xc0, !PT ;  /* 0xffff000025307812 */ /* 0x000fe200078ec0ff */
[----:B------:R-:W-:Y:S01]  /*7d50*/  IMAD.U32 R40, R39, 0x10000, RZ ;  /* 0x0001000027287824 */ /* 0x000fe200078e00ff */
[----:B------:R-:W-:Y:S01]  /*7d60*/  PRMT R125, R125, 0x5410, R64 ;  /* 0x000054107d7d7816 */ /* 0x000fe20000000040 */
[----:B------:R-:W-:Y:S01]  /*7d70*/  FMUL.FTZ R65, R53, R130 ;  /* 0x0000008235417220 */ /* 0x000fe20000410000 */
[-C--:B------:R-:W-:Y:S01]  /*7d80*/  FMUL.FTZ R54, R54, R57.reuse ;  /* 0x0000003936367220 */ /* 0x080fe20000410000 */
[----:B------:R-:W-:Y:S01]  /*7d90*/  LOP3.LUT R55, R43, 0xffff0000, RZ, 0xc0, !PT ;  /* 0xffff00002b377812 */ /* 0x000fe200078ec0ff */
[-C--:B------:R-:W-:Y:S01]  /*7da0*/  FMUL.FTZ R53, R53, R126.reuse ;  /* 0x0000007e35357220 */ /* 0x080fe20000410000 */
[----:B------:R-:W-:Y:S01]  /*7db0*/  LOP3.LUT R128, R128, 0xffff0000, RZ, 0xc0, !PT ;  /* 0xffff000080807812 */ /* 0x000fe200078ec0ff */
[C---:B------:R-:W-:Y:S01]  /*7dc0*/  FFMA.FTZ R59, R40.reuse, R57, -R59 ;  /* 0x00000039283b7223 */ /* 0x040fe2000001083b */
[----:B------:R-:W-:Y:S01]  /*7dd0*/  PRMT R129, R129, 0x5410, R58 ;  /* 0x0000541081817816 */ /* 0x000fe2000000003a */
[----:B------:R-:W-:Y:S01]  /*7de0*/  FFMA.FTZ R54, R40, R61, R54 ;  /* 0x0000003d28367223 */ /* 0x000fe20000010036 */
[----:B------:R-:W-:Y:S01]  /*7df0*/  LOP3.LUT R124, R124, 0xffff0000, RZ, 0xc0, !PT ;  /* 0xffff00007c7c7812 */ /* 0x000fe200078ec0ff */
[C---:B------:R-:W-:Y:S01]  /*7e00*/  FFMA.FTZ R65, R48.reuse, R126, -R65 ;  /* 0x0000007e30417223 */ /* 0x040fe20000010841 */
[----:B------:R-:W-:Y:S01]  /*7e10*/  LOP3.LUT R41, R39, 0xffff0000, RZ, 0xc0, !PT ;  /* 0xffff000027297812 */ /* 0x000fe200078ec0ff */
[----:B------:R-:W-:Y:S01]  /*7e20*/  FFMA.FTZ R130, R48, R130, R53 ;  /* 0x0000008230827223 */ /* 0x000fe20000010035 */
[----:B------:R-:W-:-:S02]  /*7e30*/  IMAD.U32 R40, R125, 0x10000, RZ ;  /* 0x000100007d287824 */ /* 0x000fc400078e00ff */
[----:B------:R-:W-:Y:S01]  /*7e40*/  FMUL.FTZ R48, R55, R128 ;  /* 0x0000008037307220 */ /* 0x000fe20000410000 */
[----:B------:R-:W-:Y:S01]  /*7e50*/  IMAD.U32 R46, R129, 0x10000, RZ ;  /* 0x00010000812e7824 */ /* 0x000fe200078e00ff */
[----:B------:R-:W-:Y:S01]  /*7e60*/  PRMT R127, R127, 0x5410, R56 ;  /* 0x000054107f7f7816 */ /* 0x000fe20000000038 */
[----:B------:R-:W-:Y:S02]  /*7e70*/  IMAD.U32 R37, R36, 0x10000, RZ ;  /* 0x0001000024257824 */ /* 0x000fe400078e00ff */
[----:B------:R-:W-:Y:S01]  /*7e80*/  FMUL.FTZ R56, R55, R124 ;  /* 0x0000007c37387220 */ /* 0x000fe20000410000 */
[----:B------:R-:W-:Y:S01]  /*7e90*/  LOP3.LUT R129, R129, 0xffff0000, RZ, 0xc0, !PT ;  /* 0xffff000081817812 */ /* 0x000fe200078ec0ff */
[C---:B------:R-:W-:Y:S01]  /*7ea0*/  FMUL.FTZ R53, R50.reuse, R40 ;  /* 0x0000002832357220 */ /* 0x040fe20000410000 */
[----:B------:R-:W-:Y:S01]  /*7eb0*/  FFMA.FTZ R124, R41, R124, -R48 ;  /* 0x0000007c297c7223 */ /* 0x000fe20000010830 */
[----:B------:R-:W-:Y:S01]  /*7ec0*/  LOP3.LUT R125, R125, 0xffff0000, RZ, 0xc0, !PT ;  /* 0xffff00007d7d7812 */ /* 0x000fe200078ec0ff */
[----:B------:R-:W-:Y:S01]  /*7ed0*/  FMUL.FTZ R48, R50, R46 ;  /* 0x0000002e32307220 */ /* 0x000fe20000410000 */
[----:B------:R-:W-:Y:S01]  /*7ee0*/  LOP3.LUT R36, R36, 0xffff0000, RZ, 0xc0, !PT ;  /* 0xffff000024247812 */ /* 0x000fe200078ec0ff */
[----:B------:R-:W-:Y:S01]  /*7ef0*/  FFMA.FTZ R55, R41, R128, R56 ;  /* 0x0000008029377223 */ /* 0x000fe20000010038 */
[----:B------:R-:W-:Y:S01]  /*7f00*/  FFMA.FTZ R53, R37, R46, R53 ;  /* 0x0000002e25357223 */ /* 0x000fe20000010035 */
[----:B------:R-:W-:-:S02]  /*7f10*/  IMAD.U32 R43, R42, 0x10000, RZ ;  /* 0x000100002a2b7824 */ /* 0x000fc400078e00ff */
[----:B------:R-:W-:Y:S01]  /*7f20*/  FMUL.FTZ R41, R51, R129 ;  /* 0x0000008133297220 */ /* 0x000fe20000410000 */
[----:B------:R-:W-:Y:S01]  /*7f30*/  IMAD.U32 R46, R127, 0x10000, RZ ;  /* 0x000100007f2e7824 */ /* 0x000fe200078e00ff */
[----:B------:R-:W-:Y:S01]  /*7f40*/  LOP3.LUT R42, R42, 0xffff0000, RZ, 0xc0, !PT ;  /* 0xffff00002a2a7812 */ /* 0x000fe200078ec0ff */
[----:B------:R-:W-:Y:S01]  /*7f50*/  FFMA.FTZ R48, R37, R40, -R48 ;  /* 0x0000002825307223 */ /* 0x000fe20000010830 */
[-C--:B------:R-:W-:Y:S01]  /*7f60*/  FMUL.FTZ R51, R51, R125.reuse ;  /* 0x0000007d33337220 */ /* 0x080fe20000410000 */
[----:B------:R-:W-:Y:S01]  /*7f70*/  LOP3.LUT R127, R127, 0xffff0000, RZ, 0xc0, !PT ;  /* 0xffff00007f7f7812 */ /* 0x000fe200078ec0ff */
[C---:B------:R-:W-:Y:S01]  /*7f80*/  IMAD.U32 R40, R122.reuse, 0x10000, RZ ;  /* 0x000100007a287824 */ /* 0x040fe200078e00ff */
[----:B------:R-:W-:Y:S01]  /*7f90*/  LOP3.LUT R37, R122, 0xffff0000, RZ, 0xc0, !PT ;  /* 0xffff00007a257812 */ /* 0x000fe200078ec0ff */
[----:B------:R-:W-:Y:S01]  /*7fa0*/  FFMA.FTZ R41, R36, R125, -R41 ;  /* 0x0000007d24297223 */ /* 0x000fe20000010829 */
[----:B------:R-:W-:Y:S02]  /*7fb0*/  IMAD.U32 R39, R38, 0x10000, RZ ;  /* 0x0001000026277824 */ /* 0x000fe400078e00ff */
[----:B------:R-:W-:Y:S01]  /*7fc0*/  FFMA.FTZ R36, R36, R129, R51 ;  /* 0x0000008124247223 */ /* 0x000fe20000010033 */
[----:B------:R-:W-:Y:S01]  /*7fd0*/  LOP3.LUT R38, R38, 0xffff0000, RZ, 0xc0, !PT ;  /* 0xffff000026267812 */ /* 0x000fe200078ec0ff */
[C---:B------:R-:W-:Y:S01]  /*7fe0*/  FMUL.FTZ R50, R43.reuse, R46 ;  /* 0x0000002e2b327220 */ /* 0x040fe20000410000 */
        /* <DEDUP_REMOVED lines=11> */
[----:B------:R-:W-:Y:S02]  /*80a0*/  F2FP.BF16.F32.PACK_AB R40, R36, R53 ;  /* 0x000000352428723e */ /* 0x000fe400000010ff */
[----:B------:R-:W-:Y:S01]  /*80b0*/  F2FP.BF16.F32.PACK_AB R42, R42, R43 ;  /* 0x0000002b2a2a723e */ /* 0x000fe200000010ff */
[----:B------:R-:W-:Y:S01]  /*80c0*/  IMAD.MOV.U32 R36, RZ, RZ, R48 ;  /* 0x000000ffff247224 */ /* 0x000fe200078e0030 */
[----:B------:R-:W-:Y:S01]  /*80d0*/  F2FP.BF16.F32.PACK_AB R37, R65, R52 ;  /* 0x000000344125723e */ /* 0x000fe200000010ff */
[----:B------:R-:W-:Y:S01]  /*80e0*/  IMAD.MOV.U32 R43, RZ, RZ, R54 ;  /* 0x000000ffff2b7224 */ /* 0x000fe200078e0036 */
[----:B------:R-:W-:-:S02]  /*80f0*/  F2FP.BF16.F32.PACK_AB R39, R124, R59 ;  /* 0x0000003b7c27723e */ /* 0x000fc400000010ff */
[----:B------:R-:W-:-:S07]  /*8100*/  F2FP.BF16.F32.PACK_AB R38, R51, R50 ;  /* 0x000000323326723e */ /* 0x000fce00000010ff */
.L_x_1824:
[----:B------:R-:W-:Y:S05]  /*8110*/  BSYNC B1 ;  /* 0x0000000000017941 */ /* 0x000fea0003800000 */
.L_x_1823:
        /* <DEDUP_REMOVED lines=12> */
.L_x_1764:
[----:B------:R-:W2:Y:S02]  /*81e0*/  LDL R36, [R1+0x20] ;  /* 0x0000200001247983 */ /* 0x000ea40000100800 */
[----:B--2---:R-:W-:-:S13]  /*81f0*/  R2UR UR4, R36 ;  /* 0x00000000240472ca */ /* 0x004fda00000e0000 */
[----:B------:R-:W-:-:S06]  /*8200*/  UISETP.NE.AND UP0, UPT, UR4, 0x3, UPT ;  /* 0x000000030400788c */ /* 0x000fcc000bf05270 */
[----:B------:R-:W-:-:S13]  /*8210*/  PLOP3.LUT P1, PT, PT, PT, UP0, 0x80, 0x0 ;  /* 0x000000000000781c */ /* 0x000fda0003f2f008 */
[----:B------:R-:W-:Y:S05]  /*8220*/  @!P1 BRA `(.L_x_1825) ;  /* 0x0000000000049947 */ /* 0x000fea0003800000 */
[----:B------:R-:W-:Y:S01]  /*8230*/  BPT.TRAP 0x1 ;  /* 0x000000040000795c */ /* 0x000fe20000300000 */
.L_x_1825:
[----:B------:R-:W-:Y:S01]  /*8240*/  IMAD R98, R17, 0x8, R16 ;  /* 0x0000000811627824 */ /* 0x000fe200078e0210 */
[----:B------:R-:W-:Y:S01]  /*8250*/  SHF.L.U32 R107, R237, 0x1f, RZ ;  /* 0x0000001fed6b7819 */ /* 0x000fe200000006ff */
[----:B------:R-:W-:Y:S01]  /*8260*/  IMAD R105, R24, -0x40, R2 ;  /* 0xffffffc018697824 */ /* 0x000fe200078e0202 */
[----:B------:R-:W-:Y:S02]  /*8270*/  BSSY B1, `(.L_x_1826) ;  /* 0x0000005000017945 */ /* 0x000fe40003800000 */
[----:B------:R-:W0:Y:S02]  /*8280*/  SYNCS.PHASECHK.TRANS64.TRYWAIT P0, [R98+URZ+0x30890], R107 ;  /* 0x0308906b620075a7 */ /* 0x000e24000800017f */
[----:B------:R-:W-:-:S04]  /*8290*/  VIMNMX R105, R105, 0x40, PT ;  /* 0x0000004069697848 */ /* 0x000fc80003fe0100 */
[----:B------:R-:W-:Y:S01]  /*82a0*/  ISETP.GE.AND P4, PT, R218, R105, PT ;  /* 0x00000069da00720c */ /* 0x000fe20003f86270 */
[----:B0-----:R-:W-:-:S12]  /*82b0*/  @!P0 BRA `(.L_x_1827) ;  /* 0x0000023000348947 */ /* 0x001fd80003800000 */
.L_x_2231:
[----:B------:R-:W-:Y:S05]  /*82c0*/  BSYNC B1 ;  /* 0x0000000000017941 */ /* 0x000fea0003800000 */
.L_x_1826:
[----:B------:R-:W-:Y:S04]  /*82d0*/  BSSY B1, `(.L_x_1828) ;  /* 0x000000f000017945 */ /* 0x000fe80003800000 */
[----:B------:R-:W-:Y:S05]  /*82e0*/  @P4 BRA `(.L_x_1829) ;  /* 0x0000000000344947 */ /* 0x000fea0003800000 */
[----:B------:R-:W-:Y:S01]  /*82f0*/  ISETP.NE.AND P5, PT, R29, RZ, PT ;  /* 0x000000ff1d00720c */ /* 0x000fe20003fa5270 */
[----:B------:R-:W-:Y:S01]  /*8300*/  ULDC.64 UR4, c[0x0][0x208] ;  /* 0x0000820000047ab9 */ /* 0x000fe20000000a00 */
[----:B------:R-:W-:Y:S02]  /*8310*/  ISETP.NE.AND P4, PT, R92, RZ, PT ;  /* 0x000000ff5c00720c */ /* 0x000fe40003f85270 */
[----:B------:R-:W-:-:S09]  /*8320*/  ISETP.NE.AND P0, PT, R93, RZ, PT ;  /* 0x000000ff5d00720c */ /* 0x000fd20003f05270 */
[----:B------:R-:W1:Y:S04]  /*8330*/  @P5 LDS.128 R36, [R101+0x20400] ;  /* 0x0204000065245984 */ /* 0x000e680000000c00 */
[----:B------:R-:W2:Y:S04]  /*8340*/  @P0 LDS.128 R40, [R101+0x24400] ;  /* 0x0244000065280984 */ /* 0x000ea80000000c00 */
[----:B-1----:R-:W-:Y:S01]  /*8350*/  @P5 STG.E.128 desc[UR4][R50.64], R36 ;  /* 0x0000002432005986 */ /* 0x002fe2000c101d04 */
[----:B------:R-:W-:-:S03]  /*8360*/  ISETP.NE.AND P5, PT, R94, RZ, PT ;  /* 0x000000ff5e00720c */ /* 0x000fc60003fa5270 */
[----:B------:R-:W1:Y:S04]  /*8370*/  @P4 LDS.128 R36, [R101+0x22400] ;  /* 0x0224000065244984 */ /* 0x000e680000000c00 */
[----:B--2---:R-:W-:Y:S06]  /*8380*/  @P0 STG.E.128 desc[UR4][R50.64+0x100], R40 ;  /* 0x0001002832000986 */ /* 0x004fec000c101d04 */
[----:B------:R-:W2:Y:S04]  /*8390*/  @P5 LDS.128 R44, [R101+0x26400] ;  /* 0x02640000652c5984 */ /* 0x000ea80000000c00 */
[----:B-1----:R1:W-:Y:S04]  /*83a0*/  @P4 STG.E.128 desc[UR4][R50.64+0x80], R36 ;  /* 0x0000802432004986 */ /* 0x0023e8000c101d04 */
[----:B--2---:R1:W-:Y:S02]  /*83b0*/  @P5 STG.E.128 desc[UR4][R50.64+0x180], R44 ;  /* 0x0001802c32005986 */ /* 0x0043e4000c101d04 */
.L_x_1829:
[----:B------:R-:W-:Y:S05]  /*83c0*/  BSYNC B1 ;  /* 0x0000000000017941 */ /* 0x000fea0003800000 */
.L_x_1828:
[----:B-1----:R-:W-:-:S05]  /*83d0*/  VIADD R36, R218, 0x20 ;  /* 0x00000020da247836 */ /* 0x002fca0000000000 */
[----:B------:R-:W-:-:S13]  /*83e0*/  ISETP.GE.AND P0, PT, R36, R105, PT ;  /* 0x000000692400720c */ /* 0x000fda0003f06270 */
        /* <DEDUP_REMOVED lines=14> */
.L_x_1789:
[----:B------:R-:W-:Y:S05]  /*84d0*/  BSYNC B0 ;  /* 0x0000000000007941 */ /* 0x000fea0003800000 */
.L_x_1763:
        /* <DEDUP_REMOVED lines=17> */
.L_x_1831:
[----:B------:R-:W-:Y:S05]  /*85f0*/  BSYNC B0 ;  /* 0x0000000000007941 */ /* 0x000fea0003800000 */
.L_x_1830:
[----:B------:R-:W2:Y:S01]  /*8600*/  SYNCS.PHASECHK.TRANS64.TRYWAIT P1, [R98+URZ+0x308b0], R107 ;  /* 0x0308b06b620075a7 */ /* 0x000ea2000802017f */
[----:B------:R-:W-:Y:S01]  /*8610*/  ULDC.64 UR4, c[0x0][0x318] ;  /* 0x0000c60000047ab9 */ /* 0x000fe20000000a00 */
[----:B------:R-:W-:Y:S01]  /*8620*/  ULDC.64 UR60, c[0x0][0x328] ;  /* 0x0000ca00003c7ab9 */ /* 0x000fe20000000a00 */
[----:B-1----:R-:W-:Y:S01]  /*8630*/  IMAD.U32 R36, RZ, RZ, UR5 ;  /* 0x00000005ff247e24 */ /* 0x002fe2000f8e00ff */
[----:B------:R-:W-:Y:S01]  /*8640*/  BSSY B0, `(.L_x_1832) ;  /* 0x0000007000007945 */ /* 0x000fe20003800000 */
[----:B------:R-:W-:Y:S01]  /*8650*/  IMAD.U32 R37, RZ, RZ, UR4 ;  /* 0x00000004ff257e24 */ /* 0x000fe2000f8e00ff */
[----:B------:R-:W-:Y:S01]  /*8660*/  ISETP.GE.AND P4, PT, R218, R105, PT ;  /* 0x00000069da00720c */ /* 0x000fe20003f86270 */
[----:B------:R-:W-:Y:S01]  /*8670*/  IMAD.WIDE R48, R24, 0x40, R76 ;  /* 0x0000004018307825 */ /* 0x000fe200078e024c */
[----:B------:R1:W-:Y:S04]  /*8680*/  STL [R1+0x4], R36 ;  /* 0x0000042401007387 */ /* 0x0003e80000100800 */
[----:B------:R1:W-:Y:S02]  /*8690*/  STL [R1+0x8], R37 ;  /* 0x0000082501007387 */ /* 0x0003e40000100800 */
[----:B-12---:R-:W-:Y:S05]  /*86a0*/  @!P1 BRA `(.L_x_1833) ;  /* 0x0000022c004c9947 */ /* 0x006fea0003800000 */
.L_x_2232:
[----:B------:R-:W-:Y:S05]  /*86b0*/  BSYNC B0 ;  /* 0x0000000000007941 */ /* 0x000fea0003800000 */
.L_x_1832:
[----:B------:R-:W-:Y:S04]  /*86c0*/  BSSY B0, `(.L_x_1834) ;  /* 0x000001e000007945 */ /* 0x000fe80003800000 */
[----:B------:R-:W-:Y:S05]  /*86d0*/  @P4 BRA `(.L_x_1835) ;  /* 0x0000000000704947 */ /* 0x000fea0003800000 */
[----:B------:R-:W2:Y:S01]  /*86e0*/  LDL R37, [R1+0x8] ;  /* 0x0000080001257983 */ /* 0x000ea20000100800 */
[----:B------:R-:W-:-:S03]  /*86f0*/  ULDC UR6, c[0x0][0x2f4] ;  /* 0x0000bd0000067ab9 */ /* 0x000fc60000000800 */
[----:B------:R-:W3:Y:S04]  /*8700*/  LDL R36, [R1+0x4] ;  /* 0x0000040001247983 */ /* 0x000ee80000100800 */
[----:B------:R-:W4:Y:S04]  /*8710*/  LDL R44, [R1+0xc] ;  /* 0x00000c00012c7983 */ /* 0x000f280000100800 */
[----:B------:R-:W5:Y:S01]  /*8720*/  LDL R42, [R1+0x10] ;  /* 0x00001000012a7983 */ /* 0x000f620000100800 */
[----:B------:R-:W-:Y:S01]  /*8730*/  ISETP.GE.AND P5, PT, R18, UR6, PT ;  /* 0x0000000612007c0c */ /* 0x000fe2000bfa6270 */
[----:B------:R-:W-:Y:S01]  /*8740*/  IMAD R43, R49, UR60, RZ ;  /* 0x0000003c312b7c24 */ /* 0x000fe2000f8e02ff */
[----:B------:R-:W-:Y:S01]  /*8750*/  ISETP.GE.AND P4, PT, R226, UR6, PT ;  /* 0x00000006e2007c0c */ /* 0x000fe2000bf86270 */
[----:B------:R-:W-:-:S02]  /*8760*/  IMAD.MOV.U32 R40, RZ, RZ, R86 ;  /* 0x000000ffff287224 */ /* 0x000fc400078e0056 */
[----:B------:R-:W-:Y:S02]  /*8770*/  IMAD.MOV.U32 R41, RZ, RZ, R97 ;  /* 0x000000ffff297224 */ /* 0x000fe400078e0061 */
[C---:B------:R-:W-:Y:S02]  /*8780*/  IMAD R43, R48.reuse, UR61, R43 ;  /* 0x0000003d302b7c24 */ /* 0x040fe4000f8e022b */
[----:B------:R-:W-:-:S04]  /*8790*/  IMAD.WIDE.U32 R40, R48, UR60, R40 ;  /* 0x0000003c30287c25 */ /* 0x000fc8000f8e0028 */
[----:B------:R-:W-:Y:S01]  /*87a0*/  IMAD.IADD R41, R41, 0x1, R43 ;  /* 0x0000000129297824 */ /* 0x000fe200078e022b */
[----:B--2---:R-:W-:Y:S02]  /*87b0*/  R2UR UR4, R37 ;  /* 0x00000000250472ca */ /* 0x004fe400000e0000 */
[----:B---3--:R-:W-:Y:S02]  /*87c0*/  R2UR UR7, R36 ;  /* 0x00000000240772ca */ /* 0x008fe400000e0000 */
[----:B------:R-:W2:Y:S09]  /*87d0*/  @!P5 LDS.128 R36, [R101+0x400] ;  /* 0x000400006524d984 */ /* 0x000eb20000000c00 */
[----:B------:R-:W-:Y:S01]  /*87e0*/  LEA R50, P1, R40, UR4, 0x1 ;  /* 0x0000000428327c11 */ /* 0x000fe2000f8208ff */
[----:B------:R-:W-:-:S03]  /*87f0*/  ULDC.64 UR4, c[0x0][0x208] ;  /* 0x0000820000047ab9 */ /* 0x000fc60000000a00 */
[----:B------:R-:W-:Y:S02]  /*8800*/  LEA.HI.X R51, R40, UR7, R41, 0x1, P1 ;  /* 0x0000000728337c11 */ /* 0x000fe400088f0c29 */
[----:B----4-:R-:W-:-:S03]  /*8810*/  ISETP.GE.AND P1, PT, R44, UR6, PT ;  /* 0x000000062c007c0c */ /* 0x010fc6000bf26270 */
[----:B--2---:R-:W-:Y:S01]  /*8820*/  @!P5 STG.E.128 desc[UR4][R50.64], R36 ;  /* 0x000000243200d986 */ /* 0x004fe2000c101d04 */
[----:B-----5:R-:W-:-:S03]  /*8830*/  ISETP.GE.AND P5, PT, R42, UR6, PT ;  /* 0x000000062a007c0c */ /* 0x020fc6000bfa6270 */
[----:B------:R-:W2:Y:S06]  /*8840*/  @!P4 LDS.128 R36, [R101+0x2400] ;  /* 0x002400006524c984 */ /* 0x000eac0000000c00 */
[----:B------:R-:W3:Y:S04]  /*8850*/  @!P1 LDS.128 R40, [R101+0x4400] ;  /* 0x0044000065289984 */ /* 0x000ee80000000c00 */
[----:B------:R-:W4:Y:S04]  /*8860*/  @!P5 LDS.128 R44, [R101+0x6400] ;  /* 0x00640000652cd984 */ /* 0x000f280000000c00 */
[----:B--2---:R2:W-:Y:S04]  /*8870*/  @!P4 STG.E.128 desc[UR4][R50.64+0x80], R36 ;  /* 0x000080243200c986 */ /* 0x0045e8000c101d04 */
[----:B---3--:R2:W-:Y:S04]  /*8880*/  @!P1 STG.E.128 desc[UR4][R50.64+0x100], R40 ;  /* 0x0001002832009986 */ /* 0x0085e8000c101d04 */
[----:B----4-:R2:W-:Y:S02]  /*8890*/  @!P5 STG.E.128 desc[UR4][R50.64+0x180], R44 ;  /* 0x0001802c3200d986 */ /* 0x0105e4000c101d04 */
.L_x_1835:
[----:B------:R-:W-:Y:S05]  /*88a0*/  BSYNC B0 ;  /* 0x0000000000007941 */ /* 0x000fea0003800000 */
.L_x_1834:
[----:B--2---:R-:W-:Y:S01]  /*88b0*/  VIADD R36, R218, 0x20 ;  /* 0x00000020da247836 */ /* 0x004fe20000000000 */
[----:B------:R-:W-:Y:S04]  /*88c0*/  BSSY B0, `(.L_x_1836) ;  /* 0x0000023000007945 */ /* 0x000fe80003800000 */
[----:B------:R-:W-:-:S13]  /*88d0*/  ISETP.GE.AND P1, PT, R36, R105, PT ;  /* 0x000000692400720c */ /* 0x000fda0003f26270 */
[----:B------:R-:W-:Y:S05]  /*88e0*/  @P1 BRA `(.L_x_1837) ;  /* 0x0000000000801947 */ /* 0x000fea0003800000 */
[----:B------:R-:W2:Y:S01]  /*88f0*/  LDL R36, [R1+0x4] ;  /* 0x0000040001247983 */ /* 0x000ea20000100800 */
[----:B------:R-:W-:-:S03]  /*8900*/  ULDC UR6, c[0x0][0x2f4] ;  /* 0x0000bd0000067ab9 */ /* 0x000fc60000000800 */
[----:B------:R-:W3:Y:S04]  /*8910*/  LDL R39, [R1+0xc] ;  /* 0x00000c0001277983 */ /* 0x000ee80000100800 */
[----:B------:R-:W4:Y:S04]  /*8920*/  LDL R38, [R1+0x10] ;  /* 0x0000100001267983 */ /* 0x000f280000100800 */
[----:B------:R-:W5:Y:S01]  /*8930*/  LDL R37, [R1+0x8] ;  /* 0x0000080001257983 */ /* 0x000f620000100800 */
[----:B------:R-:W-:Y:S01]  /*8940*/  ISETP.GE.AND P1, PT, R18, UR6, PT ;  /* 0x0000000612007c0c */ /* 0x000fe2000bf26270 */
[----:B------:R-:W-:Y:S01]  /*8950*/  IMAD.MOV.U32 R40, RZ, RZ, R86 ;  /* 0x000000ffff287224 */ /* 0x000fe200078e0056 */
[----:B------:R-:W-:Y:S01]  /*8960*/  IADD3 R43, P4, R48, 0x20, RZ ;  /* 0x00000020302b7810 */ /* 0x000fe20007f9e0ff */
[----:B------:R-:W-:Y:S01]  /*8970*/  IMAD.MOV.U32 R41, RZ, RZ, R97 ;  /* 0x000000ffff297224 */ /* 0x000fe200078e0061 */
[----:B------:R-:W-:-:S03]  /*8980*/  ISETP.GE.AND P5, PT, R226, UR6, PT ;  /* 0x00000006e2007c0c */ /* 0x000fc6000bfa6270 */
[----:B------:R-:W-:Y:S02]  /*8990*/  IMAD.X R48, RZ, RZ, R49, P4 ;  /* 0x000000ffff307224 */ /* 0x000fe400020e0631 */
[----:B------:R-:W-:-:S04]  /*89a0*/  IMAD.WIDE.U32 R40, R43, UR60, R40 ;  /* 0x0000003c2b287c25 */ /* 0x000fc8000f8e0028 */
[----:B------:R-:W-:-:S04]  /*89b0*/  IMAD R48, R48, UR60, RZ ;  /* 0x0000003c30307c24 */ /* 0x000fc8000f8e02ff */
[----:B------:R-:W-:-:S04]  /*89c0*/  IMAD R43, R43, UR61, R48 ;  /* 0x0000003d2b2b7c24 */ /* 0x000fc8000f8e0230 */
[----:B------:R-:W-:Y:S01]  /*89d0*/  IMAD.IADD R41, R41, 0x1, R43 ;  /* 0x0000000129297824 */ /* 0x000fe200078e022b */
[----:B--2---:R-:W-:Y:S01]  /*89e0*/  R2UR UR7, R36 ;  /* 0x00000000240772ca */ /* 0x004fe200000e0000 */
[----:B---3--:R-:W-:Y:S02]  /*89f0*/  IMAD.MOV.U32 R44, RZ, RZ, R39 ;  /* 0x000000ffff2c7224 */ /* 0x008fe400078e0027 */
[----:B----4-:R-:W-:Y:S01]  /*8a00*/  IMAD.MOV.U32 R42, RZ, RZ, R38 ;  /* 0x000000ffff2a7224 */ /* 0x010fe200078e0026 */
[----:B-----5:R-:W-:Y:S02]  /*8a10*/  R2UR UR4, R37 ;  /* 0x00000000250472ca */ /* 0x020fe400000e0000 */
[----:B------:R-:W2:Y:S11]  /*8a20*/  @!P1 LDS.128 R36, [R101+0x1400] ;  /* 0x0014000065249984 */ /* 0x000eb60000000c00 */
[----:B------:R-:W-:Y:S01]  /*8a30*/  LEA R48, P4, R40, UR4, 0x1 ;  /* 0x0000000428307c11 */ /* 0x000fe2000f8808ff */
[----:B------:R-:W-:-:S03]  /*8a40*/  ULDC.64 UR4, c[0x0][0x208] ;  /* 0x0000820000047ab9 */ /* 0x000fc60000000a00 */
[----:B------:R-:W-:Y:S02]  /*8a50*/  LEA.HI.X R49, R40, UR7, R41, 0x1, P4 ;  /* 0x0000000728317c11 */ /* 0x000fe4000a0f0c29 */
[----:B------:R-:W-:-:S03]  /*8a60*/  ISETP.GE.AND P4, PT, R44, UR6, PT ;  /* 0x000000062c007c0c */ /* 0x000fc6000bf86270 */
[----:B--2---:R-:W-:Y:S01]  /*8a70*/  @!P1 STG.E.128 desc[UR4][R48.64], R36 ;  /* 0x0000002430009986 */ /* 0x004fe2000c101d04 */
[----:B------:R-:W-:-:S03]  /*8a80*/  ISETP.GE.AND P1, PT, R42, UR6, PT ;  /* 0x000000062a007c0c */ /* 0x000fc6000bf26270 */
[----:B------:R-:W2:Y:S06]  /*8a90*/  @!P5 LDS.128 R36, [R101+0x3400] ;  /* 0x003400006524d984 */ /* 0x000eac0000000c00 */
[----:B------:R-:W3:Y:S04]  /*8aa0*/  @!P4 LDS.128 R40, [R101+0x5400] ;  /* 0x005400006528c984 */ /* 0x000ee80000000c00 */
[----:B------:R-:W4:Y:S04]  /*8ab0*/  @!P1 LDS.128 R44, [R101+0x7400] ;  /* 0x00740000652c9984 */ /* 0x000f280000000c00 */
[----:B--2---:R2:W-:Y:S04]  /*8ac0*/  @!P5 STG.E.128 desc[UR4][R48.64+0x80], R36 ;  /* 0x000080243000d986 */ /* 0x0045e8000c101d04 */
[----:B---3--:R2:W-:Y:S04]  /*8ad0*/  @!P4 STG.E.128 desc[UR4][R48.64+0x100], R40 ;  /* 0x000100283000c986 */ /* 0x0085e8000c101d04 */
[----:B----4-:R2:W-:Y:S02]  /*8ae0*/  @!P1 STG.E.128 desc[UR4][R48.64+0x180], R44 ;  /* 0x0001802c30009986 */ /* 0x0105e4000c101d04 */
.L_x_1837:
[----:B------:R-:W-:Y:S05]  /*8af0*/  BSYNC B0 ;  /* 0x0000000000007941 */ /* 0x000fea0003800000 */
.L_x_1836:
[----:B------:R-:W-:Y:S01]  /*8b00*/  @!PT LDS RZ, [RZ] ;  /* 0x00000000fffff984 */ /* 0x000fe20000000800 */
[----:B------:R-:W-:Y:S01]  /*8b10*/  @!PT LDS RZ, [RZ] ;  /* 0x00000000fffff984 */ /* 0x000fe20000000800 */
[----:B------:R-:W-:Y:S01]  /*8b20*/  @!PT LDS RZ, [RZ] ;  /* 0x00000000fffff984 */ /* 0x000fe20000000800 */
[----:B------:R-:W-:Y:S01]  /*8b30*/  @!PT LDS RZ, [RZ] ;  /* 0x00000000fffff984 */ /* 0x000fe20000000800 */
[----:B------:R3:W-:Y:S06]  /*8b40*/  MEMBAR.ALL.CTA ;  /* 0x0000000000007992 */ /* 0x0007ec0000008000 */
[----:B---3--:R-:W3:Y:S02]  /*8b50*/  FENCE.VIEW.ASYNC.S ;  /* 0x00000000000073c6 */ /* 0x008ee40000000000 */
[----:B---3--:R3:W-:Y:S01]  /*8b60*/  BAR.SYNC.DEFER_BLOCKING R104, 0x80 ;  /* 0x000200680000751d */ /* 0x0087e20000010000 */
[----:B------:R-:W-:Y:S01]  /*8b70*/  ISETP.NE.AND P4, PT, R99, RZ, PT ;  /* 0x000000ff6300720c */ /* 0x000fe20003f85270 */
[----:B------:R-:W-:-:S02]  /*8b80*/  VIADD R17, R17, 0x1 ;  /* 0x0000000111117836 */ /* 0x000fc40000000000 */
[----:B01----:R-:W-:-:S03]  /*8b90*/  @!P0 VIADD R98, R98, 0x308c0 ;  /* 0x000308c062628836 */ /* 0x003fc60000000000 */
[C---:B------:R-:W-:Y:S02]  /*8ba0*/  ISETP.NE.AND P1, PT, R17.reuse, 0x2, PT ;  /* 0x000000021100780c */ /* 0x040fe40003f25270 */
[----:B------:R-:W-:Y:S02]  /*8bb0*/  @!P0 PRMT R98, RZ, 0x654, R98 ;  /* 0x00000654ff628816 */ /* 0x000fe40000000062 */
[----:B--2---:R-:W-:Y:S02]  /*8bc0*/  SEL R36, RZ, 0x1, P1 ;  /* 0x00000001ff247807 */ /* 0x004fe40000800000 */
[----:B------:R-:W-:Y:S02]  /*8bd0*/  SEL R17, R17, RZ, P1 ;  /* 0x000000ff11117207 */ /* 0x000fe40000800000 */
[----:B------:R-:W-:Y:S01]  /*8be0*/  LOP3.LUT R237, R237, R36, RZ, 0x3c, !PT ;  /* 0x00000024eded7212 */ /* 0x000fe200078e3cff */
[----:B------:R3:W-:Y:S01]  /*8bf0*/  @!P0 SYNCS.ARRIVE.TRANS64.RED.A1T0 RZ, [R98+URZ], RZ ;  /* 0x000000ff62ff89a7 */ /* 0x0007e2000810043f */
[----:B------:R-:W-:Y:S01]  /*8c00*/  PLOP3.LUT P0, PT, PT, PT, PT, 0x8, 0x0 ;  /* 0x000000000000781c */ /* 0x000fe20003f0e170 */
[----:B------:R-:W-:-:S12]  /*8c10*/  @P4 BRA `(.L_x_1838) ;  /* 0xffffff9c00f84947 */ /* 0x000fd8000383ffff */
.L_x_1758:
[----:B------:R-:W2:Y:S01]  /*8c20*/  LDL R36, [R1+0x14] ;  /* 0x0000140001247983 */ /* 0x000ea20000100800 */
[----:B------:R-:W0:Y:S01]  /*8c30*/  LDC R0, c[0x0][0x448] ;  /* 0x00011200ff007b82 */ /* 0x000e220000000800 */
[----:B------:R-:W-:Y:S01]  /*8c40*/  IADD3 R5, R221, 0x1, -R220 ;  /* 0x00000001dd057810 */ /* 0x000fe20007ffe8dc */
[----:B------:R-:W-:Y:S06]  /*8c50*/  BSSY B0, `(.L_x_1839) ;  /* 0x000000d000007945 */ /* 0x000fec0003800000 */
[----:B------:R-:W1:Y:S01]  /*8c60*/  LDC.64 R6, c[0x0][0x9e0] ;  /* 0x00027800ff067b82 */ /* 0x000e620000000a00 */
[----:B0-----:R-:W-:-:S02]  /*8c70*/  ISETP.NE.AND P1, PT, R0, 0x1, PT ;  /* 0x000000010000780c */ /* 0x001fc40003f25270 */
[----:B-1----:R-:W-:-:S11]  /*8c80*/  ISETP.GE.AND P2, PT, R7, 0x1, PT ;  /* 0x000000010700780c */ /* 0x002fd60003f46270 */
[----:B------:R-:W0:Y:S08]  /*8c90*/  @P1 LDC R3, c[0x0][0x44c] ;  /* 0x00011300ff031b82 */ /* 0x000e300000000800 */
[----:B------:R-:W1:Y:S01]  /*8ca0*/  @P1 LDC R2, c[0x0][0x450] ;  /* 0x00011400ff021b82 */ /* 0x000e620000000800 */
[----:B--2---:R-:W-:-:S04]  /*8cb0*/  VIADD R0, R36, 0x7f ;  /* 0x0000007f24007836 */ /* 0x004fc80000000000 */
[----:B0-----:R-:W-:-:S05]  /*8cc0*/  @P1 IMAD.HI.U32 R3, R0, R3, RZ ;  /* 0x0000000300031227 */ /* 0x001fca00078e00ff */
[----:B-1----:R-:W-:-:S05]  /*8cd0*/  @P1 SHF.R.U32.HI R0, RZ, R2, R3 ;  /* 0x00000002ff001219 */ /* 0x002fca0000011603 */
[----:B------:R-:W-:Y:S01]  /*8ce0*/  IMAD.IADD R3, R5, 0x1, R0 ;  /* 0x0000000105037824 */ /* 0x000fe200078e0200 */
[----:B------:R-:W-:Y:S06]  /*8cf0*/  @P0 BRA `(.L_x_1840) ;  /* 0x0000000000080947 */ /* 0x000fec0003800000 */
[----:B------:R-:W0:Y:S02]  /*8d00*/  FENCE.VIEW.ASYNC.G ;  /* 0x00000000000073c6 */ /* 0x000e240000000100 */
[----:B0-----:R-:W-:Y:S06]  /*8d10*/  BAR.ARV 0xc, 0x180 ;  /* 0x0306000000007b1d */ /* 0x001fec0000002000 */
.L_x_1840:
[----:B------:R-:W-:Y:S05]  /*8d20*/  BSYNC B0 ;  /* 0x0000000000007941 */ /* 0x000fea0003800000 */
.L_x_1839:
[----:B------:R-:W-:Y:S01]  /*8d30*/  IMAD.IADD R0, R3, 0x1, R6 ;  /* 0x0000000103007824 */ /* 0x000fe200078e0206 */
[----:B------:R-:W-:Y:S06]  /*8d40*/  @!P2 BRA `(.L_x_1841) ;  /* 0x000000000048a947 */ /* 0x000fec0003800000 */
        /* <DEDUP_REMOVED lines=11> */
.L_x_1843:
[----:B------:R-:W-:-:S13]  /*8e00*/  ISETP.NE.AND P0, PT, R7, 0x1, PT ;  /* 0x000000010700780c */ /* 0x000fda0003f05270 */
[----:B------:R-:W0:Y:S02]  /*8e10*/  @P0 LDC.64 R4, c[0x0][0x9e8] ;  /* 0x00027a00ff040b82 */ /* 0x000e240000000a00 */
[----:B0-----:R-:W-:-:S05]  /*8e20*/  @P0 IMAD.HI.U32 R4, R2, R4, RZ ;  /* 0x0000000402040227 */ /* 0x001fca00078e00ff */
[----:B------:R-:W-:-:S07]  /*8e30*/  @P0 SHF.R.U32.HI R2, RZ, R5, R4 ;  /* 0x00000005ff020219 */ /* 0x000fce0000011604 */
.L_x_1844:
[----:B------:R-:W-:Y:S05]  /*8e40*/  BSYNC B0 ;  /* 0x0000000000007941 */ /* 0x000fea0003800000 */
.L_x_1842:
[----:B------:R-:W-:-:S05]  /*8e50*/  IMAD R3, R2, R7, R7 ;  /* 0x0000000702037224 */ /* 0x000fca00078e0207 */
[----:B------:R-:W-:-:S07]  /*8e60*/  VIMNMX R0, R0, R3, PT ;  /* 0x0000000300007248 */ /* 0x000fce0003fe0100 */
.L_x_1841:
[----:B------:R-:W0:Y:S01]  /*8e70*/  @P1 LDC R2, c[0x0][0x44c] ;  /* 0x00011300ff021b82 */ /* 0x000e220000000800 */
[----:B------:R-:W-:Y:S01]  /*8e80*/  VIADD R0, R0, 0x3f ;  /* 0x0000003f00007836 */ /* 0x000fe20000000000 */
[----:B------:R-:W-:Y:S01]  /*8e90*/  ULDC UR4, c[0x0][0x9dc] ;  /* 0x0002770000047ab9 */ /* 0x000fe20000000800 */
[----:B------:R-:W-:-:S03]  /*8ea0*/  IMAD.MOV.U32 R5, RZ, RZ, R36 ;  /* 0x000000ffff057224 */ /* 0x000fc600078e0024 */
[----:B------:R-:W-:Y:S02]  /*8eb0*/  SHF.R.S32.HI R3, RZ, 0x1f, R0 ;  /* 0x0000001fff037819 */ /* 0x000fe40000011400 */
[----:B------:R-:W1:Y:S02]  /*8ec0*/  @P1 LDC R9, c[0x0][0x450] ;  /* 0x00011400ff091b82 */ /* 0x000e640000000800 */
[----:B------:R-:W-:-:S04]  /*8ed0*/  LEA.HI R3, R3, R0, RZ, 0x6 ;  /* 0x0000000003037211 */ /* 0x000fc800078f30ff */
[----:B------:R-:W-:-:S04]  /*8ee0*/  SHF.R.S32.HI R0, RZ, 0x6, R3 ;  /* 0x00000006ff007819 */ /* 0x000fc80000011403 */
[----:B------:R-:W-:Y:S01]  /*8ef0*/  VIMNMX R23, R103, R0, PT ;  /* 0x0000000067177248 */ /* 0x000fe20003fe0100 */
        /* <DEDUP_REMOVED lines=15> */
.L_x_1847:
[----:B------:R-:W-:-:S13]  /*8ff0*/  ISETP.NE.AND P0, PT, R7, 0x1, PT ;  /* 0x000000010700780c */ /* 0x000fda0003f05270 */
[----:B------:R-:W0:Y:S02]  /*9000*/  @P0 LDC.64 R4, c[0x0][0x9e8] ;  /* 0x00027a00ff040b82 */ /* 0x000e240000000a00 */
[----:B0-----:R-:W-:-:S05]  /*9010*/  @P0 IMAD.HI.U32 R0, R2, R4, RZ ;  /* 0x0000000402000227 */ /* 0x001fca00078e00ff */
[----:B------:R-:W-:-:S07]  /*9020*/  @P0 SHF.R.U32.HI R2, RZ, R5, R0 ;  /* 0x00000005ff020219 */ /* 0x000fce0000011600 */
.L_x_1848:
[----:B------:R-:W-:Y:S05]  /*9030*/  BSYNC B0 ;  /* 0x0000000000007941 */ /* 0x000fea0003800000 */
.L_x_1846:
[----:B------:R-:W-:-:S05]  /*9040*/  IMAD R2, R2, R7, RZ ;  /* 0x0000000702027224 */ /* 0x000fca00078e02ff */
[----:B------:R-:W-:-:S07]  /*9050*/  VIMNMX R3, R3, R2, !PT ;  /* 0x0000000203037248 */ /* 0x000fce0007fe0100 */
.L_x_1845:
[----:B------:R-:W-:Y:S01]  /*9060*/  SHF.R.S32.HI R2, RZ, 0x1f, R3 ;  /* 0x0000001fff027819 */ /* 0x000fe20000011403 */
[----:B------:R-:W-:Y:S01]  /*9070*/  IMAD.MOV.U32 R0, RZ, RZ, RZ ;  /* 0x000000ffff007224 */ /* 0x000fe200078e00ff */
[----:B------:R-:W-:Y:S02]  /*9080*/  PLOP3.LUT P0, PT, PT, PT, PT, 0x80, 0x0 ;  /* 0x000000000000781c */ /* 0x000fe40003f0f070 */
[----:B------:R-:W-:Y:S02]  /*9090*/  CS2R R150, SRZ ;  /* 0x0000000000967805 */ /* 0x000fe4000001ff00 */
[----:B------:R-:W-:Y:S02]  /*90a0*/  LEA.HI R6, R2, R3, RZ, 0x6 ;  /* 0x0000000302067211 */ /* 0x000fe400078f30ff */
[----:B------:R-:W-:Y:S02]  /*90b0*/  CS2R R2, SRZ ;  /* 0x0000000000027805 */ /* 0x000fe4000001ff00 */
[----:B------:R-:W-:-:S02]  /*90c0*/  CS2R R148, SRZ ;  /* 0x0000000000947805 */ /* 0x000fc4000001ff00 */
[----:B------:R-:W-:Y:S02]  /*90d0*/  CS2R R146, SRZ ;  /* 0x0000000000927805 */ /* 0x000fe4000001ff00 */
[----:B------:R-:W-:Y:S02]  /*90e0*/  SHF.R.S32.HI R6, RZ, 0x6, R6 ;  /* 0x00000006ff067819 */ /* 0x000fe40000011406 */
[----:B------:R-:W-:Y:S02]  /*90f0*/  CS2R R144, SRZ ;  /* 0x0000000000907805 */ /* 0x000fe4000001ff00 */
[----:B------:R-:W-:Y:S02]  /*9100*/  CS2R R156, SRZ ;  /* 0x00000000009c7805 */ /* 0x000fe4000001ff00 */
[----:B------:R-:W-:Y:S02]  /*9110*/  CS2R R154, SRZ ;  /* 0x00000000009a7805 */ /* 0x000fe4000001ff00 */
[----:B------:R-:W-:-:S02]  /*9120*/  VIMNMX R20, RZ, R6, !PT ;  /* 0x00000006ff147248 */ /* 0x000fc40007fe0100 */
[----:B------:R-:W-:Y:S02]  /*9130*/  CS2R R140, SRZ ;  /* 0x00000000008c7805 */ /* 0x000fe4000001ff00 */
[----:B------:R-:W-:Y:S02]  /*9140*/  CS2R R152, SRZ ;  /* 0x0000000000987805 */ /* 0x000fe4000001ff00 */
[----:B------:R-:W-:Y:S02]  /*9150*/  CS2R R136, SRZ ;  /* 0x0000000000887805 */ /* 0x000fe4000001ff00 */
[----:B------:R-:W-:Y:S01]  /*9160*/  ISETP.GT.AND P1, PT, R23, R20, PT ;  /* 0x000000141700720c */ /* 0x000fe20003f24270 */
[----:B------:R0:W-:Y:S01]  /*9170*/  STL [R1+0x38], R20 ;  /* 0x0000381401007387 */ /* 0x0001e20000100800 */
[----:B------:R-:W-:Y:S02]  /*9180*/  CS2R R128, SRZ ;  /* 0x0000000000807805 */ /* 0x000fe4000001ff00 */
[----:B------:R-:W-:-:S02]  /*9190*/  CS2R R132, SRZ ;  /* 0x0000000000847805 */ /* 0x000fc4000001ff00 */
[----:B------:R-:W-:Y:S02]  /*91a0*/  CS2R R124, SRZ ;  /* 0x00000000007c7805 */ /* 0x000fe4000001ff00 */
[----:B------:R-:W-:Y:S01]  /*91b0*/  CS2R R120, SRZ ;  /* 0x0000000000787805 */ /* 0x000fe2000001ff00 */
[----:B------:R-:W-:Y:S01]  /*91c0*/  IMAD.MOV.U32 R176, RZ, RZ, RZ ;  /* 0x000000ffffb07224 */ /* 0x000fe200078e00ff */
[----:B------:R-:W-:Y:S02]  /*91d0*/  CS2R R116, SRZ ;  /* 0x0000000000747805 */ /* 0x000fe4000001ff00 */
[----:B------:R-:W-:Y:S02]  /*91e0*/  CS2R R112, SRZ ;  /* 0x0000000000707805 */ /* 0x000fe4000001ff00 */
[----:B------:R-:W-:Y:S02]  /*91f0*/  CS2R R174, SRZ ;  /* 0x0000000000ae7805 */ /* 0x000fe4000001ff00 */
[----:B------:R-:W-:-:S02]  /*9200*/  CS2R R108, SRZ ;  /* 0x00000000006c7805 */ /* 0x000fc4000001ff00 */
[----:B---3--:R-:W-:Y:S02]  /*9210*/  CS2R R104, SRZ ;  /* 0x0000000000687805 */ /* 0x008fe4000001ff00 */
        /* <DEDUP_REMOVED lines=46> */
[----:B0-----:R-:W-:Y:S06]  /*9500*/  @!P1 BRA `(.L_x_1849) ;  /* 0x0000015800ac9947 */ /* 0x001fec0003800000 */
[----:B------:R-:W2:Y:S01]  /*9510*/  LDL R20, [R1+0x88] ;  /* 0x0000880001147983 */ /* 0x000ea20000100800 */
[----:B------:R-:W-:Y:S03]  /*9520*/  BSSY B6, `(.L_x_1850) ;  /* 0x000001c000067945 */ /* 0x000fe60003800000 */
[----:B--2---:R-:W0:Y:S02]  /*9530*/  SHFL.IDX PT, R0, R20, RZ, 0x1f ;  /* 0x00001fff14007589 */ /* 0x004e2400000e0000 */
[----:B0-----:R-:W-:-:S04]  /*9540*/  LEA.HI R2, R0, R0, RZ, 0x1 ;  /* 0x0000000000027211 */ /* 0x001fc800078f08ff */
[----:B------:R-:W-:Y:S01]  /*9550*/  LOP3.LUT R3, R2, 0x1e, RZ, 0xc0, !PT ;  /* 0x0000001e02037812 */ /* 0x000fe200078ec0ff */
[----:B------:R-:W-:-:S04]  /*9560*/  VIADD R2, R16, 0x10400 ;  /* 0x0001040010027836 */ /* 0x000fc80000000000 */
[----:B------:R-:W-:Y:S01]  /*9570*/  IMAD.IADD R3, R0, 0x1, -R3 ;  /* 0x0000000100037824 */ /* 0x000fe200078e0a03 */
[----:B------:R-:W-:-:S03]  /*9580*/  LOP3.LUT P0, RZ, R2, 0x3ff, RZ, 0xc0, !PT ;  /* 0x000003ff02ff7812 */ /* 0x000fc6000780c0ff */
[----:B------:R-:W-:Y:S01]  /*9590*/  IMAD R3, R3, 0x2000, R2 ;  /* 0x0000200003037824 */ /* 0x000fe200078e0202 */
[----:B------:R-:W-:-:S04]  /*95a0*/  P2R R24, PR, RZ, 0x1 ;  /* 0x00000001ff187803 */ /* 0x000fc80000000000 */
        /* <DEDUP_REMOVED lines=19> */
.L_x_1851:
[----:B------:R-:W-:Y:S05]  /*96e0*/  BSYNC B6 ;  /* 0x0000000000067941 */ /* 0x000fea0003800000 */
.L_x_1850:
[----:B------:R-:W-:Y:S02]  /*96f0*/  ULDC UR4, c[0x0][0x3f4] ;  /* 0x0000fd0000047ab9 */ /* 0x000fe40000000800 */
[----:B------:R-:W-:-:S13]  /*9700*/  ISETP.LT.AND P0, PT, RZ, UR4, PT ;  /* 0x00000004ff007c0c */ /* 0x000fda000bf01270 */
[----:B------:R-:W-:Y:S05]  /*9710*/  @P0 BRA `(.L_x_1852) ;  /* 0x0000000000400947 */ /* 0x000fea0003800000 */
[----:B------:R-:W2:Y:S02]  /*9720*/  LDL R20, [R1+0x54] ;  /* 0x0000540001147983 */ /* 0x000ea40000100800 */
[----:B--2---:R-:W-:-:S04]  /*9730*/  LEA.HI R0, R20, R20, RZ, 0x1 ;  /* 0x0000001414007211 */ /* 0x004fc800078f08ff */
        /* <DEDUP_REMOVED lines=8> */
.L_x_1855:
[----:B-1----:R1:W2:Y:S02]  /*97c0*/  SYNCS.PHASECHK.TRANS64.TRYWAIT P0, [R16+URZ+0x30800], R3 ;  /* 0x03080003100075a7 */ /* 0x0022a4000800017f */
[----:B--2---:R-:W-:Y:S05]  /*97d0*/  @!P0 NANOSLEEP.SYNCS 0x989680 ;  /* 0x009896800000895d */ /* 0x004fea0003900000 */
[----:B------:R-:W2:Y:S02]  /*97e0*/  @!P0 SYNCS.PHASECHK.TRANS64 P0, [R16+URZ+0x30800], R3 ;  /* 0x03080003100085a7 */ /* 0x000ea4000800007f */
[----:B--2---:R-:W-:Y:S05]  /*97f0*/  @!P0 BRA `(.L_x_1855) ;  /* 0xfffffffc00f08947 */ /* 0x004fea000383ffff */
.L_x_1854:
[----:B------:R-:W-:Y:S05]  /*9800*/  BSYNC B0 ;  /* 0x0000000000007941 */ /* 0x000fea0003800000 */
.L_x_1853:
[----:B------:R-:W-:Y:S05]  /*9810*/  BRA `(.L_x_1856) ;  /* 0x0000009c00ac7947 */ /* 0x000fea0003800000 */
.L_x_1852:
[----:B------:R-:W-:Y:S01]  /*9820*/  ISETP.NE.AND P0, PT, R24, RZ, PT ;  /* 0x000000ff1800720c */ /* 0x000fe20003f05270 */
[----:B------:R-:W-:Y:S01]  /*9830*/  ULDC.64 UR4, c[0x0][0x3f8] ;  /* 0x0000fe0000047ab9 */ /* 0x000fe20000000a00 */
[----:B-----5:R-:W-:Y:S01]  /*9840*/  SHF.R.S32.HI R0, RZ, 0x1f, R100 ;  /* 0x0000001fff007819 */ /* 0x020fe20000011464 */
[----:B------:R-:W-:Y:S01]  /*9850*/  ULDC.64 UR6, c[0x0][0x408] ;  /* 0x0001020000067ab9 */ /* 0x000fe20000000a00 */
[----:B------:R-:W-:Y:S01]  /*9860*/  IMAD.WIDE.U32 R24, R100, UR4, RZ ;  /* 0x0000000464187c25 */ /* 0x000fe2000f8e00ff */
[----:B------:R-:W-:Y:S03]  /*9870*/  BSSY B6, `(.L_x_1857) ;  /* 0x0000019000067945 */ /* 0x000fe60003800000 */
[C---:B------:R-:W-:Y:S02]  /*9880*/  IMAD R3, R0.reuse, UR4, RZ ;  /* 0x0000000400037c24 */ /* 0x040fe4000f8e02ff */
[----:B------:R-:W-:-:S02]  /*9890*/  IMAD R5, R0, UR6, RZ ;  /* 0x0000000600057c24 */ /* 0x000fc4000f8e02ff */
[C---:B------:R-:W-:Y:S02]  /*98a0*/  IMAD R3, R100.reuse, UR5, R3 ;  /* 0x0000000564037c24 */ /* 0x040fe4000f8e0203 */
[C---:B------:R-:W-:Y:S02]  /*98b0*/  IMAD R5, R100.reuse, UR7, R5 ;  /* 0x0000000764057c24 */ /* 0x040fe4000f8e0205 */
[----:B------:R-:W-:-:S04]  /*98c0*/  IMAD.WIDE.U32 R100, R100, UR6, RZ ;  /* 0x0000000664647c25 */ /* 0x000fc8000f8e00ff */
[----:B------:R-:W-:Y:S02]  /*98d0*/  IMAD.IADD R27, R3, 0x1, R25 ;  /* 0x00000001031b7824 */ /* 0x000fe400078e0219 */
[----:B------:R-:W-:Y:S01]  /*98e0*/  IMAD.IADD R29, R5, 0x1, R101 ;  /* 0x00000001051d7824 */ /* 0x000fe200078e0265 */
        /* <DEDUP_REMOVED lines=17> */
.L_x_1858:
[----:B------:R-:W-:Y:S05]  /*9a00*/  BSYNC B6 ;  /* 0x0000000000067941 */ /* 0x000fea0003800000 */
.L_x_1857:
[----:B------:R-:W2:Y:S01]  /*9a10*/  LDL R120, [R1+0x14] ;  /* 0x0000140001787983 */ /* 0x000ea20000100800 */
[----:B------:R-:W-:-:S03]  /*9a20*/  ULDC.U8 UR4, c[0x0][0x410] ;  /* 0x0001040000047ab9 */ /* 0x000fc60000000000 */
[----:B------:R-:W3:Y:S01]  /*9a30*/  LDL R20, [R1+0x40] ;  /* 0x0000400001147983 */ /* 0x000ee20000100800 */
[----:B------:R-:W-:Y:S01]  /*9a40*/  ISETP.NE.AND P0, PT, RZ, UR4, PT ;  /* 0x00000004ff007c0c */ /* 0x000fe2000bf05270 */
[----:B------:R-:W-:Y:S01]  /*9a50*/  BSSY B0, `(.L_x_1859) ;  /* 0x00009bf000007945 */ /* 0x000fe20003800000 */
[----:B--2---:R-:W-:-:S04]  /*9a60*/  IMAD.IADD R10, R218, 0x1, R120 ;  /* 0x00000001da0a7824 */ /* 0x004fc800078e0278 */
[----:B---3--:R-:W-:-:S07]  /*9a70*/  IMAD R3, R20, 0x20, R10 ;  /* 0x0000002014037824 */ /* 0x008fce00078e020a */
[----:B------:R-:W-:Y:S05]  /*9a80*/  @!P0 BRA `(.L_x_1860) ;  /* 0x0000004c00448947 */ /* 0x000fea0003800000 */
[----:B------:R-:W0:Y:S01]  /*9a90*/  LDC R109, c[0x0][0x448] ;  /* 0x00011200ff6d7b82 */ /* 0x000e220000000800 */
[----:B------:R-:W-:Y:S01]  /*9aa0*/  ULDC.64 UR4, c[0x0][0x3f8] ;  /* 0x0000fe0000047ab9 */ /* 0x000fe20000000a00 */
[----:B------:R-:W-:Y:S01]  /*9ab0*/  ULDC.64 UR6, c[0x0][0x408] ;  /* 0x0001020000067ab9 */ /* 0x000fe20000000a00 */
[----:B------:R-:W-:Y:S01]  /*9ac0*/  IMAD.MOV.U32 R6, RZ, RZ, R24 ;  /* 0x000000ffff067224 */ /* 0x000fe200078e0018 */
[----:B------:R-:W-:Y:S01]  /*9ad0*/  SHF.R.S32.HI R81, RZ, 0x1f, R234 ;  /* 0x0000001fff517819 */ /* 0x000fe200000114ea */
[----:B------:R-:W-:Y:S01]  /*9ae0*/  IMAD.MOV.U32 R7, RZ, RZ, R27 ;  /* 0x000000ffff077224 */ /* 0x000fe200078e001b */
[----:B------:R-:W-:Y:S01]  /*9af0*/  SHF.R.S32.HI R80, RZ, 0x1f, R233 ;  /* 0x0000001fff507819 */ /* 0x000fe200000114e9 */
[----:B------:R-:W-:Y:S01]  /*9b00*/  IMAD.MOV.U32 R4, RZ, RZ, R100 ;  /* 0x000000ffff047224 */ /* 0x000fe200078e0064 */
[----:B------:R-:W-:Y:S02]  /*9b10*/  SHF.R.S32.HI R108, RZ, 0x1f, R235 ;  /* 0x0000001fff6c7819 */ /* 0x000fe400000114eb */
[----:B0-----:R-:W-:-:S13]  /*9b20*/  ISETP.NE.AND P0, PT, R109, 0x1, PT ;  /* 0x000000016d00780c */ /* 0x001fda0003f05270 */
[----:B------:R-:W0:Y:S08]  /*9b30*/  @P0 LDC R0, c[0x0][0x44c] ;  /* 0x00011300ff000b82 */ /* 0x000e300000000800 */
[----:B------:R-:W1:Y:S01]  /*9b40*/  @P0 LDC R5, c[0x0][0x450] ;  /* 0x00011400ff050b82 */ /* 0x000e620000000800 */
[----:B0-----:R-:W-:-:S05]  /*9b50*/  @P0 IMAD.HI.U32 R0, R3, R0, RZ ;  /* 0x0000000003000227 */ /* 0x001fca00078e00ff */
[----:B-1----:R-:W-:Y:S01]  /*9b60*/  @P0 SHF.R.U32.HI R3, RZ, R5, R0 ;  /* 0x00000005ff030219 */ /* 0x002fe20000011600 */
[----:B------:R-:W-:-:S03]  /*9b70*/  IMAD.MOV.U32 R5, RZ, RZ, R29 ;  /* 0x000000ffff057224 */ /* 0x000fc600078e001d */
[----:B------:R-:W-:Y:S01]  /*9b80*/  SHF.R.S32.HI R0, RZ, 0x1f, R3 ;  /* 0x0000001fff007819 */ /* 0x000fe20000011403 */
[----:B------:R-:W-:-:S04]  /*9b90*/  IMAD.WIDE.U32 R6, R3, UR4, R6 ;  /* 0x0000000403067c25 */ /* 0x000fc8000f8e0006 */
[C---:B------:R-:W-:Y:S02]  /*9ba0*/  IMAD R8, R0.reuse, UR4, RZ ;  /* 0x0000000400087c24 */ /* 0x040fe4000f8e02ff */
[----:B------:R-:W-:Y:S02]  /*9bb0*/  IMAD R0, R0, UR6, RZ ;  /* 0x0000000600007c24 */ /* 0x000fe4000f8e02ff */
[C---:B------:R-:W-:Y:S01]  /*9bc0*/  IMAD R9, R3.reuse, UR5, R8 ;  /* 0x0000000503097c24 */ /* 0x040fe2000f8e0208 */
[----:B------:R-:W-:Y:S01]  /*9bd0*/  ULDC.64 UR4, c[0x0][0x3e8] ;  /* 0x0000fa0000047ab9 */ /* 0x000fe20000000a00 */
[----:B------:R-:W-:-:S04]  /*9be0*/  IMAD.WIDE.U32 R4, R3, UR6, R4 ;  /* 0x0000000603047c25 */ /* 0x000fc8000f8e0004 */
[----:B------:R-:W-:Y:S01]  /*9bf0*/  IMAD R11, R3, UR7, R0 ;  /* 0x00000007030b7c24 */ /* 0x000fe2000f8e0200 */
[----:B------:R-:W-:Y:S01]  /*9c00*/  ULDC.64 UR6, c[0x0][0x400] ;  /* 0x0001000000067ab9 */ /* 0x000fe20000000a00 */
[----:B------:R-:W-:Y:S01]  /*9c10*/  IMAD.IADD R9, R7, 0x1, R9 ;  /* 0x0000000107097824 */ /* 0x000fe200078e0209 */
[----:B------:R-:W-:Y:S01]  /*9c20*/  LEA R3, P0, R6, UR4, 0x1 ;  /* 0x0000000406037c11 */ /* 0x000fe2000f8008ff */
[----:B------:R-:W-:Y:S01]  /*9c30*/  IMAD.IADD R7, R5, 0x1, R11 ;  /* 0x0000000105077824 */ /* 0x000fe200078e020b */
[----:B------:R-:W-:Y:S01]  /*9c40*/  LEA R0, P1, R4, UR6, 0x1 ;  /* 0x0000000604007c11 */ /* 0x000fe2000f8208ff */
[----:B------:R-:W-:Y:S01]  /*9c50*/  UMOV UR4, 0xffffffff ;  /* 0xffffffff00047882 */ /* 0x000fe20000000000 */
[----:B------:R-:W-:Y:S02]  /*9c60*/  LEA.HI.X R6, R6, UR5, R9, 0x1, P0 ;  /* 0x0000000506067c11 */ /* 0x000fe400080f0c09 */
[----:B------:R-:W-:Y:S01]  /*9c70*/  LEA.HI.X R7, R4, UR7, R7, 0x1, P1 ;  /* 0x0000000704077c11 */ /* 0x000fe200088f0c07 */
[----:B------:R-:W-:Y:S08]  /*9c80*/  BRA.DIV UR4, `(.L_x_1861) ;  /* 0x0000021604e87947 */ /* 0x000ff0000b800000 */
[----:B------:R0:W1:Y:S04]  /*9c90*/  SHFL.IDX PT, R5, R6, RZ, 0x181f ;  /* 0x00181fff06057589 */ /* 0x00006800000e0000 */
[----:B------:R0:W2:Y:S04]  /*9ca0*/  SHFL.IDX PT, R4, R3, RZ, 0x181f ;  /* 0x00181fff03047589 */ /* 0x0000a800000e0000 */
[----:B------:R0:W3:Y:S04]  /*9cb0*/  SHFL.IDX PT, R9, R7, RZ, 0x181f ;  /* 0x00181fff07097589 */ /* 0x0000e800000e0000 */
[----:B------:R0:W4:Y:S02]  /*9cc0*/  SHFL.IDX PT, R14, R0, RZ, 0x181f ;  /* 0x00181fff000e7589 */ /* 0x00012400000e0000 */
.L_x_2238:
[----:B------:R-:W-:Y:S01]  /*9cd0*/  IMAD R109, R220, R109, RZ ;  /* 0x0000006ddc6d7224 */ /* 0x000fe200078e02ff */
        /* <DEDUP_REMOVED lines=11> */
[----:B------:R-:W-:Y:S01]  /*9d90*/  ULDC UR4, c[0x0][0x3f4] ;  /* 0x0000fd0000047ab9 */ /* 0x000fe20000000800 */
[----:B------:R-:W-:Y:S02]  /*9da0*/  CS2R R76, SRZ ;  /* 0x00000000004c7805 */ /* 0x000fe4000001ff00 */
[----:B------:R-:W-:Y:S02]  /*9db0*/  ISETP.GE.AND P2, PT, R234, UR4, PT ;  /* 0x00000004ea007c0c */ /* 0x000fe4000bf46270 */
[----:B------:R-:W-:Y:S02]  /*9dc0*/  CS2R R74, SRZ ;  /* 0x00000000004a7805 */ /* 0x000fe4000001ff00 */
[----:B------:R-:W-:Y:S01]  /*9dd0*/  ISETP.GE.AND P1, PT, R233, UR4, PT ;  /* 0x00000004e9007c0c */ /* 0x000fe2000bf26270 */
[----:B------:R-:W-:Y:S01]  /*9de0*/  ULDC.64 UR6, c[0x0][0x208] ;  /* 0x0000820000067ab9 */ /* 0x000fe20000000a00 */
[----:B------:R-:W-:Y:S02]  /*9df0*/  ISETP.GE.AND P0, PT, R235, UR4, PT ;  /* 0x00000004eb007c0c */ /* 0x000fe4000bf06270 */
[----:B------:R-:W-:-:S05]  /*9e00*/  ISETP.GE.AND P3, PT, R200, UR4, PT ;  /* 0x00000004c8007c0c */ /* 0x000fca000bf66270 */
[C---:B------:R-:W-:Y:S01]  /*9e10*/  @!P2 IMAD.SHL.U32 R27, R234.reuse, 0x2, RZ ;  /* 0x00000002ea1ba824 */ /* 0x040fe200078e00ff */
[----:B------:R-:W-:-:S03]  /*9e20*/  @!P2 SHF.L.U64.HI R34, R234, 0x1, R81 ;  /* 0x00000001ea22a819 */ /* 0x000fc60000010251 */
[C---:B------:R-:W-:Y:S01]  /*9e30*/  @!P1 IMAD.SHL.U32 R31, R233.reuse, 0x2, RZ ;  /* 0x00000002e91f9824 */ /* 0x040fe200078e00ff */
[----:B------:R-:W-:Y:S01]  /*9e40*/  @!P1 SHF.L.U64.HI R32, R233, 0x1, R80 ;  /* 0x00000001e9209819 */ /* 0x000fe20000010250 */
[----:B------:R-:W-:Y:S01]  /*9e50*/  @!P0 IMAD.SHL.U32 R15, R235, 0x2, RZ ;  /* 0x00000002eb0f8824 */ /* 0x000fe200078e00ff */
[-C--:B--2---:R-:W-:Y:S01]  /*9e60*/  @!P2 IADD3 R24, P4, R4, R27.reuse, RZ ;  /* 0x0000001b0418a210 */ /* 0x084fe20007f9e0ff */
[----:B----4-:R-:W-:Y:S01]  /*9e70*/  @!P3 IMAD.MOV.U32 R8, RZ, RZ, R14 ;  /* 0x000000ffff08b224 */ /* 0x010fe200078e000e */
[----:B------:R-:W-:Y:S01]  /*9e80*/  @!P2 IADD3 R26, P6, R14, R27, RZ ;  /* 0x0000001b0e1aa210 */ /* 0x000fe20007fde0ff */
[----:B-1----:R-:W-:Y:S01]  /*9e90*/  @!P3 IMAD.WIDE R12, R200, 0x2, R4 ;  /* 0x00000002c80cb825 */ /* 0x002fe200078e0204 */
[----:B------:R-:W-:-:S03]  /*9ea0*/  @!P1 IADD3 R28, P5, R4, R31, RZ ;  /* 0x0000001f041c9210 */ /* 0x000fc60007fbe0ff */
[----:B------:R-:W-:Y:S01]  /*9eb0*/  @!P2 IMAD.X R25, R5, 0x1, R34, P4 ;  /* 0x000000010519a824 */ /* 0x000fe200020e0622 */
[----:B------:R-:W-:Y:S01]  /*9ec0*/  @!P1 IADD3 R30, P4, R14, R31, RZ ;  /* 0x0000001f0e1e9210 */ /* 0x000fe20007f9e0ff */
[----:B---3--:R-:W-:Y:S01]  /*9ed0*/  @!P3 IMAD.WIDE R20, R200, 0x2, R8 ;  /* 0x00000002c814b825 */ /* 0x008fe200078e0208 */
[----:B------:R-:W-:Y:S02]  /*9ee0*/  @!P0 SHF.L.U64.HI R8, R235, 0x1, R108 ;  /* 0x00000001eb088819 */ /* 0x000fe4000001026c */
[----:B------:R-:W-:Y:S02]  /*9ef0*/  CS2R R72, SRZ ;  /* 0x0000000000487805 */ /* 0x000fe4000001ff00 */
[----:B------:R-:W-:Y:S01]  /*9f00*/  CS2R R70, SRZ ;  /* 0x0000000000467805 */ /* 0x000fe2000001ff00 */
[----:B------:R-:W-:Y:S01]  /*9f10*/  @!P2 IMAD.X R27, R9, 0x1, R34, P6 ;  /* 0x00000001091ba824 */ /* 0x000fe200030e0622 */
[-C--:B------:R-:W-:Y:S01]  /*9f20*/  @!P0 IADD3 R4, P6, R4, R15.reuse, RZ ;  /* 0x0000000f04048210 */ /* 0x080fe20007fde0ff */
[----:B------:R-:W-:Y:S01]  /*9f30*/  @!P1 IMAD.X R29, R5, 0x1, R32, P5 ;  /* 0x00000001051d9824 */ /* 0x000fe200028e0620 */
[----:B------:R-:W-:-:S02]  /*9f40*/  @!P0 IADD3 R14, P5, R14, R15, RZ ;  /* 0x0000000f0e0e8210 */ /* 0x000fc40007fbe0ff */
[----:B------:R-:W-:Y:S02]  /*9f50*/  CS2R R68, SRZ ;  /* 0x0000000000447805 */ /* 0x000fe4000001ff00 */
[----:B------:R-:W-:Y:S02]  /*9f60*/  CS2R R66, SRZ ;  /* 0x0000000000427805 */ /* 0x000fe4000001ff00 */
[----:B------:R-:W-:Y:S02]  /*9f70*/  CS2R R60, SRZ ;  /* 0x00000000003c7805 */ /* 0x000fe4000001ff00 */
[----:B------:R-:W-:Y:S01]  /*9f80*/  CS2R R58, SRZ ;  /* 0x00000000003a7805 */ /* 0x000fe2000001ff00 */
[----:B------:R-:W-:Y:S01]  /*9f90*/  @!P1 IMAD.X R31, R9, 0x1, R32, P4 ;  /* 0x00000001091f9824 */ /* 0x000fe200020e0620 */
[----:B------:R1:W5:Y:S01]  /*9fa0*/  @!P3 LD.E.64 R76, desc[UR6][R12.64] ;  /* 0x000000060c4cb980 */ /* 0x000362000c101b00 */
[--C-:B------:R-:W-:Y:S02]  /*9fb0*/  @!P0 IMAD.X R5, R5, 0x1, R8.reuse, P6 ;  /* 0x0000000105058824 */ /* 0x100fe400030e0608 */
[----:B------:R-:W-:Y:S01]  /*9fc0*/  @!P0 IMAD.X R15, R9, 0x1, R8, P5 ;  /* 0x00000001090f8824 */ /* 0x000fe200028e0608 */
[----:B------:R1:W5:Y:S04]  /*9fd0*/  @!P3 LD.E.64 R74, desc[UR6][R20.64] ;  /* 0x00000006144ab980 */ /* 0x000368000c101b00 */
[----:B------:R1:W5:Y:S04]  /*9fe0*/  @!P2 LD.E.64 R72, desc[UR6][R24.64] ;  /* 0x000000061848a980 */ /* 0x000368000c101b00 */
[----:B------:R1:W5:Y:S04]  /*9ff0*/  @!P2 LD.E.64 R70, desc[UR6][R26.64] ;  /* 0x000000061a46a980 */ /* 0x000368000c101b00 */
[----:B------:R1:W5:Y:S04]  /*a000*/  @!P1 LD.E.64 R68, desc[UR6][R28.64] ;  /* 0x000000061c449980 */ /* 0x000368000c101b00 */
[----:B------:R1:W5:Y:S04]  /*a010*/  @!P1 LD.E.64 R66, desc[UR6][R30.64] ;  /* 0x000000061e429980 */ /* 0x000368000c101b00 */
[----:B------:R1:W5:Y:S04]  /*a020*/  @!P0 LD.E.64 R60, desc[UR6][R4.64] ;  /* 0x00000006043c8980 */ /* 0x000368000c101b00 */
[----:B------:R1:W5:Y:S02]  /*a030*/  @!P0 LD.E.64 R58, desc[UR6][R14.64] ;  /* 0x000000060e3a8980 */ /* 0x000364000c101b00 */
.L_x_1863:
[----:B------:R-:W-:Y:S05]  /*a040*/  BSYNC B1 ;  /* 0x0000000000017941 */ /* 0x000fea0003800000 */
.L_x_1862:
[----:B-12--5:R-:W-:Y:S01]  /*a050*/  IMAD.MOV.U32 R4, RZ, RZ, R60 ;  /* 0x000000ffff047224 */ /* 0x026fe200078e003c */
[----:B------:R-:W-:Y:S01]  /*a060*/  UMOV UR4, 0xffffffff ;  /* 0xffffffff00047882 */ /* 0x000fe20000000000 */
[----:B------:R-:W-:Y:S01]  /*a070*/  IMAD.MOV.U32 R5, RZ, RZ, R61 ;  /* 0x000000ffff057224 */ /* 0x000fe200078e003d */
[----:B------:R-:W-:Y:S01]  /*a080*/  CS2R R46, SRZ ;  /* 0x00000000002e7805 */ /* 0x000fe2000001ff00 */
[----:B------:R-:W-:Y:S01]  /*a090*/  IMAD.MOV.U32 R8, RZ, RZ, R68 ;  /* 0x000000ffff087224 */ /* 0x000fe200078e0044 */
[----:B------:R-:W-:Y:S01]  /*a0a0*/  PRMT R129, R4, 0x7610, R129 ;  /* 0x0000761004817816 */ /* 0x000fe20000000081 */
[----:B---3--:R-:W-:Y:S01]  /*a0b0*/  IMAD.MOV.U32 R9, RZ, RZ, R69 ;  /* 0x000000ffff097224 */ /* 0x008fe200078e0045 */
        /* <DEDUP_REMOVED lines=27> */
[----:B------:R-:W-:Y:S06]  /*a270*/  BRA.DIV UR4, `(.L_x_1864) ;  /* 0x0000021204dc7947 */ /* 0x000fec000b800000 */
[----:B------:R1:W2:Y:S04]  /*a280*/  SHFL.IDX PT, R5, R6, 0x1, 0x181f ;  /* 0x00381f0006057f89 */ /* 0x0002a800000e0000 */
[----:B------:R1:W3:Y:S04]  /*a290*/  SHFL.IDX PT, R4, R3, 0x1, 0x181f ;  /* 0x00381f0003047f89 */ /* 0x0002e800000e0000 */
[----:B------:R1:W0:Y:S04]  /*a2a0*/  SHFL.IDX PT, R9, R7, 0x1, 0x181f ;  /* 0x00381f0007097f89 */ /* 0x00022800000e0000 */
[----:B----4-:R1:W4:Y:S02]  /*a2b0*/  SHFL.IDX PT, R14, R0, 0x1, 0x181f ;  /* 0x00381f00000e7f89 */ /* 0x01032400000e0000 */
.L_x_2244:
[----:B------:R-:W-:Y:S01]  /*a2c0*/  VIADD R8, R10, 0x20 ;  /* 0x000000200a087836 */ /* 0x000fe20000000000 */
        /* <DEDUP_REMOVED lines=8> */
[----:B------:R-:W-:-:S05]  /*a350*/  CS2R R64, SRZ ;  /* 0x0000000000407805 */ /* 0x000fca000001ff00 */
        /* <DEDUP_REMOVED lines=14> */
[-C--:B---3--:R-:W-:Y:S01]  /*a440*/  @!P2 IADD3 R24, P4, R4, R27.reuse, RZ ;  /* 0x0000001b0418a210 */ /* 0x088fe20007f9e0ff */
[----:B----4-:R-:W-:Y:S01]  /*a450*/  @!P3 IMAD.MOV.U32 R8, RZ, RZ, R14 ;  /* 0x000000ffff08b224 */ /* 0x010fe200078e000e */
[----:B------:R-:W-:Y:S01]  /*a460*/  @!P2 IADD3 R26, P6, R14, R27, RZ ;  /* 0x0000001b0e1aa210 */ /* 0x000fe20007fde0ff */
[----:B--2---:R-:W-:Y:S01]  /*a470*/  @!P3 IMAD.WIDE R28, R200, 0x2, R4 ;  /* 0x00000002c81cb825 */ /* 0x004fe200078e0204 */
[----:B------:R-:W-:-:S03]  /*a480*/  @!P1 IADD3 R20, P5, R4, R13, RZ ;  /* 0x0000000d04149210 */ /* 0x000fc60007fbe0ff */
[----:B------:R-:W-:Y:S01]  /*a490*/  @!P2 IMAD.X R25, R5, 0x1, R32, P4 ;  /* 0x000000010519a824 */ /* 0x000fe200020e0620 */
[----:B------:R-:W-:Y:S01]  /*a4a0*/  @!P1 IADD3 R12, P4, R14, R13, RZ ;  /* 0x0000000d0e0c9210 */ /* 0x000fe20007f9e0ff */
[----:B0-----:R-:W-:Y:S01]  /*a4b0*/  @!P3 IMAD.WIDE R30, R200, 0x2, R8 ;  /* 0x00000002c81eb825 */ /* 0x001fe200078e0208 */
        /* <DEDUP_REMOVED lines=22> */
.L_x_1866:
[----:B------:R-:W-:Y:S05]  /*a620*/  BSYNC B1 ;  /* 0x0000000000017941 */ /* 0x000fea0003800000 */
.L_x_1865:
[----:B0--3-5:R-:W-:Y:S01]  /*a630*/  IMAD.MOV.U32 R4, RZ, RZ, R46 ;  /* 0x000000ffff047224 */ /* 0x029fe200078e002e */
[----:B------:R-:W-:Y:S01]  /*a640*/  UMOV UR4, 0xffffffff ;  /* 0xffffffff00047882 */ /* 0x000fe20000000000 */
[----:B--2---:R-:W-:Y:S02]  /*a650*/  IMAD.MOV.U32 R5, RZ, RZ, R47 ;  /* 0x000000ffff057224 */ /* 0x004fe400078e002f */
        /* <DEDUP_REMOVED lines=34> */
[----:B----4-:R4:W0:Y:S02]  /*a880*/  SHFL.IDX PT, R14, R0, 0x2, 0x181f ;  /* 0x00581f00000e7f89 */ /* 0x01082400000e0000 */
.L_x_2250:
        /* <DEDUP_REMOVED lines=24> */
[----:B0-----:R-:W-:Y:S01]  /*aa10*/  @!P3 IMAD.MOV.U32 R8, RZ, RZ, R14 ;  /* 0x000000ffff08b224 */ /* 0x001fe200078e000e */
[-C--:B---3--:R-:W-:Y:S01]  /*aa20*/  @!P2 IADD3 R30, P4, R4, R25.reuse, RZ ;  /* 0x00000019041ea210 */ /* 0x088fe20007f9e0ff */
[----:B------:R-:W-:Y:S01]  /*aa30*/  @!P0 IMAD.SHL.U32 R15, R235, 0x2, RZ ;  /* 0x00000002eb0f8824 */ /* 0x000fe200078e00ff */
[----:B------:R-:W-:Y:S01]  /*aa40*/  @!P2 IADD3 R24, P6, R14, R25, RZ ;  /* 0x000000190e18a210 */ /* 0x000fe20007fde0ff */
[----:B--2---:R-:W-:Y:S01]  /*aa50*/  @!P3 IMAD.WIDE R26, R200, 0x2, R4 ;  /* 0x00000002c81ab825 */ /* 0x004fe200078e0204 */
[----:B------:R-:W-:-:S03]  /*aa60*/  @!P1 IADD3 R20, P5, R4, R13, RZ ;  /* 0x0000000d04149210 */ /* 0x000fc60007fbe0ff */
[----:B------:R-:W-:Y:S01]  /*aa70*/  @!P2 IMAD.X R31, R5, 0x1, R32, P4 ;  /* 0x00000001051fa824 */ /* 0x000fe200020e0620 */
[----:B------:R-:W-:Y:S01]  /*aa80*/  @!P1 IADD3 R12, P4, R14, R13, RZ ;  /* 0x0000000d0e0c9210 */ /* 0x000fe20007f9e0ff */
[----:B------:R-:W-:Y:S01]  /*aa90*/  @!P3 IMAD.WIDE R28, R200, 0x2, R8 ;  /* 0x00000002c81cb825 */ /* 0x000fe200078e0208 */
[----:B------:R-:W-:Y:S01]  /*aaa0*/  @!P0 SHF.L.U64.HI R8, R235, 0x1, R108 ;  /* 0x00000001eb088819 */ /* 0x000fe2000001026c */
[----:B------:R0:W5:Y:S02]  /*aab0*/  @!P3 LD.E.64 R42, desc[UR6][R26.64] ;  /* 0x000000061a2ab980 */ /* 0x000164000c101b00 */
[----:B------:R-:W-:Y:S01]  /*aac0*/  @!P2 IMAD.X R25, R9, 0x1, R32, P6 ;  /* 0x000000010919a824 */ /* 0x000fe200030e0620 */
[-C--:B------:R-:W-:Y:S01]  /*aad0*/  @!P0 IADD3 R4, P6, R4, R15.reuse, RZ ;  /* 0x0000000f04048210 */ /* 0x080fe20007fde0ff */
[--C-:B------:R-:W-:Y:S01]  /*aae0*/  @!P1 IMAD.X R21, R5, 0x1, R34.reuse, P5 ;  /* 0x0000000105159824 */ /* 0x100fe200028e0622 */
[----:B------:R-:W-:Y:S01]  /*aaf0*/  @!P0 IADD3 R14, P5, R14, R15, RZ ;  /* 0x0000000f0e0e8210 */ /* 0x000fe20007fbe0ff */
[----:B------:R2:W5:Y:S01]  /*ab00*/  @!P3 LD.E.64 R44, desc[UR6][R28.64] ;  /* 0x000000061c2cb980 */ /* 0x000562000c101b00 */
[----:B------:R-:W-:Y:S01]  /*ab10*/  @!P1 IMAD.X R13, R9, 0x1, R34, P4 ;  /* 0x00000001090d9824 */ /* 0x000fe200020e0622 */
[----:B------:R-:W-:-:S02]  /*ab20*/  CS2R R38, SRZ ;  /* 0x0000000000267805 */ /* 0x000fc4000001ff00 */
[----:B------:R-:W-:Y:S02]  /*ab30*/  CS2R R40, SRZ ;  /* 0x0000000000287805 */ /* 0x000fe4000001ff00 */
[----:B------:R-:W-:Y:S02]  /*ab40*/  CS2R R34, SRZ ;  /* 0x0000000000227805 */ /* 0x000fe4000001ff00 */
[----:B------:R-:W-:Y:S02]  /*ab50*/  CS2R R36, SRZ ;  /* 0x0000000000247805 */ /* 0x000fe4000001ff00 */
[----:B0-----:R-:W-:Y:S01]  /*ab60*/  CS2R R26, SRZ ;  /* 0x00000000001a7805 */ /* 0x001fe2000001ff00 */
[--C-:B------:R-:W-:Y:S01]  /*ab70*/  @!P0 IMAD.X R5, R5, 0x1, R8.reuse, P6 ;  /* 0x0000000105058824 */ /* 0x100fe200030e0608 */
[----:B------:R0:W5:Y:S01]  /*ab80*/  @!P2 LD.E.64 R38, desc[UR6][R30.64] ;  /* 0x000000061e26a980 */ /* 0x000162000c101b00 */
[----:B------:R-:W-:Y:S01]  /*ab90*/  @!P0 IMAD.X R15, R9, 0x1, R8, P5 ;  /* 0x00000001090f8824 */ /* 0x000fe200028e0608 */
[----:B--2---:R-:W-:-:S02]  /*aba0*/  CS2R R28, SRZ ;  /* 0x00000000001c7805 */ /* 0x004fc4000001ff00 */
[----:B------:R0:W5:Y:S04]  /*abb0*/  @!P2 LD.E.64 R40, desc[UR6][R24.64] ;  /* 0x000000061828a980 */ /* 0x000168000c101b00 */
[----:B------:R0:W5:Y:S04]  /*abc0*/  @!P1 LD.E.64 R34, desc[UR6][R20.64] ;  /* 0x0000000614229980 */ /* 0x000168000c101b00 */
[----:B------:R0:W5:Y:S04]  /*abd0*/  @!P1 LD.E.64 R36, desc[UR6][R12.64] ;  /* 0x000000060c249980 */ /* 0x000168000c101b00 */
[----:B------:R0:W5:Y:S04]  /*abe0*/  @!P0 LD.E.64 R28, desc[UR6][R4.64] ;  /* 0x00000006041c8980 */ /* 0x000168000c101b00 */
[----:B------:R0:W5:Y:S02]  /*abf0*/  @!P0 LD.E.64 R26, desc[UR6][R14.64] ;  /* 0x000000060e1a8980 */ /* 0x000164000c101b00 */
.L_x_1869:
[----:B------:R-:W-:Y:S05]  /*ac00*/  BSYNC B1 ;  /* 0x0000000000017941 */ /* 0x000fea0003800000 */
.L_x_1868:
        /* <DEDUP_REMOVED lines=33> */
[----:B------:R-:W-:Y:S01]  /*ae20*/  PRMT R117, R9, 0x7610, R117 ;  /* 0x0000761009757816 */ /* 0x000fe20000000075 */
[----:B------:R-:W-:Y:S06]  /*ae30*/  BRA.DIV UR4, `(.L_x_1870) ;  /* 0x0000020a04cc7947 */ /* 0x000fec000b800000 */
[----:B------:R0:W2:Y:S04]  /*ae40*/  SHFL.IDX PT, R9, R6, 0x3, 0x181f ;  /* 0x00781f0006097f89 */ /* 0x0000a800000e0000 */
[----:B------:R0:W3:Y:S04]  /*ae50*/  SHFL.IDX PT, R8, R3, 0x3, 0x181f ;  /* 0x00781f0003087f89 */ /* 0x0000e800000e0000 */
[----:B------:R0:W0:Y:S04]  /*ae60*/  SHFL.IDX PT, R79, R7, 0x3, 0x181f ;  /* 0x00781f00074f7f89 */ /* 0x00002800000e0000 */
[----:B------:R0:W0:Y:S02]  /*ae70*/  SHFL.IDX PT, R78, R0, 0x3, 0x181f ;  /* 0x00781f00004e7f89 */ /* 0x00002400000e0000 */
.L_x_2256:
[----:B01----:R-:W4:Y:S01]  /*ae80*/  LDL R3, [R1+0x54] ;  /* 0x0000540001037983 */ /* 0x003f220000100800 */
        /* <DEDUP_REMOVED lines=10> */
[----:B----4-:R-:W-:-:S04]  /*af30*/  LEA.HI R0, R3, R3, RZ, 0x1 ;  /* 0x0000000303007211 */ /* 0x010fc800078f08ff */
[----:B------:R-:W-:-:S05]  /*af40*/  LOP3.LUT R0, R0, 0xfffffffe, RZ, 0xc0, !PT ;  /* 0xfffffffe00007812 */ /* 0x000fca00078ec0ff */
[----:B------:R-:W-:-:S05]  /*af50*/  IMAD.IADD R0, R3, 0x1, -R0 ;  /* 0x0000000103007824 */ /* 0x000fca00078e0a00 */
[----:B------:R-:W-:Y:S01]  /*af60*/  SHF.L.U32 R121, R0, 0x1f, RZ ;  /* 0x0000001f00797819 */ /* 0x000fe200000006ff */
[----:B------:R-:W-:Y:S06]  /*af70*/  @P0 BRA `(.L_x_1872) ;  /* 0x0000000000a80947 */ /* 0x000fec0003800000 */
        /* <DEDUP_REMOVED lines=14> */
[----:B--2---:R-:W-:Y:S01]  /*b060*/  @!P3 IMAD.WIDE R4, R200, 0x2, R8 ;  /* 0x00000002c804b825 */ /* 0x004fe200078e0208 */
[----:B------:R-:W-:Y:S02]  /*b070*/  @!P2 IADD3 R82, P6, R78, R83, RZ ;  /* 0x000000534e52a210 */ /* 0x000fe40007fde0ff */
[-C--:B------:R-:W-:Y:S01]  /*b080*/  @!P1 IADD3 R80, P5, R8, R11.reuse, RZ ;  /* 0x0000000b08509210 */ /* 0x080fe20007fbe0ff */
        /* <DEDUP_REMOVED lines=19> */
[----:B-1----:R-:W-:-:S02]  /*b1c0*/  CS2R R6, SRZ ;  /* 0x0000000000067805 */ /* 0x002fc4000001ff00 */
[----:B------:R0:W5:Y:S04]  /*b1d0*/  @!P2 LD.E.64 R24, desc[UR6][R82.64] ;  /* 0x000000065218a980 */ /* 0x000168000c101b00 */
[----:B------:R0:W5:Y:S04]  /*b1e0*/  @!P1 LD.E.64 R12, desc[UR6][R80.64] ;  /* 0x00000006500c9980 */ /* 0x000168000c101b00 */
[----:B------:R0:W5:Y:S04]  /*b1f0*/  @!P1 LD.E.64 R14, desc[UR6][R10.64] ;  /* 0x000000060a0e9980 */ /* 0x000168000c101b00 */
[----:B------:R0:W5:Y:S04]  /*b200*/  @!P0 LD.E.64 R4, desc[UR6][R8.64] ;  /* 0x0000000608048980 */ /* 0x000168000c101b00 */
[----:B------:R0:W5:Y:S02]  /*b210*/  @!P0 LD.E.64 R6, desc[UR6][R78.64] ;  /* 0x000000064e068980 */ /* 0x000164000c101b00 */
.L_x_1872:
[----:B------:R-:W-:Y:S05]  /*b220*/  BSYNC B1 ;  /* 0x0000000000017941 */ /* 0x000fea0003800000 */
.L_x_1871:
[----:B------:R-:W1:Y:S01]  /*b230*/  SYNCS.PHASECHK.TRANS64.TRYWAIT P0, [R16+URZ+0x30800], R121 ;  /* 0x03080079100075a7 */ /* 0x000e62000800017f */
[----:B0--3-5:R-:W-:Y:S01]  /*b240*/  IMAD.MOV.U32 R8, RZ, RZ, R12 ;  /* 0x000000ffff087224 */ /* 0x029fe200078e000c */
[----:B------:R-:W-:Y:S01]  /*b250*/  BSSY B1, `(.L_x_1873) ;  /* 0x0000021000017945 */ /* 0x000fe20003800000 */
        /* <DEDUP_REMOVED lines=22> */
[----:B------:R-:W-:Y:S01]  /*b3c0*/  VIADDMNMX R3, R109, -R120, 0x80, PT ;  /* 0x000000806d037446 */ /* 0x000fe20003800978 */
[----:B------:R-:W-:Y:S01]  /*b3d0*/  IMAD.MOV.U32 R11, RZ, RZ, R25 ;  /* 0x000000ffff0b7224 */ /* 0x000fe200078e0019 */
[----:B------:R-:W-:Y:S01]  /*b3e0*/  PRMT R83, R8, 0x7610, R83 ;  /* 0x0000761008537816 */ /* 0x000fe20000000053 */
[----:B------:R-:W-:Y:S01]  /*b3f0*/  IMAD.MOV.U32 R8, RZ, RZ, R32 ;  /* 0x000000ffff087224 */ /* 0x000fe200078e0020 */
[----:B------:R-:W-:Y:S01]  /*b400*/  PRMT R84, R9, 0x7610, R84 ;  /* 0x0000761009547816 */ /* 0x000fe20000000054 */
[----:B------:R-:W-:Y:S01]  /*b410*/  IMAD.MOV.U32 R9, RZ, RZ, R33 ;  /* 0x000000ffff097224 */ /* 0x000fe200078e0021 */
[----:B------:R-:W-:-:S02]  /*b420*/  ISETP.GE.AND P1, PT, R218, R3, PT ;  /* 0x00000003da00720c */ /* 0x000fc40003f26270 */
[----:B------:R-:W-:Y:S02]  /*b430*/  PRMT R108, R10, 0x7610, R108 ;  /* 0x000076100a6c7816 */ /* 0x000fe4000000006c */
[----:B------:R-:W-:Y:S01]  /*b440*/  PRMT R109, R11, 0x7610, R109 ;  /* 0x000076100b6d7816 */ /* 0x000fe2000000006d */
[----:B-1----:R-:W-:Y:S08]  /*b450*/  @!P0 BRA `(.L_x_1874) ;  /* 0x0000020400b88947 */ /* 0x002ff00003800000 */
.L_x_2257:
[----:B------:R-:W-:Y:S05]  /*b460*/  BSYNC B1 ;  /* 0x0000000000017941 */ /* 0x000fea0003800000 */
.L_x_1873:
[----:B------:R-:W-:Y:S01]  /*b470*/  BSSY B1, `(.L_x_1875) ;  /* 0x00000cc000017945 */ /* 0x000fe20003800000 */
[----:B------:R-:W-:Y:S02]  /*b480*/  PRMT R120, R8, 0x7610, R120 ;  /* 0x0000761008787816 */ /* 0x000fe40000000078 */
[----:B0-----:R-:W-:Y:S01]  /*b490*/  PRMT R121, R9, 0x7610, R121 ;  /* 0x0000761009797816 */ /* 0x001fe20000000079 */
[----:B------:R-:W-:Y:S06]  /*b4a0*/  @P1 BRA `(.L_x_1876) ;  /* 0x0000000c00201947 */ /* 0x000fec0003800000 */
[----:B------:R0:W5:Y:S01]  /*b4b0*/  LDL R146, [R1+0x30] ;  /* 0x0000300001927983 */ /* 0x0001620000100800 */
[----:B------:R-:W1:Y:S01]  /*b4c0*/  LDC R8, c[0x0][0x3f4] ;  /* 0x0000fd00ff087b82 */ /* 0x000e620000000800 */
[----:B------:R-:W-:Y:S01]  /*b4d0*/  BSSY B2, `(.L_x_1877) ;  /* 0x0000034000027945 */ /* 0x000fe20003800000 */
[-C--:B-1----:R-:W-:Y:S02]  /*b4e0*/  ISETP.GE.AND P0, PT, R200, R8.reuse, PT ;  /* 0x00000008c800720c */ /* 0x082fe40003f06270 */
[-C--:B------:R-:W-:Y:S02]  /*b4f0*/  ISETP.GE.AND P1, PT, R234, R8.reuse, PT ;  /* 0x00000008ea00720c */ /* 0x080fe40003f26270 */
[-C--:B------:R-:W-:Y:S02]  /*b500*/  ISETP.GE.AND P2, PT, R233, R8.reuse, PT ;  /* 0x00000008e900720c */ /* 0x080fe40003f46270 */
[----:B------:R-:W-:-:S07]  /*b510*/  ISETP.GE.AND P3, PT, R235, R8, PT ;  /* 0x00000008eb00720c */ /* 0x000fce0003f66270 */
[----:B0-----:R-:W-:Y:S06]  /*b520*/  @P0 BRA `(.L_x_1878) ;  /* 0x0000000000b80947 */ /* 0x001fec0003800000 */
[----:B-----5:R-:W0:Y:S01]  /*b530*/  LDS.128 R8, [R146] ;  /* 0x0000000092087984 */ /* 0x020e220000000c00 */
[--C-:B------:R-:W-:Y:S02]  /*b540*/  SHF.R.U64 R143, R76, 0x10, R77.reuse ;  /* 0x000000104c8f7819 */ /* 0x100fe4000000124d */
[----:B------:R-:W-:Y:S02]  /*b550*/  SHF.R.U32.HI R76, RZ, 0x10, R77 ;  /* 0x00000010ff4c7819 */ /* 0x000fe4000001164d */
[--C-:B------:R-:W-:Y:S02]  /*b560*/  SHF.R.U64 R77, R74, 0x10, R75.reuse ;  /* 0x000000104a4d7819 */ /* 0x100fe4000000124b */
[----:B------:R-:W-:Y:S02]  /*b570*/  SHF.R.U32.HI R74, RZ, 0x10, R75 ;  /* 0x00000010ff4a7819 */ /* 0x000fe4000001164b */
[----:B------:R-:W-:Y:S02]  /*b580*/  PRMT R139, R139, 0x5410, R76 ;  /* 0x000054108b8b7816 */ /* 0x000fe4000000004c */
[----:B------:R-:W-:-:S02]  /*b590*/  PRMT R141, R141, 0x5410, R74 ;  /* 0x000054108d8d7816 */ /* 0x000fc4000000004a */
[----:B------:R-:W-:Y:S02]  /*b5a0*/  PRMT R138, R138, 0x5410, R143 ;  /* 0x000054108a8a7816 */ /* 0x000fe4000000008f */
[----:B------:R-:W-:Y:S01]  /*b5b0*/  PRMT R142, R140, 0x5410, R77 ;  /* 0x000054108c8e7816 */ /* 0x000fe2000000004d */
[C---:B------:R-:W-:Y:S01]  /*b5c0*/  IMAD.U32 R143, R141.reuse, 0x10000, RZ ;  /* 0x000100008d8f7824 */ /* 0x040fe200078e00ff */
[----:B------:R-:W-:Y:S01]  /*b5d0*/  LOP3.LUT R141, R141, 0xffff0000, RZ, 0xc0, !PT ;  /* 0xffff00008d8d7812 */ /* 0x000fe200078ec0ff */
[C---:B------:R-:W-:Y:S01]  /*b5e0*/  IMAD.U32 R140, R139.reuse, 0x10000, RZ ;  /* 0x000100008b8c7824 */ /* 0x040fe200078e00ff */
[----:B------:R-:W-:Y:S02]  /*b5f0*/  LOP3.LUT R139, R139, 0xffff0000, RZ, 0xc0, !PT ;  /* 0xffff00008b8b7812 */ /* 0x000fe400078ec0ff */
[C---:B0-----:R-:W-:Y:S01]  /*b600*/  LOP3.LUT R75, R10.reuse, 0xffff0000, RZ, 0xc0, !PT ;  /* 0xffff00000a4b7812 */ /* 0x041fe200078ec0ff */
[----:B------:R-:W-:Y:S01]  /*b610*/  IMAD.U32 R74, R10, 0x10000, RZ ;  /* 0x000100000a4a7824 */ /* 0x000fe200078e00ff */
[C---:B------:R-:W-:Y:S01]  /*b620*/  LOP3.LUT R77, R11.reuse, 0xffff0000, RZ, 0xc0, !PT ;  /* 0xffff00000b4d7812 */ /* 0x040fe200078ec0ff */
[----:B------:R-:W-:-:S02]  /*b630*/  IMAD.U32 R76, R11, 0x10000, RZ ;  /* 0x000100000b4c7824 */ /* 0x000fc400078e00ff */
[C---:B------:R-:W-:Y:S01]  /*b640*/  FMUL.FTZ R145, R75.reuse, R143 ;  /* 0x0000008f4b917220 */ /* 0x040fe20000410000 */
[-C--:B------:R-:W-:Y:S01]  /*b650*/  FMUL.FTZ R144, R75, R140.reuse ;  /* 0x0000008c4b907220 */ /* 0x080fe20000410000 */
[C---:B------:R-:W-:Y:S01]  /*b660*/  FMUL.FTZ R75, R77.reuse, R141 ;  /* 0x0000008d4d4b7220 */ /* 0x040fe20000410000 */
[----:B------:R-:W-:Y:S02]  /*b670*/  IMAD.U32 R10, R8, 0x10000, RZ ;  /* 0x00010000080a7824 */ /* 0x000fe400078e00ff */
[C---:B------:R-:W-:Y:S01]  /*b680*/  FFMA.FTZ R145, R74.reuse, R140, -R145 ;  /* 0x0000008c4a917223 */ /* 0x040fe20000010891 */
[----:B------:R-:W-:Y:S01]  /*b690*/  FFMA.FTZ R144, R74, R143, R144 ;  /* 0x0000008f4a907223 */ /* 0x000fe20000010090 */
[-C--:B------:R-:W-:Y:S01]  /*b6a0*/  FMUL.FTZ R143, R77, R139.reuse ;  /* 0x0000008b4d8f7220 */ /* 0x080fe20000410000 */
[----:B------:R-:W-:Y:S01]  /*b6b0*/  FFMA.FTZ R140, R76, R139, -R75 ;  /* 0x0000008b4c8c7223 */ /* 0x000fe2000001084b */
[C---:B------:R-:W-:Y:S01]  /*b6c0*/  IMAD.U32 R11, R9.reuse, 0x10000, RZ ;  /* 0x00010000090b7824 */ /* 0x040fe200078e00ff */
        /* <DEDUP_REMOVED lines=8> */
[----:B------:R-:W-:Y:S01]  /*b750*/  FMUL.FTZ R74, R8, R75 ;  /* 0x0000004b084a7220 */ /* 0x000fe20000410000 */
[----:B------:R-:W-:-:S02]  /*b760*/  FMUL.FTZ R76, R9, R142 ;  /* 0x0000008e094c7220 */ /* 0x000fc40000410000 */
[-C--:B------:R-:W-:Y:S01]  /*b770*/  FMUL.FTZ R141, R9, R138.reuse ;  /* 0x0000008a098d7220 */ /* 0x080fe20000410000 */
[C---:B------:R-:W-:Y:S01]  /*b780*/  FFMA.FTZ R8, R10.reuse, R75, -R139 ;  /* 0x0000004b0a087223 */ /* 0x040fe2000001088b */
[----:B------:R-:W-:Y:S01]  /*b790*/  FFMA.FTZ R77, R10, R77, R74 ;  /* 0x0000004d0a4d7223 */ /* 0x000fe2000001004a */
[C---:B------:R-:W-:Y:S01]  /*b7a0*/  FFMA.FTZ R9, R11.reuse, R138, -R76 ;  /* 0x0000008a0b097223 */ /* 0x040fe2000001084c */
[----:B------:R-:W-:Y:S01]  /*b7b0*/  FFMA.FTZ R142, R11, R142, R141 ;  /* 0x0000008e0b8e7223 */ /* 0x000fe2000001008d */
[----:B------:R-:W-:Y:S02]  /*b7c0*/  F2FP.BF16.F32.PACK_AB R10, R144, R145 ;  /* 0x00000091900a723e */ /* 0x000fe400000010ff */
[----:B------:R-:W-:Y:S02]  /*b7d0*/  F2FP.BF16.F32.PACK_AB R11, R143, R140 ;  /* 0x0000008c8f0b723e */ /* 0x000fe400000010ff */
[----:B------:R-:W-:Y:S02]  /*b7e0*/  F2FP.BF16.F32.PACK_AB R8, R77, R8 ;  /* 0x000000084d08723e */ /* 0x000fe400000010ff */
[----:B------:R-:W-:-:S05]  /*b7f0*/  F2FP.BF16.F32.PACK_AB R9, R142, R9 ;  /* 0x000000098e09723e */ /* 0x000fca00000010ff */
[----:B------:R0:W-:Y:S02]  /*b800*/  STS.128 [R146], R8 ;  /* 0x0000000892007388 */ /* 0x0001e40000000c00 */
.L_x_1878:
[----:B------:R-:W-:Y:S05]  /*b810*/  BSYNC B2 ;  /* 0x0000000000027941 */ /* 0x000fea0003800000 */
.L_x_1877:
[----:B------:R-:W-:Y:S04]  /*b820*/  BSSY B2, `(.L_x_1879) ;  /* 0x0000030000027945 */ /* 0x000fe80003800000 */
[----:B------:R-:W-:Y:S05]  /*b830*/  @P1 BRA `(.L_x_1880) ;  /* 0x0000000000b81947 */ /* 0x000fea0003800000 */
[----:B0----5:R-:W0:Y:S01]  /*b840*/  LDS.128 R8, [R146+0x4000] ;  /* 0x0040000092087984 */ /* 0x021e220000000c00 */
[--C-:B------:R-:W-:Y:S02]  /*b850*/  SHF.R.U64 R75, R72, 0x10, R73.reuse ;  /* 0x00000010484b7819 */ /* 0x100fe40000001249 */
[----:B------:R-:W-:Y:S02]  /*b860*/  SHF.R.U32.HI R72, RZ, 0x10, R73 ;  /* 0x00000010ff487819 */ /* 0x000fe40000011649 */
[--C-:B------:R-:W-:Y:S02]  /*b870*/  SHF.R.U64 R73, R70, 0x10, R71.reuse ;  /* 0x0000001046497819 */ /* 0x100fe40000001247 */
[----:B------:R-:W-:Y:S02]  /*b880*/  SHF.R.U32.HI R70, RZ, 0x10, R71 ;  /* 0x00000010ff467819 */ /* 0x000fe40000011647 */
[----:B------:R-:W-:Y:S02]  /*b890*/  PRMT R135, R135, 0x5410, R72 ;  /* 0x0000541087877816 */ /* 0x000fe40000000048 */
[----:B------:R-:W-:-:S02]  /*b8a0*/  PRMT R137, R137, 0x5410, R70 ;  /* 0x0000541089897816 */ /* 0x000fc40000000046 */
[----:B------:R-:W-:Y:S01]  /*b8b0*/  PRMT R134, R134, 0x5410, R75 ;  /* 0x0000541086867816 */ /* 0x000fe2000000004b */
[----:B------:R-:W-:Y:S01]  /*b8c0*/  IMAD.U32 R74, R135, 0x10000, RZ ;  /* 0x00010000874a7824 */ /* 0x000fe200078e00ff */
[----:B------:R-:W-:Y:S01]  /*b8d0*/  PRMT R136, R136, 0x5410, R73 ;  /* 0x0000541088887816 */ /* 0x000fe20000000049 */
[C---:B------:R-:W-:Y:S01]  /*b8e0*/  IMAD.U32 R75, R137.reuse, 0x10000, RZ ;  /* 0x00010000894b7824 */ /* 0x040fe200078e00ff */
[----:B------:R-:W-:Y:S02]  /*b8f0*/  LOP3.LUT R137, R137, 0xffff0000, RZ, 0xc0, !PT ;  /* 0xffff000089897812 */ /* 0x000fe400078ec0ff */
[----:B------:R-:W-:Y:S02]  /*b900*/  LOP3.LUT R135, R135, 0xffff0000, RZ, 0xc0, !PT ;  /* 0xffff000087877812 */ /* 0x000fe400078ec0ff */
[C---:B0-----:R-:W-:Y:S01]  /*b910*/  LOP3.LUT R71, R10.reuse, 0xffff0000, RZ, 0xc0, !PT ;  /* 0xffff00000a477812 */ /* 0x041fe200078ec0ff */
[----:B------:R-:W-:Y:S01]  /*b920*/  IMAD.U32 R70, R10, 0x10000, RZ ;  /* 0x000100000a467824 */ /* 0x000fe200078e00ff */
[C---:B------:R-:W-:Y:S01]  /*b930*/  LOP3.LUT R73, R11.reuse, 0xffff0000, RZ, 0xc0, !PT ;  /* 0xffff00000b497812 */ /* 0x040fe200078ec0ff */
[----:B------:R-:W-:-:S02]  /*b940*/  IMAD.U32 R72, R11, 0x10000, RZ ;  /* 0x000100000b487824 */ /* 0x000fc400078e00ff */
[CC--:B------:R-:W-:Y:S01]  /*b950*/  FMUL.FTZ R76, R71.reuse, R74.reuse ;  /* 0x0000004a474c7220 */ /* 0x0c0fe20000410000 */
[----:B------:R-:W-:Y:S01]  /*b960*/  FMUL.FTZ R77, R71, R75 ;  /* 0x0000004b474d7220 */ /* 0x000fe20000410000 */
[C---:B------:R-:W-:Y:S01]  /*b970*/  FMUL.FTZ R71, R73.reuse, R137 ;  /* 0x0000008949477220 */ /* 0x040fe20000410000 */
[----:B------:R-:W-:Y:S02]  /*b980*/  IMAD.U32 R10, R8, 0x10000, RZ ;  /* 0x00010000080a7824 */ /* 0x000fe400078e00ff */
        /* <DEDUP_REMOVED lines=9> */
[----:B------:R-:W-:Y:S01]  /*ba20*/  FFMA.FTZ R74, R70, R74, -R77 ;  /* 0x0000004a464a7223 */ /* 0x000fe2000001084d */
        /* <DEDUP_REMOVED lines=15> */
.L_x_1880:
[----:B------:R-:W-:Y:S05]  /*bb20*/  BSYNC B2 ;  /* 0x0000000000027941 */ /* 0x000fea0003800000 */
.L_x_1879:
[----:B------:R-:W-:Y:S04]  /*bb30*/  BSSY B2, `(.L_x_1881) ;  /* 0x0000030000027945 */ /* 0x000fe80003800000 */
[----:B------:R-:W-:Y:S05]  /*bb40*/  @P2 BRA `(.L_x_1882) ;  /* 0x0000000000b82947 */ /* 0x000fea0003800000 */
[----:B01---5:R-:W0:Y:S01]  /*bb50*/  LDS.128 R8, [R146+0x8000] ;  /* 0x0080000092087984 */ /* 0x023e220000000c00 */
        /* <DEDUP_REMOVED lines=45> */
.L_x_1882:
[----:B------:R-:W-:Y:S05]  /*be30*/  BSYNC B2 ;  /* 0x0000000000027941 */ /* 0x000fea0003800000 */
.L_x_1881:
[----:B------:R-:W-:Y:S05]  /*be40*/  @P3 BRA `(.L_x_1876) ;  /* 0x0000000000b83947 */ /* 0x000fea0003800000 */
[----:B012--5:R-:W0:Y:S01]  /*be50*/  LDS.128 R8, [R146+0xc000] ;  /* 0x00c0000092087984 */ /* 0x027e220000000c00 */
[----:B------:R-:W-:Y:S02]  /*be60*/  SHF.R.U64 R60, R60, 0x10, R61 ;  /* 0x000000103c3c7819 */ /* 0x000fe4000000123d */
[----:B------:R-:W-:Y:S02]  /*be70*/  SHF.R.U64 R58, R58, 0x10, R59 ;  /* 0x000000103a3a7819 */ /* 0x000fe4000000123b */
[----:B------:R-:W-:Y:S02]  /*be80*/  SHF.R.U32.HI R61, RZ, 0x10, R61 ;  /* 0x00000010ff3d7819 */ /* 0x000fe4000001163d */
[----:B------:R-:W-:Y:S02]  /*be90*/  SHF.R.U32.HI R59, RZ, 0x10, R59 ;  /* 0x00000010ff3b7819 */ /* 0x000fe4000001163b */
[----:B------:R-:W-:Y:S02]  /*bea0*/  PRMT R128, R128, 0x5410, R61 ;  /* 0x0000541080807816 */ /* 0x000fe4000000003d */
[----:B------:R-:W-:-:S02]  /*beb0*/  PRMT R126, R126, 0x5410, R59 ;  /* 0x000054107e7e7816 */ /* 0x000fc4000000003b */
[----:B------:R-:W-:Y:S01]  /*bec0*/  PRMT R127, R127, 0x5410, R58 ;  /* 0x000054107f7f7816 */ /* 0x000fe2000000003a */
[C---:B------:R-:W-:Y:S01]  /*bed0*/  IMAD.U32 R66, R128.reuse, 0x10000, RZ ;  /* 0x0001000080427824 */ /* 0x040fe200078e00ff */
[----:B------:R-:W-:Y:S01]  /*bee0*/  LOP3.LUT R128, R128, 0xffff0000, RZ, 0xc0, !PT ;  /* 0xffff000080807812 */ /* 0x000fe200078ec0ff */
[C---:B------:R-:W-:Y:S01]  /*bef0*/  IMAD.U32 R67, R126.reuse, 0x10000, RZ ;  /* 0x000100007e437824 */ /* 0x040fe200078e00ff */
[----:B------:R-:W-:Y:S02]  /*bf00*/  LOP3.LUT R126, R126, 0xffff0000, RZ, 0xc0, !PT ;  /* 0xffff00007e7e7812 */ /* 0x000fe400078ec0ff */
[----:B------:R-:W-:Y:S02]  /*bf10*/  PRMT R129, R129, 0x5410, R60 ;  /* 0x0000541081817816 */ /* 0x000fe4000000003c */
[C---:B0-----:R-:W-:Y:S01]  /*bf20*/  LOP3.LUT R59, R10.reuse, 0xffff0000, RZ, 0xc0, !PT ;  /* 0xffff00000a3b7812 */ /* 0x041fe200078ec0ff */
[----:B------:R-:W-:Y:S01]  /*bf30*/  IMAD.U32 R58, R10, 0x10000, RZ ;  /* 0x000100000a3a7824 */ /* 0x000fe200078e00ff */
[C---:B------:R-:W-:Y:S01]  /*bf40*/  LOP3.LUT R61, R11.reuse, 0xffff0000, RZ, 0xc0, !PT ;  /* 0xffff00000b3d7812 */ /* 0x040fe200078ec0ff */
[----:B------:R-:W-:-:S02]  /*bf50*/  IMAD.U32 R60, R11, 0x10000, RZ ;  /* 0x000100000b3c7824 */ /* 0x000fc400078e00ff */
[C---:B------:R-:W-:Y:S01]  /*bf60*/  FMUL.FTZ R68, R59.reuse, R66 ;  /* 0x000000423b447220 */ /* 0x040fe20000410000 */
[-C--:B------:R-:W-:Y:S01]  /*bf70*/  FMUL.FTZ R69, R59, R67.reuse ;  /* 0x000000433b457220 */ /* 0x080fe20000410000 */
[----:B------:R-:W-:Y:S01]  /*bf80*/  FMUL.FTZ R59, R61, R126 ;  /* 0x0000007e3d3b7220 */ /* 0x000fe20000410000 */
[----:B------:R-:W-:Y:S02]  /*bf90*/  IMAD.U32 R10, R8, 0x10000, RZ ;  /* 0x00010000080a7824 */ /* 0x000fe400078e00ff */
[C---:B------:R-:W-:Y:S01]  /*bfa0*/  FFMA.FTZ R71, R58.reuse, R67, R68 ;  /* 0x000000433a477223 */ /* 0x040fe20000010044 */
[----:B------:R-:W-:Y:S02]  /*bfb0*/  IMAD.U32 R11, R9, 0x10000, RZ ;  /* 0x00010000090b7824 */ /* 0x000fe400078e00ff */
[----:B------:R-:W-:Y:S01]  /*bfc0*/  FFMA.FTZ R70, R58, R66, -R69 ;  /* 0x000000423a467223 */ /* 0x000fe20000010845 */
[-C--:B------:R-:W-:Y:S01]  /*bfd0*/  FMUL.FTZ R67, R61, R128.reuse ;  /* 0x000000803d437220 */ /* 0x080fe20000410000 */
[----:B------:R-:W-:Y:S01]  /*bfe0*/  LOP3.LUT R8, R8, 0xffff0000, RZ, 0xc0, !PT ;  /* 0xffff000008087812 */ /* 0x000fe200078ec0ff */
[C---:B------:R-:W-:Y:S01]  /*bff0*/  FFMA.FTZ R128, R60.reuse, R128, -R59 ;  /* 0x000000803c807223 */ /* 0x040fe2000001083b */
[----:B------:R-:W-:Y:S01]  /*c000*/  LOP3.LUT R9, R9, 0xffff0000, RZ, 0xc0, !PT ;  /* 0xffff000009097812 */ /* 0x000fe200078ec0ff */
[C---:B------:R-:W-:Y:S01]  /*c010*/  IMAD.U32 R61, R127.reuse, 0x10000, RZ ;  /* 0x000100007f3d7824 */ /* 0x040fe200078e00ff */
[----:B------:R-:W-:Y:S01]  /*c020*/  LOP3.LUT R66, R127, 0xffff0000, RZ, 0xc0, !PT ;  /* 0xffff00007f427812 */ /* 0x000fe200078ec0ff */
[C---:B------:R-:W-:Y:S01]  /*c030*/  IMAD.U32 R59, R129.reuse, 0x10000, RZ ;  /* 0x00010000813b7824 */ /* 0x040fe200078e00ff */
        /* <DEDUP_REMOVED lines=15> */
.L_x_1876:
[----:B------:R-:W-:Y:S05]  /*c130*/  BSYNC B1 ;  /* 0x0000000000017941 */ /* 0x000fea0003800000 */
.L_x_1875:
[----:B0123--:R-:W-:Y:S01]  /*c140*/  VIADD R8, R218, 0x20 ;  /* 0x00000020da087836 */ /* 0x00ffe20000000000 */
[----:B------:R-:W-:Y:S04]  /*c150*/  BSSY B1, `(.L_x_1883) ;  /* 0x00000cb000017945 */ /* 0x000fe80003800000 */
[----:B------:R-:W-:-:S13]  /*c160*/  ISETP.GE.AND P0, PT, R8, R3, PT ;  /* 0x000000030800720c */ /* 0x000fda0003f06270 */
[----:B------:R-:W-:Y:S05]  /*c170*/  @P0 BRA `(.L_x_1884) ;  /* 0x0000000c00200947 */ /* 0x000fea0003800000 */
        /* <DEDUP_REMOVED lines=8> */
[----:B-----5:R-:W0:Y:S01]  /*c200*/  LDS.128 R8, [R66+0x1000] ;  /* 0x0010000042087984 */ /* 0x020e220000000c00 */
[----:B------:R-:W-:Y:S02]  /*c210*/  SHF.R.U64 R61, R62, 0x10, R63 ;  /* 0x000000103e3d7819 */ /* 0x000fe4000000123f */
[----:B------:R-:W-:Y:S02]  /*c220*/  SHF.R.U64 R59, R64, 0x10, R65 ;  /* 0x00000010403b7819 */ /* 0x000fe40000001241 */
[----:B------:R-:W-:Y:S02]  /*c230*/  SHF.R.U32.HI R62, RZ, 0x10, R63 ;  /* 0x00000010ff3e7819 */ /* 0x000fe4000001163f */
        /* <DEDUP_REMOVED lines=42> */
.L_x_1886:
[----:B------:R-:W-:Y:S05]  /*c4e0*/  BSYNC B2 ;  /* 0x0000000000027941 */ /* 0x000fea0003800000 */
.L_x_1885:
        /* <DEDUP_REMOVED lines=48> */
.L_x_1888:
[----:B------:R-:W-:Y:S05]  /*c7f0*/  BSYNC B2 ;  /* 0x0000000000027941 */ /* 0x000fea0003800000 */
.L_x_1887:
[----:B------:R-:W-:Y:S04]  /*c800*/  BSSY B2, `(.L_x_1889) ;  /* 0x0000030000027945 */ /* 0x000fe80003800000 */
[----:B------:R-:W-:Y:S05]  /*c810*/  @P2 BRA `(.L_x_1890) ;  /* 0x0000000000b82947 */ /* 0x000fea0003800000 */
[----:B01---5:R-:W0:Y:S01]  /*c820*/  LDS.128 R8, [R66+0x9000] ;  /* 0x0090000042087984 */ /* 0x023e220000000c00 */
        /* <DEDUP_REMOVED lines=45> */
.L_x_1890:
[----:B------:R-:W-:Y:S05]  /*cb00*/  BSYNC B2 ;  /* 0x0000000000027941 */ /* 0x000fea0003800000 */
.L_x_1889:
[----:B------:R-:W-:Y:S05]  /*cb10*/  @P3 BRA `(.L_x_1884) ;  /* 0x0000000000b83947 */ /* 0x000fea0003800000 */
[----:B012--5:R-:W0:Y:S01]  /*cb20*/  LDS.128 R8, [R66+0xd000] ;  /* 0x00d0000042087984 */ /* 0x027e220000000c00 */
        /* <DEDUP_REMOVED lines=45> */
.L_x_1884:
[----:B------:R-:W-:Y:S05]  /*ce00*/  BSYNC B1 ;  /* 0x0000000000017941 */ /* 0x000fea0003800000 */
.L_x_1883:
        /* <DEDUP_REMOVED lines=58> */
.L_x_1894:
[----:B------:R-:W-:Y:S05]  /*d1b0*/  BSYNC B2 ;  /* 0x0000000000027941 */ /* 0x000fea0003800000 */
.L_x_1893:
[----:B------:R-:W-:Y:S04]  /*d1c0*/  BSSY B2, `(.L_x_1895) ;  /* 0x0000030000027945 */ /* 0x000fe80003800000 */
[----:B------:R-:W-:Y:S05]  /*d1d0*/  @P1 BRA `(.L_x_1896) ;  /* 0x0000000000b81947 */ /* 0x000fea0003800000 */
[----:B0----5:R-:W0:Y:S01]  /*d1e0*/  LDS.128 R8, [R50+0x6000] ;  /* 0x0060000032087984 */ /* 0x021e220000000c00 */
        /* <DEDUP_REMOVED lines=45> */
.L_x_1896:
[----:B------:R-:W-:Y:S05]  /*d4c0*/  BSYNC B2 ;  /* 0x0000000000027941 */ /* 0x000fea0003800000 */
.L_x_1895:
        /* <DEDUP_REMOVED lines=48> */
.L_x_1898:
[----:B------:R-:W-:Y:S05]  /*d7d0*/  BSYNC B2 ;  /* 0x0000000000027941 */ /* 0x000fea0003800000 */
.L_x_1897:
        /* <DEDUP_REMOVED lines=47> */
.L_x_1892:
[----:B------:R-:W-:Y:S05]  /*dad0*/  BSYNC B1 ;  /* 0x0000000000017941 */ /* 0x000fea0003800000 */
.L_x_1891:
[----:B0123--:R-:W-:-:S05]  /*dae0*/  VIADD R8, R218, 0x60 ;  /* 0x00000060da087836 */ /* 0x00ffca0000000000 */
        /* <DEDUP_REMOVED lines=24> */
[C---:B------:R-:W-:Y:S01]  /*dc70*/  IMAD.U32 R28, R11.reuse, 0x10000, RZ ;  /* 0x000100000b1c7824 */ /* 0x040fe200078e00ff */
[----:B------:R-:W-:Y:S01]  /*dc80*/  LOP3.LUT R11, R11, 0xffff0000, RZ, 0xc0, !PT ;  /* 0xffff00000b0b7812 */ /* 0x000fe200078ec0ff */
[----:B------:R-:W-:-:S02]  /*dc90*/  IMAD.U32 R26, R10, 0x10000, RZ ;  /* 0x000100000a1a7824 */ /* 0x000fc400078e00ff */
[CC--:B------:R-:W-:Y:S01]  /*dca0*/  FMUL.FTZ R31, R27.reuse, R30.reuse ;  /* 0x0000001e1b1f7220 */ /* 0x0c0fe20000410000 */
[----:B------:R-:W-:Y:S01]  /*dcb0*/  FMUL.FTZ R27, R27, R29 ;  /* 0x0000001d1b1b7220 */ /* 0x000fe20000410000 */
[C---:B------:R-:W-:Y:S01]  /*dcc0*/  FMUL.FTZ R35, R11.reuse, R121 ;  /* 0x000000790b237220 */ /* 0x040fe20000410000 */
[----:B------:R-:W-:Y:S02]  /*dcd0*/  IMAD.U32 R3, R8, 0x10000, RZ ;  /* 0x0001000008037824 */ /* 0x000fe400078e00ff */
[C---:B------:R-:W-:Y:S01]  /*dce0*/  FFMA.FTZ R32, R26.reuse, R29, -R31 ;  /* 0x0000001d1a207223 */ /* 0x040fe2000001081f */
[----:B------:R-:W-:Y:S01]  /*dcf0*/  FFMA.FTZ R33, R26, R30, R27 ;  /* 0x0000001e1a217223 */ /* 0x000fe2000001001b */
[-C--:B------:R-:W-:Y:S01]  /*dd00*/  FMUL.FTZ R27, R11, R119.reuse ;  /* 0x000000770b1b7220 */ /* 0x080fe20000410000 */
        /* <DEDUP_REMOVED lines=22> */
.L_x_1901:
[----:B------:R-:W-:Y:S05]  /*de70*/  BSYNC B1 ;  /* 0x0000000000017941 */ /* 0x000fea0003800000 */
.L_x_1900:
        /* <DEDUP_REMOVED lines=28> */
[C---:B------:R-:W-:Y:S01]  /*e040*/  IMAD.U32 R20, R108.reuse, 0x10000, RZ ;  /* 0x000100006c147824 */ /* 0x040fe200078e00ff */
[----:B------:R-:W-:Y:S01]  /*e050*/  LOP3.LUT R9, R9, 0xffff0000, RZ, 0xc0, !PT ;  /* 0xffff000009097812 */ /* 0x000fe200078ec0ff */
[C---:B------:R-:W-:Y:S01]  /*e060*/  IMAD.U32 R11, R85.reuse, 0x10000, RZ ;  /* 0x00010000550b7824 */ /* 0x040fe200078e00ff */
[----:B------:R-:W-:Y:S01]  /*e070*/  LOP3.LUT R108, R108, 0xffff0000, RZ, 0xc0, !PT ;  /* 0xffff00006c6c7812 */ /* 0x000fe200078ec0ff */
[C---:B------:R-:W-:Y:S01]  /*e080*/  FFMA.FTZ R31, R24.reuse, R107, -R31 ;  /* 0x0000006b181f7223 */ /* 0x040fe2000001081f */
[----:B------:R-:W-:Y:S01]  /*e090*/  LOP3.LUT R85, R85, 0xffff0000, RZ, 0xc0, !PT ;  /* 0xffff000055557812 */ /* 0x000fe200078ec0ff */
[----:B------:R-:W-:Y:S01]  /*e0a0*/  FFMA.FTZ R26, R24, R109, R21 ;  /* 0x0000006d181a7223 */ /* 0x000fe20000010015 */
[C---:B------:R-:W-:Y:S01]  /*e0b0*/  FMUL.FTZ R24, R8.reuse, R20 ;  /* 0x0000001408187220 */ /* 0x040fe20000410000 */
        /* <DEDUP_REMOVED lines=12> */
.L_x_1903:
[----:B------:R-:W-:Y:S05]  /*e180*/  BSYNC B1 ;  /* 0x0000000000017941 */ /* 0x000fea0003800000 */
.L_x_1902:
[----:B------:R-:W-:Y:S04]  /*e190*/  BSSY B1, `(.L_x_1904) ;  /* 0x0000030000017945 */ /* 0x000fe80003800000 */
[----:B------:R-:W-:Y:S05]  /*e1a0*/  @P2 BRA `(.L_x_1905) ;  /* 0x0000000000b82947 */ /* 0x000fea0003800000 */
[----:B01---5:R-:W0:Y:S01]  /*e1b0*/  LDS.128 R8, [R34+0xb000] ;  /* 0x00b0000022087984 */ /* 0x023e220000000c00 */
[----:B------:R-:W-:Y:S02]  /*e1c0*/  SHF.R.U64 R20, R12, 0x10, R13 ;  /* 0x000000100c147819 */ /* 0x000fe4000000120d */
[--C-:B------:R-:W-:Y:S02]  /*e1d0*/  SHF.R.U64 R12, R14, 0x10, R15.reuse ;  /* 0x000000100e0c7819 */ /* 0x100fe4000000120f */
[----:B------:R-:W-:Y:S02]  /*e1e0*/  SHF.R.U32.HI R15, RZ, 0x10, R15 ;  /* 0x00000010ff0f7819 */ /* 0x000fe4000001160f */
[----:B------:R-:W-:Y:S02]  /*e1f0*/  SHF.R.U32.HI R13, RZ, 0x10, R13 ;  /* 0x00000010ff0d7819 */ /* 0x000fe4000001160d */
[----:B------:R-:W-:Y:S02]  /*e200*/  PRMT R84, R84, 0x5410, R15 ;  /* 0x0000541054547816 */ /* 0x000fe4000000000f */
[----:B------:R-:W-:-:S02]  /*e210*/  PRMT R82, R82, 0x5410, R13 ;  /* 0x0000541052527816 */ /* 0x000fc4000000000d */
[----:B------:R-:W-:Y:S01]  /*e220*/  PRMT R81, R81, 0x5410, R20 ;  /* 0x0000541051517816 */ /* 0x000fe20000000014 */
[----:B------:R-:W-:Y:S01]  /*e230*/  IMAD.U32 R20, R84, 0x10000, RZ ;  /* 0x0001000054147824 */ /* 0x000fe200078e00ff */
[----:B------:R-:W-:Y:S01]  /*e240*/  PRMT R83, R83, 0x5410, R12 ;  /* 0x0000541053537816 */ /* 0x000fe2000000000c */
[----:B------:R-:W-:Y:S01]  /*e250*/  IMAD.U32 R15, R82, 0x10000, RZ ;  /* 0x00010000520f7824 */ /* 0x000fe200078e00ff */
[----:B------:R-:W-:Y:S02]  /*e260*/  LOP3.LUT R84, R84, 0xffff0000, RZ, 0xc0, !PT ;  /* 0xffff000054547812 */ /* 0x000fe400078ec0ff */
[----:B------:R-:W-:Y:S02]  /*e270*/  LOP3.LUT R82, R82, 0xffff0000, RZ, 0xc0, !PT ;  /* 0xffff000052527812 */ /* 0x000fe400078ec0ff */
[C---:B0-----:R-:W-:Y:S01]  /*e280*/  LOP3.LUT R13, R10.reuse, 0xffff0000, RZ, 0xc0, !PT ;  /* 0xffff00000a0d7812 */ /* 0x041fe200078ec0ff */
[C---:B------:R-:W-:Y:S01]  /*e290*/  IMAD.U32 R14, R11.reuse, 0x10000, RZ ;  /* 0x000100000b0e7824 */ /* 0x040fe200078e00ff */
[----:B------:R-:W-:Y:S01]  /*e2a0*/  LOP3.LUT R11, R11, 0xffff0000, RZ, 0xc0, !PT ;  /* 0xffff00000b0b7812 */ /* 0x000fe200078ec0ff */
        /* <DEDUP_REMOVED lines=8> */
[----:B------:R-:W-:Y:S01]  /*e330*/  IMAD.U32 R10, R9, 0x10000, RZ ;  /* 0x00010000090a7824 */ /* 0x000fe200078e00ff */
[----:B------:R-:W-:Y:S01]  /*e340*/  LOP3.LUT R8, R8, 0xffff0000, RZ, 0xc0, !PT ;  /* 0xffff000008087812 */ /* 0x000fe200078ec0ff */
[----:B------:R-:W-:Y:S01]  /*e350*/  IMAD.U32 R12, R83, 0x10000, RZ ;  /* 0x00010000530c7824 */ /* 0x000fe200078e00ff */
[----:B------:R-:W-:Y:S01]  /*e360*/  LOP3.LUT R9, R9, 0xffff0000, RZ, 0xc0, !PT ;  /* 0xffff000009097812 */ /* 0x000fe200078ec0ff */
[----:B------:R-:W-:Y:S01]  /*e370*/  IMAD.U32 R11, R81, 0x10000, RZ ;  /* 0x00010000510b7824 */ /* 0x000fe200078e00ff */
[----:B------:R-:W-:Y:S01]  /*e380*/  LOP3.LUT R83, R83, 0xffff0000, RZ, 0xc0, !PT ;  /* 0xffff000053537812 */ /* 0x000fe200078ec0ff */
[C---:B------:R-:W-:Y:S01]  /*e390*/  FFMA.FTZ R25, R14.reuse, R82, -R25 ;  /* 0x000000520e197223 */ /* 0x040fe20000010819 */
[----:B------:R-:W-:Y:S01]  /*e3a0*/  LOP3.LUT R81, R81, 0xffff0000, RZ, 0xc0, !PT ;  /* 0xffff000051517812 */ /* 0x000fe200078ec0ff */
[----:B------:R-:W-:Y:S01]  /*e3b0*/  FFMA.FTZ R84, R14, R84, R13 ;  /* 0x000000540e547223 */ /* 0x000fe2000001000d */
[CC--:B------:R-:W-:Y:S01]  /*e3c0*/  FMUL.FTZ R14, R8.reuse, R12.reuse ;  /* 0x0000000c080e7220 */ /* 0x0c0fe20000410000 */
        /* <DEDUP_REMOVED lines=12> */
.L_x_1905:
[----:B------:R-:W-:Y:S05]  /*e490*/  BSYNC B1 ;  /* 0x0000000000017941 */ /* 0x000fea0003800000 */
.L_x_1904:
[----:B------:R-:W-:Y:S05]  /*e4a0*/  @P3 BRA `(.L_x_1899) ;  /* 0x0000005000643947 */ /* 0x000fea0003800000 */
[----:B012--5:R-:W0:Y:S01]  /*e4b0*/  LDS.128 R8, [R34+0xf000] ;  /* 0x00f0000022087984 */ /* 0x027e220000000c00 */
[----:B------:R-:W-:Y:S02]  /*e4c0*/  SHF.R.U64 R3, R4, 0x10, R5 ;  /* 0x0000001004037819 */ /* 0x000fe40000001205 */
[--C-:B------:R-:W-:Y:S02]  /*e4d0*/  SHF.R.U64 R4, R6, 0x10, R7.reuse ;  /* 0x0000001006047819 */ /* 0x100fe40000001207 */
[----:B------:R-:W-:Y:S02]  /*e4e0*/  SHF.R.U32.HI R7, RZ, 0x10, R7 ;  /* 0x00000010ff077819 */ /* 0x000fe40000011607 */
[----:B------:R-:W-:Y:S02]  /*e4f0*/  SHF.R.U32.HI R5, RZ, 0x10, R5 ;  /* 0x00000010ff057819 */ /* 0x000fe40000011605 */
[----:B------:R-:W-:Y:S02]  /*e500*/  PRMT R80, R80, 0x5410, R7 ;  /* 0x0000541050507816 */ /* 0x000fe40000000007 */
[----:B------:R-:W-:-:S02]  /*e510*/  PRMT R12, R0, 0x5410, R5 ;  /* 0x00005410000c7816 */ /* 0x000fc40000000005 */
[----:B------:R-:W-:Y:S01]  /*e520*/  PRMT R79, R79, 0x5410, R4 ;  /* 0x000054104f4f7816 */ /* 0x000fe20000000004 */
[C---:B------:R-:W-:Y:S01]  /*e530*/  IMAD.U32 R13, R80.reuse, 0x10000, RZ ;  /* 0x00010000500d7824 */ /* 0x040fe200078e00ff */
[----:B------:R-:W-:Y:S02]  /*e540*/  LOP3.LUT R80, R80, 0xffff0000, RZ, 0xc0, !PT ;  /* 0xffff000050507812 */ /* 0x000fe400078ec0ff */
[----:B------:R-:W-:Y:S01]  /*e550*/  PRMT R78, R78, 0x5410, R3 ;  /* 0x000054104e4e7816 */ /* 0x000fe20000000003 */
[C---:B0-----:R-:W-:Y:S01]  /*e560*/  IMAD.U32 R5, R10.reuse, 0x10000, RZ ;  /* 0x000100000a057824 */ /* 0x041fe200078e00ff */
[----:B------:R-:W-:Y:S01]  /*e570*/  LOP3.LUT R6, R10, 0xffff0000, RZ, 0xc0, !PT ;  /* 0xffff00000a067812 */ /* 0x000fe200078ec0ff */
[C---:B------:R-:W-:Y:S01]  /*e580*/  IMAD.U32 R7, R11.reuse, 0x10000, RZ ;  /* 0x000100000b077824 */ /* 0x040fe200078e00ff */
[----:B------:R-:W-:Y:S01]  /*e590*/  LOP3.LUT R10, R11, 0xffff0000, RZ, 0xc0, !PT ;  /* 0xffff00000b0a7812 */ /* 0x000fe200078ec0ff */
[C---:B------:R-:W-:Y:S01]  /*e5a0*/  IMAD.U32 R11, R12.reuse, 0x10000, RZ ;  /* 0x000100000c0b7824 */ /* 0x040fe200078e00ff */
[----:B------:R-:W-:Y:S01]  /*e5b0*/  LOP3.LUT R12, R12, 0xffff0000, RZ, 0xc0, !PT ;  /* 0xffff00000c0c7812 */ /* 0x000fe200078ec0ff */
[----:B------:R-:W-:Y:S01]  /*e5c0*/  FMUL.FTZ R14, R6, R13 ;  /* 0x0000000d060e7220 */ /* 0x000fe20000410000 */
[----:B------:R-:W-:-:S02]  /*e5d0*/  IMAD.U32 R0, R8, 0x10000, RZ ;  /* 0x0001000008007824 */ /* 0x000fc400078e00ff */
[----:B------:R-:W-:Y:S01]  /*e5e0*/  FMUL.FTZ R6, R6, R11 ;  /* 0x0000000b06067220 */ /* 0x000fe20000410000 */
[----:B------:R-:W-:Y:S01]  /*e5f0*/  FMUL.FTZ R20, R10, R80 ;  /* 0x000000500a147220 */ /* 0x000fe20000410000 */
[----:B------:R-:W-:Y:S01]  /*e600*/  LOP3.LUT R3, R8, 0xffff0000, RZ, 0xc0, !PT ;  /* 0xffff000008037812 */ /* 0x000fe200078ec0ff */
[-C--:B------:R-:W-:Y:S01]  /*e610*/  FMUL.FTZ R10, R10, R12.reuse ;  /* 0x0000000c0a0a7220 */ /* 0x080fe20000410000 */
[----:B------:R-:W-:Y:S01]  /*e620*/  FFMA.FTZ R13, R5, R13, R6 ;  /* 0x0000000d050d7223 */ /* 0x000fe20000010006 */
[----:B------:R-:W-:Y:S01]  /*e630*/  IMAD.U32 R6, R79, 0x10000, RZ ;  /* 0x000100004f067824 */ /* 0x000fe200078e00ff */
[C---:B------:R-:W-:Y:S01]  /*e640*/  LOP3.LUT R8, R9.reuse, 0xffff0000, RZ, 0xc0, !PT ;  /* 0xffff000009087812 */ /* 0x040fe200078ec0ff */
[----:B------:R-:W-:Y:S02]  /*e650*/  IMAD.U32 R4, R9, 0x10000, RZ ;  /* 0x0001000009047824 */ /* 0x000fe400078e00ff */
[----:B------:R-:W-:Y:S01]  /*e660*/  FFMA.FTZ R14, R5, R11, -R14 ;  /* 0x0000000b050e7223 */ /* 0x000fe2000001080e */
[----:B------:R-:W-:Y:S01]  /*e670*/  LOP3.LUT R79, R79, 0xffff0000, RZ, 0xc0, !PT ;  /* 0xffff00004f4f7812 */ /* 0x000fe200078ec0ff */
[C---:B------:R-:W-:Y:S01]  /*e680*/  IMAD.U32 R5, R78.reuse, 0x10000, RZ ;  /* 0x000100004e057824 */ /* 0x040fe200078e00ff */
[----:B------:R-:W-:Y:S01]  /*e690*/  LOP3.LUT R9, R78, 0xffff0000, RZ, 0xc0, !PT ;  /* 0xffff00004e097812 */ /* 0x000fe200078ec0ff */
[C---:B------:R-:W-:Y:S01]  /*e6a0*/  FFMA.FTZ R20, R7.reuse, R12, -R20 ;  /* 0x0000000c07147223 */ /* 0x040fe20000010814 */
        /* <DEDUP_REMOVED lines=13> */
[----:B------:R3:W-:Y:S01]  /*e780*/  STS.128 [R34+0xf000], R4 ;  /* 0x00f0000422007388 */ /* 0x0007e20000000c00 */
[----:B------:R-:W-:Y:S05]  /*e790*/  BRA `(.L_x_1899) ;  /* 0x0000004c00a87947 */ /* 0x000fea0003800000 */
.L_x_1860:
[----:B------:R-:W0:Y:S01]  /*e7a0*/  LDC R85, c[0x0][0x448] ;  /* 0x00011200ff557b82 */ /* 0x000e220000000800 */
[----:B------:R-:W-:Y:S01]  /*e7b0*/  ULDC.64 UR4, c[0x0][0x3f8] ;  /* 0x0000fe0000047ab9 */ /* 0x000fe20000000a00 */
[----:B------:R-:W-:Y:S01]  /*e7c0*/  ULDC.64 UR6, c[0x0][0x408] ;  /* 0x0001020000067ab9 */ /* 0x000fe20000000a00 */
[----:B------:R-:W-:Y:S02]  /*e7d0*/  IMAD.MOV.U32 R25, RZ, RZ, R27 ;  /* 0x000000ffff197224 */ /* 0x000fe400078e001b */
[----:B------:R-:W-:Y:S01]  /*e7e0*/  IMAD.MOV.U32 R101, RZ, RZ, R29 ;  /* 0x000000ffff657224 */ /* 0x000fe200078e001d */
[----:B0-----:R-:W-:-:S13]  /*e7f0*/  ISETP.NE.AND P0, PT, R85, 0x1, PT ;  /* 0x000000015500780c */ /* 0x001fda0003f05270 */
[----:B------:R-:W0:Y:S08]  /*e800*/  @P0 LDC R0, c[0x0][0x44c] ;  /* 0x00011300ff000b82 */ /* 0x000e300000000800 */
[----:B------:R-:W1:Y:S01]  /*e810*/  @P0 LDC R5, c[0x0][0x450] ;  /* 0x00011400ff050b82 */ /* 0x000e620000000800 */
[----:B0-----:R-:W-:-:S05]  /*e820*/  @P0 IMAD.HI.U32 R0, R3, R0, RZ ;  /* 0x0000000003000227 */ /* 0x001fca00078e00ff */
[----:B-1----:R-:W-:-:S04]  /*e830*/  @P0 SHF.R.U32.HI R3, RZ, R5, R0 ;  /* 0x00000005ff030219 */ /* 0x002fc80000011600 */
        /* <DEDUP_REMOVED lines=21> */
.L_x_2263:
        /* <DEDUP_REMOVED lines=12> */
[----:B------:R-:W3:Y:S01]  /*ea50*/  LDL R8, [R1+0x44] ;  /* 0x0000440001087983 */ /* 0x000ee20000100800 */
[----:B------:R-:W-:Y:S01]  /*ea60*/  ULDC UR4, c[0x0][0x3f4] ;  /* 0x0000fd0000047ab9 */ /* 0x000fe20000000800 */
[----:B--2---:R-:W-:Y:S01]  /*ea70*/  IMAD.MOV.U32 R12, RZ, RZ, R4 ;  /* 0x000000ffff0c7224 */ /* 0x004fe200078e0004 */
[----:B------:R-:W-:Y:S01]  /*ea80*/  ISETP.GE.AND P2, PT, R18, UR4, PT ;  /* 0x0000000412007c0c */ /* 0x000fe2000bf46270 */
[----:B-1----:R-:W-:Y:S01]  /*ea90*/  IMAD.MOV.U32 R13, RZ, RZ, R5 ;  /* 0x000000ffff0d7224 */ /* 0x002fe200078e0005 */
[----:B------:R-:W-:Y:S02]  /*eaa0*/  ISETP.GE.AND P3, PT, R226, UR4, PT ;  /* 0x00000004e2007c0c */ /* 0x000fe4000bf66270 */
[----:B------:R-:W-:Y:S02]  /*eab0*/  CS2R R56, SRZ ;  /* 0x0000000000387805 */ /* 0x000fe4000001ff00 */
[----:B------:R-:W-:Y:S01]  /*eac0*/  CS2R R58, SRZ ;  /* 0x00000000003a7805 */ /* 0x000fe2000001ff00 */
[----:B------:R-:W-:-:S06]  /*ead0*/  ULDC.64 UR6, c[0x0][0x208] ;  /* 0x0000820000067ab9 */ /* 0x000fcc0000000a00 */
[C---:B------:R-:W-:Y:S01]  /*eae0*/  @!P2 IMAD.SHL.U32 R15, R18.reuse, 0x2, RZ ;  /* 0x00000002120fa824 */ /* 0x040fe200078e00ff */
[----:B------:R-:W-:-:S04]  /*eaf0*/  @!P2 SHF.L.U64.HI R20, R18, 0x1, R19 ;  /* 0x000000011214a819 */ /* 0x000fc80000010213 */
[----:B------:R-:W-:Y:S02]  /*eb00*/  @!P2 IADD3 R4, P0, R4, R15, RZ ;  /* 0x0000000f0404a210 */ /* 0x000fe40007f1e0ff */
[----:B------:R-:W-:Y:S02]  /*eb10*/  CS2R R64, SRZ ;  /* 0x0000000000407805 */ /* 0x000fe4000001ff00 */
[----:B------:R-:W-:Y:S02]  /*eb20*/  CS2R R66, SRZ ;  /* 0x0000000000427805 */ /* 0x000fe4000001ff00 */
[----:B------:R-:W-:Y:S02]  /*eb30*/  CS2R R60, SRZ ;  /* 0x00000000003c7805 */ /* 0x000fe4000001ff00 */
[----:B------:R-:W-:Y:S02]  /*eb40*/  CS2R R62, SRZ ;  /* 0x00000000003e7805 */ /* 0x000fe4000001ff00 */
[----:B------:R-:W-:-:S02]  /*eb50*/  CS2R R68, SRZ ;  /* 0x0000000000447805 */ /* 0x000fc4000001ff00 */
[----:B------:R-:W-:Y:S01]  /*eb60*/  CS2R R70, SRZ ;  /* 0x0000000000467805 */ /* 0x000fe2000001ff00 */
[----:B------:R-:W-:-:S05]  /*eb70*/  @!P2 IMAD.X R5, R5, 0x1, R20, P0 ;  /* 0x000000010505a824 */ /* 0x000fca00000e0614 */
[----:B------:R1:W5:Y:S01]  /*eb80*/  @!P2 LD.E.128 R60, desc[UR6][R4.64] ;  /* 0x00000006043ca980 */ /* 0x000362000c101d00 */
[----:B---3--:R-:W-:Y:S01]  /*eb90*/  @!P3 IMAD.SHL.U32 R11, R8, 0x8, RZ ;  /* 0x00000008080bb824 */ /* 0x008fe200078e00ff */
[----:B----4-:R-:W-:Y:S01]  /*eba0*/  @!P2 IADD3 R8, P1, R14, R15, RZ ;  /* 0x0000000f0e08a210 */ /* 0x010fe20007f3e0ff */
[----:B------:R-:W-:Y:S02]  /*ebb0*/  IMAD.MOV.U32 R15, RZ, RZ, R9 ;  /* 0x000000ffff0f7224 */ /* 0x000fe400078e0009 */
[----:B------:R-:W-:-:S04]  /*ebc0*/  @!P3 IMAD.WIDE R12, R11, 0x2, R12 ;  /* 0x000000020b0cb825 */ /* 0x000fc800078e020c */
[----:B------:R-:W-:Y:S01]  /*ebd0*/  @!P3 IMAD.WIDE R14, R11, 0x2, R14 ;  /* 0x000000020b0eb825 */ /* 0x000fe200078e020e */
[----:B------:R1:W5:Y:S03]  /*ebe0*/  @!P3 LD.E.128 R56, desc[UR6][R12.64] ;  /* 0x000000060c38b980 */ /* 0x000366000c101d00 */
[----:B------:R-:W-:Y:S01]  /*ebf0*/  @!P2 IMAD.X R9, R9, 0x1, R20, P1 ;  /* 0x000000010909a824 */ /* 0x000fe200008e0614 */
[----:B------:R1:W5:Y:S04]  /*ec00*/  @!P3 LD.E.128 R64, desc[UR6][R14.64] ;  /* 0x000000060e40b980 */ /* 0x000368000c101d00 */
[----:B------:R1:W5:Y:S02]  /*ec10*/  @!P2 LD.E.128 R68, desc[UR6][R8.64] ;  /* 0x000000060844a980 */ /* 0x000364000c101d00 */
.L_x_1908:
[----:B------:R-:W-:Y:S05]  /*ec20*/  BSYNC B1 ;  /* 0x0000000000017941 */ /* 0x000fea0003800000 */
.L_x_1907:
        /* <DEDUP_REMOVED lines=39> */
.L_x_2269:
        /* <DEDUP_REMOVED lines=11> */
[----:B------:R-:W4:Y:S01]  /*ef50*/  LDL R15, [R1+0x44] ;  /* 0x00004400010f7983 */ /* 0x000f220000100800 */
[----:B------:R-:W-:Y:S01]  /*ef60*/  ULDC UR4, c[0x0][0x3f4] ;  /* 0x0000fd0000047ab9 */ /* 0x000fe20000000800 */
[----:B---3--:R-:W-:Y:S01]  /*ef70*/  IMAD.MOV.U32 R12, RZ, RZ, R4 ;  /* 0x000000ffff0c7224 */ /* 0x008fe200078e0004 */
[----:B------:R-:W-:Y:S01]  /*ef80*/  ISETP.GE.AND P2, PT, R18, UR4, PT ;  /* 0x0000000412007c0c */ /* 0x000fe2000bf46270 */
[----:B--2---:R-:W-:Y:S01]  /*ef90*/  IMAD.MOV.U32 R13, RZ, RZ, R5 ;  /* 0x000000ffff0d7224 */ /* 0x004fe200078e0005 */
[----:B------:R-:W-:Y:S02]  /*efa0*/  ISETP.GE.AND P3, PT, R226, UR4, PT ;  /* 0x00000004e2007c0c */ /* 0x000fe4000bf66270 */
[----:B------:R-:W-:Y:S02]  /*efb0*/  CS2R R40, SRZ ;  /* 0x0000000000287805 */ /* 0x000fe4000001ff00 */
[----:B------:R-:W-:Y:S01]  /*efc0*/  CS2R R42, SRZ ;  /* 0x00000000002a7805 */ /* 0x000fe2000001ff00 */
[----:B------:R-:W-:-:S06]  /*efd0*/  ULDC.64 UR6, c[0x0][0x208] ;  /* 0x0000820000067ab9 */ /* 0x000fcc0000000a00 */
[C---:B------:R-:W-:Y:S01]  /*efe0*/  @!P2 IMAD.SHL.U32 R11, R18.reuse, 0x2, RZ ;  /* 0x00000002120ba824 */ /* 0x040fe200078e00ff */
[----:B------:R-:W-:-:S04]  /*eff0*/  @!P2 SHF.L.U64.HI R20, R18, 0x1, R19 ;  /* 0x000000011214a819 */ /* 0x000fc80000010213 */
[-C--:B------:R-:W-:Y:S02]  /*f000*/  @!P2 IADD3 R4, P0, R4, R11.reuse, RZ ;  /* 0x0000000b0404a210 */ /* 0x080fe40007f1e0ff */
[----:B----4-:R-:W-:Y:S02]  /*f010*/  @!P2 IADD3 R8, P1, R14, R11, RZ ;  /* 0x0000000b0e08a210 */ /* 0x010fe40007f3e0ff */
[----:B------:R-:W-:Y:S02]  /*f020*/  CS2R R48, SRZ ;  /* 0x0000000000307805 */ /* 0x000fe4000001ff00 */
[----:B------:R-:W-:Y:S02]  /*f030*/  CS2R R50, SRZ ;  /* 0x0000000000327805 */ /* 0x000fe4000001ff00 */
[----:B------:R-:W-:Y:S02]  /*f040*/  CS2R R44, SRZ ;  /* 0x00000000002c7805 */ /* 0x000fe4000001ff00 */
[----:B------:R-:W-:-:S02]  /*f050*/  CS2R R46, SRZ ;  /* 0x00000000002e7805 */ /* 0x000fc4000001ff00 */
[----:B------:R-:W-:Y:S02]  /*f060*/  CS2R R52, SRZ ;  /* 0x0000000000347805 */ /* 0x000fe4000001ff00 */
[----:B------:R-:W-:Y:S01]  /*f070*/  CS2R R54, SRZ ;  /* 0x0000000000367805 */ /* 0x000fe2000001ff00 */
[----:B------:R-:W-:-:S05]  /*f080*/  @!P2 IMAD.X R5, R5, 0x1, R20, P0 ;  /* 0x000000010505a824 */ /* 0x000fca00000e0614 */
[----:B------:R2:W5:Y:S01]  /*f090*/  @!P2 LD.E.128 R44, desc[UR6][R4.64] ;  /* 0x00000006042ca980 */ /* 0x000562000c101d00 */
[----:B------:R-:W-:Y:S02]  /*f0a0*/  @!P3 IMAD.SHL.U32 R21, R15, 0x8, RZ ;  /* 0x000000080f15b824 */ /* 0x000fe400078e00ff */
[----:B0-----:R-:W-:Y:S02]  /*f0b0*/  IMAD.MOV.U32 R15, RZ, RZ, R9 ;  /* 0x000000ffff0f7224 */ /* 0x001fe400078e0009 */
[----:B------:R-:W-:-:S04]  /*f0c0*/  @!P3 IMAD.WIDE R12, R21, 0x2, R12 ;  /* 0x00000002150cb825 */ /* 0x000fc800078e020c */
[----:B------:R-:W-:Y:S01]  /*f0d0*/  @!P3 IMAD.WIDE R14, R21, 0x2, R14 ;  /* 0x00000002150eb825 */ /* 0x000fe200078e020e */
[----:B------:R2:W5:Y:S03]  /*f0e0*/  @!P3 LD.E.128 R40, desc[UR6][R12.64] ;  /* 0x000000060c28b980 */ /* 0x000566000c101d00 */
[----:B------:R-:W-:Y:S01]  /*f0f0*/  @!P2 IMAD.X R9, R9, 0x1, R20, P1 ;  /* 0x000000010909a824 */ /* 0x000fe200008e0614 */
[----:B------:R2:W5:Y:S04]  /*f100*/  @!P3 LD.E.128 R48, desc[UR6][R14.64] ;  /* 0x000000060e30b980 */ /* 0x000568000c101d00 */
[----:B------:R2:W5:Y:S02]  /*f110*/  @!P2 LD.E.128 R52, desc[UR6][R8.64] ;  /* 0x000000060834a980 */ /* 0x000564000c101d00 */
.L_x_1911:
[----:B------:R-:W-:Y:S05]  /*f120*/  BSYNC B1 ;  /* 0x0000000000017941 */ /* 0x000fea0003800000 */
.L_x_1910:
[----:B--23-5:R-:W-:Y:S01]  /*f130*/  IMAD.MOV.U32 R4, RZ, RZ, R52 ;  /* 0x000000ffff047224 */ /* 0x02cfe200078e0034 */
[----:B------:R-:W-:Y:S01]  /*f140*/  UMOV UR4, 0xffffffff ;  /* 0xffffffff00047882 */ /* 0x000fe20000000000 */
[----:B------:R-:W-:Y:S02]  /*f150*/  IMAD.MOV.U32 R5, RZ, RZ, R53 ;  /* 0x000000ffff057224 */ /* 0x000fe400078e0035 */
[----:B------:R-:W-:Y:S01]  /*f160*/  IMAD.MOV.U32 R8, RZ, RZ, R54 ;  /* 0x000000ffff087224 */ /* 0x000fe200078e0036 */
[----:B------:R-:W-:Y:S01]  /*f170*/  PRMT R122, R4, 0x7610, R122 ;  /* 0x00007610047a7816 */ /* 0x000fe2000000007a */
[----:B0-----:R-:W-:Y:S01]  /*f180*/  IMAD.MOV.U32 R9, RZ, RZ, R55 ;  /* 0x000000ffff097224 */ /* 0x001fe200078e0037 */
        /* <DEDUP_REMOVED lines=32> */
.L_x_2275:
        /* <DEDUP_REMOVED lines=24> */
[----:B0-----:R-:W-:Y:S02]  /*f510*/  @!P2 IADD3 R8, P1, R14, R11, RZ ;  /* 0x0000000b0e08a210 */ /* 0x001fe40007f3e0ff */
[----:B------:R-:W-:Y:S02]  /*f520*/  CS2R R32, SRZ ;  /* 0x0000000000207805 */ /* 0x000fe4000001ff00 */
[----:B------:R-:W-:Y:S01]  /*f530*/  CS2R R34, SRZ ;  /* 0x0000000000227805 */ /* 0x000fe2000001ff00 */
[----:B------:R-:W-:Y:S01]  /*f540*/  @!P2 IMAD.X R5, R5, 0x1, R28, P0 ;  /* 0x000000010505a824 */ /* 0x000fe200000e061c */
[----:B------:R-:W-:Y:S02]  /*f550*/  CS2R R30, SRZ ;  /* 0x00000000001e7805 */ /* 0x000fe4000001ff00 */
[----:B------:R-:W-:-:S02]  /*f560*/  CS2R R36, SRZ ;  /* 0x0000000000247805 */ /* 0x000fc4000001ff00 */
[----:B------:R-:W-:Y:S01]  /*f570*/  CS2R R38, SRZ ;  /* 0x0000000000267805 */ /* 0x000fe2000001ff00 */
[----:B----4-:R-:W-:Y:S02]  /*f580*/  @!P3 IMAD.SHL.U32 R29, R15, 0x8, RZ ;  /* 0x000000080f1db824 */ /* 0x010fe400078e00ff */
[----:B------:R-:W-:Y:S02]  /*f590*/  IMAD.MOV.U32 R15, RZ, RZ, R9 ;  /* 0x000000ffff0f7224 */ /* 0x000fe400078e0009 */
[----:B------:R-:W-:-:S04]  /*f5a0*/  @!P3 IMAD.WIDE R20, R29, 0x2, R12 ;  /* 0x000000021d14b825 */ /* 0x000fc800078e020c */
[----:B------:R-:W-:Y:S01]  /*f5b0*/  @!P3 IMAD.WIDE R12, R29, 0x2, R14 ;  /* 0x000000021d0cb825 */ /* 0x000fe200078e020e */
[----:B------:R0:W5:Y:S03]  /*f5c0*/  @!P3 LD.E.128 R24, desc[UR6][R20.64] ;  /* 0x000000061418b980 */ /* 0x000166000c101d00 */
[----:B------:R-:W-:Y:S01]  /*f5d0*/  @!P2 IMAD.X R9, R9, 0x1, R28, P1 ;  /* 0x000000010909a824 */ /* 0x000fe200008e061c */
[----:B------:R-:W-:Y:S01]  /*f5e0*/  CS2R R28, SRZ ;  /* 0x00000000001c7805 */ /* 0x000fe2000001ff00 */
[----:B------:R0:W5:Y:S04]  /*f5f0*/  @!P3 LD.E.128 R32, desc[UR6][R12.64] ;  /* 0x000000060c20b980 */ /* 0x000168000c101d00 */
[----:B------:R0:W5:Y:S04]  /*f600*/  @!P2 LD.E.128 R36, desc[UR6][R8.64] ;  /* 0x000000060824a980 */ /* 0x000168000c101d00 */
[----:B------:R0:W5:Y:S02]  /*f610*/  @!P2 LD.E.128 R28, desc[UR6][R4.64] ;  /* 0x00000006041ca980 */ /* 0x000164000c101d00 */
.L_x_1914:
[----:B------:R-:W-:Y:S05]  /*f620*/  BSYNC B1 ;  /* 0x0000000000017941 */ /* 0x000fea0003800000 */
.L_x_1913:
        /* <DEDUP_REMOVED lines=39> */
.L_x_2281:
        /* <DEDUP_REMOVED lines=28> */
[----:B------:R-:W-:Y:S02]  /*fa60*/  @!P2 IADD3 R78, P1, R76, R79, RZ ;  /* 0x0000004f4c4ea210 */ /* 0x000fe40007f3e0ff */
[----:B------:R-:W-:Y:S02]  /*fa70*/  CS2R R8, SRZ ;  /* 0x0000000000087805 */ /* 0x000fe4000001ff00 */
[----:B------:R-:W-:Y:S02]  /*fa80*/  CS2R R10, SRZ ;  /* 0x00000000000a7805 */ /* 0x000fe4000001ff00 */
[----:B------:R-:W-:Y:S02]  /*fa90*/  CS2R R12, SRZ ;  /* 0x00000000000c7805 */ /* 0x000fe4000001ff00 */
[----:B------:R-:W-:-:S02]  /*faa0*/  CS2R R14, SRZ ;  /* 0x00000000000e7805 */ /* 0x000fc4000001ff00 */
[----:B------:R-:W-:Y:S01]  /*fab0*/  CS2R R6, SRZ ;  /* 0x0000000000067805 */ /* 0x000fe2000001ff00 */
[--C-:B------:R-:W-:Y:S02]  /*fac0*/  @!P2 IMAD.X R21, R21, 0x1, R0.reuse, P0 ;  /* 0x000000011515a824 */ /* 0x100fe400000e0600 */
[----:B------:R-:W-:-:S03]  /*fad0*/  @!P2 IMAD.X R79, R77, 0x1, R0, P1 ;  /* 0x000000014d4fa824 */ /* 0x000fc600008e0600 */
[----:B------:R0:W5:Y:S01]  /*fae0*/  @!P2 LD.E.128 R12, desc[UR6][R20.64] ;  /* 0x00000006140ca980 */ /* 0x000162000c101d00 */
[----:B----4-:R-:W-:-:S04]  /*faf0*/  @!P3 IMAD.SHL.U32 R81, R3, 0x8, RZ ;  /* 0x000000080351b824 */ /* 0x010fc800078e00ff */
[----:B------:R-:W-:Y:S01]  /*fb00*/  @!P3 IMAD.WIDE R82, R81, 0x2, R4 ;  /* 0x000000025152b825 */ /* 0x000fe200078e0204 */
[----:B------:R-:W-:-:S03]  /*fb10*/  CS2R R4, SRZ ;  /* 0x0000000000047805 */ /* 0x000fc6000001ff00 */
[----:B------:R-:W-:Y:S01]  /*fb20*/  @!P3 IMAD.WIDE R80, R81, 0x2, R76 ;  /* 0x000000025150b825 */ /* 0x000fe200078e024c */
[----:B------:R0:W5:Y:S04]  /*fb30*/  @!P3 LD.E.128 R72, desc[UR6][R82.64] ;  /* 0x000000065248b980 */ /* 0x000168000c101d00 */
[----:B------:R0:W5:Y:S04]  /*fb40*/  @!P3 LD.E.128 R8, desc[UR6][R80.64] ;  /* 0x000000065008b980 */ /* 0x000168000c101d00 */
[----:B------:R0:W5:Y:S02]  /*fb50*/  @!P2 LD.E.128 R4, desc[UR6][R78.64] ;  /* 0x000000064e04a980 */ /* 0x000164000c101d00 */
.L_x_1917:
[----:B------:R-:W-:Y:S05]  /*fb60*/  BSYNC B1 ;  /* 0x0000000000017941 */ /* 0x000fea0003800000 */
.L_x_1916:
[----:B0-----:R-:W4:Y:S01]  /*fb70*/  LDL R79, [R1+0x14] ;  /* 0x00001400014f7983 */ /* 0x001f220000100800 */
[----:B------:R-:W0:Y:S01]  /*fb80*/  SYNCS.PHASECHK.TRANS64.TRYWAIT P0, [R16+URZ+0x30800], R139 ;  /* 0x0308008b100075a7 */ /* 0x000e22000800017f */
[----:B-----5:R-:W-:Y:S01]  /*fb90*/  IMAD.MOV.U32 R0, RZ, RZ, R4 ;  /* 0x000000ffff007224 */ /* 0x020fe200078e0004 */
[----:B------:R-:W-:Y:S01]  /*fba0*/  BSSY B1, `(.L_x_1918) ;  /* 0x000001f000017945 */ /* 0x000fe20003800000 */
[----:B------:R-:W-:Y:S02]  /*fbb0*/  IMAD.MOV.U32 R3, RZ, RZ, R5 ;  /* 0x000000ffff037224 */ /* 0x000fe400078e0005 */
        /* <DEDUP_REMOVED lines=20> */
[----:B--2---:R-:W-:-:S02]  /*fd00*/  IMAD.MOV.U32 R21, RZ, RZ, R10 ;  /* 0x000000ffff157224 */ /* 0x004fc400078e000a */
[----:B------:R-:W-:Y:S02]  /*fd10*/  IMAD.MOV.U32 R76, RZ, RZ, R74 ;  /* 0x000000ffff4c7224 */ /* 0x000fe400078e004a */
[----:B------:R-:W-:Y:S01]  /*fd20*/  IMAD.MOV.U32 R77, RZ, RZ, R75 ;  /* 0x000000ffff4d7224 */ /* 0x000fe200078e004b */
[----:B----4-:R-:W-:Y:S01]  /*fd30*/  VIADDMNMX R3, R85, -R79, 0x80, PT ;  /* 0x0000008055037446 */ /* 0x010fe2000380094f */
[----:B------:R-:W-:Y:S01]  /*fd40*/  IMAD.MOV.U32 R79, RZ, RZ, R73 ;  /* 0x000000ffff4f7224 */ /* 0x000fe200078e0049 */
[----:B------:R-:W-:Y:S02]  /*fd50*/  PRMT R85, R78, 0x7610, R85 ;  /* 0x000076104e557816 */ /* 0x000fe40000000055 */
[----:B------:R-:W-:Y:S02]  /*fd60*/  ISETP.GE.AND P1, PT, R218, R3, PT ;  /* 0x00000003da00720c */ /* 0x000fe40003f26270 */
[----:B------:R-:W-:Y:S01]  /*fd70*/  PRMT R86, R79, 0x7610, R86 ;  /* 0x000076104f567816 */ /* 0x000fe20000000056 */
[----:B0-----:R-:W-:Y:S10]  /*fd80*/  @!P0 BRA `(.L_x_1919) ;  /* 0x000001c400448947 */ /* 0x001ff40003800000 */
.L_x_2282:
[----:B------:R-:W-:Y:S05]  /*fd90*/  BSYNC B1 ;  /* 0x0000000000017941 */ /* 0x000fea0003800000 */
.L_x_1918:
[----:B------:R-:W-:Y:S01]  /*fda0*/  BSSY B1, `(.L_x_1920) ;  /* 0x00000e2000017945 */ /* 0x000fe20003800000 */
[----:B------:R-:W-:Y:S02]  /*fdb0*/  PRMT R87, R76, 0x7610, R87 ;  /* 0x000076104c577816 */ /* 0x000fe40000000057 */
[----:B------:R-:W-:Y:S01]  /*fdc0*/  PRMT R88, R77, 0x7610, R88 ;  /* 0x000076104d587816 */ /* 0x000fe20000000058 */
[----:B------:R-:W-:Y:S06]  /*fdd0*/  @P1 BRA `(.L_x_1921) ;  /* 0x0000000c00781947 */ /* 0x000fec0003800000 */
[----:B------:R1:W5:Y:S01]  /*fde0*/  LDL R154, [R1+0x28] ;  /* 0x00002800019a7983 */ /* 0x0003620000100800 */
[----:B0-----:R-:W0:Y:S01]  /*fdf0*/  LDC R139, c[0x0][0x3f4] ;  /* 0x0000fd00ff8b7b82 */ /* 0x001e220000000800 */
[C---:B------:R-:W-:Y:S01]  /*fe00*/  IMAD.SHL.U32 R155, R218.reuse, 0x40, RZ ;  /* 0x00000040da9b7824 */ /* 0x040fe200078e00ff */
[----:B------:R-:W-:Y:S01]  /*fe10*/  BSSY B2, `(.L_x_1922) ;  /* 0x0000070000027945 */ /* 0x000fe20003800000 */
[----:B------:R-:W-:-:S03]  /*fe20*/  IMAD.SHL.U32 R156, R218, 0x40, RZ ;  /* 0x00000040da9c7824 */ /* 0x000fc600078e00ff */
[----:B------:R-:W-:-:S04]  /*fe30*/  LOP3.LUT R155, R155, 0x1c0, RZ, 0xc0, !PT ;  /* 0x000001c09b9b7812 */ /* 0x000fc800078ec0ff */
[----:B------:R-:W-:Y:S02]  /*fe40*/  SHF.R.U32.HI R155, RZ, 0x3, R155 ;  /* 0x00000003ff9b7819 */ /* 0x000fe4000001169b */
[-C--:B0-----:R-:W-:Y:S02]  /*fe50*/  ISETP.GE.AND P0, PT, R18, R139.reuse, PT ;  /* 0x0000008b1200720c */ /* 0x081fe40003f06270 */
[----:B------:R-:W-:-:S11]  /*fe60*/  ISETP.GE.AND P1, PT, R226, R139, PT ;  /* 0x0000008be200720c */ /* 0x000fd60003f26270 */
[----:B-1----:R-:W-:Y:S05]  /*fe70*/  @P0 BRA `(.L_x_1923) ;  /* 0x0000000400a40947 */ /* 0x002fea0003800000 */
[----:B------:R-:W2:Y:S04]  /*fe80*/  LDL R78, [R1+0x40] ;  /* 0x00004000014e7983 */ /* 0x000ea80000100800 */
[----:B------:R-:W3:Y:S01]  /*fe90*/  LDL R157, [R1+0x30] ;  /* 0x00003000019d7983 */ /* 0x000ee20000100800 */
[--C-:B------:R-:W-:Y:S02]  /*fea0*/  SHF.R.U64 R144, R60, 0x10, R61.reuse ;  /* 0x000000103c907819 */ /* 0x100fe4000000123d */
[----:B------:R-:W-:Y:S02]  /*feb0*/  SHF.R.U32.HI R142, RZ, 0x10, R61 ;  /* 0x00000010ff8e7819 */ /* 0x000fe4000001163d */
[--C-:B------:R-:W-:Y:S02]  /*fec0*/  SHF.R.U64 R61, R62, 0x10, R63.reuse ;  /* 0x000000103e3d7819 */ /* 0x100fe4000000123f */
[----:B------:R-:W-:-:S02]  /*fed0*/  SHF.R.U32.HI R60, RZ, 0x10, R63 ;  /* 0x00000010ff3c7819 */ /* 0x000fc4000001163f */
[----:B------:R-:W-:Y:S02]  /*fee0*/  SHF.R.U64 R63, R68, 0x10, R69 ;  /* 0x00000010443f7819 */ /* 0x000fe40000001245 */
[----:B------:R-:W-:Y:S02]  /*fef0*/  PRMT R141, R141, 0x5410, R144 ;  /* 0x000054108d8d7816 */ /* 0x000fe40000000090 */
[----:B------:R-:W-:Y:S02]  /*ff00*/  PRMT R150, R140, 0x5410, R63 ;  /* 0x000054108c967816 */ /* 0x000fe4000000003f */
[----:B------:R-:W-:Y:S02]  /*ff10*/  SHF.R.U32.HI R68, RZ, 0x10, R69 ;  /* 0x00000010ff447819 */ /* 0x000fe40000011645 */
[--C-:B------:R-:W-:Y:S02]  /*ff20*/  SHF.R.U64 R69, R70, 0x10, R71.reuse ;  /* 0x0000001046457819 */ /* 0x100fe40000001247 */
[----:B------:R-:W-:-:S02]  /*ff30*/  SHF.R.U32.HI R71, RZ, 0x10, R71 ;  /* 0x00000010ff477819 */ /* 0x000fc40000011647 */
[----:B------:R-:W-:Y:S02]  /*ff40*/  PRMT R60, R87, 0x5432, R60 ;  /* 0x00005432573c7816 */ /* 0x000fe4000000003c */
[----:B------:R-:W-:Y:S02]  /*ff50*/  PRMT R62, R84, 0x5432, R71 ;  /* 0x00005432543e7816 */ /* 0x000fe40000000047 */
[----:B------:R-:W-:Y:S02]  /*ff60*/  PRMT R143, R143, 0x5410, R68 ;  /* 0x000054108f8f7816 */ /* 0x000fe40000000044 */
[----:B------:R-:W-:Y:S01]  /*ff70*/  PRMT R70, R89, 0x5432, R142 ;  /* 0x0000543259467816 */ /* 0x000fe2000000008e */
[----:B------:R-:W-:Y:S01]  /*ff80*/  IMAD.U32 R152, R62, 0x10000, RZ ;  /* 0x000100003e987824 */ /* 0x000fe200078e00ff */
[----:B------:R-:W-:Y:S01]  /*ff90*/  PRMT R69, R86, 0x5432, R69 ;  /* 0x0000543256457816 */ /* 0x000fe20000000045 */
[----:B------:R-:W-:Y:S01]  /*ffa0*/  IMAD.U32 R151, R143, 0x10000, RZ ;  /* 0x000100008f977824 */ /* 0x000fe200078e00ff */
[----:B------:R-:W-:-:S02]  /*ffb0*/  PRMT R61, R88, 0x5432, R61 ;  /* 0x00005432583d7816 */ /* 0x000fc4000000003d */
[----:B--2---:R-:W-:-:S04]  /*ffc0*/  LEA.HI R76, R139, R78, RZ, 0x1d ;  /* 0x0000004e8b4c7211 */ /* 0x004fc800078fe8ff */
        /* <DEDUP_REMOVED lines=8> */
[----:B-----5:R-:W-:Y:S02]  /*10050*/  IADD3 R81, R76, R79, R154 ;  /* 0x0000004f4c517210 */ /* 0x020fe40007ffe09a */
[----:B---3--:R-:W0:Y:S03]  /*10060*/  LDS.128 R76, [R157] ;  /* 0x000000009d4c7984 */ /* 0x008e260000000c00 */
[----:B------:R-:W-:-:S05]  /*10070*/  IMAD R138, R81, 0x2, R16 ;  /* 0x00000002518a7824 */ /* 0x000fca00078e0210 */
[----:B------:R-:W1:Y:S01]  /*10080*/  LDS.128 R80, [R138+0x10400] ;  /* 0x010400008a507984 */ /* 0x000e620000000c00 */
[----:B0-----:R-:W-:Y:S01]  /*10090*/  IMAD.U32 R140, R76, 0x10000, RZ ;  /* 0x000100004c8c7824 */ /* 0x001fe200078e00ff */
[C---:B------:R-:W-:Y:S01]  /*100a0*/  LOP3.LUT R63, R78.reuse, 0xffff0000, RZ, 0xc0, !PT ;  /* 0xffff00004e3f7812 */ /* 0x040fe200078ec0ff */
[----:B------:R-:W-:Y:S01]  /*100b0*/  IMAD.U32 R68, R78, 0x10000, RZ ;  /* 0x000100004e447824 */ /* 0x000fe200078e00ff */
        /* <DEDUP_REMOVED lines=9> */
[----:B------:R-:W-:Y:S01]  /*10150*/  IMAD.U32 R81, R150, 0x10000, RZ ;  /* 0x0001000096517824 */ /* 0x000fe200078e00ff */
[----:B------:R-:W-:Y:S01]  /*10160*/  LOP3.LUT R76, R82, 0xffff0000, RZ, 0xc0, !PT ;  /* 0xffff0000524c7812 */ /* 0x000fe200078ec0ff */
[----:B------:R-:W-:Y:S01]  /*10170*/  IMAD.U32 R80, R141, 0x10000, RZ ;  /* 0x000100008d507824 */ /* 0x000fe200078e00ff */
[----:B------:R-:W-:Y:S01]  /*10180*/  LOP3.LUT R150, R150, 0xffff0000, RZ, 0xc0, !PT ;  /* 0xffff000096967812 */ /* 0x000fe200078ec0ff */
[----:B------:R-:W-:Y:S01]  /*10190*/  FMUL.FTZ R153, R145, R81 ;  /* 0x0000005191997220 */ /* 0x000fe20000410000 */
[----:B------:R-:W-:-:S02]  /*101a0*/  IMAD.U32 R149, R83, 0x10000, RZ ;  /* 0x0001000053957824 */ /* 0x000fc400078e00ff */
[-C--:B------:R-:W-:Y:S01]  /*101b0*/  FMUL.FTZ R145, R145, R80.reuse ;  /* 0x0000005091917220 */ /* 0x080fe20000410000 */
[----:B------:R-:W-:Y:S02]  /*101c0*/  IMAD.U32 R79, R82, 0x10000, RZ ;  /* 0x00010000524f7824 */ /* 0x000fe400078e00ff */
[C---:B------:R-:W-:Y:S01]  /*101d0*/  FFMA.FTZ R80, R140.reuse, R80, -R153 ;  /* 0x000000508c507223 */ /* 0x040fe20000010899 */
[----:B------:R-:W-:Y:S01]  /*101e0*/  LOP3.LUT R82, R83, 0xffff0000, RZ, 0xc0, !PT ;  /* 0xffff000053527812 */ /* 0x000fe200078ec0ff */
[----:B------:R-:W-:Y:S01]  /*101f0*/  FFMA.FTZ R81, R140, R81, R145 ;  /* 0x000000518c517223 */ /* 0x000fe20000010091 */
[----:B------:R-:W-:Y:S02]  /*10200*/  IMAD.U32 R140, R60, 0x10000, RZ ;  /* 0x000100003c8c7824 */ /* 0x000fe400078e00ff */
[----:B------:R-:W-:Y:S01]  /*10210*/  FMUL.FTZ R145, R149, R152 ;  /* 0x0000009895917220 */ /* 0x000fe20000410000 */
[----:B------:R-:W-:Y:S02]  /*10220*/  IMAD.U32 R83, R70, 0x10000, RZ ;  /* 0x0001000046537824 */ /* 0x000fe400078e00ff */
[----:B------:R-:W-:Y:S01]  /*10230*/  FMUL.FTZ R153, R147, R151 ;  /* 0x0000009793997220 */ /* 0x000fe20000410000 */
[-C--:B------:R-:W-:Y:S01]  /*10240*/  FMUL.FTZ R149, R149, R140.reuse ;  /* 0x0000008c95957220 */ /* 0x080fe20000410000 */
[C---:B------:R-:W-:Y:S01]  /*10250*/  FFMA.FTZ R140, R144.reuse, R140, -R145 ;  /* 0x0000008c908c7223 */ /* 0x040fe20000010891 */
[----:B------:R-:W-:Y:S01]  /*10260*/  LOP3.LUT R145, R141, 0xffff0000, RZ, 0xc0, !PT ;  /* 0xffff00008d917812 */ /* 0x000fe200078ec0ff */
[-C--:B------:R-:W-:Y:S01]  /*10270*/  FMUL.FTZ R147, R147, R83.reuse ;  /* 0x0000005393937220 */ /* 0x080fe20000410000 */
[----:B------:R-:W-:Y:S01]  /*10280*/  FFMA.FTZ R141, R144, R152, R149 ;  /* 0x00000098908d7223 */ /* 0x000fe20000010095 */
[----:B------:R-:W-:Y:S01]  /*10290*/  FMUL.FTZ R152, R146, R150 ;  /* 0x0000009692987220 */ /* 0x000fe20000410000 */
[C---:B------:R-:W-:Y:S01]  /*102a0*/  FFMA.FTZ R83, R142.reuse, R83, -R153 ;  /* 0x000000538e537223 */ /* 0x040fe20000010899 */
[----:B------:R-:W-:Y:S01]  /*102b0*/  FFMA.FTZ R142, R142, R151, R147 ;  /* 0x000000978e8e7223 */ /* 0x000fe20000010093 */
[----:B------:R-:W-:Y:S01]  /*102c0*/  LOP3.LUT R144, R143, 0xffff0000, RZ, 0xc0, !PT ;  /* 0xffff00008f907812 */ /* 0x000fe200078ec0ff */
[-C--:B------:R-:W-:Y:S01]  /*102d0*/  FMUL.FTZ R146, R146, R145.reuse ;  /* 0x0000009192927220 */ /* 0x080fe20000410000 */
[----:B------:R-:W-:Y:S01]  /*102e0*/  FFMA.FTZ R147, R71, R145, -R152 ;  /* 0x0000009147937223 */ /* 0x000fe20000010898 */
[----:B------:R-:W-:Y:S01]  /*102f0*/  IMAD.U32 R145, R69, 0x10000, RZ ;  /* 0x0001000045917824 */ /* 0x000fe200078e00ff */
[----:B------:R-:W-:Y:S01]  /*10300*/  LOP3.LUT R70, R70, 0xffff0000, RZ, 0xc0, !PT ;  /* 0xffff000046467812 */ /* 0x000fe200078ec0ff */
[----:B------:R-:W-:-:S02]  /*10310*/  IMAD.U32 R143, R61, 0x10000, RZ ;  /* 0x000100003d8f7824 */ /* 0x000fc400078e00ff */
[C---:B------:R-:W-:Y:S01]  /*10320*/  FMUL.FTZ R152, R148.reuse, R144 ;  /* 0x0000009094987220 */ /* 0x040fe20000410000 */
[----:B------:R-:W-:Y:S01]  /*10330*/  FFMA.FTZ R146, R71, R150, R146 ;  /* 0x0000009647927223 */ /* 0x000fe20000010092 */
[----:B------:R-:W-:Y:S01]  /*10340*/  FMUL.FTZ R71, R79, R145 ;  /* 0x000000914f477220 */ /* 0x000fe20000410000 */
[-C--:B------:R-:W-:Y:S01]  /*10350*/  FMUL.FTZ R149, R148, R70.reuse ;  /* 0x0000004694957220 */ /* 0x080fe20000410000 */
[----:B------:R-:W-:Y:S01]  /*10360*/  FFMA.FTZ R152, R77, R70, -R152 ;  /* 0x000000464d987223 */ /* 0x000fe20000010898 */
[-C--:B------:R-:W-:Y:S01]  /*10370*/  FMUL.FTZ R79, R79, R143.reuse ;  /* 0x0000008f4f4f7220 */ /* 0x080fe20000410000 */
[C---:B------:R-:W-:Y:S01]  /*10380*/  FFMA.FTZ R143, R68.reuse, R143, -R71 ;  /* 0x0000008f448f7223 */ /* 0x040fe20000010847 */
[----:B------:R-:W-:Y:S01]  /*10390*/  LOP3.LUT R70, R69, 0xffff0000, RZ, 0xc0, !PT ;  /* 0xffff000045467812 */ /* 0x000fe200078ec0ff */
[----:B------:R-:W-:Y:S01]  /*103a0*/  FFMA.FTZ R149, R77, R144, R149 ;  /* 0x000000904d957223 */ /* 0x000fe20000010095 */
[----:B------:R-:W-:Y:S01]  /*103b0*/  LOP3.LUT R61, R61, 0xffff0000, RZ, 0xc0, !PT ;  /* 0xffff00003d3d7812 */ /* 0x000fe200078ec0ff */
[----:B------:R-:W-:Y:S01]  /*103c0*/  FFMA.FTZ R79, R68, R145, R79 ;  /* 0x00000091444f7223 */ /* 0x000fe2000001004f */
[----:B------:R-:W-:-:S02]  /*103d0*/  LOP3.LUT R71, R62, 0xffff0000, RZ, 0xc0, !PT ;  /* 0xffff00003e477812 */ /* 0x000fc400078ec0ff */
[----:B------:R-:W-:Y:S01]  /*103e0*/  LOP3.LUT R69, R60, 0xffff0000, RZ, 0xc0, !PT ;  /* 0xffff00003c457812 */ /* 0x000fe200078ec0ff */
[CC--:B------:R-:W-:Y:S01]  /*103f0*/  FMUL.FTZ R60, R76.reuse, R70.reuse ;  /* 0x000000464c3c7220 */ /* 0x0c0fe20000410000 */
[----:B------:R-:W-:Y:S01]  /*10400*/  FMUL.FTZ R77, R76, R61 ;  /* 0x0000003d4c4d7220 */ /* 0x000fe20000410000 */
[----:B------:R-:W-:Y:S01]  /*10410*/  FMUL.FTZ R145, R82, R71 ;  /* 0x0000004752917220 */ /* 0x000fe20000410000 */
[----:B------:R-:W-:Y:S01]  /*10420*/  F2FP.BF16.F32.PACK_AB R68, R146, R81 ;  /* 0x000000519244723e */ /* 0x000fe200000010ff */
        /* <DEDUP_REMOVED lines=12> */
[----:B------:R-:W-:-:S05]  /*104f0*/  F2FP.BF16.F32.PACK_AB R71, R82, R141 ;  /* 0x0000008d5247723e */ /* 0x000fca00000010ff */
[----:B------:R0:W-:Y:S02]  /*10500*/  STS.128 [R138+0x10400], R68 ;  /* 0x010400448a007388 */ /* 0x0001e40000000c00 */
.L_x_1923:
[----:B------:R-:W-:Y:S05]  /*10510*/  BSYNC B2 ;  /* 0x0000000000027941 */ /* 0x000fea0003800000 */
.L_x_1922:
[----:B------:R-:W-:Y:S05]  /*10520*/  @P1 BRA `(.L_x_1921) ;  /* 0x0000000400a41947 */ /* 0x000fea0003800000 */
[----:B0-----:R-:W2:Y:S04]  /*10530*/  LDL R60, [R1+0x44] ;  /* 0x00004400013c7983 */ /* 0x001ea80000100800 */
[----:B------:R-:W3:Y:S01]  /*10540*/  LDL R81, [R1+0x84] ;  /* 0x0000840001517983 */ /* 0x000ee20000100800 */
[--C-:B------:R-:W-:Y:S02]  /*10550*/  SHF.R.U64 R78, R56, 0x10, R57.reuse ;  /* 0x00000010384e7819 */ /* 0x100fe40000001239 */
[----:B------:R-:W-:Y:S02]  /*10560*/  SHF.R.U32.HI R79, RZ, 0x10, R57 ;  /* 0x00000010ff4f7819 */ /* 0x000fe40000011639 */
[--C-:B------:R-:W-:Y:S02]  /*10570*/  SHF.R.U64 R56, R58, 0x10, R59.reuse ;  /* 0x000000103a387819 */ /* 0x100fe4000000123b */
[----:B------:R-:W-:-:S02]  /*10580*/  SHF.R.U32.HI R77, RZ, 0x10, R59 ;  /* 0x00000010ff4d7819 */ /* 0x000fc4000001163b */
[----:B------:R-:W-:Y:S02]  /*10590*/  SHF.R.U64 R59, R64, 0x10, R65 ;  /* 0x00000010403b7819 */ /* 0x000fe40000001241 */
[----:B------:R-:W-:Y:S02]  /*105a0*/  SHF.R.U64 R57, R66, 0x10, R67 ;  /* 0x0000001042397819 */ /* 0x000fe40000001243 */
[----:B------:R-:W-:Y:S02]  /*105b0*/  SHF.R.U32.HI R64, RZ, 0x10, R65 ;  /* 0x00000010ff407819 */ /* 0x000fe40000011641 */
[----:B------:R-:W-:Y:S02]  /*105c0*/  PRMT R130, R130, 0x5410, R59 ;  /* 0x0000541082827816 */ /* 0x000fe4000000003b */
[----:B------:R-:W-:Y:S02]  /*105d0*/  PRMT R132, R132, 0x5410, R57 ;  /* 0x0000541084847816 */ /* 0x000fe40000000039 */
[----:B------:R-:W-:Y:S01]  /*105e0*/  SHF.R.U32.HI R66, RZ, 0x10, R67 ;  /* 0x00000010ff427819 */ /* 0x000fe20000011643 */
[----:B------:R-:W-:Y:S01]  /*105f0*/  IMAD.U32 R80, R130, 0x10000, RZ ;  /* 0x0001000082507824 */ /* 0x000fe200078e00ff */
[----:B------:R-:W-:-:S02]  /*10600*/  PRMT R137, R137, 0x5410, R56 ;  /* 0x0000541089897816 */ /* 0x000fc40000000038 */
[----:B------:R-:W-:Y:S02]  /*10610*/  PRMT R135, R135, 0x5410, R78 ;  /* 0x0000541087877816 */ /* 0x000fe4000000004e */
[----:B------:R-:W-:Y:S02]  /*10620*/  PRMT R131, R131, 0x5410, R64 ;  /* 0x0000541083837816 */ /* 0x000fe40000000040 */
[----:B------:R-:W-:Y:S01]  /*10630*/  PRMT R133, R133, 0x5410, R66 ;  /* 0x0000541085857816 */ /* 0x000fe20000000042 */
[----:B------:R-:W-:Y:S01]  /*10640*/  IMAD.U32 R78, R135, 0x10000, RZ ;  /* 0x00010000874e7824 */ /* 0x000fe200078e00ff */
[----:B------:R-:W-:Y:S02]  /*10650*/  PRMT R134, R134, 0x5410, R77 ;  /* 0x0000541086867816 */ /* 0x000fe4000000004d */
[----:B------:R-:W-:Y:S02]  /*10660*/  PRMT R136, R136, 0x5410, R79 ;  /* 0x0000541088887816 */ /* 0x000fe4000000004f */
[----:B------:R-:W-:-:S02]  /*10670*/  LOP3.LUT R130, R130, 0xffff0000, RZ, 0xc0, !PT ;  /* 0xffff000082827812 */ /* 0x000fc400078ec0ff */
[----:B------:R-:W-:Y:S02]  /*10680*/  LOP3.LUT R135, R135, 0xffff0000, RZ, 0xc0, !PT ;  /* 0xffff000087877812 */ /* 0x000fe400078ec0ff */
        /* <DEDUP_REMOVED lines=25> */
[C---:B------:R-:W-:Y:S01]  /*10820*/  IMAD.U32 R67, R70.reuse, 0x10000, RZ ;  /* 0x0001000046437824 */ /* 0x040fe200078e00ff */
[----:B------:R-:W-:Y:S01]  /*10830*/  LOP3.LUT R69, R70, 0xffff0000, RZ, 0xc0, !PT ;  /* 0xffff000046457812 */ /* 0x000fe200078ec0ff */
[C---:B------:R-:W-:Y:S01]  /*10840*/  IMAD.U32 R77, R71.reuse, 0x10000, RZ ;  /* 0x00010000474d7824 */ /* 0x040fe200078e00ff */
[----:B------:R-:W-:Y:S01]  /*10850*/  LOP3.LUT R70, R71, 0xffff0000, RZ, 0xc0, !PT ;  /* 0xffff000047467812 */ /* 0x000fe200078ec0ff */
[----:B------:R-:W-:Y:S01]  /*10860*/  FMUL.FTZ R82, R63, R80 ;  /* 0x000000503f527220 */ /* 0x000fe20000410000 */
[----:B------:R-:W-:-:S02]  /*10870*/  IMAD.U32 R71, R131, 0x10000, RZ ;  /* 0x0001000083477824 */ /* 0x000fc400078e00ff */
[-C--:B------:R-:W-:Y:S01]  /*10880*/  FMUL.FTZ R138, R63, R78.reuse ;  /* 0x0000004e3f8a7220 */ /* 0x080fe20000410000 */
[----:B------:R-:W-:Y:S02]  /*10890*/  IMAD.U32 R63, R136, 0x10000, RZ ;  /* 0x00010000883f7824 */ /* 0x000fe400078e00ff */
[----:B------:R-:W-:Y:S01]  /*108a0*/  FFMA.FTZ R82, R57, R78, -R82 ;  /* 0x0000004e39527223 */ /* 0x000fe20000010852 */
[----:B------:R-:W-:Y:S01]  /*108b0*/  FMUL.FTZ R140, R66, R71 ;  /* 0x00000047428c7220 */ /* 0x000fe20000410000 */
[----:B------:R-:W-:Y:S02]  /*108c0*/  IMAD.U32 R78, R133, 0x10000, RZ ;  /* 0x00010000854e7824 */ /* 0x000fe400078e00ff */
[----:B------:R-:W-:Y:S01]  /*108d0*/  FFMA.FTZ R138, R57, R80, R138 ;  /* 0x00000050398a7223 */ /* 0x000fe2000001008a */
[----:B------:R-:W-:Y:S02]  /*108e0*/  IMAD.U32 R57, R134, 0x10000, RZ ;  /* 0x0001000086397824 */ /* 0x000fe400078e00ff */
[-C--:B------:R-:W-:Y:S01]  /*108f0*/  FMUL.FTZ R66, R66, R63.reuse ;  /* 0x0000003f42427220 */ /* 0x080fe20000410000 */
[----:B------:R-:W-:Y:S01]  /*10900*/  FFMA.FTZ R140, R59, R63, -R140 ;  /* 0x0000003f3b8c7223 */ /* 0x000fe2000001088c */
[C---:B------:R-:W-:Y:S01]  /*10910*/  FMUL.FTZ R63, R77.reuse, R78 ;  /* 0x0000004e4d3f7220 */ /* 0x040fe20000410000 */
[----:B------:R-:W-:Y:S01]  /*10920*/  FMUL.FTZ R79, R77, R57 ;  /* 0x000000394d4f7220 */ /* 0x000fe20000410000 */
[----:B------:R-:W-:Y:S01]  /*10930*/  LOP3.LUT R131, R131, 0xffff0000, RZ, 0xc0, !PT ;  /* 0xffff000083837812 */ /* 0x000fe200078ec0ff */
[----:B------:R-:W-:Y:S01]  /*10940*/  FFMA.FTZ R71, R59, R71, R66 ;  /* 0x000000473b477223 */ /* 0x000fe20000010042 */
[----:B------:R-:W-:Y:S01]  /*10950*/  FFMA.FTZ R77, R64, R57, -R63 ;  /* 0x00000039404d7223 */ /* 0x000fe2000001083f */
[----:B------:R-:W-:Y:S01]  /*10960*/  LOP3.LUT R57, R136, 0xffff0000, RZ, 0xc0, !PT ;  /* 0xffff000088397812 */ /* 0x000fe200078ec0ff */
[C---:B------:R-:W-:Y:S01]  /*10970*/  FMUL.FTZ R59, R65.reuse, R130 ;  /* 0x00000082413b7220 */ /* 0x040fe20000410000 */
[----:B------:R-:W-:Y:S01]  /*10980*/  FMUL.FTZ R63, R68, R131 ;  /* 0x00000083443f7220 */ /* 0x000fe20000410000 */
[----:B------:R-:W-:Y:S01]  /*10990*/  FFMA.FTZ R79, R64, R78, R79 ;  /* 0x0000004e404f7223 */ /* 0x000fe2000001004f */
[----:B------:R-:W-:Y:S01]  /*109a0*/  FMUL.FTZ R65, R65, R135 ;  /* 0x0000008741417220 */ /* 0x000fe20000410000 */
[----:B------:R-:W-:Y:S01]  /*109b0*/  FMUL.FTZ R68, R68, R57 ;  /* 0x0000003944447220 */ /* 0x000fe20000410000 */
[----:B------:R-:W-:-:S02]  /*109c0*/  IMAD.U32 R66, R132, 0x10000, RZ ;  /* 0x0001000084427824 */ /* 0x000fc400078e00ff */
[C---:B------:R-:W-:Y:S01]  /*109d0*/  FFMA.FTZ R59, R58.reuse, R135, -R59 ;  /* 0x000000873a3b7223 */ /* 0x040fe2000001083b */
[----:B------:R-:W-:Y:S02]  /*109e0*/  IMAD.U32 R64, R137, 0x10000, RZ ;  /* 0x0001000089407824 */ /* 0x000fe400078e00ff */
[----:B------:R-:W-:Y:S01]  /*109f0*/  FFMA.FTZ R65, R58, R130, R65 ;  /* 0x000000823a417223 */ /* 0x000fe20000010041 */
[C---:B------:R-:W-:Y:S01]  /*10a00*/  FFMA.FTZ R63, R60.reuse, R57, -R63 ;  /* 0x000000393c3f7223 */ /* 0x040fe2000001083f */
[----:B------:R-:W-:Y:S01]  /*10a10*/  FFMA.FTZ R68, R60, R131, R68 ;  /* 0x000000833c447223 */ /* 0x000fe20000010044 */
[C---:B------:R-:W-:Y:S01]  /*10a20*/  FMUL.FTZ R58, R67.reuse, R66 ;  /* 0x00000042433a7220 */ /* 0x040fe20000410000 */
[-C--:B------:R-:W-:Y:S01]  /*10a30*/  FMUL.FTZ R60, R67, R64.reuse ;  /* 0x00000040433c7220 */ /* 0x080fe20000410000 */
[----:B------:R-:W-:Y:S02]  /*10a40*/  LOP3.LUT R132, R132, 0xffff0000, RZ, 0xc0, !PT ;  /* 0xffff000084847812 */ /* 0x000fe400078ec0ff */
[----:B------:R-:W-:Y:S01]  /*10a50*/  LOP3.LUT R133, R133, 0xffff0000, RZ, 0xc0, !PT ;  /* 0xffff000085857812 */ /* 0x000fe200078ec0ff */
[----:B------:R-:W-:Y:S01]  /*10a60*/  FFMA.FTZ R58, R61, R64, -R58 ;  /* 0x000000403d3a7223 */ /* 0x000fe2000001083a */
[----:B------:R-:W-:Y:S01]  /*10a70*/  LOP3.LUT R137, R137, 0xffff0000, RZ, 0xc0, !PT ;  /* 0xffff000089897812 */ /* 0x000fe200078ec0ff */
[----:B------:R-:W-:Y:S01]  /*10a80*/  FFMA.FTZ R66, R61, R66, R60 ;  /* 0x000000423d427223 */ /* 0x000fe2000001003c */
[----:B------:R-:W-:Y:S01]  /*10a90*/  LOP3.LUT R57, R134, 0xffff0000, RZ, 0xc0, !PT ;  /* 0xffff000086397812 */ /* 0x000fe200078ec0ff */
[C---:B------:R-:W-:Y:S01]  /*10aa0*/  FMUL.FTZ R61, R69.reuse, R132 ;  /* 0x00000084453d7220 */ /* 0x040fe20000410000 */
[C---:B------:R-:W-:Y:S01]  /*10ab0*/  FMUL.FTZ R67, R70.reuse, R133 ;  /* 0x0000008546437220 */ /* 0x040fe20000410000 */
[----:B------:R-:W-:Y:S01]  /*10ac0*/  FMUL.FTZ R69, R69, R137 ;  /* 0x0000008945457220 */ /* 0x000fe20000410000 */
[----:B------:R-:W-:Y:S01]  /*10ad0*/  F2FP.BF16.F32.PACK_AB R60, R65, R138 ;  /* 0x0000008a413c723e */ /* 0x000fe200000010ff */
        /* <DEDUP_REMOVED lines=14> */
.L_x_1921:
[----:B------:R-:W-:Y:S05]  /*10bc0*/  BSYNC B1 ;  /* 0x0000000000017941 */ /* 0x000fea0003800000 */
.L_x_1920:
[----:B-1----:R-:W-:Y:S01]  /*10bd0*/  VIADD R56, R218, 0x20 ;  /* 0x00000020da387836 */ /* 0x002fe20000000000 */
[----:B------:R-:W-:Y:S04]  /*10be0*/  BSSY B1, `(.L_x_1924) ;  /* 0x00000e2000017945 */ /* 0x000fe80003800000 */
[----:B------:R-:W-:-:S13]  /*10bf0*/  ISETP.GE.AND P0, PT, R56, R3, PT ;  /* 0x000000033800720c */ /* 0x000fda0003f06270 */
[----:B------:R-:W-:Y:S05]  /*10c00*/  @P0 BRA `(.L_x_1925) ;  /* 0x0000000c007c0947 */ /* 0x000fea0003800000 */
[----:B0-----:R0:W5:Y:S01]  /*10c10*/  LDL R70, [R1+0x24] ;  /* 0x0000240001467983 */ /* 0x0011620000100800 */
        /* <DEDUP_REMOVED lines=12> */
[----:B------:R-:W2:Y:S04]  /*10ce0*/  LDL R56, [R1+0x40] ;  /* 0x0000400001387983 */ /* 0x000ea80000100800 */
[----:B------:R-:W3:Y:S01]  /*10cf0*/  LDL R80, [R1+0x80] ;  /* 0x0000800001507983 */ /* 0x000ee20000100800 */
[--C-:B------:R-:W-:Y:S02]  /*10d00*/  SHF.R.U64 R67, R46, 0x10, R47.reuse ;  /* 0x000000102e437819 */ /* 0x100fe4000000122f */
[----:B------:R-:W-:Y:S02]  /*10d10*/  SHF.R.U32.HI R46, RZ, 0x10, R47 ;  /* 0x00000010ff2e7819 */ /* 0x000fe4000001162f */
[----:B------:R-:W-:Y:S02]  /*10d20*/  SHF.R.U64 R47, R52, 0x10, R53 ;  /* 0x00000010342f7819 */ /* 0x000fe40000001235 */
[----:B------:R-:W-:-:S02]  /*10d30*/  SHF.R.U64 R69, R44, 0x10, R45 ;  /* 0x000000102c457819 */ /* 0x000fc4000000122d */
[----:B------:R-:W-:Y:S02]  /*10d40*/  SHF.R.U32.HI R44, RZ, 0x10, R45 ;  /* 0x00000010ff2c7819 */ /* 0x000fe4000001162d */
[----:B------:R-:W-:Y:S02]  /*10d50*/  SHF.R.U64 R45, R54, 0x10, R55 ;  /* 0x00000010362d7819 */ /* 0x000fe40000001237 */
[----:B------:R-:W-:Y:S02]  /*10d60*/  SHF.R.U32.HI R52, RZ, 0x10, R53 ;  /* 0x00000010ff347819 */ /* 0x000fe40000011635 */
[----:B------:R-:W-:Y:S02]  /*10d70*/  SHF.R.U32.HI R54, RZ, 0x10, R55 ;  /* 0x00000010ff367819 */ /* 0x000fe40000011637 */
[----:B------:R-:W-:Y:S02]  /*10d80*/  PRMT R122, R122, 0x5410, R47 ;  /* 0x000054107a7a7816 */ /* 0x000fe4000000002f */
[----:B------:R-:W-:-:S02]  /*10d90*/  PRMT R126, R126, 0x5410, R69 ;  /* 0x000054107e7e7816 */ /* 0x000fc40000000045 */
[----:B------:R-:W-:Y:S01]  /*10da0*/  PRMT R127, R127, 0x5410, R44 ;  /* 0x000054107f7f7816 */ /* 0x000fe2000000002c */
[----:B------:R-:W-:Y:S01]  /*10db0*/  IMAD.U32 R69, R122, 0x10000, RZ ;  /* 0x000100007a457824 */ /* 0x000fe200078e00ff */
[----:B------:R-:W-:Y:S02]  /*10dc0*/  PRMT R124, R124, 0x5410, R45 ;  /* 0x000054107c7c7816 */ /* 0x000fe4000000002d */
[----:B------:R-:W-:Y:S02]  /*10dd0*/  PRMT R129, R129, 0x5410, R46 ;  /* 0x0000541081817816 */ /* 0x000fe4000000002e */
[----:B------:R-:W-:Y:S02]  /*10de0*/  PRMT R123, R123, 0x5410, R52 ;  /* 0x000054107b7b7816 */ /* 0x000fe40000000034 */
[----:B------:R-:W-:Y:S02]  /*10df0*/  PRMT R125, R125, 0x5410, R54 ;  /* 0x000054107d7d7816 */ /* 0x000fe40000000036 */
[----:B------:R-:W-:Y:S01]  /*10e00*/  PRMT R128, R128, 0x5410, R67 ;  /* 0x0000541080807816 */ /* 0x000fe20000000043 */
[----:B------:R-:W-:Y:S01]  /*10e10*/  IMAD.U32 R67, R126, 0x10000, RZ ;  /* 0x000100007e437824 */ /* 0x000fe200078e00ff */
[----:B------:R-:W-:-:S02]  /*10e20*/  LOP3.LUT R122, R122, 0xffff0000, RZ, 0xc0, !PT ;  /* 0xffff00007a7a7812 */ /* 0x000fc400078ec0ff */
[----:B------:R-:W-:Y:S02]  /*10e30*/  LOP3.LUT R126, R126, 0xffff0000, RZ, 0xc0, !PT ;  /* 0xffff00007e7e7812 */ /* 0x000fe400078ec0ff */
[----:B--2---:R-:W-:-:S04]  /*10e40*/  LEA.HI R56, R65, R56, RZ, 0x1d ;  /* 0x0000003841387211 */ /* 0x004fc800078fe8ff */
[----:B------:R-:W-:Y:S01]  /*10e50*/  SHF.R.S32.HI R59, RZ, 0x1f, R56 ;  /* 0x0000001fff3b7819 */ /* 0x000fe20000011438 */
[----:B------:R-:W-:-:S03]  /*10e60*/  IMAD.SHL.U32 R57, R56, 0x8, RZ ;  /* 0x0000000838397824 */ /* 0x000fc600078e00ff */
[----:B------:R-:W-:Y:S02]  /*10e70*/  LEA.HI R59, R59, R56, RZ, 0x3 ;  /* 0x000000383b3b7211 */ /* 0x000fe400078f18ff */
[----:B------:R-:W-:-:S03]  /*10e80*/  LOP3.LUT R56, R78, 0x38, R57, 0xf8, !PT ;  /* 0x000000384e387812 */ /* 0x000fc600078ef839 */
[----:B------:R-:W-:Y:S01]  /*10e90*/  IMAD.SHL.U32 R59, R59, 0x400, RZ ;  /* 0x000004003b3b7824 */ /* 0x000fe200078e00ff */
[----:B------:R-:W-:-:S04]  /*10ea0*/  LOP3.LUT R56, R56, R76, RZ, 0x3c, !PT ;  /* 0x0000004c38387212 */ /* 0x000fc800078e3cff */
        /* <DEDUP_REMOVED lines=25> */
[C---:B------:R-:W-:Y:S01]  /*11040*/  FFMA.FTZ R71, R44.reuse, R67, -R71 ;  /* 0x000000432c477223 */ /* 0x040fe20000010847 */
[----:B------:R-:W-:Y:S01]  /*11050*/  FMUL.FTZ R79, R57, R63 ;  /* 0x0000003f394f7220 */ /* 0x000fe20000410000 */
[----:B------:R-:W-:Y:S02]  /*11060*/  IMAD.U32 R67, R125, 0x10000, RZ ;  /* 0x000100007d437824 */ /* 0x000fe400078e00ff */
[----:B------:R-:W-:Y:S01]  /*11070*/  FFMA.FTZ R77, R44, R69, R77 ;  /* 0x000000452c4d7223 */ /* 0x000fe2000001004d */
[-C--:B------:R-:W-:Y:S01]  /*11080*/  FMUL.FTZ R57, R57, R54.reuse ;  /* 0x0000003639397220 */ /* 0x080fe20000410000 */
[----:B------:R-:W-:Y:S01]  /*11090*/  FFMA.FTZ R79, R46, R54, -R79 ;  /* 0x000000362e4f7223 */ /* 0x000fe2000001084f */
[----:B------:R-:W-:-:S02]  /*110a0*/  IMAD.U32 R44, R129, 0x10000, RZ ;  /* 0x00010000812c7824 */ /* 0x000fc400078e00ff */
[----:B------:R-:W-:Y:S01]  /*110b0*/  FMUL.FTZ R54, R66, R67 ;  /* 0x0000004342367220 */ /* 0x000fe20000410000 */
[----:B------:R-:W-:Y:S01]  /*110c0*/  FFMA.FTZ R57, R46, R63, R57 ;  /* 0x0000003f2e397223 */ /* 0x000fe20000010039 */
[----:B------:R-:W-:Y:S01]  /*110d0*/  LOP3.LUT R127, R127, 0xffff0000, RZ, 0xc0, !PT ;  /* 0xffff00007f7f7812 */ /* 0x000fe200078ec0ff */
[-C--:B------:R-:W-:Y:S01]  /*110e0*/  FMUL.FTZ R66, R66, R44.reuse ;  /* 0x0000002c42427220 */ /* 0x080fe20000410000 */
[----:B------:R-:W-:Y:S01]  /*110f0*/  FFMA.FTZ R63, R53, R44, -R54 ;  /* 0x0000002c353f7223 */ /* 0x000fe20000010836 */
[----:B------:R-:W-:Y:S01]  /*11100*/  LOP3.LUT R123, R123, 0xffff0000, RZ, 0xc0, !PT ;  /* 0xffff00007b7b7812 */ /* 0x000fe200078ec0ff */
[----:B------:R-:W-:Y:S01]  /*11110*/  FMUL.FTZ R44, R55, R122 ;  /* 0x0000007a372c7220 */ /* 0x000fe20000410000 */
[----:B------:R-:W-:Y:S01]  /*11120*/  FFMA.FTZ R67, R53, R67, R66 ;  /* 0x0000004335437223 */ /* 0x000fe20000010042 */
[-C--:B------:R-:W-:Y:S01]  /*11130*/  FMUL.FTZ R54, R55, R126.reuse ;  /* 0x0000007e37367220 */ /* 0x080fe20000410000 */
[----:B------:R-:W-:Y:S02]  /*11140*/  IMAD.U32 R46, R124, 0x10000, RZ ;  /* 0x000100007c2e7824 */ /* 0x000fe400078e00ff */
[----:B------:R-:W-:Y:S01]  /*11150*/  FFMA.FTZ R126, R45, R126, -R44 ;  /* 0x0000007e2d7e7223 */ /* 0x000fe2000001082c */
[C---:B------:R-:W-:Y:S01]  /*11160*/  FMUL.FTZ R53, R60.reuse, R123 ;  /* 0x0000007b3c357220 */ /* 0x040fe20000410000 */
[-C--:B------:R-:W-:Y:S01]  /*11170*/  FMUL.FTZ R66, R60, R127.reuse ;  /* 0x0000007f3c427220 */ /* 0x080fe20000410000 */
[----:B------:R-:W-:Y:S01]  /*11180*/  IMAD.U32 R44, R128, 0x10000, RZ ;  /* 0x00010000802c7824 */ /* 0x000fe200078e00ff */
[----:B------:R-:W-:Y:S01]  /*11190*/  LOP3.LUT R124, R124, 0xffff0000, RZ, 0xc0, !PT ;  /* 0xffff00007c7c7812 */ /* 0x000fe200078ec0ff */
[----:B------:R-:W-:Y:S01]  /*111a0*/  FMUL.FTZ R68, R59, R46 ;  /* 0x0000002e3b447220 */ /* 0x000fe20000410000 */
[----:B------:R-:W-:Y:S01]  /*111b0*/  LOP3.LUT R125, R125, 0xffff0000, RZ, 0xc0, !PT ;  /* 0xffff00007d7d7812 */ /* 0x000fe200078ec0ff */
[----:B------:R-:W-:Y:S01]  /*111c0*/  FFMA.FTZ R60, R56, R127, -R53 ;  /* 0x0000007f383c7223 */ /* 0x000fe20000010835 */
[----:B------:R-:W-:Y:S01]  /*111d0*/  LOP3.LUT R128, R128, 0xffff0000, RZ, 0xc0, !PT ;  /* 0xffff000080807812 */ /* 0x000fe200078ec0ff */
[----:B------:R-:W-:Y:S01]  /*111e0*/  FFMA.FTZ R66, R56, R123, R66 ;  /* 0x0000007b38427223 */ /* 0x000fe20000010042 */
[----:B------:R-:W-:Y:S01]  /*111f0*/  LOP3.LUT R129, R129, 0xffff0000, RZ, 0xc0, !PT ;  /* 0xffff000081817812 */ /* 0x000fe200078ec0ff */
[----:B------:R-:W-:Y:S01]  /*11200*/  FFMA.FTZ R54, R45, R122, R54 ;  /* 0x0000007a2d367223 */ /* 0x000fe20000010036 */
[----:B------:R-:W-:Y:S01]  /*11210*/  FMUL.FTZ R56, R59, R44 ;  /* 0x0000002c3b387220 */ /* 0x000fe20000410000 */
[----:B------:R-:W-:Y:S01]  /*11220*/  FMUL.FTZ R45, R61, R124 ;  /* 0x0000007c3d2d7220 */ /* 0x000fe20000410000 */
[----:B------:R-:W-:Y:S01]  /*11230*/  FFMA.FTZ R68, R47, R44, -R68 ;  /* 0x0000002c2f447223 */ /* 0x000fe20000010844 */
[C---:B------:R-:W-:Y:S01]  /*11240*/  FMUL.FTZ R53, R62.reuse, R125 ;  /* 0x0000007d3e357220 */ /* 0x040fe20000410000 */
[----:B------:R-:W-:Y:S01]  /*11250*/  FMUL.FTZ R61, R61, R128 ;  /* 0x000000803d3d7220 */ /* 0x000fe20000410000 */
[-C--:B------:R-:W-:Y:S01]  /*11260*/  FMUL.FTZ R44, R62, R129.reuse ;  /* 0x000000813e2c7220 */ /* 0x080fe20000410000 */
[----:B------:R-:W-:Y:S01]  /*11270*/  FFMA.FTZ R56, R47, R46, R56 ;  /* 0x0000002e2f387223 */ /* 0x000fe20000010038 */
        /* <DEDUP_REMOVED lines=14> */
.L_x_1927:
[----:B------:R-:W-:Y:S05]  /*11360*/  BSYNC B2 ;  /* 0x0000000000027941 */ /* 0x000fea0003800000 */
.L_x_1926:
[----:B------:R-:W-:Y:S05]  /*11370*/  @P1 BRA `(.L_x_1925) ;  /* 0x0000000400a01947 */ /* 0x000fea0003800000 */
[----:B0-----:R-:W2:Y:S04]  /*11380*/  LDL R44, [R1+0x44] ;  /* 0x00004400012c7983 */ /* 0x001ea80000100800 */
[----:B------:R-:W3:Y:S01]  /*11390*/  LDL R62, [R1+0x7c] ;  /* 0x00007c00013e7983 */ /* 0x000ee20000100800 */
[--C-:B------:R-:W-:Y:S02]  /*113a0*/  SHF.R.U64 R59, R40, 0x10, R41.reuse ;  /* 0x00000010283b7819 */ /* 0x100fe40000001229 */
[----:B------:R-:W-:Y:S02]  /*113b0*/  SHF.R.U32.HI R58, RZ, 0x10, R41 ;  /* 0x00000010ff3a7819 */ /* 0x000fe40000011629 */
[----:B------:R-:W-:Y:S02]  /*113c0*/  SHF.R.U64 R57, R42, 0x10, R43 ;  /* 0x000000102a397819 */ /* 0x000fe4000000122b */
[----:B------:R-:W-:-:S02]  /*113d0*/  SHF.R.U64 R40, R48, 0x10, R49 ;  /* 0x0000001030287819 */ /* 0x000fc40000001231 */
[----:B------:R-:W-:Y:S02]  /*113e0*/  SHF.R.U64 R41, R50, 0x10, R51 ;  /* 0x0000001032297819 */ /* 0x000fe40000001233 */
[----:B------:R-:W-:Y:S02]  /*113f0*/  SHF.R.U32.HI R42, RZ, 0x10, R43 ;  /* 0x00000010ff2a7819 */ /* 0x000fe4000001162b */
[----:B------:R-:W-:Y:S02]  /*11400*/  SHF.R.U32.HI R48, RZ, 0x10, R49 ;  /* 0x00000010ff307819 */ /* 0x000fe40000011631 */
[----:B------:R-:W-:Y:S02]  /*11410*/  PRMT R105, R105, 0x5410, R40 ;  /* 0x0000541069697816 */ /* 0x000fe40000000028 */
[----:B------:R-:W-:Y:S02]  /*11420*/  PRMT R108, R108, 0x5410, R41 ;  /* 0x000054106c6c7816 */ /* 0x000fe40000000029 */
[----:B------:R-:W-:-:S02]  /*11430*/  SHF.R.U32.HI R50, RZ, 0x10, R51 ;  /* 0x00000010ff327819 */ /* 0x000fc40000011633 */
[----:B------:R-:W-:Y:S02]  /*11440*/  PRMT R113, R113, 0x5410, R42 ;  /* 0x0000541071717816 */ /* 0x000fe4000000002a */
[----:B------:R-:W-:Y:S01]  /*11450*/  PRMT R110, R110, 0x5410, R59 ;  /* 0x000054106e6e7816 */ /* 0x000fe2000000003b */
[----:B------:R-:W-:Y:S01]  /*11460*/  IMAD.U32 R59, R105, 0x10000, RZ ;  /* 0x00010000693b7824 */ /* 0x000fe200078e00ff */
[----:B------:R-:W-:Y:S02]  /*11470*/  PRMT R107, R107, 0x5410, R48 ;  /* 0x000054106b6b7816 */ /* 0x000fe40000000030 */
[----:B------:R-:W-:Y:S02]  /*11480*/  PRMT R109, R109, 0x5410, R50 ;  /* 0x000054106d6d7816 */ /* 0x000fe40000000032 */
[----:B------:R-:W-:Y:S01]  /*11490*/  PRMT R111, R111, 0x5410, R58 ;  /* 0x000054106f6f7816 */ /* 0x000fe2000000003a */
[----:B------:R-:W-:Y:S01]  /*114a0*/  IMAD.U32 R58, R110, 0x10000, RZ ;  /* 0x000100006e3a7824 */ /* 0x000fe200078e00ff */
[----:B------:R-:W-:-:S02]  /*114b0*/  PRMT R112, R112, 0x5410, R57 ;  /* 0x0000541070707816 */ /* 0x000fc40000000039 */
        /* <DEDUP_REMOVED lines=39> */
[C---:B------:R-:W-:Y:S01]  /*11730*/  FFMA.FTZ R65, R42.reuse, R47, -R65 ;  /* 0x0000002f2a417223 */ /* 0x040fe20000010841 */
[----:B------:R-:W-:Y:S01]  /*11740*/  FMUL.FTZ R47, R57, R58 ;  /* 0x0000003a392f7220 */ /* 0x000fe20000410000 */
[----:B------:R-:W-:Y:S01]  /*11750*/  LOP3.LUT R50, R105, 0xffff0000, RZ, 0xc0, !PT ;  /* 0xffff000069327812 */ /* 0x000fe200078ec0ff */
[-C--:B------:R-:W-:Y:S01]  /*11760*/  FMUL.FTZ R57, R57, R40.reuse ;  /* 0x0000002839397220 */ /* 0x080fe20000410000 */
[----:B------:R-:W-:Y:S01]  /*11770*/  FFMA.FTZ R59, R42, R55, R59 ;  /* 0x000000372a3b7223 */ /* 0x000fe2000001003b */
[----:B------:R-:W-:Y:S01]  /*11780*/  LOP3.LUT R107, R107, 0xffff0000, RZ, 0xc0, !PT ;  /* 0xffff00006b6b7812 */ /* 0x000fe200078ec0ff */
[C---:B------:R-:W-:Y:S01]  /*11790*/  FFMA.FTZ R55, R48.reuse, R40, -R47 ;  /* 0x0000002830377223 */ /* 0x040fe2000001082f */
[----:B------:R-:W-:Y:S01]  /*117a0*/  LOP3.LUT R111, R111, 0xffff0000, RZ, 0xc0, !PT ;  /* 0xffff00006f6f7812 */ /* 0x000fe200078ec0ff */
[----:B------:R-:W-:Y:S01]  /*117b0*/  FMUL.FTZ R40, R49, R50 ;  /* 0x0000003231287220 */ /* 0x000fe20000410000 */
[----:B------:R-:W-:Y:S01]  /*117c0*/  FFMA.FTZ R57, R48, R58, R57 ;  /* 0x0000003a30397223 */ /* 0x000fe20000010039 */
[----:B------:R-:W-:-:S02]  /*117d0*/  IMAD.U32 R42, R108, 0x10000, RZ ;  /* 0x000100006c2a7824 */ /* 0x000fc400078e00ff */
[-C--:B------:R-:W-:Y:S01]  /*117e0*/  FMUL.FTZ R48, R49, R110.reuse ;  /* 0x0000006e31307220 */ /* 0x080fe20000410000 */
[C---:B------:R-:W-:Y:S01]  /*117f0*/  FMUL.FTZ R47, R52.reuse, R107 ;  /* 0x0000006b342f7220 */ /* 0x040fe20000410000 */
[----:B------:R-:W-:Y:S01]  /*11800*/  FFMA.FTZ R110, R41, R110, -R40 ;  /* 0x0000006e296e7223 */ /* 0x000fe20000010828 */
[-C--:B------:R-:W-:Y:S01]  /*11810*/  FMUL.FTZ R52, R52, R111.reuse ;  /* 0x0000006f34347220 */ /* 0x080fe20000410000 */
[----:B------:R-:W-:Y:S02]  /*11820*/  IMAD.U32 R40, R112, 0x10000, RZ ;  /* 0x0001000070287824 */ /* 0x000fe400078e00ff */
[----:B------:R-:W-:Y:S01]  /*11830*/  FMUL.FTZ R58, R51, R42 ;  /* 0x0000002a333a7220 */ /* 0x000fe20000410000 */
[----:B------:R-:W-:Y:S01]  /*11840*/  LOP3.LUT R108, R108, 0xffff0000, RZ, 0xc0, !PT ;  /* 0xffff00006c6c7812 */ /* 0x000fe200078ec0ff */
[----:B------:R-:W-:Y:S01]  /*11850*/  FFMA.FTZ R48, R41, R50, R48 ;  /* 0x0000003229307223 */ /* 0x000fe20000010030 */
[----:B------:R-:W-:Y:S01]  /*11860*/  LOP3.LUT R112, R112, 0xffff0000, RZ, 0xc0, !PT ;  /* 0xffff000070707812 */ /* 0x000fe200078ec0ff */
[C---:B------:R-:W-:Y:S01]  /*11870*/  FFMA.FTZ R50, R44.reuse, R111, -R47 ;  /* 0x0000006f2c327223 */ /* 0x040fe2000001082f */
[----:B------:R-:W-:Y:S01]  /*11880*/  FFMA.FTZ R52, R44, R107, R52 ;  /* 0x0000006b2c347223 */ /* 0x000fe20000010034 */
[----:B------:R-:W-:Y:S01]  /*11890*/  LOP3.LUT R109, R109, 0xffff0000, RZ, 0xc0, !PT ;  /* 0xffff00006d6d7812 */ /* 0x000fe200078ec0ff */
[-C--:B------:R-:W-:Y:S01]  /*118a0*/  FMUL.FTZ R44, R51, R40.reuse ;  /* 0x00000028332c7220 */ /* 0x080fe20000410000 */
[----:B------:R-:W-:Y:S01]  /*118b0*/  LOP3.LUT R113, R113, 0xffff0000, RZ, 0xc0, !PT ;  /* 0xffff000071717812 */ /* 0x000fe200078ec0ff */
[----:B------:R-:W-:Y:S01]  /*118c0*/  FFMA.FTZ R58, R43, R40, -R58 ;  /* 0x000000282b3a7223 */ /* 0x000fe2000001083a */
[C---:B------:R-:W-:Y:S01]  /*118d0*/  FMUL.FTZ R40, R53.reuse, R108 ;  /* 0x0000006c35287220 */ /* 0x040fe20000410000 */
[----:B------:R-:W-:Y:S01]  /*118e0*/  FMUL.FTZ R53, R53, R112 ;  /* 0x0000007035357220 */ /* 0x000fe20000410000 */
[----:B------:R-:W-:Y:S01]  /*118f0*/  FFMA.FTZ R43, R43, R42, R44 ;  /* 0x0000002a2b2b7223 */ /* 0x000fe2000001002c */
[C---:B------:R-:W-:Y:S01]  /*11900*/  FMUL.FTZ R41, R54.reuse, R109 ;  /* 0x0000006d36297220 */ /* 0x040fe20000410000 */
[-C--:B------:R-:W-:Y:S01]  /*11910*/  FMUL.FTZ R42, R54, R113.reuse ;  /* 0x00000071362a7220 */ /* 0x080fe20000410000 */
[C---:B------:R-:W-:Y:S01]  /*11920*/  FFMA.FTZ R108, R45.reuse, R108, R53 ;  /* 0x0000006c2d6c7223 */ /* 0x040fe20000010035 */
[----:B------:R-:W-:Y:S01]  /*11930*/  FFMA.FTZ R47, R45, R112, -R40 ;  /* 0x000000702d2f7223 */ /* 0x000fe20000010828 */
[C---:B------:R-:W-:Y:S01]  /*11940*/  FFMA.FTZ R54, R46.reuse, R113, -R41 ;  /* 0x000000712e367223 */ /* 0x040fe20000010829 */
        /* <DEDUP_REMOVED lines=11> */
.L_x_1925:
[----:B------:R-:W-:Y:S05]  /*11a00*/  BSYNC B1 ;  /* 0x0000000000017941 */ /* 0x000fea0003800000 */
.L_x_1924:
[----:B-1----:R-:W-:Y:S01]  /*11a10*/  VIADD R40, R218, 0x40 ;  /* 0x00000040da287836 */ /* 0x002fe20000000000 */
[----:B------:R-:W-:Y:S04]  /*11a20*/  BSSY B1, `(.L_x_1928) ;  /* 0x00000df000017945 */ /* 0x000fe80003800000 */
[----:B------:R-:W-:-:S13]  /*11a30*/  ISETP.GE.AND P0, PT, R40, R3, PT ;  /* 0x000000032800720c */ /* 0x000fda0003f06270 */
[----:B------:R-:W-:Y:S05]  /*11a40*/  @P0 BRA `(.L_x_1929) ;  /* 0x0000000c00700947 */ /* 0x000fea0003800000 */
[----:B------:R1:W5:Y:S01]  /*11a50*/  LDL R56, [R1+0x64] ;  /* 0x0000640001387983 */ /* 0x0003620000100800 */
[----:B------:R-:W2:Y:S01]  /*11a60*/  LDC R49, c[0x0][0x3f4] ;  /* 0x0000fd00ff317b82 */ /* 0x000ea20000000800 */
[----:B------:R-:W-:Y:S01]  /*11a70*/  VIADD R58, R218, 0x40 ;  /* 0x00000040da3a7836 */ /* 0x000fe20000000000 */
[----:B------:R-:W-:Y:S03]  /*11a80*/  BSSY B2, `(.L_x_1930) ;  /* 0x000006f000027945 */ /* 0x000fe60003800000 */
[----:B------:R-:W-:-:S05]  /*11a90*/  IMAD.SHL.U32 R58, R58, 0x40, RZ ;  /* 0x000000403a3a7824 */ /* 0x000fca00078e00ff */
[----:B------:R-:W-:-:S04]  /*11aa0*/  LOP3.LUT R58, R58, 0x1c0, RZ, 0xc0, !PT ;  /* 0x000001c03a3a7812 */ /* 0x000fc800078ec0ff */
[----:B------:R-:W-:Y:S02]  /*11ab0*/  SHF.R.U32.HI R48, RZ, 0x3, R58 ;  /* 0x00000003ff307819 */ /* 0x000fe4000001163a */
[-C--:B--2---:R-:W-:Y:S02]  /*11ac0*/  ISETP.GE.AND P0, PT, R18, R49.reuse, PT ;  /* 0x000000311200720c */ /* 0x084fe40003f06270 */
[----:B------:R-:W-:-:S11]  /*11ad0*/  ISETP.GE.AND P1, PT, R226, R49, PT ;  /* 0x00000031e200720c */ /* 0x000fd60003f26270 */
[----:B-1----:R-:W-:Y:S05]  /*11ae0*/  @P0 BRA `(.L_x_1931) ;  /* 0x0000000400a00947 */ /* 0x002fea0003800000 */
[----:B------:R-:W2:Y:S04]  /*11af0*/  LDL R40, [R1+0x40] ;  /* 0x0000400001287983 */ /* 0x000ea80000100800 */
[----:B0-----:R-:W3:Y:S01]  /*11b00*/  LDL R60, [R1+0x78] ;  /* 0x00007800013c7983 */ /* 0x001ee20000100800 */
[--C-:B------:R-:W-:Y:S02]  /*11b10*/  SHF.R.U64 R51, R30, 0x10, R31.reuse ;  /* 0x000000101e337819 */ /* 0x100fe4000000121f */
[----:B------:R-:W-:Y:S02]  /*11b20*/  SHF.R.U32.HI R30, RZ, 0x10, R31 ;  /* 0x00000010ff1e7819 */ /* 0x000fe4000001161f */
[----:B------:R-:W-:Y:S02]  /*11b30*/  SHF.R.U64 R31, R36, 0x10, R37 ;  /* 0x00000010241f7819 */ /* 0x000fe40000001225 */
[----:B------:R-:W-:-:S02]  /*11b40*/  SHF.R.U64 R53, R28, 0x10, R29 ;  /* 0x000000101c357819 */ /* 0x000fc4000000121d */
[----:B------:R-:W-:Y:S02]  /*11b50*/  SHF.R.U32.HI R28, RZ, 0x10, R29 ;  /* 0x00000010ff1c7819 */ /* 0x000fe4000001161d */
[--C-:B------:R-:W-:Y:S02]  /*11b60*/  SHF.R.U64 R29, R38, 0x10, R39.reuse ;  /* 0x00000010261d7819 */ /* 0x100fe40000001227 */
[----:B------:R-:W-:Y:S02]  /*11b70*/  SHF.R.U32.HI R38, RZ, 0x10, R39 ;  /* 0x00000010ff267819 */ /* 0x000fe40000011627 */
[----:B------:R-:W-:Y:S02]  /*11b80*/  PRMT R114, R114, 0x5410, R31 ;  /* 0x0000541072727816 */ /* 0x000fe4000000001f */
[----:B------:R-:W-:Y:S02]  /*11b90*/  SHF.R.U32.HI R36, RZ, 0x10, R37 ;  /* 0x00000010ff247819 */ /* 0x000fe40000011625 */
[----:B------:R-:W-:Y:S01]  /*11ba0*/  PRMT R118, R118, 0x5410, R53 ;  /* 0x0000541076767816 */ /* 0x000fe20000000035 */
[----:B------:R-:W-:Y:S01]  /*11bb0*/  IMAD.U32 R55, R114, 0x10000, RZ ;  /* 0x0001000072377824 */ /* 0x000fe200078e00ff */
[----:B------:R-:W-:-:S02]  /*11bc0*/  PRMT R119, R119, 0x5410, R28 ;  /* 0x0000541077777816 */ /* 0x000fc4000000001c */
[----:B------:R-:W-:Y:S01]  /*11bd0*/  PRMT R116, R116, 0x5410, R29 ;  /* 0x0000541074747816 */ /* 0x000fe2000000001d */
[----:B------:R-:W-:Y:S01]  /*11be0*/  IMAD.U32 R53, R118, 0x10000, RZ ;  /* 0x0001000076357824 */ /* 0x000fe200078e00ff */
[----:B------:R-:W-:Y:S02]  /*11bf0*/  PRMT R117, R117, 0x5410, R38 ;  /* 0x0000541075757816 */ /* 0x000fe40000000026 */
[----:B------:R-:W-:Y:S02]  /*11c00*/  PRMT R121, R121, 0x5410, R30 ;  /* 0x0000541079797816 */ /* 0x000fe4000000001e */
[----:B------:R-:W-:Y:S01]  /*11c10*/  PRMT R115, R115, 0x5410, R36 ;  /* 0x0000541073737816 */ /* 0x000fe20000000024 */
[----:B------:R-:W-:Y:S01]  /*11c20*/  IMAD.U32 R52, R117, 0x10000, RZ ;  /* 0x0001000075347824 */ /* 0x000fe200078e00ff */
[----:B------:R-:W-:Y:S02]  /*11c30*/  PRMT R120, R120, 0x5410, R51 ;  /* 0x0000541078787816 */ /* 0x000fe40000000033 */
[----:B------:R-:W-:-:S02]  /*11c40*/  LOP3.LUT R114, R114, 0xffff0000, RZ, 0xc0, !PT ;  /* 0xffff000072727812 */ /* 0x000fc400078ec0ff */
[----:B------:R-:W-:Y:S02]  /*11c50*/  LOP3.LUT R118, R118, 0xffff0000, RZ, 0xc0, !PT ;  /* 0xffff000076767812 */ /* 0x000fe400078ec0ff */
        /* <DEDUP_REMOVED lines=27> */
[----:B------:R-:W-:-:S02]  /*11e10*/  IMAD.U32 R51, R47, 0x10000, RZ ;  /* 0x000100002f337824 */ /* 0x000fc400078e00ff */
[C---:B------:R-:W-:Y:S01]  /*11e20*/  FMUL.FTZ R57, R38.reuse, R55 ;  /* 0x0000003726397220 */ /* 0x040fe20000410000 */
[----:B------:R-:W-:Y:S01]  /*11e30*/  LOP3.LUT R46, R47, 0xffff0000, RZ, 0xc0, !PT ;  /* 0xffff00002f2e7812 */ /* 0x000fe200078ec0ff */
[----:B------:R-:W-:Y:S02]  /*11e40*/  IMAD.U32 R47, R115, 0x10000, RZ ;  /* 0x00010000732f7824 */ /* 0x000fe400078e00ff */
[-C--:B------:R-:W-:Y:S01]  /*11e50*/  FMUL.FTZ R59, R38, R53.reuse ;  /* 0x00000035263b7220 */ /* 0x080fe20000410000 */
[C---:B------:R-:W-:Y:S01]  /*11e60*/  FFMA.FTZ R57, R28.reuse, R53, -R57 ;  /* 0x000000351c397223 */ /* 0x040fe20000010839 */
[----:B------:R-:W-:Y:S02]  /*11e70*/  IMAD.U32 R38, R119, 0x10000, RZ ;  /* 0x0001000077267824 */ /* 0x000fe400078e00ff */
[----:B------:R-:W-:Y:S01]  /*11e80*/  FMUL.FTZ R53, R41, R47 ;  /* 0x0000002f29357220 */ /* 0x000fe20000410000 */
[----:B------:R-:W-:Y:S01]  /*11e90*/  FFMA.FTZ R59, R28, R55, R59 ;  /* 0x000000371c3b7223 */ /* 0x000fe2000001003b */
[----:B------:R-:W-:-:S02]  /*11ea0*/  IMAD.U32 R28, R121, 0x10000, RZ ;  /* 0x00010000791c7824 */ /* 0x000fc400078e00ff */
[-C--:B------:R-:W-:Y:S01]  /*11eb0*/  FMUL.FTZ R41, R41, R38.reuse ;  /* 0x0000002629297220 */ /* 0x080fe20000410000 */
[C---:B------:R-:W-:Y:S01]  /*11ec0*/  FFMA.FTZ R53, R30.reuse, R38, -R53 ;  /* 0x000000261e357223 */ /* 0x040fe20000010835 */
[C---:B------:R-:W-:Y:S01]  /*11ed0*/  FMUL.FTZ R38, R51.reuse, R52 ;  /* 0x0000003433267220 */ /* 0x040fe20000410000 */
[-C--:B------:R-:W-:Y:S01]  /*11ee0*/  FMUL.FTZ R51, R51, R28.reuse ;  /* 0x0000001c33337220 */ /* 0x080fe20000410000 */
[----:B------:R-:W-:Y:S01]  /*11ef0*/  FFMA.FTZ R41, R30, R47, R41 ;  /* 0x0000002f1e297223 */ /* 0x000fe20000010029 */
[----:B------:R-:W-:Y:S01]  /*11f00*/  LOP3.LUT R119, R119, 0xffff0000, RZ, 0xc0, !PT ;  /* 0xffff000077777812 */ /* 0x000fe200078ec0ff */
[----:B------:R-:W-:Y:S01]  /*11f10*/  FFMA.FTZ R47, R37, R28, -R38 ;  /* 0x0000001c252f7223 */ /* 0x000fe20000010826 */
[----:B------:R-:W-:Y:S01]  /*11f20*/  LOP3.LUT R115, R115, 0xffff0000, RZ, 0xc0, !PT ;  /* 0xffff000073737812 */ /* 0x000fe200078ec0ff */
[----:B------:R-:W-:Y:S01]  /*11f30*/  FMUL.FTZ R28, R39, R114 ;  /* 0x00000072271c7220 */ /* 0x000fe20000410000 */
[----:B------:R-:W-:Y:S01]  /*11f40*/  FFMA.FTZ R51, R37, R52, R51 ;  /* 0x0000003425337223 */ /* 0x000fe20000010033 */
[----:B------:R-:W-:Y:S01]  /*11f50*/  FMUL.FTZ R38, R39, R118 ;  /* 0x0000007627267220 */ /* 0x000fe20000410000 */
[----:B------:R-:W-:-:S02]  /*11f60*/  IMAD.U32 R30, R116, 0x10000, RZ ;  /* 0x00010000741e7824 */ /* 0x000fc400078e00ff */
[----:B------:R-:W-:Y:S01]  /*11f70*/  FFMA.FTZ R118, R29, R118, -R28 ;  /* 0x000000761d767223 */ /* 0x000fe2000001081c */
[C---:B------:R-:W-:Y:S01]  /*11f80*/  FMUL.FTZ R37, R44.reuse, R115 ;  /* 0x000000732c257220 */ /* 0x040fe20000410000 */
[-C--:B------:R-:W-:Y:S01]  /*11f90*/  FMUL.FTZ R52, R44, R119.reuse ;  /* 0x000000772c347220 */ /* 0x080fe20000410000 */
[----:B------:R-:W-:Y:S01]  /*11fa0*/  IMAD.U32 R28, R120, 0x10000, RZ ;  /* 0x00010000781c7824 */ /* 0x000fe200078e00ff */
[----:B------:R-:W-:Y:S01]  /*11fb0*/  LOP3.LUT R116, R116, 0xffff0000, RZ, 0xc0, !PT ;  /* 0xffff000074747812 */ /* 0x000fe200078ec0ff */
[----:B------:R-:W-:Y:S01]  /*11fc0*/  FMUL.FTZ R54, R43, R30 ;  /* 0x0000001e2b367220 */ /* 0x000fe20000410000 */
[----:B------:R-:W-:Y:S01]  /*11fd0*/  LOP3.LUT R120, R120, 0xffff0000, RZ, 0xc0, !PT ;  /* 0xffff000078787812 */ /* 0x000fe200078ec0ff */
[C---:B------:R-:W-:Y:S01]  /*11fe0*/  FFMA.FTZ R44, R40.reuse, R119, -R37 ;  /* 0x00000077282c7223 */ /* 0x040fe20000010825 */
[----:B------:R-:W-:Y:S01]  /*11ff0*/  LOP3.LUT R121, R121, 0xffff0000, RZ, 0xc0, !PT ;  /* 0xffff000079797812 */ /* 0x000fe200078ec0ff */
[----:B------:R-:W-:Y:S01]  /*12000*/  FFMA.FTZ R52, R40, R115, R52 ;  /* 0x0000007328347223 */ /* 0x000fe20000010034 */
        /* <DEDUP_REMOVED lines=22> */
.L_x_1931:
[----:B------:R-:W-:Y:S05]  /*12170*/  BSYNC B2 ;  /* 0x0000000000027941 */ /* 0x000fea0003800000 */
.L_x_1930:
[----:B------:R-:W-:Y:S05]  /*12180*/  @P1 BRA `(.L_x_1929) ;  /* 0x0000000400a01947 */ /* 0x000fea0003800000 */
[----:B-1----:R-:W2:Y:S04]  /*12190*/  LDL R28, [R1+0x44] ;  /* 0x00004400011c7983 */ /* 0x002ea80000100800 */
        /* <DEDUP_REMOVED lines=10> */
[----:B------:R-:W-:-:S02]  /*12240*/  PRMT R90, R90, 0x5410, R25 ;  /* 0x000054105a5a7816 */ /* 0x000fc40000000019 */
[----:B------:R-:W-:Y:S02]  /*12250*/  SHF.R.U32.HI R34, RZ, 0x10, R35 ;  /* 0x00000010ff227819 */ /* 0x000fe40000011623 */
[----:B------:R-:W-:Y:S02]  /*12260*/  PRMT R93, R93, 0x5410, R42 ;  /* 0x000054105d5d7816 */ /* 0x000fe4000000002a */
[----:B------:R-:W-:Y:S02]  /*12270*/  PRMT R91, R91, 0x5410, R32 ;  /* 0x000054105b5b7816 */ /* 0x000fe40000000020 */
[----:B------:R-:W-:Y:S01]  /*12280*/  PRMT R94, R94, 0x5410, R43 ;  /* 0x000054105e5e7816 */ /* 0x000fe2000000002b */
[----:B------:R-:W-:Y:S01]  /*12290*/  IMAD.U32 R43, R92, 0x10000, RZ ;  /* 0x000100005c2b7824 */ /* 0x000fe200078e00ff */
        /* <DEDUP_REMOVED lines=13> */
[----:B---3--:R-:W1:Y:S03]  /*12370*/  LDS.128 R28, [R50] ;  /* 0x00000000321c7984 */ /* 0x008e660000000c00 */
[----:B------:R-:W-:-:S05]  /*12380*/  IMAD R40, R37, 0x2, R16 ;  /* 0x0000000225287824 */ /* 0x000fca00078e0210 */
[----:B------:R-:W2:Y:S01]  /*12390*/  LDS.128 R36, [R40+0x10400] ;  /* 0x0104000028247984 */ /* 0x000ea20000000c00 */
        /* <DEDUP_REMOVED lines=8> */
[C---:B--2---:R-:W-:Y:S01]  /*12420*/  IMAD.U32 R31, R36.reuse, 0x10000, RZ ;  /* 0x00010000241f7824 */ /* 0x044fe200078e00ff */
[----:B------:R-:W-:Y:S01]  /*12430*/  LOP3.LUT R33, R36, 0xffff0000, RZ, 0xc0, !PT ;  /* 0xffff000024217812 */ /* 0x000fe200078ec0ff */
[C---:B------:R-:W-:Y:S01]  /*12440*/  IMAD.U32 R34, R37.reuse, 0x10000, RZ ;  /* 0x0001000025227824 */ /* 0x040fe200078e00ff */
[----:B------:R-:W-:Y:S01]  /*12450*/  LOP3.LUT R36, R37, 0xffff0000, RZ, 0xc0, !PT ;  /* 0xffff000025247812 */ /* 0x000fe200078ec0ff */
[C---:B------:R-:W-:Y:S01]  /*12460*/  IMAD.U32 R35, R38.reuse, 0x10000, RZ ;  /* 0x0001000026237824 */ /* 0x040fe200078e00ff */
[----:B------:R-:W-:Y:S01]  /*12470*/  LOP3.LUT R37, R38, 0xffff0000, RZ, 0xc0, !PT ;  /* 0xffff000026257812 */ /* 0x000fe200078ec0ff */
[C---:B------:R-:W-:Y:S01]  /*12480*/  IMAD.U32 R41, R39.reuse, 0x10000, RZ ;  /* 0x0001000027297824 */ /* 0x040fe200078e00ff */
[----:B------:R-:W-:Y:S01]  /*12490*/  LOP3.LUT R38, R39, 0xffff0000, RZ, 0xc0, !PT ;  /* 0xffff000027267812 */ /* 0x000fe200078ec0ff */
[----:B0-----:R-:W-:Y:S01]  /*124a0*/  FMUL.FTZ R45, R31, R43 ;  /* 0x0000002b1f2d7220 */ /* 0x001fe20000410000 */
[----:B------:R-:W-:-:S02]  /*124b0*/  IMAD.U32 R39, R91, 0x10000, RZ ;  /* 0x000100005b277824 */ /* 0x000fc400078e00ff */
[-C--:B------:R-:W-:Y:S01]  /*124c0*/  FMUL.FTZ R47, R31, R42.reuse ;  /* 0x0000002a1f2f7220 */ /* 0x080fe20000410000 */
[----:B------:R-:W-:Y:S02]  /*124d0*/  IMAD.U32 R31, R94, 0x10000, RZ ;  /* 0x000100005e1f7824 */ /* 0x000fe400078e00ff */
[----:B------:R-:W-:Y:S01]  /*124e0*/  FFMA.FTZ R45, R24, R42, -R45 ;  /* 0x0000002a182d7223 */ /* 0x000fe2000001082d */
        /* <DEDUP_REMOVED lines=8> */
[----:B------:R-:W-:Y:S01]  /*12570*/  FMUL.FTZ R26, R33, R92 ;  /* 0x0000005c211a7220 */ /* 0x000fe20000410000 */
[-C--:B------:R-:W-:Y:S01]  /*12580*/  FMUL.FTZ R41, R41, R24.reuse ;  /* 0x0000001829297220 */ /* 0x080fe20000410000 */
[C---:B------:R-:W-:Y:S01]  /*12590*/  FFMA.FTZ R39, R32.reuse, R24, -R31 ;  /* 0x0000001820277223 */ /* 0x040fe2000001081f */
[----:B------:R-:W-:Y:S02]  /*125a0*/  LOP3.LUT R24, R93, 0xffff0000, RZ, 0xc0, !PT ;  /* 0xffff00005d187812 */ /* 0x000fe400078ec0ff */
[----:B------:R-:W-:Y:S01]  /*125b0*/  FFMA.FTZ R41, R32, R42, R41 ;  /* 0x0000002a20297223 */ /* 0x000fe20000010029 */
[----:B------:R-:W-:Y:S02]  /*125c0*/  LOP3.LUT R31, R94, 0xffff0000, RZ, 0xc0, !PT ;  /* 0xffff00005e1f7812 */ /* 0x000fe400078ec0ff */
[----:B------:R-:W-:Y:S01]  /*125d0*/  LOP3.LUT R91, R91, 0xffff0000, RZ, 0xc0, !PT ;  /* 0xffff00005b5b7812 */ /* 0x000fe200078ec0ff */
[----:B------:R-:W-:Y:S01]  /*125e0*/  FFMA.FTZ R32, R25, R24, -R26 ;  /* 0x0000001819207223 */ /* 0x000fe2000001081a */
[----:B------:R-:W-:-:S02]  /*125f0*/  IMAD.U32 R26, R90, 0x10000, RZ ;  /* 0x000100005a1a7824 */ /* 0x000fc400078e00ff */
[----:B------:R-:W-:Y:S01]  /*12600*/  FMUL.FTZ R34, R33, R24 ;  /* 0x0000001821227220 */ /* 0x000fe20000410000 */
[C---:B------:R-:W-:Y:S01]  /*12610*/  FMUL.FTZ R42, R36.reuse, R31 ;  /* 0x0000001f242a7220 */ /* 0x040fe20000410000 */
[-C--:B------:R-:W-:Y:S01]  /*12620*/  FMUL.FTZ R33, R36, R91.reuse ;  /* 0x0000005b24217220 */ /* 0x080fe20000410000 */
[----:B------:R-:W-:Y:S02]  /*12630*/  IMAD.U32 R24, R95, 0x10000, RZ ;  /* 0x000100005f187824 */ /* 0x000fe400078e00ff */
[C---:B------:R-:W-:Y:S01]  /*12640*/  FMUL.FTZ R44, R35.reuse, R26 ;  /* 0x0000001a232c7220 */ /* 0x040fe20000410000 */
[C---:B------:R-:W-:Y:S01]  /*12650*/  FFMA.FTZ R42, R28.reuse, R91, R42 ;  /* 0x0000005b1c2a7223 */ /* 0x040fe2000001002a */
[----:B------:R-:W-:Y:S01]  /*12660*/  FFMA.FTZ R36, R28, R31, -R33 ;  /* 0x0000001f1c247223 */ /* 0x000fe20000010821 */
[-C--:B------:R-:W-:Y:S01]  /*12670*/  FMUL.FTZ R28, R35, R24.reuse ;  /* 0x00000018231c7220 */ /* 0x080fe20000410000 */
[----:B------:R-:W-:Y:S01]  /*12680*/  FFMA.FTZ R44, R27, R24, -R44 ;  /* 0x000000181b2c7223 */ /* 0x000fe2000001082c */
[----:B------:R-:W-:Y:S01]  /*12690*/  LOP3.LUT R90, R90, 0xffff0000, RZ, 0xc0, !PT ;  /* 0xffff00005a5a7812 */ /* 0x000fe200078ec0ff */
[----:B------:R-:W-:Y:S01]  /*126a0*/  FFMA.FTZ R34, R25, R92, R34 ;  /* 0x0000005c19227223 */ /* 0x000fe20000010022 */
[----:B------:R-:W-:Y:S01]  /*126b0*/  LOP3.LUT R24, R95, 0xffff0000, RZ, 0xc0, !PT ;  /* 0xffff00005f187812 */ /* 0x000fe200078ec0ff */
[----:B------:R-:W-:Y:S01]  /*126c0*/  FFMA.FTZ R27, R27, R26, R28 ;  /* 0x0000001a1b1b7223 */ /* 0x000fe2000001001c */
[----:B------:R-:W-:Y:S01]  /*126d0*/  LOP3.LUT R89, R89, 0xffff0000, RZ, 0xc0, !PT ;  /* 0xffff000059597812 */ /* 0x000fe200078ec0ff */
[C---:B------:R-:W-:Y:S01]  /*126e0*/  FMUL.FTZ R26, R37.reuse, R90 ;  /* 0x0000005a251a7220 */ /* 0x040fe20000410000 */
[----:B------:R-:W-:Y:S01]  /*126f0*/  LOP3.LUT R25, R96, 0xffff0000, RZ, 0xc0, !PT ;  /* 0xffff000060197812 */ /* 0x000fe200078ec0ff */
[----:B------:R-:W-:-:S02]  /*12700*/  FMUL.FTZ R37, R37, R24 ;  /* 0x0000001825257220 */ /* 0x000fc40000410000 */
[C---:B------:R-:W-:Y:S01]  /*12710*/  FMUL.FTZ R33, R38.reuse, R89 ;  /* 0x0000005926217220 */ /* 0x040fe20000410000 */
[C---:B------:R-:W-:Y:S01]  /*12720*/  FFMA.FTZ R31, R29.reuse, R24, -R26 ;  /* 0x000000181d1f7223 */ /* 0x040fe2000001081a */
[-C--:B------:R-:W-:Y:S01]  /*12730*/  FMUL.FTZ R28, R38, R25.reuse ;  /* 0x00000019261c7220 */ /* 0x080fe20000410000 */
[----:B------:R-:W-:Y:S01]  /*12740*/  FFMA.FTZ R90, R29, R90, R37 ;  /* 0x0000005a1d5a7223 */ /* 0x000fe20000010025 */
[----:B------:R-:W-:Y:S01]  /*12750*/  FFMA.FTZ R38, R30, R25, -R33 ;  /* 0x000000191e267223 */ /* 0x000fe20000010821 */
[----:B------:R-:W-:Y:S01]  /*12760*/  F2FP.BF16.F32.PACK_AB R24, R32, R45 ;  /* 0x0000002d2018723e */ /* 0x000fe200000010ff */
[----:B------:R-:W-:Y:S01]  /*12770*/  FFMA.FTZ R46, R30, R89, R28 ;  /* 0x000000591e2e7223 */ /* 0x000fe2000001001c */
[----:B------:R-:W-:Y:S02]  /*12780*/  F2FP.BF16.F32.PACK_AB R25, R36, R49 ;  /* 0x000000312419723e */ /* 0x000fe400000010ff */
[----:B------:R-:W-:Y:S02]  /*12790*/  F2FP.BF16.F32.PACK_AB R30, R90, R27 ;  /* 0x0000001b5a1e723e */ /* 0x000fe400000010ff */
[----:B------:R-:W-:-:S02]  /*127a0*/  F2FP.BF16.F32.PACK_AB R26, R31, R44 ;  /* 0x0000002c1f1a723e */ /* 0x000fc400000010ff */
[----:B------:R-:W-:Y:S02]  /*127b0*/  F2FP.BF16.F32.PACK_AB R27, R38, R39 ;  /* 0x00000027261b723e */ /* 0x000fe400000010ff */
[----:B------:R-:W-:Y:S02]  /*127c0*/  F2FP.BF16.F32.PACK_AB R28, R34, R47 ;  /* 0x0000002f221c723e */ /* 0x000fe400000010ff */
[----:B------:R-:W-:Y:S01]  /*127d0*/  F2FP.BF16.F32.PACK_AB R29, R42, R43 ;  /* 0x0000002b2a1d723e */ /* 0x000fe200000010ff */
[----:B------:R2:W-:Y:S01]  /*127e0*/  STS.128 [R50], R24 ;  /* 0x0000001832007388 */ /* 0x0005e20000000c00 */
[----:B------:R-:W-:-:S05]  /*127f0*/  F2FP.BF16.F32.PACK_AB R31, R46, R41 ;  /* 0x000000292e1f723e */ /* 0x000fca00000010ff */
[----:B------:R2:W-:Y:S02]  /*12800*/  STS.128 [R40+0x10400], R28 ;  /* 0x0104001c28007388 */ /* 0x0005e40000000c00 */
.L_x_1929:
[----:B------:R-:W-:Y:S05]  /*12810*/  BSYNC B1 ;  /* 0x0000000000017941 */ /* 0x000fea0003800000 */
.L_x_1928:
[----:B--2---:R-:W-:-:S05]  /*12820*/  VIADD R24, R218, 0x60 ;  /* 0x00000060da187836 */ /* 0x004fca0000000000 */
[----:B------:R-:W-:-:S13]  /*12830*/  ISETP.GE.AND P0, PT, R24, R3, PT ;  /* 0x000000031800720c */ /* 0x000fda0003f06270 */
[----:B------:R-:W-:Y:S05]  /*12840*/  @P0 BRA `(.L_x_1899) ;  /* 0x0000000c007c0947 */ /* 0x000fea0003800000 */
[----:B-1----:R1:W5:Y:S01]  /*12850*/  LDL R38, [R1+0x60] ;  /* 0x0000600001267983 */ /* 0x0023620000100800 */
[----:B------:R-:W2:Y:S01]  /*12860*/  LDC R43, c[0x0][0x3f4] ;  /* 0x0000fd00ff2b7b82 */ /* 0x000ea20000000800 */
        /* <DEDUP_REMOVED lines=8> */
[-C--:B--2---:R-:W-:Y:S02]  /*128f0*/  ISETP.GE.AND P0, PT, R18, R43.reuse, PT ;  /* 0x0000002b1200720c */ /* 0x084fe40003f06270 */
[----:B------:R-:W-:-:S11]  /*12900*/  ISETP.GE.AND P1, PT, R226, R43, PT ;  /* 0x0000002be200720c */ /* 0x000fd60003f26270 */
[----:B-1----:R-:W-:Y:S05]  /*12910*/  @P0 BRA `(.L_x_1933) ;  /* 0x0000000400a00947 */ /* 0x002fea0003800000 */
[----:B------:R-:W2:Y:S04]  /*12920*/  LDL R24, [R1+0x40] ;  /* 0x0000400001187983 */ /* 0x000ea80000100800 */
[----:B0-----:R-:W3:Y:S01]  /*12930*/  LDL R44, [R1+0x70] ;  /* 0x00007000012c7983 */ /* 0x001ee20000100800 */
[----:B------:R-:W-:Y:S02]  /*12940*/  SHF.R.U64 R32, R12, 0x10, R13 ;  /* 0x000000100c207819 */ /* 0x000fe4000000120d */
[----:B------:R-:W-:Y:S02]  /*12950*/  SHF.R.U64 R12, R4, 0x10, R5 ;  /* 0x00000010040c7819 */ /* 0x000fe40000001205 */
[----:B------:R-:W-:Y:S02]  /*12960*/  SHF.R.U64 R14, R14, 0x10, R15 ;  /* 0x000000100e0e7819 */ /* 0x000fe4000000120f */
[----:B------:R-:W-:-:S02]  /*12970*/  PRMT R97, R97, 0x5410, R12 ;  /* 0x0000541061617816 */ /* 0x000fc4000000000c */
[----:B------:R-:W-:Y:S02]  /*12980*/  SHF.R.U32.HI R5, RZ, 0x10, R5 ;  /* 0x00000010ff057819 */ /* 0x000fe40000011605 */
[----:B------:R-:W-:Y:S01]  /*12990*/  SHF.R.U64 R4, R6, 0x10, R7 ;  /* 0x0000001006047819 */ /* 0x000fe20000001207 */
[----:B------:R-:W-:Y:S01]  /*129a0*/  IMAD.U32 R35, R97, 0x10000, RZ ;  /* 0x0001000061237824 */ /* 0x000fe200078e00ff */
[----:B------:R-:W-:Y:S02]  /*129b0*/  PRMT R101, R101, 0x5410, R32 ;  /* 0x0000541065657816 */ /* 0x000fe40000000020 */
[----:B------:R-:W-:Y:S02]  /*129c0*/  SHF.R.U32.HI R15, RZ, 0x10, R15 ;  /* 0x00000010ff0f7819 */ /* 0x000fe4000001160f */
[----:B------:R-:W-:Y:S01]  /*129d0*/  SHF.R.U32.HI R7, RZ, 0x10, R7 ;  /* 0x00000010ff077819 */ /* 0x000fe20000011607 */
[----:B------:R-:W-:Y:S01]  /*129e0*/  IMAD.U32 R33, R101, 0x10000, RZ ;  /* 0x0001000065217824 */ /* 0x000fe200078e00ff */
[----:B------:R-:W-:-:S02]  /*129f0*/  SHF.R.U32.HI R13, RZ, 0x10, R13 ;  /* 0x00000010ff0d7819 */ /* 0x000fc4000001160d */
[----:B------:R-:W-:Y:S02]  /*12a00*/  PRMT R103, R103, 0x5410, R14 ;  /* 0x0000541067677816 */ /* 0x000fe4000000000e */
[----:B------:R-:W-:Y:S02]  /*12a10*/  PRMT R98, R98, 0x5410, R5 ;  /* 0x0000541062627816 */ /* 0x000fe40000000005 */
[----:B------:R-:W-:Y:S02]  /*12a20*/  PRMT R99, R99, 0x5410, R4 ;  /* 0x0000541063637816 */ /* 0x000fe40000000004 */
[----:B------:R-:W-:Y:S02]  /*12a30*/  PRMT R104, R104, 0x5410, R15 ;  /* 0x0000541068687816 */ /* 0x000fe4000000000f */
[----:B------:R-:W-:Y:S02]  /*12a40*/  PRMT R100, R100, 0x5410, R7 ;  /* 0x0000541064647816 */ /* 0x000fe40000000007 */
[----:B------:R-:W-:-:S02]  /*12a50*/  PRMT R102, R102, 0x5410, R13 ;  /* 0x0000541066667816 */ /* 0x000fc4000000000d */
        /* <DEDUP_REMOVED lines=24> */
[----:B------:R-:W-:Y:S01]  /*12be0*/  FMUL.FTZ R37, R14, R35 ;  /* 0x000000230e257220 */ /* 0x000fe20000410000 */
[C---:B------:R-:W-:Y:S01]  /*12bf0*/  IMAD.U32 R27, R30.reuse, 0x10000, RZ ;  /* 0x000100001e1b7824 */ /* 0x040fe200078e00ff */
[----:B------:R-:W-:Y:S01]  /*12c00*/  LOP3.LUT R29, R30, 0xffff0000, RZ, 0xc0, !PT ;  /* 0xffff00001e1d7812 */ /* 0x000fe200078ec0ff */
[C---:B------:R-:W-:Y:S01]  /*12c10*/  IMAD.U32 R32, R31.reuse, 0x10000, RZ ;  /* 0x000100001f207824 */ /* 0x040fe200078e00ff */
[----:B------:R-:W-:Y:S01]  /*12c20*/  LOP3.LUT R30, R31, 0xffff0000, RZ, 0xc0, !PT ;  /* 0xffff00001f1e7812 */ /* 0x000fe200078ec0ff */
[----:B------:R-:W-:Y:S01]  /*12c30*/  FMUL.FTZ R39, R14, R33 ;  /* 0x000000210e277220 */ /* 0x000fe20000410000 */
[----:B------:R-:W-:-:S02]  /*12c40*/  IMAD.U32 R31, R98, 0x10000, RZ ;  /* 0x00010000621f7824 */ /* 0x000fc400078e00ff */
[----:B------:R-:W-:Y:S01]  /*12c50*/  FFMA.FTZ R37, R4, R33, -R37 ;  /* 0x0000002104257223 */ /* 0x000fe20000010825 */
[----:B------:R-:W-:Y:S02]  /*12c60*/  IMAD.U32 R33, R100, 0x10000, RZ ;  /* 0x0001000064217824 */ /* 0x000fe400078e00ff */
[----:B------:R-:W-:Y:S01]  /*12c70*/  FFMA.FTZ R39, R4, R35, R39 ;  /* 0x0000002304277223 */ /* 0x000fe20000010027 */
[----:B------:R-:W-:Y:S02]  /*12c80*/  IMAD.U32 R14, R102, 0x10000, RZ ;  /* 0x00010000660e7824 */ /* 0x000fe400078e00ff */
[C---:B------:R-:W-:Y:S01]  /*12c90*/  FMUL.FTZ R41, R25.reuse, R31 ;  /* 0x0000001f19297220 */ /* 0x040fe20000410000 */
[----:B------:R-:W-:Y:S02]  /*12ca0*/  IMAD.U32 R4, R104, 0x10000, RZ ;  /* 0x0001000068047824 */ /* 0x000fe400078e00ff */
[----:B------:R-:W-:Y:S01]  /*12cb0*/  FMUL.FTZ R34, R32, R33 ;  /* 0x0000002120227220 */ /* 0x000fe20000410000 */
[-C--:B------:R-:W-:Y:S01]  /*12cc0*/  FMUL.FTZ R25, R25, R14.reuse ;  /* 0x0000000e19197220 */ /* 0x080fe20000410000 */
[----:B------:R-:W-:Y:S01]  /*12cd0*/  FFMA.FTZ R41, R6, R14, -R41 ;  /* 0x0000000e06297223 */ /* 0x000fe20000010829 */
[-C--:B------:R-:W-:Y:S01]  /*12ce0*/  FMUL.FTZ R32, R32, R4.reuse ;  /* 0x0000000420207220 */ /* 0x080fe20000410000 */
[----:B------:R-:W-:Y:S01]  /*12cf0*/  LOP3.LUT R14, R97, 0xffff0000, RZ, 0xc0, !PT ;  /* 0xffff0000610e7812 */ /* 0x000fe200078ec0ff */
[----:B------:R-:W-:Y:S01]  /*12d00*/  FFMA.FTZ R35, R13, R4, -R34 ;  /* 0x000000040d237223 */ /* 0x000fe20000010822 */
        /* <DEDUP_REMOVED lines=8> */
[----:B------:R-:W-:Y:S01]  /*12d90*/  FFMA.FTZ R32, R5, R4, -R6 ;  /* 0x0000000405207223 */ /* 0x000fe20000010806 */
[-C--:B------:R-:W-:Y:S01]  /*12da0*/  FMUL.FTZ R28, R28, R13.reuse ;  /* 0x0000000d1c1c7220 */ /* 0x080fe20000410000 */
[----:B------:R-:W-:Y:S02]  /*12db0*/  IMAD.U32 R6, R99, 0x10000, RZ ;  /* 0x0001000063067824 */ /* 0x000fe400078e00ff */
[----:B------:R-:W-:Y:S01]  /*12dc0*/  FFMA.FTZ R34, R5, R14, R34 ;  /* 0x0000000e05227223 */ /* 0x000fe20000010022 */
[----:B------:R-:W-:Y:S02]  /*12dd0*/  IMAD.U32 R4, R103, 0x10000, RZ ;  /* 0x0001000067047824 */ /* 0x000fe400078e00ff */
[C---:B------:R-:W-:Y:S01]  /*12de0*/  FFMA.FTZ R14, R24.reuse, R13, -R15 ;  /* 0x0000000d180e7223 */ /* 0x040fe2000001080f */
[----:B------:R-:W-:Y:S01]  /*12df0*/  FFMA.FTZ R28, R24, R25, R28 ;  /* 0x00000019181c7223 */ /* 0x000fe2000001001c */
[C---:B------:R-:W-:Y:S01]  /*12e00*/  FMUL.FTZ R36, R27.reuse, R6 ;  /* 0x000000061b247220 */ /* 0x040fe20000410000 */
[----:B------:R-:W-:Y:S01]  /*12e10*/  FMUL.FTZ R24, R27, R4 ;  /* 0x000000041b187220 */ /* 0x000fe20000410000 */
[----:B------:R-:W-:-:S02]  /*12e20*/  LOP3.LUT R99, R99, 0xffff0000, RZ, 0xc0, !PT ;  /* 0xffff000063637812 */ /* 0x000fc400078ec0ff */
[----:B------:R-:W-:Y:S01]  /*12e30*/  LOP3.LUT R13, R100, 0xffff0000, RZ, 0xc0, !PT ;  /* 0xffff0000640d7812 */ /* 0x000fe200078ec0ff */
[----:B------:R-:W-:Y:S01]  /*12e40*/  FFMA.FTZ R36, R7, R4, -R36 ;  /* 0x0000000407247223 */ /* 0x000fe20000010824 */
[----:B------:R-:W-:Y:S01]  /*12e50*/  LOP3.LUT R103, R103, 0xffff0000, RZ, 0xc0, !PT ;  /* 0xffff000067677812 */ /* 0x000fe200078ec0ff */
[----:B------:R-:W-:Y:S01]  /*12e60*/  FFMA.FTZ R24, R7, R6, R24 ;  /* 0x0000000607187223 */ /* 0x000fe20000010018 */
[----:B------:R-:W-:Y:S01]  /*12e70*/  LOP3.LUT R5, R104, 0xffff0000, RZ, 0xc0, !PT ;  /* 0xffff000068057812 */ /* 0x000fe200078ec0ff */
[C---:B------:R-:W-:Y:S01]  /*12e80*/  FMUL.FTZ R7, R29.reuse, R99 ;  /* 0x000000631d077220 */ /* 0x040fe20000410000 */
[C---:B------:R-:W-:Y:S01]  /*12e90*/  FMUL.FTZ R15, R30.reuse, R13 ;  /* 0x0000000d1e0f7220 */ /* 0x040fe20000410000 */
[----:B------:R-:W-:Y:S02]  /*12ea0*/  FMUL.FTZ R4, R29, R103 ;  /* 0x000000671d047220 */ /* 0x000fe40000410000 */
        /* <DEDUP_REMOVED lines=15> */
.L_x_1933:
[----:B------:R-:W-:Y:S05]  /*12fa0*/  BSYNC B1 ;  /* 0x0000000000017941 */ /* 0x000fea0003800000 */
.L_x_1932:
[----:B------:R-:W-:Y:S05]  /*12fb0*/  @P1 BRA `(.L_x_1899) ;  /* 0x0000000400a01947 */ /* 0x000fea0003800000 */
[----:B-1----:R-:W2:Y:S04]  /*12fc0*/  LDL R3, [R1+0x44] ;  /* 0x0000440001037983 */ /* 0x002ea80000100800 */
[----:B------:R-:W3:Y:S01]  /*12fd0*/  LDL R34, [R1+0x6c] ;  /* 0x00006c0001227983 */ /* 0x000ee20000100800 */
[----:B------:R-:W-:Y:S02]  /*12fe0*/  SHF.R.U64 R26, R72, 0x10, R73 ;  /* 0x00000010481a7819 */ /* 0x000fe40000001249 */
[----:B------:R-:W-:Y:S02]  /*12ff0*/  SHF.R.U64 R25, R8, 0x10, R9 ;  /* 0x0000001008197819 */ /* 0x000fe40000001209 */
[----:B------:R-:W-:Y:S02]  /*13000*/  SHF.R.U64 R30, R10, 0x10, R11 ;  /* 0x000000100a1e7819 */ /* 0x000fe4000000120b */
[----:B------:R-:W-:-:S02]  /*13010*/  PRMT R85, R85, 0x5410, R26 ;  /* 0x0000541055557816 */ /* 0x000fc4000000001a */
[----:B------:R-:W-:Y:S02]  /*13020*/  SHF.R.U32.HI R9, RZ, 0x10, R9 ;  /* 0x00000010ff097819 */ /* 0x000fe40000011609 */
[----:B------:R-:W-:Y:S02]  /*13030*/  SHF.R.U32.HI R11, RZ, 0x10, R11 ;  /* 0x00000010ff0b7819 */ /* 0x000fe4000001160b */
[----:B------:R-:W-:Y:S01]  /*13040*/  PRMT R26, R0, 0x5410, R25 ;  /* 0x00005410001a7816 */ /* 0x000fe20000000019 */
[----:B------:R-:W-:Y:S01]  /*13050*/  IMAD.U32 R25, R85, 0x10000, RZ ;  /* 0x0001000055197824 */ /* 0x000fe200078e00ff */
[----:B------:R-:W-:Y:S02]  /*13060*/  SHF.R.U32.HI R73, RZ, 0x10, R73 ;  /* 0x00000010ff497819 */ /* 0x000fe40000011649 */
[----:B------:R-:W-:Y:S01]  /*13070*/  PRMT R28, R20, 0x5410, R9 ;  /* 0x00005410141c7816 */ /* 0x000fe20000000009 */
[----:B------:R-:W-:Y:S01]  /*13080*/  IMAD.U32 R27, R26, 0x10000, RZ ;  /* 0x000100001a1b7824 */ /* 0x000fe200078e00ff */
[----:B------:R-:W-:-:S02]  /*13090*/  PRMT R84, R84, 0x5410, R11 ;  /* 0x0000541054547816 */ /* 0x000fc4000000000b */
[----:B------:R-:W-:Y:S01]  /*130a0*/  SHF.R.U64 R24, R74, 0x10, R75 ;  /* 0x000000104a187819 */ /* 0x000fe2000000124b */
[----:B------:R-:W-:Y:S01]  /*130b0*/  IMAD.U32 R29, R28, 0x10000, RZ ;  /* 0x000100001c1d7824 */ /* 0x000fe200078e00ff */
[----:B------:R-:W-:Y:S02]  /*130c0*/  PRMT R86, R86, 0x5410, R73 ;  /* 0x0000541056567816 */ /* 0x000fe40000000049 */
[----:B------:R-:W-:Y:S02]  /*130d0*/  SHF.R.U32.HI R75, RZ, 0x10, R75 ;  /* 0x00000010ff4b7819 */ /* 0x000fe4000001164b */
[----:B------:R-:W-:Y:S02]  /*130e0*/  PRMT R87, R87, 0x5410, R24 ;  /* 0x0000541057577816 */ /* 0x000fe40000000018 */
[----:B------:R-:W-:Y:S02]  /*130f0*/  PRMT R88, R88, 0x5410, R75 ;  /* 0x0000541058587816 */ /* 0x000fe4000000004b */
[----:B------:R-:W-:-:S02]  /*13100*/  LOP3.LUT R85, R85, 0xffff0000, RZ, 0xc0, !PT ;  /* 0xffff000055557812 */ /* 0x000fc400078ec0ff */
[----:B------:R-:W-:Y:S02]  /*13110*/  LOP3.LUT R28, R28, 0xffff0000, RZ, 0xc0, !PT ;  /* 0xffff00001c1c7812 */ /* 0x000fe400078ec0ff */
[----:B------:R-:W-:Y:S02]  /*13120*/  PRMT R30, R21, 0x5410, R30 ;  /* 0x00005410151e7816 */ /* 0x000fe4000000001e */
        /* <DEDUP_REMOVED lines=29> */
[----:B------:R-:W-:Y:S02]  /*13300*/  IMAD.U32 R24, R15, 0x10000, RZ ;  /* 0x000100000f187824 */ /* 0x000fe400078e00ff */
[----:B------:R-:W-:Y:S01]  /*13310*/  FFMA.FTZ R33, R0, R27, R33 ;  /* 0x0000001b00217223 */ /* 0x000fe20000010021 */
[----:B------:R-:W-:Y:S02]  /*13320*/  IMAD.U32 R31, R84, 0x10000, RZ ;  /* 0x00010000541f7824 */ /* 0x000fe400078e00ff */
[-C--:B------:R-:W-:Y:S01]  /*13330*/  FMUL.FTZ R27, R20, R11.reuse ;  /* 0x0000000b141b7220 */ /* 0x080fe20000410000 */
[----:B------:R-:W-:Y:S01]  /*13340*/  FFMA.FTZ R35, R8, R11, -R35 ;  /* 0x0000000b08237223 */ /* 0x000fe20000010823 */
[----:B------:R-:W-:Y:S02]  /*13350*/  IMAD.U32 R25, R88, 0x10000, RZ ;  /* 0x0001000058197824 */ /* 0x000fe400078e00ff */
[----:B------:R-:W-:Y:S01]  /*13360*/  FMUL.FTZ R37, R24, R31 ;  /* 0x0000001f18257220 */ /* 0x000fe20000410000 */
[----:B------:R-:W-:Y:S01]  /*13370*/  LOP3.LUT R11, R26, 0xffff0000, RZ, 0xc0, !PT ;  /* 0xffff00001a0b7812 */ /* 0x000fe200078ec0ff */
[----:B------:R-:W-:Y:S01]  /*13380*/  FFMA.FTZ R29, R8, R29, R27 ;  /* 0x0000001d081d7223 */ /* 0x000fe2000001001b */
[----:B------:R-:W-:Y:S01]  /*13390*/  LOP3.LUT R86, R86, 0xffff0000, RZ, 0xc0, !PT ;  /* 0xffff000056567812 */ /* 0x000fe200078ec0ff */
[-C--:B------:R-:W-:Y:S01]  /*133a0*/  FMUL.FTZ R24, R24, R25.reuse ;  /* 0x0000001918187220 */ /* 0x080fe20000410000 */
[----:B------:R-:W-:Y:S01]  /*133b0*/  FFMA.FTZ R37, R10, R25, -R37 ;  /* 0x000000190a257223 */ /* 0x000fe20000010825 */
[C---:B------:R-:W-:Y:S01]  /*133c0*/  FMUL.FTZ R25, R12.reuse, R11 ;  /* 0x0000000b0c197220 */ /* 0x040fe20000410000 */
[----:B------:R-:W-:Y:S01]  /*133d0*/  FMUL.FTZ R27, R12, R85 ;  /* 0x000000550c1b7220 */ /* 0x000fe20000410000 */
[C---:B------:R-:W-:Y:S01]  /*133e0*/  FMUL.FTZ R12, R13.reuse, R28 ;  /* 0x0000001c0d0c7220 */ /* 0x040fe20000410000 */
[----:B------:R-:W-:Y:S01]  /*133f0*/  FMUL.FTZ R13, R13, R86 ;  /* 0x000000560d0d7220 */ /* 0x000fe20000410000 */
[----:B------:R-:W-:-:S02]  /*13400*/  IMAD.U32 R21, R14, 0x10000, RZ ;  /* 0x000100000e157824 */ /* 0x000fc400078e00ff */
[----:B------:R-:W-:Y:S01]  /*13410*/  FFMA.FTZ R24, R10, R31, R24 ;  /* 0x0000001f0a187223 */ /* 0x000fe20000010018 */
[----:B------:R-:W-:Y:S02]  /*13420*/  IMAD.U32 R8, R30, 0x10000, RZ ;  /* 0x000100001e087824 */ /* 0x000fe400078e00ff */
[C---:B------:R-:W-:Y:S01]  /*13430*/  FFMA.FTZ R25, R4.reuse, R85, -R25 ;  /* 0x0000005504197223 */ /* 0x040fe20000010819 */
[----:B------:R-:W-:Y:S02]  /*13440*/  IMAD.U32 R0, R87, 0x10000, RZ ;  /* 0x0001000057007824 */ /* 0x000fe400078e00ff */
[----:B------:R-:W-:Y:S01]  /*13450*/  FFMA.FTZ R10, R4, R11, R27 ;  /* 0x0000000b040a7223 */ /* 0x000fe2000001001b */
[C---:B------:R-:W-:Y:S01]  /*13460*/  FFMA.FTZ R12, R5.reuse, R86, -R12 ;  /* 0x00000056050c7223 */ /* 0x040fe2000001080c */
[----:B------:R-:W-:Y:S01]  /*13470*/  FFMA.FTZ R28, R5, R28, R13 ;  /* 0x0000001c051c7223 */ /* 0x000fe2000001000d */
[----:B------:R-:W-:Y:S01]  /*13480*/  LOP3.LUT R14, R14, 0xffff0000, RZ, 0xc0, !PT ;  /* 0xffff00000e0e7812 */ /* 0x000fe200078ec0ff */
        /* <DEDUP_REMOVED lines=8> */
[----:B------:R-:W-:Y:S01]  /*13510*/  FMUL.FTZ R9, R14, R5 ;  /* 0x000000050e097220 */ /* 0x000fe20000410000 */
[----:B------:R-:W-:Y:S01]  /*13520*/  LOP3.LUT R88, R88, 0xffff0000, RZ, 0xc0, !PT ;  /* 0xffff000058587812 */ /* 0x000fe200078ec0ff */
[----:B------:R-:W-:Y:S01]  /*13530*/  FMUL.FTZ R14, R14, R87 ;  /* 0x000000570e0e7220 */ /* 0x000fe20000410000 */
[----:B------:R-:W-:Y:S01]  /*13540*/  F2FP.BF16.F32.PACK_AB R8, R10, R33 ;  /* 0x000000210a08723e */ /* 0x000fe200000010ff */
[C---:B------:R-:W-:Y:S01]  /*13550*/  FMUL.FTZ R4, R15.reuse, R84 ;  /* 0x000000540f047220 */ /* 0x040fe20000410000 */
[C---:B------:R-:W-:Y:S01]  /*13560*/  FFMA.FTZ R87, R6.reuse, R87, -R9 ;  /* 0x0000005706577223 */ /* 0x040fe20000010809 */
[-C--:B------:R-:W-:Y:S01]  /*13570*/  FMUL.FTZ R15, R15, R88.reuse ;  /* 0x000000580f0f7220 */ /* 0x080fe20000410000 */
[----:B------:R-:W-:Y:S01]  /*13580*/  FFMA.FTZ R11, R6, R5, R14 ;  /* 0x00000005060b7223 */ /* 0x000fe2000001000e */
[----:B------:R-:W-:Y:S01]  /*13590*/  FFMA.FTZ R88, R7, R88, -R4 ;  /* 0x0000005807587223 */ /* 0x000fe20000010804 */
[----:B------:R-:W-:Y:S01]  /*135a0*/  F2FP.BF16.F32.PACK_AB R4, R25, R32 ;  /* 0x000000201904723e */ /* 0x000fe200000010ff */
[----:B------:R-:W-:Y:S01]  /*135b0*/  FFMA.FTZ R15, R7, R84, R15 ;  /* 0x00000054070f7223 */ /* 0x000fe2000001000f */
[----:B------:R-:W-:-:S02]  /*135c0*/  F2FP.BF16.F32.PACK_AB R5, R12, R35 ;  /* 0x000000230c05723e */ /* 0x000fc400000010ff */
[----:B------:R-:W-:Y:S02]  /*135d0*/  F2FP.BF16.F32.PACK_AB R6, R87, R0 ;  /* 0x000000005706723e */ /* 0x000fe400000010ff */
[----:B------:R-:W-:Y:S02]  /*135e0*/  F2FP.BF16.F32.PACK_AB R10, R11, R20 ;  /* 0x000000140b0a723e */ /* 0x000fe400000010ff */
[----:B------:R-:W-:Y:S02]  /*135f0*/  F2FP.BF16.F32.PACK_AB R7, R88, R37 ;  /* 0x000000255807723e */ /* 0x000fe400000010ff */
[----:B------:R-:W-:Y:S02]  /*13600*/  F2FP.BF16.F32.PACK_AB R9, R28, R29 ;  /* 0x0000001d1c09723e */ /* 0x000fe400000010ff */
[----:B------:R-:W-:Y:S01]  /*13610*/  F2FP.BF16.F32.PACK_AB R11, R15, R24 ;  /* 0x000000180f0b723e */ /* 0x000fe200000010ff */
[----:B------:R2:W-:Y:S04]  /*13620*/  STS.128 [R34], R4 ;  /* 0x0000000422007388 */ /* 0x0005e80000000c00 */
[----:B------:R2:W-:Y:S02]  /*13630*/  STS.128 [R3+0x10400], R8 ;  /* 0x0104000803007388 */ /* 0x0005e40000000c00 */
.L_x_1899:
[----:B------:R-:W-:Y:S05]  /*13640*/  BSYNC B0 ;  /* 0x0000000000007941 */ /* 0x000fea0003800000 */
.L_x_1859:
[----:B------:R-:W-:Y:S01]  /*13650*/  @!PT LDS RZ, [RZ] ;  /* 0x00000000fffff984 */ /* 0x000fe20000000800 */
[----:B------:R-:W-:Y:S01]  /*13660*/  @!PT LDS RZ, [RZ] ;  /* 0x00000000fffff984 */ /* 0x000fe20000000800 */
[----:B------:R-:W-:Y:S01]  /*13670*/  @!PT LDS RZ, [RZ] ;  /* 0x00000000fffff984 */ /* 0x000fe20000000800 */
[----:B------:R-:W-:Y:S01]  /*13680*/  @!PT LDS RZ, [RZ] ;  /* 0x00000000fffff984 */ /* 0x000fe20000000800 */
[----:B------:R4:W-:Y:S06]  /*13690*/  MEMBAR.ALL.CTA ;  /* 0x0000000000007992 */ /* 0x0009ec0000008000 */
[----:B----4-:R-:W4:Y:S01]  /*136a0*/  FENCE.VIEW.ASYNC.S ;  /* 0x00000000000073c6 */ /* 0x010f220000000000 */
[----:B------:R-:W-:Y:S05]  /*136b0*/  WARPSYNC.ALL ;  /* 0x0000000000007948 */ /* 0x000fea0003800000 */
[----:B----4-:R-:W-:Y:S06]  /*136c0*/  BAR.SYNC.DEFER_BLOCKING 0xd, 0x100 ;  /* 0x0344000000007b1d */ /* 0x010fec0000010000 */
.L_x_1856:
[----:B------:R-:W4:Y:S02]  /*136d0*/  LDL R0, [R1+0x20] ;  /* 0x0000200001007983 */ /* 0x000f240000100800 */
[----:B----4-:R-:W-:-:S13]  /*136e0*/  R2UR UR4, R0 ;  /* 0x00000000000472ca */ /* 0x010fda00000e0000 */
[----:B------:R-:W-:-:S05]  /*136f0*/  IMAD.U32 R0, RZ, RZ, UR4 ;  /* 0x00000004ff007e24 */ /* 0x000fca000f8e00ff */
[----:B------:R-:W-:-:S13]  /*13700*/  ISETP.NE.AND P0, PT, R0, 0x3, PT ;  /* 0x000000030000780c */ /* 0x000fda0003f05270 */
[----:B------:R-:W-:Y:S05]  /*13710*/  @!P0 BRA `(.L_x_1934) ;  /* 0x0000000000048947 */ /* 0x000fea0003800000 */
[----:B------:R-:W-:Y:S01]  /*13720*/  BPT.TRAP 0x1 ;  /* 0x000000040000795c */ /* 0x000fe20000300000 */
.L_x_1934:
[----:B-123--:R-:W-:Y:S01]  /*13730*/  IMAD R5, R22, 0x8, R16 ;  /* 0x0000000816057824 */ /* 0x00efe200078e0210 */
[----:B------:R-:W-:-:S04]  /*13740*/  SHF.L.U32 R0, R219, 0x1f, RZ ;  /* 0x0000001fdb007819 */ /* 0x000fc800000006ff */
[----:B------:R1:W2:Y:S01]  /*13750*/  SYNCS.PHASECHK.TRANS64.TRYWAIT P2, [R5+URZ+0x30830], R0 ;  /* 0x03083000050075a7 */ /* 0x0002a2000804017f */
[----:B------:R-:W-:Y:S05]  /*13760*/  @!P0 BRA `(.L_x_1935) ;  /* 0x0000000000048947 */ /* 0x000fea0003800000 */
[----:B------:R-:W-:Y:S01]  /*13770*/  BPT.TRAP 0x1 ;  /* 0x000000040000795c */ /* 0x000fe20000300000 */
.L_x_1935:
[----:B0-----:R-:W0:Y:S02]  /*13780*/  S2R R3, SR_TID.X ;  /* 0x0000000000037919 */ /* 0x001e240000002100 */
[----:B0-----:R-:W-:-:S04]  /*13790*/  LOP3.LUT R3, R3, 0x7f, RZ, 0xc0, !PT ;  /* 0x0000007f03037812 */ /* 0x001fc800078ec0ff */
[----:B------:R-:W-:Y:S01]  /*137a0*/  ISETP.NE.AND P1, PT, R3, RZ, PT ;  /* 0x000000ff0300720c */ /* 0x000fe20003f25270 */
[----:B--2---:R-:W-:-:S12]  /*137b0*/  @P2 BRA `(.L_x_1936) ;  /* 0x0000000000082947 */ /* 0x004fd80003800000 */
[----:B------:R-:W0:Y:S02]  /*137c0*/  SYNCS.PHASECHK.TRANS64.TRYWAIT P2, [R5+URZ+0x30830], R0 ;  /* 0x03083000050075a7 */ /* 0x000e24000804017f */
[----:B0-----:R-:W-:Y:S05]  /*137d0*/  @!P2 BRA `(.L_x_1937) ;  /* 0x0000018800c4a947 */ /* 0x001fea0003800000 */
.L_x_1936:
[----:B------:R-:W-:Y:S05]  /*137e0*/  WARPSYNC.ALL ;  /* 0x0000000000007948 */ /* 0x000fea0003800000 */
[----:B01----:R-:W-:Y:S01]  /*137f0*/  VIADD R0, R16, 0x20400 ;  /* 0x0002040010007836 */ /* 0x003fe20000000000 */
[----:B------:R-:W-:Y:S01]  /*13800*/  LOP3.LUT R6, R2, 0x10000, RZ, 0xfc, !PT ;  /* 0x0001000002067812 */ /* 0x000fe200078efcff */
[----:B------:R-:W-:Y:S02]  /*13810*/  IMAD.MOV.U32 R7, RZ, RZ, 0x40000040 ;  /* 0x40000040ff077424 */ /* 0x000fe400078e00ff */
[----:B------:R-:W-:Y:S01]  /*13820*/  IMAD.MOV.U32 R3, RZ, RZ, 0x40000040 ;  /* 0x40000040ff037424 */ /* 0x000fe200078e00ff */
[----:B------:R-:W-:Y:S01]  /*13830*/  SHF.R.U32.HI R0, RZ, 0x4, R0 ;  /* 0x00000004ff007819 */ /* 0x000fe20000011600 */
[----:B-----5:R-:W-:Y:S01]  /*13840*/  WARPGROUP.ARRIVE ;  /* 0x00000000000079c5 */ /* 0x020fe20000000000 */
[----:B------:R-:W-:Y:S01]  /*13850*/  IMAD.MOV.U32 R225, RZ, RZ, 0x40000040 ;  /* 0x40000040ffe17424 */ /* 0x000fe200078e00ff */
[----:B------:R-:W0:Y:S01]  /*13860*/  LDC.64 R56, c[0x0][0x9e0] ;  /* 0x00027800ff387b82 */ /* 0x000e220000000a00 */
[----:B------:R-:W-:-:S04]  /*13870*/  LOP3.LUT R0, R0, 0x3fff, RZ, 0xc0, !PT ;  /* 0x00003fff00007812 */ /* 0x000fc800078ec0ff */
[----:B------:R-:W-:Y:S02]  /*13880*/  LOP3.LUT R4, R0, 0x10000, RZ, 0xfc, !PT ;  /* 0x0001000000047812 */ /* 0x000fe400078efcff */
[C---:B------:R-:W-:Y:S01]  /*13890*/  R2UR UR4, R6.reuse ;  /* 0x00000000060472ca */ /* 0x040fe200000e0000 */
[----:B------:R-:W-:Y:S01]  /*138a0*/  VIADD R224, R6, 0x2 ;  /* 0x0000000206e07836 */ /* 0x000fe20000000000 */
[----:B------:R-:W-:Y:S01]  /*138b0*/  R2UR UR5, R7 ;  /* 0x00000000070572ca */ /* 0x000fe200000e0000 */
[----:B------:R-:W-:Y:S01]  /*138c0*/  IMAD R2, R22, 0x800, R4 ;  /* 0x0000080016027824 */ /* 0x000fe200078e0204 */
[----:B------:R-:W-:Y:S01]  /*138d0*/  R2UR UR7, R3 ;  /* 0x00000000030772ca */ /* 0x000fe200000e0000 */
[----:B------:R-:W-:Y:S01]  /*138e0*/  IMAD.MOV.U32 R9, RZ, RZ, 0x40000040 ;  /* 0x40000040ff097424 */ /* 0x000fe200078e00ff */
[----:B------:R1:W-:Y:S01]  /*138f0*/  STL [R1], R4 ;  /* 0x0000000401007387 */ /* 0x0003e20000100800 */
[----:B------:R-:W-:Y:S01]  /*13900*/  VIADD R222, R6, 0x4 ;  /* 0x0000000406de7836 */ /* 0x000fe20000000000 */
[C---:B------:R-:W-:Y:S01]  /*13910*/  R2UR UR6, R2.reuse ;  /* 0x00000000020672ca */ /* 0x040fe200000e0000 */
[----:B------:R-:W-:Y:S01]  /*13920*/  VIADD R8, R2, 0x2 ;  /* 0x0000000202087836 */ /* 0x000fe20000000000 */
[----:B------:R-:W2:Y:S01]  /*13930*/  LDL R79, [R1+0x14] ;  /* 0x00001400014f7983 */ /* 0x000ea20000100800 */
[----:B------:R-:W-:Y:S01]  /*13940*/  IMAD.MOV.U32 R223, RZ, RZ, 0x40000040 ;  /* 0x40000040ffdf7424 */ /* 0x000fe200078e00ff */
[----:B------:R-:W3:Y:S01]  /*13950*/  LDC R0, c[0x0][0x448] ;  /* 0x00011200ff007b82 */ /* 0x000ee20000000800 */
[----:B------:R-:W-:-:S02]  /*13960*/  VIADD R216, R6, 0x6 ;  /* 0x0000000606d87836 */ /* 0x000fc40000000000 */
[----:B------:R-:W-:Y:S01]  /*13970*/  IMAD.MOV.U32 R217, RZ, RZ, 0x40000040 ;  /* 0x40000040ffd97424 */ /* 0x000fe200078e00ff */
[----:B-1----:R-:W2:Y:S05]  /*13980*/  LDL R4, [R1+0x34] ;  /* 0x0000340001047983 */ /* 0x002eaa0000100800 */
[----:B------:R-:W-:Y:S01]  /*13990*/  HGMMA.64x64x16.F32.BF16 R24, gdesc[UR4], RZ, !UPT, gsb0 ;  /* 0x00e00000041879f0 */ /* 0x000fe2000c0018ff */
[----:B------:R-:W-:Y:S02]  /*139a0*/  R2UR UR4, R224 ;  /* 0x00000000e00472ca */ /* 0x000fe400000e0000 */
[----:B------:R-:W-:Y:S02]  /*139b0*/  R2UR UR5, R225 ;  /* 0x00000000e10572ca */ /* 0x000fe400000e0000 */
[----:B------:R-:W-:-:S02]  /*139c0*/  R2UR UR6, R8 ;  /* 0x00000000080672ca */ /* 0x000fc400000e0000 */
[----:B------:R-:W-:Y:S01]  /*139d0*/  R2UR UR7, R9 ;  /* 0x00000000090772ca */ /* 0x000fe200000e0000 */
[----:B------:R-:W-:Y:S02]  /*139e0*/  WARPGROUP.DEPBAR.LE gsb0, 0x0 ;  /* 0x00008000000079c5 */ /* 0x000fe40000010000 */
[----:B------:R-:W-:-:S10]  /*139f0*/  WARPGROUP.ARRIVE ;  /* 0x00000000000079c5 */ /* 0x000fd40000000000 */
[----:B------:R-:W-:Y:S01]  /*13a00*/  HGMMA.64x64x16.F32.BF16 R24, gdesc[UR4], R24, gsb0 ;  /* 0x00e00000041879f0 */ /* 0x000fe20008001818 */
[----:B------:R-:W-:Y:S02]  /*13a10*/  VIADD R8, R2, 0x4 ;  /* 0x0000000402087836 */ /* 0x000fe40000000000 */
[----:B------:R-:W-:Y:S01]  /*13a20*/  IMAD.MOV.U32 R9, RZ, RZ, 0x40000040 ;  /* 0x40000040ff097424 */ /* 0x000fe200078e00ff */
[----:B------:R-:W-:Y:S02]  /*13a30*/  R2UR UR4, R222 ;  /* 0x00000000de0472ca */ /* 0x000fe400000e0000 */
[----:B------:R-:W-:Y:S02]  /*13a40*/  R2UR UR5, R223 ;  /* 0x00000000df0572ca */ /* 0x000fe400000e0000 */
[----:B------:R-:W-:Y:S02]  /*13a50*/  R2UR UR6, R8 ;  /* 0x00000000080672ca */ /* 0x000fe400000e0000 */
[----:B------:R-:W-:Y:S01]  /*13a60*/  R2UR UR7, R9 ;  /* 0x00000000090772ca */ /* 0x000fe200000e0000 */
[----:B------:R-:W-:-:S02]  /*13a70*/  WARPGROUP.DEPBAR.LE gsb0, 0x0 ;  /* 0x00008000000079c5 */ /* 0x000fc40000010000 */
        /* <DEDUP_REMOVED lines=12> */
[----:B------:R-:W-:Y:S02]  /*13b40*/  VIADD R8, R2, 0x200 ;  /* 0x0000020002087836 */ /* 0x000fe40000000000 */
[----:B------:R-:W-:Y:S02]  /*13b50*/  IMAD.MOV.U32 R215, RZ, RZ, 0x40000040 ;  /* 0x40000040ffd77424 */ /* 0x000fe400078e00ff */
[----:B------:R-:W-:Y:S01]  /*13b60*/  IMAD.MOV.U32 R9, RZ, RZ, 0x40000040 ;  /* 0x40000040ff097424 */ /* 0x000fe200078e00ff */
[----:B------:R-:W-:Y:S02]  /*13b70*/  R2UR UR4, R214 ;  /* 0x00000000d60472ca */ /* 0x000fe400000e0000 */
[----:B------:R-:W-:-:S02]  /*13b80*/  R2UR UR5, R215 ;  /* 0x00000000d70572ca */ /* 0x000fc400000e0000 */
[----:B------:R-:W-:Y:S02]  /*13b90*/  R2UR UR6, R8 ;  /* 0x00000000080672ca */ /* 0x000fe400000e0000 */
[----:B------:R-:W-:Y:S01]  /*13ba0*/  R2UR UR7, R9 ;  /* 0x00000000090772ca */ /* 0x000fe200000e0000 */
[----:B------:R-:W-:Y:S02]  /*13bb0*/  WARPGROUP.DEPBAR.LE gsb0, 0x0 ;  /* 0x00008000000079c5 */ /* 0x000fe40000010000 */
        /* <DEDUP_REMOVED lines=119> */
[----:B------:R-:W-:Y:S02]  /*14330*/  R2UR UR5, R9 ;  /* 0x00000000090572ca */ /* 0x000fe400000e0000 */
[----:B---3--:R-:W-:-:S13]  /*14340*/  ISETP.NE.AND P2, PT, R0, 0x1, PT ;  /* 0x000000010000780c */ /* 0x008fda0003f45270 */
[----:B------:R-:W1:Y:S08]  /*14350*/  @P2 LDC R3, c[0x0][0x44c] ;  /* 0x00011300ff032b82 */ /* 0x000e700000000800 */
[----:B------:R-:W3:Y:S01]  /*14360*/  @P2 LDC R59, c[0x0][0x450] ;  /* 0x00011400ff3b2b82 */ /* 0x000ee20000000800 */
[----:B------:R-:W-:Y:S02]  /*14370*/  WARPGROUP.DEPBAR.LE gsb0, 0x0 ;  /* 0x00008000000079c5 */ /* 0x000fe40000010000 */
[----:B------:R-:W-:-:S06]  /*14380*/  WARPGROUP.ARRIVE ;  /* 0x00000000000079c5 */ /* 0x000fcc0000000000 */
[----:B------:R-:W-:Y:S01]  /*14390*/  HGMMA.64x64x16.F32.BF16 R24, gdesc[UR4], R24, gsb0 ;  /* 0x00e00000041879f0 */ /* 0x000fe20008001818 */
[----:B--2---:R-:W-:Y:S01]  /*143a0*/  IMAD.IADD R0, R4, 0x1, R79 ;  /* 0x0000000104007824 */ /* 0x004fe200078e024f */
[----:B------:R-:W-:-:S03]  /*143b0*/  ULDC UR4, c[0x0][0x9dc] ;  /* 0x0002770000047ab9 */ /* 0x000fc60000000800 */
[----:B-1----:R-:W-:-:S04]  /*143c0*/  @P2 IMAD.HI.U32 R2, R0, R3, RZ ;  /* 0x0000000300022227 */ /* 0x002fc800078e00ff */
[----:B------:R-:W-:Y:S01]  /*143d0*/  IMAD.MOV.U32 R3, RZ, RZ, R0 ;  /* 0x000000ffff037224 */ /* 0x000fe200078e0000 */
[----:B---3--:R-:W-:Y:S01]  /*143e0*/  @P2 SHF.R.U32.HI R3, RZ, R59, R2 ;  /* 0x0000003bff032219 */ /* 0x008fe20000011602 */
[----:B------:R-:W-:-:S04]  /*143f0*/  IMAD.MOV.U32 R2, RZ, RZ, -0x40 ;  /* 0xffffffc0ff027424 */ /* 0x000fc800078e00ff */
[----:B------:R-:W1:Y:S01]  /*14400*/  SHFL.IDX PT, R58, R3, RZ, 0x1c1f ;  /* 0x001c1fff033a7589 */ /* 0x000e6200000e0000 */
[----:B------:R-:W-:Y:S02]  /*14410*/  IMAD R66, R23, R2, 0x40 ;  /* 0x0000004017427424 */ /* 0x000fe400078e0202 */
[----:B------:R-:W-:Y:S02]  /*14420*/  @!P1 VIADD R0, R5, 0x30840 ;  /* 0x0003084005009836 */ /* 0x000fe40000000000 */
[----:B------:R-:W-:Y:S01]  /*14430*/  VIADD R2, R66, 0x1 ;  /* 0x0000000142027836 */ /* 0x000fe20000000000 */
[----:B0-----:R-:W-:Y:S01]  /*14440*/  ISETP.GE.AND P3, PT, R57, 0x1, PT ;  /* 0x000000013900780c */ /* 0x001fe20003f66270 */
[----:B------:R-:W-:Y:S01]  /*14450*/  IMAD.U32 R232, RZ, RZ, UR4 ;  /* 0x00000004ffe87e24 */ /* 0x000fe2000f8e00ff */
[----:B------:R-:W-:Y:S01]  /*14460*/  @!P1 PRMT R0, RZ, 0x654, R0 ;  /* 0x00000654ff009816 */ /* 0x000fe20000000000 */
[----:B------:R-:W-:-:S03]  /*14470*/  IMAD R2, R229, -0x2, R2 ;  /* 0xfffffffee5027824 */ /* 0x000fc600078e0202 */
[----:B------:R-:W-:Y:S02]  /*14480*/  LOP3.LUT R4, RZ, R232, RZ, 0x33, !PT ;  /* 0x000000e8ff047212 */ /* 0x000fe400078e33ff */
[----:B------:R-:W-:-:S05]  /*14490*/  IADD3 R5, -R220, R2, R221 ;  /* 0x00000002dc057210 */ /* 0x000fca0007ffe1dd */
[C---:B------:R-:W-:Y:S02]  /*144a0*/  IMAD.IADD R63, R5.reuse, 0x1, R56 ;  /* 0x00000001053f7824 */ /* 0x040fe400078e0238 */
[----:B------:R-:W-:Y:S01]  /*144b0*/  IMAD.IADD R65, R5, 0x1, R4 ;  /* 0x0000000105417824 */ /* 0x000fe200078e0204 */
[----:B------:R-:W-:-:S03]  /*144c0*/  LEA R61, R23, 0xffffffc0, 0x6 ;  /* 0xffffffc0173d7811 */ /* 0x000fc600078e30ff */
[----:B-1----:R-:W-:Y:S01]  /*144d0*/  IMAD.IADD R5, R65, 0x1, R58 ;  /* 0x0000000141057824 */ /* 0x002fe200078e023a */
[----:B------:R-:W-:Y:S02]  /*144e0*/  WARPGROUP.DEPBAR.LE gsb0, 0x0 ;  /* 0x00008000000079c5 */ /* 0x000fe40000010000 */
[----:B------:R0:W-:Y:S02]  /*144f0*/  @!P1 SYNCS.ARRIVE.TRANS64.RED.A1T0 RZ, [R0+URZ], RZ ;  /* 0x000000ff00ff99a7 */ /* 0x0001e4000810043f */
[----:B0-----:R-:W-:-:S04]  /*14500*/  IMAD.IADD R0, R221, 0x1, R66 ;  /* 0x00000001dd007824 */ /* 0x001fc800078e0242 */
[----:B------:R-:W-:-:S05]  /*14510*/  IMAD R74, R229, -0x2, R0 ;  /* 0xfffffffee54a7824 */ /* 0x000fca00078e0200 */
[----:B------:R-:W-:Y:S01]  /*14520*/  VIADDMNMX R0, R58, R63, R74, PT ;  /* 0x0000003f3a007246 */ /* 0x000fe2000380014a */
[----:B------:R-:W-:Y:S06]  /*14530*/  @!P3 BRA `(.L_x_1938) ;  /* 0x000000000050b947 */ /* 0x000fec0003800000 */
[----:B------:R-:W-:Y:S01]  /*14540*/  IADD3 R2, -R220, R221, R58 ;  /* 0x000000dddc027210 */ /* 0x000fe20007ffe13a */
[----:B------:R-:W-:Y:S03]  /*14550*/  BSSY B0, `(.L_x_1939) ;  /* 0x000000e000007945 */ /* 0x000fe60003800000 */
        /* <DEDUP_REMOVED lines=9> */
.L_x_1940:
[----:B------:R-:W-:-:S13]  /*145f0*/  ISETP.NE.AND P4, PT, R57, 0x1, PT ;  /* 0x000000013900780c */ /* 0x000fda0003f85270 */
[----:B------:R-:W0:Y:S02]  /*14600*/  @P4 LDC.64 R58, c[0x0][0x9e8] ;  /* 0x00027a00ff3a4b82 */ /* 0x000e240000000a00 */
[----:B0-----:R-:W-:-:S05]  /*14610*/  @P4 IMAD.HI.U32 R4, R2, R58, RZ ;  /* 0x0000003a02044227 */ /* 0x001fca00078e00ff */
[----:B------:R-:W-:-:S07]  /*14620*/  @P4 SHF.R.U32.HI R2, RZ, R59, R4 ;  /* 0x0000003bff024219 */ /* 0x000fce0000011604 */
.L_x_1941:
[----:B------:R-:W-:Y:S05]  /*14630*/  BSYNC B0 ;  /* 0x0000000000007941 */ /* 0x000fea0003800000 */
.L_x_1939:
[----:B------:R-:W-:-:S04]  /*14640*/  IMAD R2, R2, R57, -R61 ;  /* 0x0000003902027224 */ /* 0x000fc800078e0a3d */
[----:B------:R-:W-:-:S05]  /*14650*/  IMAD R2, R229, -0x2, R2 ;  /* 0xfffffffee5027824 */ /* 0x000fca00078e0202 */
[----:B------:R-:W-:Y:S02]  /*14660*/  VIMNMX R5, R5, R2, !PT ;  /* 0x0000000205057248 */ /* 0x000fe40007fe0100 */
[----:B------:R-:W-:-:S07]  /*14670*/  VIADDMNMX R0, R2, R57, R0, PT ;  /* 0x0000003902007246 */ /* 0x000fce0003800100 */
.L_x_1938:
[C---:B------:R-:W-:Y:S02]  /*14680*/  ISETP.GE.AND P4, PT, R66.reuse, 0x2, PT ;  /* 0x000000024200780c */ /* 0x040fe40003f86270 */
[----:B------:R-:W-:Y:S02]  /*14690*/  ISETP.GE.AND P6, PT, R66, 0x9, PT ;  /* 0x000000094200780c */ /* 0x000fe40003fc6270 */
[----:B------:R-:W-:Y:S02]  /*146a0*/  ISETP.GT.AND P5, PT, R5, 0x1, !P4 ;  /* 0x000000010500780c */ /* 0x000fe400067a4270 */
[----:B------:R-:W-:Y:S02]  /*146b0*/  P2R R59, PR, RZ, 0x40 ;  /* 0x00000040ff3b7803 */ /* 0x000fe40000000000 */
[----:B------:R-:W-:-:S04]  /*146c0*/  ISETP.LT.OR P5, PT, R0, 0x2, P5 ;  /* 0x000000020000780c */ /* 0x000fc80002fa1670 */
[----:B------:R-:W-:Y:S02]  /*146d0*/  FSEL R80, R25, -INF , !P5 ;  /* 0xff80000019507808 */ /* 0x000fe40006800000 */
[----:B------:R-:W-:Y:S02]  /*146e0*/  ISETP.GT.AND P5, PT, R5, 0x8, !P6 ;  /* 0x000000080500780c */ /* 0x000fe400077a4270 */
[----:B------:R-:W-:Y:S02]  /*146f0*/  ISETP.GE.AND P6, PT, R66, 0xa, PT ;  /* 0x0000000a4200780c */ /* 0x000fe40003fc6270 */
[----:B------:R-:W-:Y:S02]  /*14700*/  ISETP.LT.OR P5, PT, R0, 0x9, P5 ;  /* 0x000000090000780c */ /* 0x000fe40002fa1670 */
[----:B------:R-:W-:Y:S02]  /*14710*/  P2R R67, PR, RZ, 0x40 ;  /* 0x00000040ff437803 */ /* 0x000fe40000000000 */
[----:B------:R-:W-:-:S02]  /*14720*/  FSEL R82, R28, -INF , !P5 ;  /* 0xff8000001c527808 */ /* 0x000fc40006800000 */
[----:B------:R-:W-:Y:S02]  /*14730*/  ISETP.GT.AND P5, PT, R5, 0x9, !P6 ;  /* 0x000000090500780c */ /* 0x000fe400077a4270 */
[----:B------:R-:W-:Y:S02]  /*14740*/  ISETP.GE.AND P6, PT, R66, 0x11, PT ;  /* 0x000000114200780c */ /* 0x000fe40003fc6270 */
[----:B------:R-:W-:Y:S02]  /*14750*/  ISETP.LT.OR P5, PT, R0, 0xa, P5 ;  /* 0x0000000a0000780c */ /* 0x000fe40002fa1670 */
[----:B------:R-:W-:Y:S02]  /*14760*/  P2R R69, PR, RZ, 0x40 ;  /* 0x00000040ff457803 */ /* 0x000fe40000000000 */
[----:B------:R-:W-:Y:S02]  /*14770*/  FSEL R64, R29, -INF , !P5 ;  /* 0xff8000001d407808 */ /* 0x000fe40006800000 */
[----:B------:R-:W-:-:S02]  /*14780*/  ISETP.GT.AND P5, PT, R5, 0x10, !P6 ;  /* 0x000000100500780c */ /* 0x000fc400077a4270 */
[----:B------:R-:W-:Y:S02]  /*14790*/  ISETP.GE.AND P6, PT, R66, 0x12, PT ;  /* 0x000000124200780c */ /* 0x000fe40003fc6270 */
[----:B------:R-:W-:Y:S02]  /*147a0*/  ISETP.LT.OR P5, PT, R0, 0x11, P5 ;  /* 0x000000110000780c */ /* 0x000fe40002fa1670 */
[----:B------:R-:W-:Y:S02]  /*147b0*/  P2R R70, PR, RZ, 0x40 ;  /* 0x00000040ff467803 */ /* 0x000fe40000000000 */
[----:B------:R-:W-:Y:S02]  /*147c0*/  FSEL R62, R32, -INF , !P5 ;  /* 0xff800000203e7808 */ /* 0x000fe40006800000 */
[----:B------:R-:W-:Y:S02]  /*147d0*/  ISETP.GT.AND P5, PT, R5, 0x11, !P6 ;  /* 0x000000110500780c */ /* 0x000fe400077a4270 */
[----:B------:R-:W-:-:S02]  /*147e0*/  ISETP.GE.AND P6, PT, R66, 0x19, PT ;  /* 0x000000194200780c */ /* 0x000fc40003fc6270 */
[----:B------:R-:W-:Y:S02]  /*147f0*/  ISETP.LT.OR P5, PT, R0, 0x12, P5 ;  /* 0x000000120000780c */ /* 0x000fe40002fa1670 */
[----:B------:R-:W-:Y:S02]  /*14800*/  P2R R71, PR, RZ, 0x40 ;  /* 0x00000040ff477803 */ /* 0x000fe40000000000 */
[----:B------:R-:W-:Y:S02]  /*14810*/  FSEL R60, R33, -INF , !P5 ;  /* 0xff800000213c7808 */ /* 0x000fe40006800000 */
[----:B------:R-:W-:Y:S02]  /*14820*/  ISETP.GT.AND P5, PT, R5, 0x18, !P6 ;  /* 0x000000180500780c */ /* 0x000fe400077a4270 */
[----:B------:R-:W-:Y:S02]  /*14830*/  ISETP.GE.AND P6, PT, R66, 0x1a, PT ;  /* 0x0000001a4200780c */ /* 0x000fe40003fc6270 */
[----:B------:R-:W-:-:S02]  /*14840*/  ISETP.LT.OR P5, PT, R0, 0x19, P5 ;  /* 0x000000190000780c */ /* 0x000fc40002fa1670 */
[----:B------:R-:W-:Y:S02]  /*14850*/  P2R R72, PR, RZ, 0x40 ;  /* 0x00000040ff487803 */ /* 0x000fe40000000000 */
[----:B------:R-:W-:Y:S02]  /*14860*/  FSEL R58, R36, -INF , !P5 ;  /* 0xff800000243a7808 */ /* 0x000fe40006800000 */
[----:B------:R-:W-:Y:S02]  /*14870*/  ISETP.GT.AND P5, PT, R5, 0x19, !P6 ;  /* 0x000000190500780c */ /* 0x000fe400077a4270 */
[----:B------:R-:W-:Y:S02]  /*14880*/  ISETP.GE.AND P6, PT, R66, 0x21, PT ;  /* 0x000000214200780c */ /* 0x000fe40003fc6270 */
[----:B------:R-:W-:-:S04]  /*14890*/  ISETP.LT.OR P5, PT, R0, 0x1a, P5 ;  /* 0x0000001a0000780c */ /* 0x000fc80002fa1670 */
        /* <DEDUP_REMOVED lines=41> */
[----:B------:R-:W-:-:S04]  /*14b30*/  ISETP.GT.AND P6, PT, R5, 0x39, !P6 ;  /* 0x000000390500780c */ /* 0x000fc800077c4270 */
[----:B------:R-:W-:Y:S02]  /*14b40*/  ISETP.LT.OR P6, PT, R0, 0x3a, P6 ;  /* 0x0000003a0000780c */ /* 0x000fe400037c1670 */
[----:B------:R-:W0:Y:S02]  /*14b50*/  SHFL.IDX PT, R0, R3, 0x1, 0x1c1f ;  /* 0x003c1f0003007f89 */ /* 0x000e2400000e0000 */
[----:B------:R-:W-:Y:S02]  /*14b60*/  FSEL R24, R53, -INF , !P6 ;  /* 0xff80000035187808 */ /* 0x000fe40007000000 */
[----:B0-----:R-:W-:Y:S01]  /*14b70*/  VIADDMNMX R74, R0, R63, R74, PT ;  /* 0x0000003f004a7246 */ /* 0x001fe2000380014a */
[----:B------:R-:W-:Y:S01]  /*14b80*/  IMAD.IADD R25, R65, 0x1, R0 ;  /* 0x0000000141197824 */ /* 0x000fe200078e0200 */
        /* <DEDUP_REMOVED lines=12> */
.L_x_1944:
[----:B------:R-:W-:-:S13]  /*14c50*/  ISETP.NE.AND P6, PT, R57, 0x1, PT ;  /* 0x000000013900780c */ /* 0x000fda0003fc5270 */
[----:B------:R-:W0:Y:S02]  /*14c60*/  @P6 LDC.64 R32, c[0x0][0x9e8] ;  /* 0x00027a00ff206b82 */ /* 0x000e240000000a00 */
[----:B0-----:R-:W-:-:S05]  /*14c70*/  @P6 IMAD.HI.U32 R32, R0, R32, RZ ;  /* 0x0000002000206227 */ /* 0x001fca00078e00ff */
[----:B------:R-:W-:-:S07]  /*14c80*/  @P6 SHF.R.U32.HI R0, RZ, R33, R32 ;  /* 0x00000021ff006219 */ /* 0x000fce0000011620 */
.L_x_1945:
[----:B------:R-:W-:Y:S05]  /*14c90*/  BSYNC B0 ;  /* 0x0000000000007941 */ /* 0x000fea0003800000 */
.L_x_1943:
[----:B------:R-:W-:-:S04]  /*14ca0*/  IMAD R0, R0, R57, -R61 ;  /* 0x0000003900007224 */ /* 0x000fc800078e0a3d */
[----:B------:R-:W-:-:S05]  /*14cb0*/  IMAD R0, R229, -0x2, R0 ;  /* 0xfffffffee5007824 */ /* 0x000fca00078e0200 */
[----:B------:R-:W-:Y:S02]  /*14cc0*/  VIMNMX R25, R25, R0, !PT ;  /* 0x0000000019197248 */ /* 0x000fe40007fe0100 */
[----:B------:R-:W-:-:S07]  /*14cd0*/  VIADDMNMX R74, R0, R57, R74, PT ;  /* 0x00000039004a7246 */ /* 0x000fce000380014a */
.L_x_1942:
[----:B------:R-:W-:Y:S01]  /*14ce0*/  ISETP.GT.AND P4, PT, R25, 0x1, !P4 ;  /* 0x000000011900780c */ /* 0x000fe20006784270 */
[----:B------:R-:W-:Y:S01]  /*14cf0*/  ULDC UR4, c[0x0][0x988] ;  /* 0x0002620000047ab9 */ /* 0x000fe20000000800 */
[----:B------:R-:W-:Y:S01]  /*14d00*/  ISETP.NE.AND P6, PT, R59, RZ, PT ;  /* 0x000000ff3b00720c */ /* 0x000fe20003fc5270 */
[----:B------:R-:W-:Y:S01]  /*14d10*/  VIADD R23, R23, 0xfffffffe ;  /* 0xfffffffe17177836 */ /* 0x000fe20000000000 */
[----:B------:R-:W-:Y:S02]  /*14d20*/  ISETP.LT.OR P4, PT, R74, 0x2, P4 ;  /* 0x000000024a00780c */ /* 0x000fe40002781670 */
[----:B------:R-:W-:Y:S02]  /*14d30*/  FMNMX.FTZ R3, R78, R80, !PT ;  /* 0x000000504e037209 */ /* 0x000fe40007810000 */
[----:B------:R-:W-:Y:S02]  /*14d40*/  FSEL R32, R27, -INF , !P4 ;  /* 0xff8000001b207808 */ /* 0x000fe40006000000 */
        /* <DEDUP_REMOVED lines=20> */
[----:B------:R-:W-:Y:S02]  /*14e90*/  FMNMX.FTZ R3, R44, R3, !PT ;  /* 0x000000032c037209 */ /* 0x000fe40007810000 */
[----:B------:R-:W-:Y:S02]  /*14ea0*/  ISETP.GT.AND P4, PT, R25, 0x11, !P4 ;  /* 0x000000111900780c */ /* 0x000fe40006784270 */
[----:B------:R-:W-:Y:S02]  /*14eb0*/  FMNMX.FTZ R3, R4, R3, !PT ;  /* 0x0000000304037209 */ /* 0x000fe40007810000 */
[----:B------:R-:W-:Y:S02]  /*14ec0*/  ISETP.LT.OR P4, PT, R74, 0x12, P4 ;  /* 0x000000124a00780c */ /* 0x000fe40002781670 */
[----:B------:R-:W-:-:S02]  /*14ed0*/  FMNMX.FTZ R3, R48, R3, !PT ;  /* 0x0000000330037209 */ /* 0x000fc40007810000 */
[----:B------:R-:W-:Y:S02]  /*14ee0*/  FSEL R70, R35, -INF , !P4 ;  /* 0xff80000023467808 */ /* 0x000fe40006000000 */
[----:B------:R-:W-:Y:S02]  /*14ef0*/  ISETP.NE.AND P4, PT, R71, RZ, PT ;  /* 0x000000ff4700720c */ /* 0x000fe40003f85270 */
[----:B------:R-:W-:Y:S02]  /*14f00*/  FMNMX.FTZ R3, R2, R3, !PT ;  /* 0x0000000302037209 */ /* 0x000fe40007810000 */
[----:B------:R-:W-:Y:S02]  /*14f10*/  ISETP.GT.AND P4, PT, R25, 0x18, !P4 ;  /* 0x000000181900780c */ /* 0x000fe40006784270 */
[----:B------:R-:W-:Y:S02]  /*14f20*/  FMNMX.FTZ R3, R52, R3, !PT ;  /* 0x0000000334037209 */ /* 0x000fe40007810000 */
[----:B------:R-:W-:-:S02]  /*14f30*/  ISETP.LT.OR P4, PT, R74, 0x19, P4 ;  /* 0x000000194a00780c */ /* 0x000fc40002781670 */
[----:B------:R-:W-:Y:S02]  /*14f40*/  ISETP.NE.AND P6, PT, R29, RZ, PT ;  /* 0x000000ff1d00720c */ /* 0x000fe40003fc5270 */
[----:B------:R-:W-:Y:S02]  /*14f50*/  FSEL R38, R38, -INF , !P4 ;  /* 0xff80000026267808 */ /* 0x000fe40006000000 */
[----:B------:R-:W-:Y:S02]  /*14f60*/  ISETP.NE.AND P4, PT, R72, RZ, PT ;  /* 0x000000ff4800720c */ /* 0x000fe40003f85270 */
[----:B------:R-:W-:Y:S01]  /*14f70*/  FMNMX.FTZ R29, R24, R3, !PT ;  /* 0x00000003181d7209 */ /* 0x000fe20007810000 */
[----:B------:R-:W-:Y:S01]  /*14f80*/  IMAD.U32 R3, RZ, RZ, UR4 ;  /* 0x00000004ff037e24 */ /* 0x000fe2000f8e00ff */
[C---:B------:R-:W-:Y:S02]  /*14f90*/  ISETP.GT.AND P4, PT, R25.reuse, 0x19, !P4 ;  /* 0x000000191900780c */ /* 0x040fe40006784270 */
[----:B------:R-:W-:Y:S01]  /*14fa0*/  ISETP.GT.AND P5, PT, R25, 0x38, !P5 ;  /* 0x000000381900780c */ /* 0x000fe20006fa4270 */
[----:B------:R-:W0:Y:S01]  /*14fb0*/  SHFL.BFLY PT, R76, R29, 0x2, 0x1f ;  /* 0x0c401f001d4c7f89 */ /* 0x000e2200000e0000 */
[----:B------:R-:W-:-:S02]  /*14fc0*/  ISETP.LT.OR P4, PT, R74, 0x1a, P4 ;  /* 0x0000001a4a00780c */ /* 0x000fc40002781670 */
[----:B------:R-:W-:Y:S02]  /*14fd0*/  ISETP.LT.OR P5, PT, R74, 0x39, P5 ;  /* 0x000000394a00780c */ /* 0x000fe40002fa1670 */
[----:B------:R-:W-:Y:S02]  /*14fe0*/  FSEL R72, R39, -INF , !P4 ;  /* 0xff80000027487808 */ /* 0x000fe40006000000 */
[----:B------:R-:W-:Y:S02]  /*14ff0*/  ISETP.NE.AND P4, PT, R37, RZ, PT ;  /* 0x000000ff2500720c */ /* 0x000fe40003f85270 */
[----:B------:R-:W-:Y:S02]  /*15000*/  FSEL R54, R54, -INF , !P5 ;  /* 0xff80000036367808 */ /* 0x000fe40006800000 */
[----:B------:R-:W-:-:S04]  /*15010*/  ISETP.GT.AND P4, PT, R25, 0x20, !P4 ;  /* 0x000000201900780c */ /* 0x000fc80006784270 */
[----:B------:R-:W-:-:S04]  /*15020*/  ISETP.LT.OR P4, PT, R74, 0x21, P4 ;  /* 0x000000214a00780c */ /* 0x000fc80002781670 */
[----:B------:R-:W-:Y:S02]  /*15030*/  FSEL R42, R42, -INF , !P4 ;  /* 0xff8000002a2a7808 */ /* 0x000fe40006000000 */
[----:B------:R-:W-:Y:S02]  /*15040*/  ISETP.NE.AND P4, PT, R73, RZ, PT ;  /* 0x000000ff4900720c */ /* 0x000fe40003f85270 */
[----:B0-----:R-:W-:Y:S02]  /*15050*/  FMNMX.FTZ R76, R29, R76, !PT ;  /* 0x0000004c1d4c7209 */ /* 0x001fe40007810000 */
[----:B------:R-:W-:-:S03]  /*15060*/  ISETP.GT.AND P4, PT, R25, 0x21, !P4 ;  /* 0x000000211900780c */ /* 0x000fc60006784270 */
[----:B------:R-:W0:Y:S01]  /*15070*/  SHFL.BFLY PT, R5, R76, 0x1, 0x1f ;  /* 0x0c201f004c057f89 */ /* 0x000e2200000e0000 */
[----:B------:R-:W-:-:S04]  /*15080*/  ISETP.LT.OR P4, PT, R74, 0x22, P4 ;  /* 0x000000224a00780c */ /* 0x000fc80002781670 */
[----:B------:R-:W-:Y:S02]  /*15090*/  FSEL R30, R43, -INF , !P4 ;  /* 0xff8000002b1e7808 */ /* 0x000fe40006000000 */
[----:B------:R-:W-:-:S04]  /*150a0*/  ISETP.NE.AND P4, PT, R41, RZ, PT ;  /* 0x000000ff2900720c */ /* 0x000fc80003f85270 */
[----:B------:R-:W-:-:S04]  /*150b0*/  ISETP.GT.AND P4, PT, R25, 0x28, !P4 ;  /* 0x000000281900780c */ /* 0x000fc80006784270 */
[----:B------:R-:W-:-:S04]  /*150c0*/  ISETP.LT.OR P4, PT, R74, 0x29, P4 ;  /* 0x000000294a00780c */ /* 0x000fc80002781670 */
[----:B------:R-:W-:Y:S02]  /*150d0*/  FSEL R46, R46, -INF , !P4 ;  /* 0xff8000002e2e7808 */ /* 0x000fe40006000000 */
[----:B------:R-:W-:Y:S02]  /*150e0*/  ISETP.NE.AND P4, PT, R75, RZ, PT ;  /* 0x000000ff4b00720c */ /* 0x000fe40003f85270 */
[----:B0-----:R-:W-:Y:S02]  /*150f0*/  FMNMX.FTZ R5, R76, R5, !PT ;  /* 0x000000054c057209 */ /* 0x001fe40007810000 */
[----:B------:R-:W-:-:S03]  /*15100*/  ISETP.GT.AND P4, PT, R25, 0x29, !P4 ;  /* 0x000000291900780c */ /* 0x000fc60006784270 */
[----:B------:R-:W-:Y:S01]  /*15110*/  FMUL.FTZ R27, R5, R3 ;  /* 0x00000003051b7220 */ /* 0x000fe20000410000 */
[----:B------:R-:W-:-:S04]  /*15120*/  ISETP.LT.OR P4, PT, R74, 0x2a, P4 ;  /* 0x0000002a4a00780c */ /* 0x000fc80002781670 */
[----:B------:R-:W-:Y:S01]  /*15130*/  FSEL R0, R47, -INF , !P4 ;  /* 0xff8000002f007808 */ /* 0x000fe20006000000 */
[----:B------:R-:W-:Y:S01]  /*15140*/  IMAD.MOV.U32 R47, RZ, RZ, R79 ;  /* 0x000000ffff2f7224 */ /* 0x000fe200078e004f */
[----:B------:R-:W-:-:S04]  /*15150*/  ISETP.NE.AND P4, PT, R45, RZ, PT ;  /* 0x000000ff2d00720c */ /* 0x000fc80003f85270 */
[----:B------:R-:W-:-:S04]  /*15160*/  ISETP.GT.AND P4, PT, R25, 0x30, !P4 ;  /* 0x000000301900780c */ /* 0x000fc80006784270 */
[----:B------:R-:W-:-:S04]  /*15170*/  ISETP.LT.OR P4, PT, R74, 0x31, P4 ;  /* 0x000000314a00780c */ /* 0x000fc80002781670 */
[----:B------:R-:W-:Y:S02]  /*15180*/  FSEL R50, R50, -INF , !P4 ;  /* 0xff80000032327808 */ /* 0x000fe40006000000 */
[----:B------:R-:W-:Y:S02]  /*15190*/  ISETP.GT.AND P4, PT, R25, RZ, !P6 ;  /* 0x000000ff1900720c */ /* 0x000fe40007784270 */
[----:B------:R-:W-:Y:S02]  /*151a0*/  ISETP.NE.AND P6, PT, R49, RZ, PT ;  /* 0x000000ff3100720c */ /* 0x000fe40003fc5270 */
[----:B------:R-:W-:Y:S01]  /*151b0*/  ISETP.LT.OR P4, PT, R74, 0x1, P4 ;  /* 0x000000014a00780c */ /* 0x000fe20002781670 */
[----:B------:R-:W0:Y:S01]  /*151c0*/  @P2 LDC R49, c[0x0][0x450] ;  /* 0x00011400ff312b82 */ /* 0x000e220000000800 */
[----:B------:R-:W-:Y:S02]  /*151d0*/  ISETP.GT.AND P6, PT, R25, 0x39, !P6 ;  /* 0x000000391900780c */ /* 0x000fe400077c4270 */
[----:B------:R-:W-:-:S02]  /*151e0*/  FSEL R26, R26, -INF , !P4 ;  /* 0xff8000001a1a7808 */ /* 0x000fc40006000000 */
[----:B------:R-:W-:Y:S02]  /*151f0*/  FSETP.NEU.FTZ.AND P4, PT, R5, -INF , PT ;  /* 0xff8000000500780b */ /* 0x000fe40003f9d000 */
[----:B------:R-:W-:Y:S02]  /*15200*/  ISETP.LT.OR P6, PT, R74, 0x3a, P6 ;  /* 0x0000003a4a00780c */ /* 0x000fe400037c1670 */
[----:B------:R-:W-:Y:S02]  /*15210*/  FSEL R31, R27, RZ, P4 ;  /* 0x000000ff1b1f7208 */ /* 0x000fe40002000000 */
[----:B------:R-:W-:Y:S02]  /*15220*/  FMNMX.FTZ R27, R26, R32, !PT ;  /* 0x000000201a1b7209 */ /* 0x000fe40007810000 */
[----:B------:R-:W-:Y:S01]  /*15230*/  ISETP.NE.AND P4, PT, R77, RZ, PT ;  /* 0x000000ff4d00720c */ /* 0x000fe20003f85270 */
[--C-:B------:R-:W-:Y:S01]  /*15240*/  FFMA.FTZ R35, R64, R3, -R31.reuse ;  /* 0x0000000340237223 */ /* 0x100fe2000001081f */
[----:B------:R-:W-:Y:S01]  /*15250*/  FMNMX.FTZ R27, R66, R27, !PT ;  /* 0x0000001b421b7209 */ /* 0x000fe20007810000 */
[-CC-:B------:R-:W-:Y:S01]  /*15260*/  FFMA.FTZ R29, R78, R3.reuse, -R31.reuse ;  /* 0x000000034e1d7223 */ /* 0x180fe2000001081f */
[----:B------:R-:W-:Y:S01]  /*15270*/  ISETP.GT.AND P4, PT, R25, 0x31, !P4 ;  /* 0x000000311900780c */ /* 0x000fe20006784270 */
[--C-:B------:R-:W-:Y:S01]  /*15280*/  FFMA.FTZ R25, R80, R3, -R31.reuse ;  /* 0x0000000350197223 */ /* 0x100fe2000001081f */
[----:B------:R-:W-:Y:S01]  /*15290*/  FMNMX.FTZ R27, R68, R27, !PT ;  /* 0x0000001b441b7209 */ /* 0x000fe20007810000 */
[----:B------:R1:W-:Y:S01]  /*152a0*/  MUFU.EX2 R198, R35 ;  /* 0x0000002300c67308 */ /* 0x0003e20000000800 */
[----:B------:R-:W-:Y:S01]  /*152b0*/  ISETP.LT.OR P4, PT, R74, 0x32, P4 ;  /* 0x000000324a00780c */ /* 0x000fe20002781670 */
[--C-:B------:R-:W-:Y:S01]  /*152c0*/  FFMA.FTZ R33, R82, R3, -R31.reuse ;  /* 0x0000000352217223 */ /* 0x100fe2000001081f */
[----:B------:R-:W-:Y:S01]  /*152d0*/  FMNMX.FTZ R27, R34, R27, !PT ;  /* 0x0000001b221b7209 */ /* 0x000fe20007810000 */
[-CC-:B------:R-:W-:Y:S01]  /*152e0*/  FFMA.FTZ R62, R62, R3.reuse, -R31.reuse ;  /* 0x000000033e3e7223 */ /* 0x180fe2000001081f */
[----:B------:R-:W-:Y:S01]  /*152f0*/  FSEL R76, R51, -INF , !P4 ;  /* 0xff800000334c7808 */ /* 0x000fe20006000000 */
[--C-:B------:R-:W-:Y:S01]  /*15300*/  FFMA.FTZ R60, R60, R3, -R31.reuse ;  /* 0x000000033c3c7223 */ /* 0x100fe2000001081f */
[----:B------:R-:W-:Y:S01]  /*15310*/  FMNMX.FTZ R27, R70, R27, !PT ;  /* 0x0000001b461b7209 */ /* 0x000fe20007810000 */
[----:B------:R-:W-:Y:S01]  /*15320*/  MUFU.EX2 R196, R25 ;  /* 0x0000001900c47308 */ /* 0x000fe20000000800 */
[----:B------:R-:W-:Y:S01]  /*15330*/  FSEL R74, R55, -INF , !P6 ;  /* 0xff800000374a7808 */ /* 0x000fe20007000000 */
[--C-:B-1----:R-:W-:Y:S01]  /*15340*/  FFMA.FTZ R35, R4, R3, -R31.reuse ;  /* 0x0000000304237223 */ /* 0x102fe2000001081f */
[----:B------:R-:W-:Y:S01]  /*15350*/  FMNMX.FTZ R27, R38, R27, !PT ;  /* 0x0000001b261b7209 */ /* 0x000fe20007810000 */
[-CC-:B------:R-:W-:Y:S01]  /*15360*/  FFMA.FTZ R58, R58, R3.reuse, -R31.reuse ;  /* 0x000000033a3a7223 */ /* 0x180fe2000001081f */
[-CC-:B------:R-:W-:Y:S01]  /*15370*/  FFMA.FTZ R36, R36, R3.reuse, -R31.reuse ;  /* 0x0000000324247223 */ /* 0x180fe2000001081f */
[--C-:B------:R-:W-:Y:S01]  /*15380*/  FFMA.FTZ R40, R40, R3, -R31.reuse ;  /* 0x0000000328287223 */ /* 0x100fe2000001081f */
[----:B------:R-:W-:Y:S01]  /*15390*/  FMNMX.FTZ R27, R72, R27, !PT ;  /* 0x0000001b481b7209 */ /* 0x000fe20007810000 */
[-CC-:B------:R-:W-:Y:S01]  /*153a0*/  FFMA.FTZ R28, R28, R3.reuse, -R31.reuse ;  /* 0x000000031c1c7223 */ /* 0x180fe2000001081f */
[-CC-:B------:R-:W-:Y:S01]  /*153b0*/  FFMA.FTZ R44, R44, R3.reuse, -R31.reuse ;  /* 0x000000032c2c7223 */ /* 0x180fe2000001081f */
[--C-:B------:R-:W-:Y:S01]  /*153c0*/  FFMA.FTZ R48, R48, R3, -R31.reuse ;  /* 0x0000000330307223 */ /* 0x100fe2000001081f */
[----:B------:R-:W-:Y:S01]  /*153d0*/  FMNMX.FTZ R27, R42, R27, !PT ;  /* 0x0000001b2a1b7209 */ /* 0x000fe20007810000 */
[-CC-:B------:R-:W-:Y:S01]  /*153e0*/  FFMA.FTZ R2, R2, R3.reuse, -R31.reuse ;  /* 0x0000000302027223 */ /* 0x180fe2000001081f */
[-CC-:B------:R-:W-:Y:S01]  /*153f0*/  FFMA.FTZ R52, R52, R3.reuse, -R31.reuse ;  /* 0x0000000334347223 */ /* 0x180fe2000001081f */
[----:B------:R-:W-:Y:S01]  /*15400*/  FFMA.FTZ R24, R24, R3, -R31 ;  /* 0x0000000318187223 */ /* 0x000fe2000001081f */
[----:B------:R-:W-:Y:S01]  /*15410*/  FMNMX.FTZ R27, R30, R27, !PT ;  /* 0x0000001b1e1b7209 */ /* 0x000fe20007810000 */
[----:B------:R-:W1:Y:S03]  /*15420*/  MUFU.EX2 R29, R29 ;  /* 0x0000001d001d7308 */ /* 0x000e660000000800 */
[----:B------:R-:W-:-:S04]  /*15430*/  FMNMX.FTZ R27, R46, R27, !PT ;  /* 0x0000001b2e1b7209 */ /* 0x000fc80007810000 */
[----:B------:R-:W-:Y:S01]  /*15440*/  FMNMX.FTZ R27, R0, R27, !PT ;  /* 0x0000001b001b7209 */ /* 0x000fe20007810000 */
[----:B------:R-:W-:Y:S03]  /*15450*/  MUFU.EX2 R33, R33 ;  /* 0x0000002100217308 */ /* 0x000fe60000000800 */
[----:B------:R-:W-:-:S04]  /*15460*/  FMNMX.FTZ R27, R50, R27, !PT ;  /* 0x0000001b321b7209 */ /* 0x000fc80007810000 */
[----:B------:R-:W-:Y:S01]  /*15470*/  FMNMX.FTZ R27, R76, R27, !PT ;  /* 0x0000001b4c1b7209 */ /* 0x000fe20007810000 */
[----:B------:R-:W-:Y:S03]  /*15480*/  MUFU.EX2 R62, R62 ;  /* 0x0000003e003e7308 */ /* 0x000fe60000000800 */
[----:B------:R-:W-:-:S04]  /*15490*/  FMNMX.FTZ R27, R54, R27, !PT ;  /* 0x0000001b361b7209 */ /* 0x000fc80007810000 */
[----:B------:R-:W-:Y:S01]  /*154a0*/  FMNMX.FTZ R27, R74, R27, !PT ;  /* 0x0000001b4a1b7209 */ /* 0x000fe20007810000 */
[----:B------:R-:W2:Y:S04]  /*154b0*/  MUFU.EX2 R37, R60 ;  /* 0x0000003c00257308 */ /* 0x000ea80000000800 */
[----:B------:R-:W3:Y:S04]  /*154c0*/  SHFL.BFLY PT, R64, R27, 0x2, 0x1f ;  /* 0x0c401f001b407f89 */ /* 0x000ee800000e0000 */
[----:B------:R1:W-:Y:S08]  /*154d0*/  MUFU.EX2 R41, R2 ;  /* 0x0000000200297308 */ /* 0x0003f00000000800 */
[----:B------:R-:W-:Y:S01]  /*154e0*/  MUFU.EX2 R58, R58 ;  /* 0x0000003a003a7308 */ /* 0x000fe20000000800 */
[----:B-1----:R-:W-:Y:S01]  /*154f0*/  FADD.FTZ R2, R29, R196 ;  /* 0x000000c41d027221 */ /* 0x002fe20000010000 */
[----:B------:R-:W-:-:S02]  /*15500*/  F2FP.BF16.F32.PACK_AB R196, R196, R29 ;  /* 0x0000001dc4c4723e */ /* 0x000fc400000010ff */
[----:B--2---:R-:W-:Y:S01]  /*15510*/  F2FP.BF16.F32.PACK_AB R192, R37, R62 ;  /* 0x0000003e25c0723e */ /* 0x004fe200000010ff */
[----:B------:R-:W-:-:S03]  /*15520*/  FADD.FTZ R43, R33, R2 ;  /* 0x00000002212b7221 */ /* 0x000fc60000010000 */
[----:B------:R-:W1:Y:S01]  /*15530*/  MUFU.EX2 R39, R36 ;  /* 0x0000002400277308 */ /* 0x000e620000000800 */
[C---:B------:R-:W-:Y:S01]  /*15540*/  FADD.FTZ R45, R198.reuse, R43 ;  /* 0x0000002bc62d7221 */ /* 0x040fe20000010000 */
[----:B------:R-:W-:Y:S02]  /*15550*/  F2FP.BF16.F32.PACK_AB R198, R198, R33 ;  /* 0x00000021c6c6723e */ /* 0x000fe400000010ff */
[----:B---3--:R-:W-:-:S04]  /*15560*/  FMNMX.FTZ R64, R27, R64, !PT ;  /* 0x000000401b407209 */ /* 0x008fc80007810000 */
[----:B------:R-:W-:Y:S01]  /*15570*/  MUFU.EX2 R40, R40 ;  /* 0x0000002800287308 */ /* 0x000fe20000000800 */
[----:B------:R-:W2:Y:S07]  /*15580*/  SHFL.BFLY PT, R25, R64, 0x1, 0x1f ;  /* 0x0c201f0040197f89 */ /* 0x000eae00000e0000 */
[----:B------:R3:W4:Y:S01]  /*15590*/  MUFU.EX2 R27, R28 ;  /* 0x0000001c001b7308 */ /* 0x0007220000000800 */
[----:B-1----:R-:W-:-:S07]  /*155a0*/  F2FP.BF16.F32.PACK_AB R194, R39, R58 ;  /* 0x0000003a27c2723e */ /* 0x002fce00000010ff */
[----:B------:R-:W-:Y:S01]  /*155b0*/  MUFU.EX2 R44, R44 ;  /* 0x0000002c002c7308 */ /* 0x000fe20000000800 */
[----:B---3--:R-:W1:Y:S07]  /*155c0*/  @P2 LDC R28, c[0x0][0x44c] ;  /* 0x00011300ff1c2b82 */ /* 0x008e6e0000000800 */
[----:B------:R-:W3:Y:S01]  /*155d0*/  MUFU.EX2 R35, R35 ;  /* 0x0000002300237308 */ /* 0x000ee20000000800 */
[----:B--2---:R-:W-:Y:S02]  /*155e0*/  FMNMX.FTZ R4, R64, R25, !PT ;  /* 0x0000001940047209 */ /* 0x004fe40007810000 */
[----:B----4-:R-:W-:-:S02]  /*155f0*/  F2FP.BF16.F32.PACK_AB R188, R27, R40 ;  /* 0x000000281bbc723e */ /* 0x010fc400000010ff */
[C---:B------:R-:W-:Y:S01]  /*15600*/  FSETP.NEU.FTZ.AND P4, PT, R4.reuse, -INF , PT ;  /* 0xff8000000400780b */ /* 0x040fe20003f9d000 */
[----:B------:R-:W-:Y:S02]  /*15610*/  FMUL.FTZ R25, R4, R3 ;  /* 0x0000000304197220 */ /* 0x000fe40000410000 */
[----:B------:R-:W2:Y:S03]  /*15620*/  MUFU.EX2 R48, R48 ;  /* 0x0000003000307308 */ /* 0x000ea60000000800 */
[----:B------:R-:W-:-:S05]  /*15630*/  FSEL R31, R25, RZ, P4 ;  /* 0x000000ff191f7208 */ /* 0x000fca0002000000 */
[-CC-:B------:R-:W-:Y:S01]  /*15640*/  FFMA.FTZ R26, R26, R3.reuse, -R31.reuse ;  /* 0x000000031a1a7223 */ /* 0x180fe2000001081f */
[-CC-:B------:R-:W-:Y:S01]  /*15650*/  FFMA.FTZ R32, R32, R3.reuse, -R31.reuse ;  /* 0x0000000320207223 */ /* 0x180fe2000001081f */
[-CC-:B------:R-:W-:Y:S01]  /*15660*/  FFMA.FTZ R66, R66, R3.reuse, -R31.reuse ;  /* 0x0000000342427223 */ /* 0x180fe2000001081f */
[-CC-:B------:R-:W-:Y:S01]  /*15670*/  FFMA.FTZ R68, R68, R3.reuse, -R31.reuse ;  /* 0x0000000344447223 */ /* 0x180fe2000001081f */
[-CC-:B------:R-:W-:Y:S01]  /*15680*/  FFMA.FTZ R34, R34, R3.reuse, -R31.reuse ;  /* 0x0000000322227223 */ /* 0x180fe2000001081f */
[----:B------:R-:W-:Y:S01]  /*15690*/  MUFU.EX2 R197, R32 ;  /* 0x0000002000c57308 */ /* 0x000fe20000000800 */
[-CC-:B------:R-:W-:Y:S01]  /*156a0*/  FFMA.FTZ R70, R70, R3.reuse, -R31.reuse ;  /* 0x0000000346467223 */ /* 0x180fe2000001081f */
[-CC-:B------:R-:W-:Y:S01]  /*156b0*/  FFMA.FTZ R38, R38, R3.reuse, -R31.reuse ;  /* 0x0000000326267223 */ /* 0x180fe2000001081f */
[-CC-:B------:R-:W-:Y:S01]  /*156c0*/  FFMA.FTZ R72, R72, R3.reuse, -R31.reuse ;  /* 0x0000000348487223 */ /* 0x180fe2000001081f */
[-CC-:B------:R-:W-:Y:S01]  /*156d0*/  FFMA.FTZ R42, R42, R3.reuse, -R31.reuse ;  /* 0x000000032a2a7223 */ /* 0x180fe2000001081f */
[-CC-:B------:R-:W-:Y:S01]  /*156e0*/  FFMA.FTZ R30, R30, R3.reuse, -R31.reuse ;  /* 0x000000031e1e7223 */ /* 0x180fe2000001081f */
[-CC-:B------:R-:W-:Y:S01]  /*156f0*/  FFMA.FTZ R46, R46, R3.reuse, -R31.reuse ;  /* 0x000000032e2e7223 */ /* 0x180fe2000001081f */
[-CC-:B------:R-:W-:Y:S01]  /*15700*/  FFMA.FTZ R0, R0, R3.reuse, -R31.reuse ;  /* 0x0000000300007223 */ /* 0x180fe2000001081f */
[----:B------:R-:W4:Y:S01]  /*15710*/  MUFU.EX2 R26, R26 ;  /* 0x0000001a001a7308 */ /* 0x000f220000000800 */
[-CC-:B------:R-:W-:Y:S01]  /*15720*/  FFMA.FTZ R50, R50, R3.reuse, -R31.reuse ;  /* 0x0000000332327223 */ /* 0x180fe2000001081f */
[-CC-:B------:R-:W-:Y:S01]  /*15730*/  FFMA.FTZ R76, R76, R3.reuse, -R31.reuse ;  /* 0x000000034c4c7223 */ /* 0x180fe2000001081f */
[-CC-:B------:R-:W-:Y:S01]  /*15740*/  FFMA.FTZ R54, R54, R3.reuse, -R31.reuse ;  /* 0x0000000336367223 */ /* 0x180fe2000001081f */
[----:B------:R-:W-:Y:S01]  /*15750*/  FFMA.FTZ R31, R74, R3, -R31 ;  /* 0x000000034a1f7223 */ /* 0x000fe2000001081f */
[----:B-1----:R-:W-:Y:S01]  /*15760*/  @P2 IMAD.HI.U32 R28, R79, R28, RZ ;  /* 0x0000001c4f1c2227 */ /* 0x002fe200078e00ff */
[----:B---3--:R-:W-:-:S02]  /*15770*/  F2FP.BF16.F32.PACK_AB R190, R35, R44 ;  /* 0x0000002c23be723e */ /* 0x008fc400000010ff */
[----:B------:R-:W1:Y:S01]  /*15780*/  MUFU.EX2 R66, R66 ;  /* 0x0000004200427308 */ /* 0x000e620000000800 */
[----:B--2---:R-:W-:Y:S02]  /*15790*/  F2FP.BF16.F32.PACK_AB R184, R41, R48 ;  /* 0x0000003029b8723e */ /* 0x004fe400000010ff */
[----:B0-----:R-:W-:-:S05]  /*157a0*/  @P2 SHF.R.U32.HI R47, RZ, R49, R28 ;  /* 0x00000031ff2f2219 */ /* 0x001fca000001161c */
[----:B------:R-:W0:Y:S01]  /*157b0*/  MUFU.EX2 R199, R68 ;  /* 0x0000004400c77308 */ /* 0x000e220000000800 */
[----:B----4-:R-:W-:Y:S01]  /*157c0*/  FADD.FTZ R43, R26, R197 ;  /* 0x000000c51a2b7221 */ /* 0x010fe20000010000 */
[----:B------:R-:W-:-:S06]  /*157d0*/  F2FP.BF16.F32.PACK_AB R197, R197, R26 ;  /* 0x0000001ac5c5723e */ /* 0x000fcc00000010ff */
[----:B------:R-:W2:Y:S01]  /*157e0*/  MUFU.EX2 R34, R34 ;  /* 0x0000002200227308 */ /* 0x000ea20000000800 */
[----:B-1----:R-:W-:-:S07]  /*157f0*/  FADD.FTZ R2, R66, R43 ;  /* 0x0000002b42027221 */ /* 0x002fce0000010000 */
[----:B------:R-:W1:Y:S01]  /*15800*/  MUFU.EX2 R193, R70 ;  /* 0x0000004600c17308 */ /* 0x000e620000000800 */
[C---:B0-----:R-:W-:Y:S01]  /*15810*/  FADD.FTZ R43, R199.reuse, R2 ;  /* 0x00000002c72b7221 */ /* 0x041fe20000010000 */
[----:B------:R-:W-:-:S06]  /*15820*/  F2FP.BF16.F32.PACK_AB R199, R199, R66 ;  /* 0x00000042c7c7723e */ /* 0x000fcc00000010ff */
[----:B------:R0:W-:Y:S01]  /*15830*/  MUFU.EX2 R25, R24 ;  /* 0x0000001800197308 */ /* 0x0001e20000000800 */
[----:B--2---:R-:W-:-:S07]  /*15840*/  FADD.FTZ R2, R34, R43 ;  /* 0x0000002b22027221 */ /* 0x004fce0000010000 */
[----:B------:R-:W2:Y:S01]  /*15850*/  MUFU.EX2 R38, R38 ;  /* 0x0000002600267308 */ /* 0x000ea20000000800 */
[----:B0-----:R-:W-:Y:S01]  /*15860*/  FADD.FTZ R24, R62, R45 ;  /* 0x0000002d3e187221 */ /* 0x001fe20000010000 */
[C---:B-1----:R-:W-:Y:S01]  /*15870*/  FADD.FTZ R43, R193.reuse, R2 ;  /* 0x00000002c12b7221 */ /* 0x042fe20000010000 */
[----:B------:R-:W-:Y:S02]  /*15880*/  F2FP.BF16.F32.PACK_AB R193, R193, R34 ;  /* 0x00000022c1c1723e */ /* 0x000fe400000010ff */
[----:B------:R-:W-:-:S03]  /*15890*/  FADD.FTZ R45, R37, R24 ;  /* 0x00000018252d7221 */ /* 0x000fc60000010000 */
[----:B------:R-:W0:Y:S01]  /*158a0*/  MUFU.EX2 R195, R72 ;  /* 0x0000004800c37308 */ /* 0x000e220000000800 */
[----:B------:R-:W-:-:S04]  /*158b0*/  FADD.FTZ R24, R58, R45 ;  /* 0x0000002d3a187221 */ /* 0x000fc80000010000 */
[----:B------:R-:W-:-:S03]  /*158c0*/  FADD.FTZ R45, R39, R24 ;  /* 0x00000018272d7221 */ /* 0x000fc60000010000 */
[----:B------:R-:W1:Y:S01]  /*158d0*/  MUFU.EX2 R42, R42 ;  /* 0x0000002a002a7308 */ /* 0x000e620000000800 */
[----:B------:R-:W-:-:S04]  /*158e0*/  FADD.FTZ R2, R40, R45 ;  /* 0x0000002d28027221 */ /* 0x000fc80000010000 */
[----:B------:R-:W-:-:S03]  /*158f0*/  FADD.FTZ R45, R27, R2 ;  /* 0x000000021b2d7221 */ /* 0x000fc60000010000 */
[----:B------:R-:W3:Y:S01]  /*15900*/  MUFU.EX2 R189, R30 ;  /* 0x0000001e00bd7308 */ /* 0x000ee20000000800 */
[----:B------:R-:W-:Y:S01]  /*15910*/  FADD.FTZ R2, R44, R45 ;  /* 0x0000002d2c027221 */ /* 0x000fe20000010000 */
[----:B------:R-:W-:-:S04]  /*15920*/  IMAD.IADD R45, R106, 0x1, R47 ;  /* 0x000000016a2d7824 */ /* 0x000fc800078e022f */
[----:B------:R-:W-:Y:S02]  /*15930*/  IMAD.IADD R56, R45, 0x1, R56 ;  /* 0x000000012d387824 */ /* 0x000fe400078e0238 */
[----:B------:R-:W4:Y:S08]  /*15940*/  MUFU.EX2 R46, R46 ;  /* 0x0000002e002e7308 */ /* 0x000f300000000800 */
[----:B------:R2:W-:Y:S08]  /*15950*/  MUFU.EX2 R191, R0 ;  /* 0x0000000000bf7308 */ /* 0x0005f00000000800 */
[----:B------:R-:W5:Y:S01]  /*15960*/  MUFU.EX2 R52, R52 ;  /* 0x0000003400347308 */ /* 0x000f620000000800 */
[----:B--2---:R-:W-:-:S04]  /*15970*/  FADD.FTZ R0, R38, R43 ;  /* 0x0000002b26007221 */ /* 0x004fc80000010000 */
[C---:B0-----:R-:W-:Y:S01]  /*15980*/  FADD.FTZ R43, R195.reuse, R0 ;  /* 0x00000000c32b7221 */ /* 0x041fe20000010000 */
[----:B------:R-:W-:Y:S02]  /*15990*/  F2FP.BF16.F32.PACK_AB R195, R195, R38 ;  /* 0x00000026c3c3723e */ /* 0x000fe400000010ff */
[----:B------:R-:W0:Y:S01]  /*159a0*/  MUFU.EX2 R50, R50 ;  /* 0x0000003200327308 */ /* 0x000e220000000800 */
[----:B-1----:R-:W-:Y:S01]  /*159b0*/  FADD.FTZ R0, R42, R43 ;  /* 0x0000002b2a007221 */ /* 0x002fe20000010000 */
[----:B------:R-:W-:-:S03]  /*159c0*/  FADD.FTZ R43, R35, R2 ;  /* 0x00000002232b7221 */ /* 0x000fc60000010000 */
[C---:B---3--:R-:W-:Y:S01]  /*159d0*/  FADD.FTZ R29, R189.reuse, R0 ;  /* 0x00000000bd1d7221 */ /* 0x048fe20000010000 */
[----:B------:R-:W-:Y:S01]  /*159e0*/  FADD.FTZ R2, R48, R43 ;  /* 0x0000002b30027221 */ /* 0x000fe20000010000 */
[----:B------:R-:W-:Y:S01]  /*159f0*/  F2FP.BF16.F32.PACK_AB R189, R189, R42 ;  /* 0x0000002abdbd723e */ /* 0x000fe200000010ff */
[----:B------:R-:W1:Y:S01]  /*15a00*/  MUFU.EX2 R185, R76 ;  /* 0x0000004c00b97308 */ /* 0x000e620000000800 */
[----:B----4-:R-:W-:Y:S01]  /*15a10*/  FADD.FTZ R0, R46, R29 ;  /* 0x0000001d2e007221 */ /* 0x010fe20000010000 */
[----:B------:R-:W-:Y:S01]  /*15a20*/  FADD.FTZ R29, R41, R2 ;  /* 0x00000002291d7221 */ /* 0x000fe20000010000 */
[----:B-----5:R-:W-:Y:S02]  /*15a30*/  F2FP.BF16.F32.PACK_AB R186, R25, R52 ;  /* 0x0000003419ba723e */ /* 0x020fe400000010ff */
[C---:B------:R-:W-:Y:S01]  /*15a40*/  FADD.FTZ R27, R191.reuse, R0 ;  /* 0x00000000bf1b7221 */ /* 0x040fe20000010000 */
[----:B------:R-:W-:Y:S01]  /*15a50*/  FADD.FTZ R228, R52, R29 ;  /* 0x0000001d34e47221 */ /* 0x000fe20000010000 */
[----:B------:R-:W-:Y:S01]  /*15a60*/  F2FP.BF16.F32.PACK_AB R191, R191, R46 ;  /* 0x0000002ebfbf723e */ /* 0x000fe200000010ff */
[----:B------:R-:W2:Y:S01]  /*15a70*/  MUFU.EX2 R54, R54 ;  /* 0x0000003600367308 */ /* 0x000ea20000000800 */
[----:B0-----:R-:W-:Y:S01]  /*15a80*/  FADD.FTZ R0, R50, R27 ;  /* 0x0000001b32007221 */ /* 0x001fe20000010000 */
[----:B------:R-:W-:-:S06]  /*15a90*/  FADD.FTZ R228, R25, R228 ;  /* 0x000000e419e47221 */ /* 0x000fcc0000010000 */
[----:B------:R-:W0:Y:S01]  /*15aa0*/  MUFU.EX2 R31, R31 ;  /* 0x0000001f001f7308 */ /* 0x000e220000000800 */
[C---:B-1----:R-:W-:Y:S01]  /*15ab0*/  FADD.FTZ R25, R185.reuse, R0 ;  /* 0x00000000b9197221 */ /* 0x042fe20000010000 */
[----:B------:R-:W-:-:S03]  /*15ac0*/  F2FP.BF16.F32.PACK_AB R185, R185, R50 ;  /* 0x00000032b9b9723e */ /* 0x000fc600000010ff */
[----:B--2---:R-:W-:-:S04]  /*15ad0*/  FADD.FTZ R0, R54, R25 ;  /* 0x0000001936007221 */ /* 0x004fc80000010000 */
[C---:B0-----:R-:W-:Y:S01]  /*15ae0*/  FADD.FTZ R227, R31.reuse, R0 ;  /* 0x000000001fe37221 */ /* 0x041fe20000010000 */
[----:B------:R-:W-:Y:S01]  /*15af0*/  F2FP.BF16.F32.PACK_AB R187, R31, R54 ;  /* 0x000000361fbb723e */ /* 0x000fe200000010ff */
        /* <DEDUP_REMOVED lines=12> */
.L_x_1948:
[----:B------:R-:W-:-:S13]  /*15bc0*/  ISETP.NE.AND P4, PT, R57, 0x1, PT ;  /* 0x000000013900780c */ /* 0x000fda0003f85270 */
[----:B------:R-:W0:Y:S02]  /*15bd0*/  @P4 LDC.64 R24, c[0x0][0x9e8] ;  /* 0x00027a00ff184b82 */ /* 0x000e240000000a00 */
[----:B0-----:R-:W-:-:S05]  /*15be0*/  @P4 IMAD.HI.U32 R2, R0, R24, RZ ;  /* 0x0000001800024227 */ /* 0x001fca00078e00ff */
[----:B------:R-:W-:-:S07]  /*15bf0*/  @P4 SHF.R.U32.HI R0, RZ, R25, R2 ;  /* 0x00000019ff004219 */ /* 0x000fce0000011602 */
.L_x_1949:
[----:B------:R-:W-:Y:S05]  /*15c00*/  BSYNC B0 ;  /* 0x0000000000007941 */ /* 0x000fea0003800000 */
.L_x_1947:
[----:B------:R-:W-:-:S05]  /*15c10*/  IMAD R57, R0, R57, R57 ;  /* 0x0000003900397224 */ /* 0x000fca00078e0239 */
[----:B------:R-:W-:-:S07]  /*15c20*/  VIMNMX R56, R56, R57, PT ;  /* 0x0000003938387248 */ /* 0x000fce0003fe0100 */
.L_x_1946:
[----:B------:R-:W2:Y:S01]  /*15c30*/  LDL R24, [R1+0x38] ;  /* 0x0000380001187983 */ /* 0x000ea20000100800 */
[----:B------:R-:W-:Y:S01]  /*15c40*/  SHF.R.S32.HI R25, RZ, 0x1f, R56 ;  /* 0x0000001fff197819 */ /* 0x000fe20000011438 */
[----:B------:R-:W-:Y:S01]  /*15c50*/  BSSY B0, `(.L_x_1950) ;  /* 0x00002ff000007945 */ /* 0x000fe20003800000 */
[----:B------:R-:W-:Y:S01]  /*15c60*/  IMAD.MOV.U32 R2, RZ, RZ, 0x3f800000 ;  /* 0x3f800000ff027424 */ /* 0x000fe200078e00ff */
[----:B------:R-:W-:Y:S02]  /*15c70*/  CS2R R150, SRZ ;  /* 0x0000000000967805 */ /* 0x000fe4000001ff00 */
[----:B------:R-:W-:Y:S01]  /*15c80*/  LEA.HI R25, R25, R56, RZ, 0x6 ;  /* 0x0000003819197211 */ /* 0x000fe200078f30ff */
[----:B------:R-:W-:Y:S01]  /*15c90*/  IMAD.MOV.U32 R0, RZ, RZ, 0x3f800000 ;  /* 0x3f800000ff007424 */ /* 0x000fe200078e00ff */
[----:B------:R-:W-:Y:S02]  /*15ca0*/  CS2R R148, SRZ ;  /* 0x0000000000947805 */ /* 0x000fe4000001ff00 */
[----:B------:R-:W-:-:S02]  /*15cb0*/  CS2R R146, SRZ ;  /* 0x0000000000927805 */ /* 0x000fc4000001ff00 */
[----:B------:R-:W-:Y:S02]  /*15cc0*/  SHF.R.S32.HI R25, RZ, 0x6, R25 ;  /* 0x00000006ff197819 */ /* 0x000fe40000011419 */
        /* <DEDUP_REMOVED lines=60> */
[----:B--2---:R-:W-:-:S04]  /*16090*/  VIMNMX R24, R24, R25, !PT ;  /* 0x0000001918187248 */ /* 0x004fc80007fe0100 */
[----:B------:R-:W-:Y:S01]  /*160a0*/  ISETP.GE.AND P4, PT, R23, R24, PT ;  /* 0x000000181700720c */ /* 0x000fe20003f86270 */
[----:B------:R0:W-:Y:S02]  /*160b0*/  STL [R1+0x1c], R24 ;  /* 0x00001c1801007387 */ /* 0x0001e40000100800 */
[----:B0-----:R-:W-:-:S10]  /*160c0*/  CS2R R24, SRZ ;  /* 0x0000000000187805 */ /* 0x001fd4000001ff00 */
[----:B------:R-:W-:Y:S05]  /*160d0*/  @!P4 BRA `(.L_x_1951) ;  /* 0x0000002800d8c947 */ /* 0x000fea0003800000 */
[----:B------:R-:W-:Y:S01]  /*160e0*/  BSSY B1, `(.L_x_1952) ;  /* 0x00002b1000017945 */ /* 0x000fe20003800000 */
[----:B------:R-:W-:Y:S02]  /*160f0*/  IMAD.MOV.U32 R2, RZ, RZ, 0x3f800000 ;  /* 0x3f800000ff027424 */ /* 0x000fe400078e00ff */
[----:B------:R-:W-:-:S07]  /*16100*/  IMAD.MOV.U32 R151, RZ, RZ, RZ ;  /* 0x000000ffff977224 */ /* 0x000fce00078e00ff */
.L_x_1971:
[----:B------:R-:W-:-:S05]  /*16110*/  VIADD R231, R22, 0x1 ;  /* 0x0000000116e77836 */ /* 0x000fca0000000000 */
[----:B------:R-:W-:-:S04]  /*16120*/  ISETP.NE.AND P4, PT, R231, 0x2, PT ;  /* 0x00000002e700780c */ /* 0x000fc80003f85270 */
[----:B------:R-:W-:Y:S02]  /*16130*/  SEL R230, RZ, 0x1, P4 ;  /* 0x00000001ffe67807 */ /* 0x000fe40002000000 */
[----:B------:R-:W-:Y:S02]  /*16140*/  SEL R231, R231, RZ, P4 ;  /* 0x000000ffe7e77207 */ /* 0x000fe40002000000 */
[----:B------:R-:W-:Y:S01]  /*16150*/  LOP3.LUT R230, R219, R230, RZ, 0x3c, !PT ;  /* 0x000000e6dbe67212 */ /* 0x000fe200078e3cff */
[----:B------:R-:W-:Y:S06]  /*16160*/  @!P0 BRA `(.L_x_1953) ;  /* 0x0000000000048947 */ /* 0x000fec0003800000 */
[----:B------:R-:W-:Y:S01]  /*16170*/  BPT.TRAP 0x1 ;  /* 0x000000040000795c */ /* 0x000fe20000300000 */
.L_x_1953:
[----:B------:R-:W-:Y:S01]  /*16180*/  IMAD R232, R231, 0x8, R16 ;  /* 0x00000008e7e87824 */ /* 0x000fe200078e0210 */
[----:B------:R-:W-:-:S04]  /*16190*/  SHF.L.U32 R152, R230, 0x1f, RZ ;  /* 0x0000001fe6987819 */ /* 0x000fc800000006ff */
[----:B------:R0:W1:Y:S01]  /*161a0*/  SYNCS.PHASECHK.TRANS64.TRYWAIT P4, [R232+URZ+0x30830], R152 ;  /* 0x03083098e80075a7 */ /* 0x000062000808017f */
[----:B------:R-:W-:Y:S05]  /*161b0*/  @!P0 BRA `(.L_x_1954) ;  /* 0x0000000000048947 */ /* 0x000fea0003800000 */
[----:B------:R-:W-:Y:S01]  /*161c0*/  BPT.TRAP 0x1 ;  /* 0x000000040000795c */ /* 0x000fe20000300000 */
.L_x_1954:
[----:B------:R-:W2:Y:S01]  /*161d0*/  LDL R3, [R1] ;  /* 0x0000000001037983 */ /* 0x000ea20000100800 */
[----:B------:R-:W-:Y:S01]  /*161e0*/  BSSY B2, `(.L_x_1955) ;  /* 0x0000007000027945 */ /* 0x000fe20003800000 */
[----:B--2---:R-:W-:-:S04]  /*161f0*/  IMAD R158, R231, 0x800, R3 ;  /* 0x00000800e79e7824 */ /* 0x004fc800078e0203 */
[C---:B------:R-:W-:Y:S02]  /*16200*/  VIADD R155, R158.reuse, 0x2 ;  /* 0x000000029e9b7836 */ /* 0x040fe40000000000 */
[----:B------:R-:W-:Y:S01]  /*16210*/  VIADD R3, R158, 0x4 ;  /* 0x000000049e037836 */ /* 0x000fe20000000000 */
[----:B-1----:R-:W-:Y:S06]  /*16220*/  @P4 BRA `(.L_x_1956) ;  /* 0x0000000000084947 */ /* 0x002fec0003800000 */
[----:B------:R-:W1:Y:S02]  /*16230*/  SYNCS.PHASECHK.TRANS64.TRYWAIT P4, [R232+URZ+0x30830], R152 ;  /* 0x03083098e80075a7 */ /* 0x000e64000808017f */
[----:B-1----:R-:W-:Y:S05]  /*16240*/  @!P4 BRA `(.L_x_1957) ;  /* 0x00000160003cc947 */ /* 0x002fea0003800000 */
.L_x_1956:
[----:B------:R-:W-:Y:S05]  /*16250*/  BSYNC B2 ;  /* 0x0000000000027941 */ /* 0x000fea0003800000 */
.L_x_1955:
[----:B01----:R-:W-:Y:S01]  /*16260*/  IMAD.MOV.U32 R152, RZ, RZ, R158 ;  /* 0x000000ffff987224 */ /* 0x003fe200078e009e */
[----:B------:R-:W-:Y:S01]  /*16270*/  R2UR UR12, R214 ;  /* 0x00000000d60c72ca */ /* 0x000fe200000e0000 */
[----:B------:R-:W-:Y:S01]  /*16280*/  VIADD R154, R158, 0x6 ;  /* 0x000000069e9a7836 */ /* 0x000fe20000000000 */
[----:B------:R-:W-:Y:S01]  /*16290*/  R2UR UR13, R215 ;  /* 0x00000000d70d72ca */ /* 0x000fe200000e0000 */
[----:B------:R-:W-:Y:S01]  /*162a0*/  IMAD.MOV.U32 R153, RZ, RZ, 0x40000040 ;  /* 0x40000040ff997424 */ /* 0x000fe200078e00ff */
[----:B------:R-:W-:Y:S01]  /*162b0*/  R2UR UR6, R152 ;  /* 0x00000000980672ca */ /* 0x000fe200000e0000 */
[----:B------:R-:W-:Y:S01]  /*162c0*/  IMAD.MOV.U32 R152, RZ, RZ, R155 ;  /* 0x000000ffff987224 */ /* 0x000fe200078e009b */
[----:B------:R-:W-:Y:S01]  /*162d0*/  R2UR UR10, R154 ;  /* 0x000000009a0a72ca */ /* 0x000fe200000e0000 */
[----:B------:R-:W-:Y:S01]  /*162e0*/  IMAD.MOV.U32 R155, RZ, RZ, 0x40000040 ;  /* 0x40000040ff9b7424 */ /* 0x000fe200078e00ff */
[----:B------:R-:W-:Y:S01]  /*162f0*/  R2UR UR5, R153 ;  /* 0x00000000990572ca */ /* 0x000fe200000e0000 */
[----:B------:R-:W-:Y:S01]  /*16300*/  VIADD R156, R158, 0x204 ;  /* 0x000002049e9c7836 */ /* 0x000fe20000000000 */
[----:B------:R-:W-:Y:S01]  /*16310*/  R2UR UR4, R152 ;  /* 0x00000000980472ca */ /* 0x000fe200000e0000 */
[----:B------:R-:W-:Y:S01]  /*16320*/  IMAD.MOV.U32 R152, RZ, RZ, R3 ;  /* 0x000000ffff987224 */ /* 0x000fe200078e0003 */
[----:B------:R-:W-:Y:S01]  /*16330*/  R2UR UR11, R155 ;  /* 0x000000009b0b72ca */ /* 0x000fe200000e0000 */
[----:B------:R-:W-:Y:S01]  /*16340*/  VIADD R154, R158, 0x202 ;  /* 0x000002029e9a7836 */ /* 0x000fe20000000000 */
        /* <DEDUP_REMOVED lines=10> */
[----:B------:R-:W-:Y:S01]  /*163f0*/  MOV R3, UR10 ;  /* 0x0000000a00037c02 */ /* 0x000fe20008000f00 */
[----:B------:R-:W-:Y:S01]  /*16400*/  UMOV UR10, UR4 ;  /* 0x00000004000a7c82 */ /* 0x000fe20008000000 */
[----:B------:R-:W-:Y:S01]  /*16410*/  MOV R236, UR11 ;  /* 0x0000000b00ec7c02 */ /* 0x000fe20008000f00 */
[----:B------:R-:W-:Y:S01]  /*16420*/  UMOV UR11, UR5 ;  /* 0x00000005000b7c82 */ /* 0x000fe20008000000 */
[----:B------:R-:W-:Y:S01]  /*16430*/  R2UR UR26, R152 ;  /* 0x00000000981a72ca */ /* 0x000fe200000e0000 */
[----:B------:R-:W-:Y:S01]  /*16440*/  VIADD R152, R158, 0x404 ;  /* 0x000004049e987836 */ /* 0x000fe20000000000 */
[----:B------:R-:W-:Y:S01]  /*16450*/  R2UR UR7, R153 ;  /* 0x00000000990772ca */ /* 0x000fe200000e0000 */
[----:B------:R-:W-:Y:S01]  /*16460*/  IMAD.MOV.U32 R157, RZ, RZ, 0x40000040 ;  /* 0x40000040ff9d7424 */ /* 0x000fe200078e00ff */
[----:B------:R-:W-:Y:S01]  /*16470*/  R2UR UR34, R154 ;  /* 0x000000009a2272ca */ /* 0x000fe200000e0000 */
[----:B------:R-:W-:Y:S01]  /*16480*/  VIADD R154, R158, 0x604 ;  /* 0x000006049e9a7836 */ /* 0x000fe20000000000 */
[----:B------:R-:W-:Y:S01]  /*16490*/  R2UR UR38, R152 ;  /* 0x00000000982672ca */ /* 0x000fe200000e0000 */
[----:B------:R-:W-:Y:S01]  /*164a0*/  VIADD R152, R158, 0x600 ;  /* 0x000006009e987836 */ /* 0x000fe20000000000 */
[----:B------:R-:W-:Y:S01]  /*164b0*/  R2UR UR42, R156 ;  /* 0x000000009c2a72ca */ /* 0x000fe200000e0000 */
[----:B------:R-:W-:Y:S01]  /*164c0*/  VIADD R156, R158, 0x602 ;  /* 0x000006029e9c7836 */ /* 0x000fe20000000000 */
[----:B------:R-:W-:Y:S01]  /*164d0*/  R2UR UR4, R6 ;  /* 0x00000000060472ca */ /* 0x000fe200000e0000 */
[-C--:B------:R-:W-:Y:S01]  /*164e0*/  FMUL.FTZ R24, R24, R0.reuse ;  /* 0x0000000018187220 */ /* 0x080fe20000410000 */
[----:B------:R-:W-:Y:S01]  /*164f0*/  R2UR UR46, R152 ;  /* 0x00000000982e72ca */ /* 0x000fe200000e0000 */
[----:B------:R-:W-:Y:S01]  /*16500*/  VIADD R152, R158, 0x606 ;  /* 0x000006069e987836 */ /* 0x000fe20000000000 */
[----:B------:R-:W-:Y:S01]  /*16510*/  R2UR UR5, R7 ;  /* 0x00000000070572ca */ /* 0x000fe200000e0000 */
[-C--:B------:R-:W-:Y:S01]  /*16520*/  FMUL.FTZ R25, R25, R0.reuse ;  /* 0x0000000019197220 */ /* 0x080fe20000410000 */
[C---:B------:R-:W-:Y:S01]  /*16530*/  R2UR UR9, R153.reuse ;  /* 0x00000000990972ca */ /* 0x040fe200000e0000 */
[-C--:B------:R-:W-:Y:S01]  /*16540*/  FMUL.FTZ R28, R28, R0.reuse ;  /* 0x000000001c1c7220 */ /* 0x080fe20000410000 */
[----:B------:R-:W-:Y:S01]  /*16550*/  R2UR UR15, R153 ;  /* 0x00000000990f72ca */ /* 0x000fe200000e0000 */
        /* <DEDUP_REMOVED lines=29> */
[----:B------:R-:W-:Y:S01]  /*16730*/  WARPGROUP.ARRIVE ;  /* 0x00000000000079c5 */ /* 0x000fe20000000000 */
[----:B------:R-:W-:Y:S01]  /*16740*/  R2UR UR16, R212 ;  /* 0x00000000d41072ca */ /* 0x000fe200000e0000 */
[-C--:B------:R-:W-:Y:S01]  /*16750*/  FMUL.FTZ R60, R60, R0.reuse ;  /* 0x000000003c3c7220 */ /* 0x080fe20000410000 */
[----:B------:R-:W-:Y:S01]  /*16760*/  R2UR UR17, R213 ;  /* 0x00000000d51172ca */ /* 0x000fe200000e0000 */
[-C--:B------:R-:W-:Y:S01]  /*16770*/  FMUL.FTZ R61, R61, R0.reuse ;  /* 0x000000003d3d7220 */ /* 0x080fe20000410000 */
[----:B------:R-:W-:Y:S01]  /*16780*/  R2UR UR20, R210 ;  /* 0x00000000d21472ca */ /* 0x000fe200000e0000 */
[----:B------:R-:W-:Y:S01]  /*16790*/  HGMMA.64x64x16.F32.BF16 R152, gdesc[UR4], RZ, !UPT, gsb0 ;  /* 0x00e00000049879f0 */ /* 0x000fe2000c0018ff */
[----:B------:R-:W-:Y:S01]  /*167a0*/  UMOV UR6, UR8 ;  /* 0x0000000800067c82 */ /* 0x000fe20008000000 */
[----:B------:R-:W-:Y:S01]  /*167b0*/  UMOV UR7, UR9 ;  /* 0x0000000900077c82 */ /* 0x000fe20008000000 */
        /* <DEDUP_REMOVED lines=183> */
.L_x_1958:
[----:B------:R-:W-:Y:S01]  /*17330*/  SHF.L.U32 R2, R219, 0x1f, RZ ;  /* 0x0000001fdb027819 */ /* 0x000fe200000006ff */
[----:B------:R-:W-:-:S04]  /*17340*/  IMAD R0, R22, 0x8, R16 ;  /* 0x0000000816007824 */ /* 0x000fc800078e0210 */
[----:B------:R0:W1:Y:S01]  /*17350*/  SYNCS.PHASECHK.TRANS64.TRYWAIT P4, [R0+URZ+0x30850], R2 ;  /* 0x03085002000075a7 */ /* 0x000062000808017f */
[----:B------:R-:W-:Y:S05]  /*17360*/  @!P0 BRA `(.L_x_1959) ;  /* 0x0000000000048947 */ /* 0x000fea0003800000 */
[----:B------:R-:W-:Y:S01]  /*17370*/  BPT.TRAP 0x1 ;  /* 0x000000040000795c */ /* 0x000fe20000300000 */
.L_x_1959:
[----:B------:R-:W-:Y:S04]  /*17380*/  BSSY B2, `(.L_x_1960) ;  /* 0x0000004000027945 */ /* 0x000fe80003800000 */
[----:B-1----:R-:W-:Y:S05]  /*17390*/  @P4 BRA `(.L_x_1961) ;  /* 0x0000000000084947 */ /* 0x002fea0003800000 */
[----:B------:R-:W1:Y:S02]  /*173a0*/  SYNCS.PHASECHK.TRANS64.TRYWAIT P4, [R0+URZ+0x30850], R2 ;  /* 0x03085002000075a7 */ /* 0x000e64000808017f */
[----:B-1----:R-:W-:Y:S05]  /*173b0*/  @!P4 BRA `(.L_x_1962) ;  /* 0x0000014c00f4c947 */ /* 0x002fea0003800000 */
.L_x_1961:
[----:B------:R-:W-:Y:S05]  /*173c0*/  BSYNC B2 ;  /* 0x0000000000027941 */ /* 0x000fea0003800000 */
.L_x_1960:
[----:B01----:R-:W-:Y:S01]  /*173d0*/  VIADD R2, R16, 0x400 ;  /* 0x0000040010027836 */ /* 0x003fe20000000000 */
[----:B------:R-:W2:Y:S01]  /*173e0*/  LDL R219, [R1+0x34] ;  /* 0x0000340001db7983 */ /* 0x000ea20000100800 */
[----:B------:R-:W-:Y:S01]  /*173f0*/  IMAD.MOV.U32 R3, RZ, RZ, 0x40000040 ;  /* 0x40000040ff037424 */ /* 0x000fe200078e00ff */
[----:B------:R-:W-:Y:S01]  /*17400*/  WARPGROUP.ARRIVE ;  /* 0x00000000000079c5 */ /* 0x000fe20000000000 */
[----:B------:R-:W-:Y:S01]  /*17410*/  @!P1 VIADD R232, R232, 0x30840 ;  /* 0x00030840e8e89836 */ /* 0x000fe20000000000 */
[----:B------:R-:W-:Y:S01]  /*17420*/  SHF.R.U32.HI R2, RZ, 0x4, R2 ;  /* 0x00000004ff027819 */ /* 0x000fe20000011602 */
[----:B------:R-:W-:-:S03]  /*17430*/  ULDC UR4, c[0x0][0x9dc] ;  /* 0x0002770000047ab9 */ /* 0x000fc60000000800 */
[----:B------:R-:W-:-:S04]  /*17440*/  LOP3.LUT R2, R2, 0x3fff, RZ, 0xc0, !PT ;  /* 0x00003fff02027812 */ /* 0x000fc800078ec0ff */
[----:B------:R-:W-:-:S05]  /*17450*/  LOP3.LUT R2, R2, 0x2000000, RZ, 0xfc, !PT ;  /* 0x0200000002027812 */ /* 0x000fca00078efcff */
[----:B------:R-:W-:Y:S01]  /*17460*/  IMAD R2, R22, 0x800, R2 ;  /* 0x0000080016027824 */ /* 0x000fe200078e0202 */
[----:B------:R-:W-:Y:S01]  /*17470*/  R2UR UR7, R3 ;  /* 0x00000000030772ca */ /* 0x000fe200000e0000 */
[----:B------:R-:W2:Y:S01]  /*17480*/  LDL R22, [R1+0x14] ;  /* 0x0000140001167983 */ /* 0x000ea20000100800 */
[----:B------:R-:W-:Y:S01]  /*17490*/  IMAD.MOV.U32 R3, RZ, RZ, 0x40000040 ;  /* 0x40000040ff037424 */ /* 0x000fe200078e00ff */
[----:B------:R-:W-:Y:S02]  /*174a0*/  @!P1 PRMT R232, RZ, 0x654, R232 ;  /* 0x00000654ffe89816 */ /* 0x000fe400000000e8 */
[----:B------:R-:W-:-:S13]  /*174b0*/  R2UR UR6, R2 ;  /* 0x00000000020672ca */ /* 0x000fda00000e0000 */
[----:B------:R-:W-:Y:S03]  /*174c0*/  HGMMA.64x256x16.F32.BF16 R24, R196, gdesc[UR4].tnspB, R24, gsb0 ;  /* 0x43e00004c4187df0 */ /* 0x000fe60008001818 */
[----:B------:R-:W-:Y:S02]  /*174d0*/  WARPGROUP.DEPBAR.LE gsb0, 0x0 ;  /* 0x00008000000079c5 */ /* 0x000fe40000010000 */
[----:B------:R-:W-:Y:S01]  /*174e0*/  VIADD R196, R2, 0x80 ;  /* 0x0000008002c47836 */ /* 0x000fe20000000000 */
[----:B------:R-:W-:Y:S01]  /*174f0*/  WARPGROUP.ARRIVE ;  /* 0x00000000000079c5 */ /* 0x000fe20000000000 */
[----:B------:R-:W-:-:S03]  /*17500*/  IMAD.MOV.U32 R197, RZ, RZ, 0x40000040 ;  /* 0x40000040ffc57424 */ /* 0x000fc600078e00ff */
[----:B------:R-:W-:Y:S02]  /*17510*/  R2UR UR6, R196 ;  /* 0x00000000c40672ca */ /* 0x000fe400000e0000 */
[----:B------:R-:W-:-:S15]  /*17520*/  R2UR UR7, R197 ;  /* 0x00000000c50772ca */ /* 0x000fde00000e0000 */
[----:B------:R-:W-:-:S01]  /*17530*/  NOP ;  /* 0x0000000000007918 */ /* 0x000fc20000000000 */
[----:B------:R-:W-:Y:S03]  /*17540*/  HGMMA.64x256x16.F32.BF16 R24, R192, gdesc[UR4].tnspB, R24, gsb0 ;  /* 0x43e00004c0187df0 */ /* 0x000fe60008001818 */
[----:B------:R-:W-:Y:S02]  /*17550*/  WARPGROUP.DEPBAR.LE gsb0, 0x0 ;  /* 0x00008000000079c5 */ /* 0x000fe40000010000 */
[C---:B------:R-:W-:Y:S01]  /*17560*/  VIADD R192, R2.reuse, 0x100 ;  /* 0x0000010002c07836 */ /* 0x040fe20000000000 */
[----:B------:R-:W-:Y:S01]  /*17570*/  WARPGROUP.ARRIVE ;  /* 0x00000000000079c5 */ /* 0x000fe20000000000 */
[----:B------:R-:W-:Y:S02]  /*17580*/  IMAD.MOV.U32 R193, RZ, RZ, 0x40000040 ;  /* 0x40000040ffc17424 */ /* 0x000fe400078e00ff */
[----:B------:R-:W-:Y:S01]  /*17590*/  VIADD R2, R2, 0x180 ;  /* 0x0000018002027836 */ /* 0x000fe20000000000 */
[----:B------:R-:W-:-:S02]  /*175a0*/  R2UR UR6, R192 ;  /* 0x00000000c00672ca */ /* 0x000fc400000e0000 */
[----:B------:R-:W-:-:S15]  /*175b0*/  R2UR UR7, R193 ;  /* 0x00000000c10772ca */ /* 0x000fde00000e0000 */
[----:B------:R-:W-:-:S01]  /*175c0*/  NOP ;  /* 0x0000000000007918 */ /* 0x000fc20000000000 */
[----:B------:R-:W-:Y:S01]  /*175d0*/  HGMMA.64x256x16.F32.BF16 R24, R188, gdesc[UR4].tnspB, R24, gsb0 ;  /* 0x43e00004bc187df0 */ /* 0x000fe20008001818 */
[----:B------:R-:W-:Y:S02]  /*175e0*/  R2UR UR6, R2 ;  /* 0x00000000020672ca */ /* 0x000fe400000e0000 */
[----:B------:R-:W-:Y:S01]  /*175f0*/  R2UR UR7, R3 ;  /* 0x00000000030772ca */ /* 0x000fe200000e0000 */
[----:B------:R-:W0:Y:S08]  /*17600*/  @P2 LDC R2, c[0x0][0x450] ;  /* 0x00011400ff022b82 */ /* 0x000e300000000800 */
[----:B------:R-:W1:Y:S01]  /*17610*/  @P2 LDC R3, c[0x0][0x44c] ;  /* 0x00011300ff032b82 */ /* 0x000e620000000800 */
[----:B------:R-:W-:-:S02]  /*17620*/  WARPGROUP.DEPBAR.LE gsb0, 0x0 ;  /* 0x00008000000079c5 */ /* 0x000fc40000010000 */
[----:B------:R-:W-:-:S13]  /*17630*/  WARPGROUP.ARRIVE ;  /* 0x00000000000079c5 */ /* 0x000fda0000000000 */
[----:B------:R-:W-:Y:S03]  /*17640*/  HGMMA.64x256x16.F32.BF16 R24, R184, gdesc[UR4].tnspB, R24, gsb0 ;  /* 0x43e00004b8187df0 */ /* 0x000fe60008001818 */
[----:B------:R-:W-:Y:S02]  /*17650*/  WARPGROUP.DEPBAR.LE gsb0, 0x0 ;  /* 0x00008000000079c5 */ /* 0x000fe40000010000 */
[----:B--2---:R-:W-:Y:S01]  /*17660*/  IMAD.IADD R184, R219, 0x1, R22 ;  /* 0x00000001dbb87824 */ /* 0x004fe200078e0216 */
[----:B------:R2:W-:Y:S01]  /*17670*/  @!P1 SYNCS.ARRIVE.TRANS64.RED.A1T0 RZ, [R232+URZ], RZ ;  /* 0x000000ffe8ff99a7 */ /* 0x0005e2000810043f */
[----:B------:R-:W-:Y:S02]  /*17680*/  IMAD.SHL.U32 R22, R23, 0x40, RZ ;  /* 0x0000004017167824 */ /* 0x000fe400078e00ff */
[----:B-1----:R-:W-:-:S03]  /*17690*/  @P2 IMAD.HI.U32 R3, R184, R3, RZ ;  /* 0x00000003b8032227 */ /* 0x002fc600078e00ff */
[----:B------:R-:W-:Y:S02]  /*176a0*/  IADD3 R187, -R22, 0x1, RZ ;  /* 0x0000000116bb7810 */ /* 0x000fe40007ffe1ff */
[----:B0-----:R-:W-:Y:S01]  /*176b0*/  @P2 SHF.R.U32.HI R184, RZ, R2, R3 ;  /* 0x00000002ffb82219 */ /* 0x001fe20000011603 */
[----:B--2---:R-:W-:Y:S01]  /*176c0*/  IMAD.U32 R232, RZ, RZ, UR4 ;  /* 0x00000004ffe87e24 */ /* 0x004fe2000f8e00ff */
[----:B------:R-:W-:Y:S01]  /*176d0*/  ULDC UR4, c[0x0][0x9e0] ;  /* 0x0002780000047ab9 */ /* 0x000fe20000000800 */
[----:B------:R-:W-:Y:S02]  /*176e0*/  IMAD R187, R229, -0x2, R187 ;  /* 0xfffffffee5bb7824 */ /* 0x000fe400078e02bb */
[----:B------:R-:W0:Y:S01]  /*176f0*/  SHFL.IDX PT, R189, R184, RZ, 0x1c1f ;  /* 0x001c1fffb8bd7589 */ /* 0x000e2200000e0000 */
[----:B------:R-:W-:Y:S02]  /*17700*/  LOP3.LUT R188, RZ, R232, RZ, 0x33, !PT ;  /* 0x000000e8ffbc7212 */ /* 0x000fe400078e33ff */
[----:B------:R-:W-:-:S05]  /*17710*/  IADD3 R187, -R220, R187, R221 ;  /* 0x000000bbdcbb7210 */ /* 0x000fca0007ffe1dd */
[----:B------:R-:W-:Y:S02]  /*17720*/  IMAD.IADD R188, R188, 0x1, R187 ;  /* 0x00000001bcbc7824 */ /* 0x000fe400078e02bb */
[----:B------:R-:W-:-:S04]  /*17730*/  VIADD R187, R187, UR4 ;  /* 0x00000004bbbb7c36 */ /* 0x000fc80008000000 */
[--C-:B0-----:R-:W-:Y:S02]  /*17740*/  IMAD.IADD R186, R187, 0x1, R189.reuse ;  /* 0x00000001bbba7824 */ /* 0x101fe400078e02bd */
[----:B------:R-:W-:Y:S01]  /*17750*/  IMAD.IADD R185, R188, 0x1, R189 ;  /* 0x00000001bcb97824 */ /* 0x000fe200078e02bd */
[----:B------:R-:W-:Y:S06]  /*17760*/  @!P3 BRA `(.L_x_1963) ;  /* 0x000000000060b947 */ /* 0x000fec0003800000 */
[----:B------:R-:W-:Y:S01]  /*17770*/  IADD3 R189, -R220, R221, R189 ;  /* 0x000000dddcbd7210 */ /* 0x000fe20007ffe1bd */
[----:B------:R-:W-:Y:S03]  /*17780*/  BSSY B2, `(.L_x_1964) ;  /* 0x0000012000027945 */ /* 0x000fe60003800000 */
[----:B------:R-:W-:-:S13]  /*17790*/  ISETP.GT.AND P4, PT, R189, -0x1, PT ;  /* 0xffffffffbd00780c */ /* 0x000fda0003f84270 */
[----:B------:R-:W-:Y:S05]  /*177a0*/  @P4 BRA `(.L_x_1965) ;  /* 0x0000000000244947 */ /* 0x000fea0003800000 */
[----:B------:R-:W-:Y:S01]  /*177b0*/  ULDC UR4, c[0x0][0x9e4] ;  /* 0x0002790000047ab9 */ /* 0x000fe20000000800 */
[----:B------:R-:W-:Y:S01]  /*177c0*/  LOP3.LUT R189, RZ, R189, RZ, 0x33, !PT ;  /* 0x000000bdffbd7212 */ /* 0x000fe200078e33ff */
[----:B------:R-:W-:-:S05]  /*177d0*/  IMAD.U32 R190, RZ, RZ, UR4 ;  /* 0x00000004ffbe7e24 */ /* 0x000fca000f8e00ff */
[----:B------:R-:W-:-:S13]  /*177e0*/  ISETP.NE.AND P4, PT, R190, 0x1, PT ;  /* 0x00000001be00780c */ /* 0x000fda0003f85270 */
[----:B------:R-:W0:Y:S02]  /*177f0*/  @P4 LDC.64 R2, c[0x0][0x9e8] ;  /* 0x00027a00ff024b82 */ /* 0x000e240000000a00 */
[----:B0-----:R-:W-:-:S05]  /*17800*/  @P4 IMAD.HI.U32 R2, R189, R2, RZ ;  /* 0x00000002bd024227 */ /* 0x001fca00078e00ff */
[----:B------:R-:W-:-:S04]  /*17810*/  @P4 SHF.R.U32.HI R189, RZ, R3, R2 ;  /* 0x00000003ffbd4219 */ /* 0x000fc80000011602 */
[----:B------:R-:W-:Y:S01]  /*17820*/  LOP3.LUT R189, RZ, R189, RZ, 0x33, !PT ;  /* 0x000000bdffbd7212 */ /* 0x000fe200078e33ff */
[----:B------:R-:W-:Y:S06]  /*17830*/  BRA `(.L_x_1966) ;  /* 0x0000000000187947 */ /* 0x000fec0003800000 */
.L_x_1965:
[----:B------:R-:W-:Y:S02]  /*17840*/  ULDC UR4, c[0x0][0x9e4] ;  /* 0x0002790000047ab9 */ /* 0x000fe40000000800 */
[----:B------:R-:W-:-:S05]  /*17850*/  IMAD.U32 R190, RZ, RZ, UR4 ;  /* 0x00000004ffbe7e24 */ /* 0x000fca000f8e00ff */
[----:B------:R-:W-:-:S13]  /*17860*/  ISETP.NE.AND P4, PT, R190, 0x1, PT ;  /* 0x00000001be00780c */ /* 0x000fda0003f85270 */
[----:B------:R-:W0:Y:S02]  /*17870*/  @P4 LDC.64 R2, c[0x0][0x9e8] ;  /* 0x00027a00ff024b82 */ /* 0x000e240000000a00 */
[----:B0-----:R-:W-:-:S05]  /*17880*/  @P4 IMAD.HI.U32 R2, R189, R2, RZ ;  /* 0x00000002bd024227 */ /* 0x001fca00078e00ff */
[----:B------:R-:W-:-:S07]  /*17890*/  @P4 SHF.R.U32.HI R189, RZ, R3, R2 ;  /* 0x00000003ffbd4219 */ /* 0x000fce0000011602 */
.L_x_1966:
[----:B------:R-:W-:Y:S05]  /*178a0*/  BSYNC B2 ;  /* 0x0000000000027941 */ /* 0x000fea0003800000 */
.L_x_1964:
[----:B------:R-:W-:-:S04]  /*178b0*/  IMAD R189, R189, R190, -R22 ;  /* 0x000000bebdbd7224 */ /* 0x000fc800078e0a16 */
[----:B------:R-:W-:-:S05]  /*178c0*/  IMAD R189, R229, -0x2, R189 ;  /* 0xfffffffee5bd7824 */ /* 0x000fca00078e02bd */
[----:B------:R-:W-:Y:S02]  /*178d0*/  VIMNMX R185, R185, R189, !PT ;  /* 0x000000bdb9b97248 */ /* 0x000fe40007fe0100 */
[----:B------:R-:W-:-:S07]  /*178e0*/  VIADDMNMX R186, R189, R190, R186, PT ;  /* 0x000000bebdba7246 */ /* 0x000fce00038001ba */
.L_x_1963:
        /* <DEDUP_REMOVED lines=66> */
.L_x_1969:
[----:B------:R-:W-:Y:S02]  /*17d10*/  ULDC UR4, c[0x0][0x9e4] ;  /* 0x0002790000047ab9 */ /* 0x000fe40000000800 */
[----:B------:R-:W-:-:S05]  /*17d20*/  IMAD.U32 R165, RZ, RZ, UR4 ;  /* 0x00000004ffa57e24 */ /* 0x000fca000f8e00ff */
[----:B------:R-:W-:-:S13]  /*17d30*/  ISETP.NE.AND P5, PT, R165, 0x1, PT ;  /* 0x00000001a500780c */ /* 0x000fda0003fa5270 */
[----:B------:R-:W0:Y:S02]  /*17d40*/  @P5 LDC.64 R2, c[0x0][0x9e8] ;  /* 0x00027a00ff025b82 */ /* 0x000e240000000a00 */
[----:B0-----:R-:W-:-:S05]  /*17d50*/  @P5 IMAD.HI.U32 R2, R184, R2, RZ ;  /* 0x00000002b8025227 */ /* 0x001fca00078e00ff */
[----:B------:R-:W-:-:S07]  /*17d60*/  @P5 SHF.R.U32.HI R184, RZ, R3, R2 ;  /* 0x00000003ffb85219 */ /* 0x000fce0000011602 */
.L_x_1970:
[----:B------:R-:W-:Y:S05]  /*17d70*/  BSYNC B2 ;  /* 0x0000000000027941 */ /* 0x000fea0003800000 */
.L_x_1968:
[----:B------:R-:W-:-:S04]  /*17d80*/  IMAD R22, R184, R165, -R22 ;  /* 0x000000a5b8167224 */ /* 0x000fc800078e0a16 */
[----:B------:R-:W-:-:S05]  /*17d90*/  IMAD R22, R229, -0x2, R22 ;  /* 0xfffffffee5167824 */ /* 0x000fca00078e0216 */
[----:B------:R-:W-:Y:S02]  /*17da0*/  VIMNMX R188, R188, R22, !PT ;  /* 0x00000016bcbc7248 */ /* 0x000fe40007fe0100 */
[----:B------:R-:W-:-:S07]  /*17db0*/  VIADDMNMX R187, R22, R165, R187, PT ;  /* 0x000000a516bb7246 */ /* 0x000fce00038001bb */
.L_x_1967:
[----:B------:R-:W-:Y:S01]  /*17dc0*/  @!P1 VIADD R0, R0, 0x30860 ;  /* 0x0003086000009836 */ /* 0x000fe20000000000 */
[----:B------:R-:W2:Y:S01]  /*17dd0*/  LDL R219, [R1+0x1c] ;  /* 0x00001c0001db7983 */ /* 0x000ea20000100800 */
[----:B------:R-:W-:Y:S02]  /*17de0*/  ULDC UR4, c[0x0][0x988] ;  /* 0x0002620000047ab9 */ /* 0x000fe40000000800 */
[----:B------:R-:W-:Y:S01]  /*17df0*/  IMAD.U32 R3, RZ, RZ, UR4 ;  /* 0x00000004ff037e24 */ /* 0x000fe2000f8e00ff */
[----:B------:R-:W-:-:S04]  /*17e00*/  @!P1 PRMT R0, RZ, 0x654, R0 ;  /* 0x00000654ff009816 */ /* 0x000fc80000000000 */
[----:B------:R0:W-:Y:S02]  /*17e10*/  @!P1 SYNCS.ARRIVE.TRANS64.RED.A1T0 RZ, [R0+URZ], RZ ;  /* 0x000000ff00ff99a7 */ /* 0x0001e4000810043f */
[----:B0-----:R-:W-:-:S04]  /*17e20*/  FMNMX.FTZ R0, R152, R5, !PT ;  /* 0x0000000598007209 */ /* 0x001fc80007810000 */
        /* <DEDUP_REMOVED lines=18> */
[----:B0-----:R-:W-:-:S04]  /*17f50*/  FMNMX.FTZ R165, R2, R165, !PT ;  /* 0x000000a502a57209 */ /* 0x001fc80007810000 */
[C---:B------:R-:W-:Y:S01]  /*17f60*/  FSETP.NEU.FTZ.AND P5, PT, R165.reuse, -INF , PT ;  /* 0xff800000a500780b */ /* 0x040fe20003fbd000 */
[----:B------:R-:W-:-:S03]  /*17f70*/  FMUL.FTZ R0, R165, R3 ;  /* 0x00000003a5007220 */ /* 0x000fc60000410000 */
[----:B------:R-:W-:Y:S02]  /*17f80*/  FSEL R2, R165, RZ, P5 ;  /* 0x000000ffa5027208 */ /* 0x000fe40002800000 */
[----:B------:R-:W-:Y:S02]  /*17f90*/  FSEL R0, R0, RZ, P5 ;  /* 0x000000ff00007208 */ /* 0x000fe40002800000 */
[----:B------:R-:W-:Y:S01]  /*17fa0*/  ISETP.GT.AND P5, PT, R188, 0x1, P4 ;  /* 0x00000001bc00780c */ /* 0x000fe200027a4270 */
[----:B------:R-:W-:Y:S02]  /*17fb0*/  FADD.FTZ R2, -R2, R5 ;  /* 0x0000000502027221 */ /* 0x000fe40000010100 */
[-CC-:B------:R-:W-:Y:S01]  /*17fc0*/  FFMA.FTZ R152, R152, R3.reuse, -R0.reuse ;  /* 0x0000000398987223 */ /* 0x180fe20000010800 */
[----:B------:R-:W-:Y:S01]  /*17fd0*/  ISETP.LT.OR P6, PT, R187, 0x2, P5 ;  /* 0x00000002bb00780c */ /* 0x000fe20002fc1670 */
[-CC-:B------:R-:W-:Y:S01]  /*17fe0*/  FFMA.FTZ R153, R153, R3.reuse, -R0.reuse ;  /* 0x0000000399997223 */ /* 0x180fe20000010800 */
[----:B------:R-:W-:Y:S01]  /*17ff0*/  ISETP.GT.AND P5, PT, R188, 0x8, P4 ;  /* 0x00000008bc00780c */ /* 0x000fe200027a4270 */
[-C--:B------:R-:W-:Y:S01]  /*18000*/  FMUL.FTZ R2, R2, R3.reuse ;  /* 0x0000000302027220 */ /* 0x080fe20000410000 */
[----:B------:R-:W-:Y:S01]  /*18010*/  FSEL R155, R155, -INF , !P6 ;  /* 0xff8000009b9b7808 */ /* 0x000fe20007000000 */
[-CC-:B------:R-:W-:Y:S01]  /*18020*/  FFMA.FTZ R156, R156, R3.reuse, -R0.reuse ;  /* 0x000000039c9c7223 */ /* 0x180fe20000010800 */
[----:B------:R-:W-:Y:S01]  /*18030*/  ISETP.GT.AND P6, PT, R188, 0x9, P4 ;  /* 0x00000009bc00780c */ /* 0x000fe200027c4270 */
[-CC-:B------:R-:W-:Y:S01]  /*18040*/  FFMA.FTZ R157, R157, R3.reuse, -R0.reuse ;  /* 0x000000039d9d7223 */ /* 0x180fe20000010800 */
[C---:B------:R-:W-:Y:S01]  /*18050*/  ISETP.LT.OR P5, PT, R187.reuse, 0x9, P5 ;  /* 0x00000009bb00780c */ /* 0x040fe20002fa1670 */
[-CC-:B------:R-:W-:Y:S01]  /*18060*/  FFMA.FTZ R160, R160, R3.reuse, -R0.reuse ;  /* 0x00000003a0a07223 */ /* 0x180fe20000010800 */
[----:B------:R-:W-:Y:S01]  /*18070*/  ISETP.LT.OR P6, PT, R187, 0xa, P6 ;  /* 0x0000000abb00780c */ /* 0x000fe200037c1670 */
[-CC-:B------:R-:W-:Y:S01]  /*18080*/  FFMA.FTZ R161, R161, R3.reuse, -R0.reuse ;  /* 0x00000003a1a17223 */ /* 0x180fe20000010800 */
[----:B------:R-:W-:Y:S01]  /*18090*/  FSEL R158, R158, -INF , !P5 ;  /* 0xff8000009e9e7808 */ /* 0x000fe20006800000 */
[-CC-:B------:R-:W-:Y:S01]  /*180a0*/  FFMA.FTZ R164, R164, R3.reuse, -R0.reuse ;  /* 0x00000003a4a47223 */ /* 0x180fe20000010800 */
[----:B------:R-:W-:Y:S01]  /*180b0*/  FSEL R159, R159, -INF , !P6 ;  /* 0xff8000009f9f7808 */ /* 0x000fe20007000000 */
[-CC-:B------:R-:W-:Y:S01]  /*180c0*/  FFMA.FTZ R189, R189, R3.reuse, -R0.reuse ;  /* 0x00000003bdbd7223 */ /* 0x180fe20000010800 */
[----:B------:R-:W-:Y:S01]  /*180d0*/  ISETP.GT.AND P6, PT, R188, 0x11, P4 ;  /* 0x00000011bc00780c */ /* 0x000fe200027c4270 */
        /* <DEDUP_REMOVED lines=9> */
[----:B------:R-:W-:Y:S01]  /*18170*/  ISETP.GT.AND P6, PT, R188, 0x19, P4 ;  /* 0x00000019bc00780c */ /* 0x000fe200027c4270 */
[-CC-:B------:R-:W-:Y:S01]  /*18180*/  FFMA.FTZ R177, R177, R3.reuse, -R0.reuse ;  /* 0x00000003b1b17223 */ /* 0x180fe20000010800 */
[----:B------:R-:W-:Y:S01]  /*18190*/  FSEL R162, R162, -INF , !P5 ;  /* 0xff800000a2a27808 */ /* 0x000fe20006800000 */
[-CC-:B------:R-:W-:Y:S01]  /*181a0*/  FFMA.FTZ R180, R180, R3.reuse, -R0.reuse ;  /* 0x00000003b4b47223 */ /* 0x180fe20000010800 */
[----:B------:R-:W-:Y:S01]  /*181b0*/  ISETP.LT.OR P6, PT, R187, 0x1a, P6 ;  /* 0x0000001abb00780c */ /* 0x000fe200037c1670 */
[----:B------:R-:W-:Y:S01]  /*181c0*/  FFMA.FTZ R181, R181, R3, -R0 ;  /* 0x00000003b5b57223 */ /* 0x000fe20000010800 */
[----:B------:R-:W-:Y:S01]  /*181d0*/  ISETP.GT.AND P5, PT, R188, 0x18, P4 ;  /* 0x00000018bc00780c */ /* 0x000fe200027a4270 */
[----:B------:R-:W-:Y:S01]  /*181e0*/  MUFU.EX2 R152, R152 ;  /* 0x0000009800987308 */ /* 0x000fe20000000800 */
[----:B------:R-:W-:-:S02]  /*181f0*/  FSEL R167, R167, -INF , !P6 ;  /* 0xff800000a7a77808 */ /* 0x000fc40007000000 */
[----:B------:R-:W-:Y:S02]  /*18200*/  ISETP.GT.AND P6, PT, R188, 0x21, P4 ;  /* 0x00000021bc00780c */ /* 0x000fe400027c4270 */
[C---:B------:R-:W-:Y:S02]  /*18210*/  ISETP.LT.OR P5, PT, R187.reuse, 0x19, P5 ;  /* 0x00000019bb00780c */ /* 0x040fe40002fa1670 */
[----:B------:R-:W-:Y:S01]  /*18220*/  ISETP.LT.OR P6, PT, R187, 0x22, P6 ;  /* 0x00000022bb00780c */ /* 0x000fe200037c1670 */
[----:B------:R-:W0:Y:S01]  /*18230*/  MUFU.EX2 R0, R2 ;  /* 0x0000000200007308 */ /* 0x000e220000000800 */
[----:B------:R-:W-:Y:S02]  /*18240*/  FSEL R166, R166, -INF , !P5 ;  /* 0xff800000a6a67808 */ /* 0x000fe40006800000 */
[----:B------:R-:W-:Y:S02]  /*18250*/  FSEL R171, R171, -INF , !P6 ;  /* 0xff800000abab7808 */ /* 0x000fe40007000000 */
[----:B------:R-:W-:-:S02]  /*18260*/  ISETP.GT.AND P6, PT, R188, 0x29, P4 ;  /* 0x00000029bc00780c */ /* 0x000fc400027c4270 */
[C---:B------:R-:W-:Y:S01]  /*18270*/  ISETP.GT.AND P5, PT, R188.reuse, 0x20, P4 ;  /* 0x00000020bc00780c */ /* 0x040fe200027a4270 */
[----:B------:R-:W1:Y:S01]  /*18280*/  MUFU.EX2 R153, R153 ;  /* 0x0000009900997308 */ /* 0x000e620000000800 */
[C---:B------:R-:W-:Y:S02]  /*18290*/  ISETP.LT.OR P6, PT, R187.reuse, 0x2a, P6 ;  /* 0x0000002abb00780c */ /* 0x040fe400037c1670 */
[----:B------:R-:W-:Y:S02]  /*182a0*/  ISETP.LT.OR P5, PT, R187, 0x21, P5 ;  /* 0x00000021bb00780c */ /* 0x000fe40002fa1670 */
[----:B------:R-:W-:Y:S02]  /*182b0*/  FSEL R175, R175, -INF , !P6 ;  /* 0xff800000afaf7808 */ /* 0x000fe40007000000 */
[----:B------:R-:W-:Y:S01]  /*182c0*/  ISETP.GT.AND P6, PT, R188, RZ, P4 ;  /* 0x000000ffbc00720c */ /* 0x000fe200027c4270 */
[----:B------:R-:W3:Y:S01]  /*182d0*/  MUFU.EX2 R156, R156 ;  /* 0x0000009c009c7308 */ /* 0x000ee20000000800 */
[----:B------:R-:W-:Y:S01]  /*182e0*/  FSEL R170, R170, -INF , !P5 ;  /* 0xff800000aaaa7808 */ /* 0x000fe20006800000 */
[----:B0-----:R-:W-:Y:S01]  /*182f0*/  FFMA.FTZ R2, R0, R228, R152 ;  /* 0x000000e400027223 */ /* 0x001fe20000010098 */
[----:B------:R-:W-:-:S02]  /*18300*/  ISETP.LT.OR P6, PT, R187, 0x1, P6 ;  /* 0x00000001bb00780c */ /* 0x000fc400037c1670 */
[----:B------:R-:W-:Y:S02]  /*18310*/  ISETP.GT.AND P5, PT, R188, 0x28, P4 ;  /* 0x00000028bc00780c */ /* 0x000fe400027a4270 */
[----:B------:R-:W-:Y:S01]  /*18320*/  FSEL R154, R154, -INF , !P6 ;  /* 0xff8000009a9a7808 */ /* 0x000fe20007000000 */
[----:B------:R-:W0:Y:S01]  /*18330*/  MUFU.EX2 R157, R157 ;  /* 0x0000009d009d7308 */ /* 0x000e220000000800 */
[----:B------:R-:W-:Y:S01]  /*18340*/  ISETP.LT.OR P5, PT, R187, 0x29, P5 ;  /* 0x00000029bb00780c */ /* 0x000fe20002fa1670 */
[----:B-1----:R-:W-:Y:S01]  /*18350*/  FADD.FTZ R2, R153, R2 ;  /* 0x0000000299027221 */ /* 0x002fe20000010000 */
[----:B------:R-:W-:Y:S02]  /*18360*/  FMNMX.FTZ R5, R154, R4, !PT ;  /* 0x000000049a057209 */ /* 0x000fe40007810000 */
[----:B------:R-:W-:Y:S02]  /*18370*/  FSEL R174, R174, -INF , !P5 ;  /* 0xff800000aeae7808 */ /* 0x000fe40006800000 */
[----:B------:R-:W-:Y:S01]  /*18380*/  FMNMX.FTZ R5, R155, R5, !PT ;  /* 0x000000059b057209 */ /* 0x000fe20007810000 */
[----:B------:R-:W1:Y:S01]  /*18390*/  MUFU.EX2 R160, R160 ;  /* 0x000000a000a07308 */ /* 0x000e620000000800 */
[----:B------:R-:W-:Y:S01]  /*183a0*/  ISETP.GT.AND P5, PT, R188, 0x30, P4 ;  /* 0x00000030bc00780c */ /* 0x000fe200027a4270 */
[----:B---3--:R-:W-:Y:S01]  /*183b0*/  FADD.FTZ R2, R156, R2 ;  /* 0x000000029c027221 */ /* 0x008fe20000010000 */
[----:B------:R-:W-:-:S02]  /*183c0*/  FMNMX.FTZ R5, R158, R5, !PT ;  /* 0x000000059e057209 */ /* 0x000fc40007810000 */
[----:B------:R-:W-:Y:S02]  /*183d0*/  ISETP.LT.OR P5, PT, R187, 0x31, P5 ;  /* 0x00000031bb00780c */ /* 0x000fe40002fa1670 */
[----:B------:R-:W-:Y:S01]  /*183e0*/  FMNMX.FTZ R5, R159, R5, !PT ;  /* 0x000000059f057209 */ /* 0x000fe20007810000 */
[----:B------:R-:W3:Y:S01]  /*183f0*/  MUFU.EX2 R161, R161 ;  /* 0x000000a100a17308 */ /* 0x000ee20000000800 */
[----:B------:R-:W-:Y:S01]  /*18400*/  FSEL R178, R178, -INF , !P5 ;  /* 0xff800000b2b27808 */ /* 0x000fe20006800000 */
[----:B0-----:R-:W-:Y:S01]  /*18410*/  FADD.FTZ R2, R157, R2 ;  /* 0x000000029d027221 */ /* 0x001fe20000010000 */
[----:B------:R-:W-:Y:S02]  /*18420*/  FMNMX.FTZ R5, R162, R5, !PT ;  /* 0x00000005a2057209 */ /* 0x000fe40007810000 */
[C---:B------:R-:W-:Y:S02]  /*18430*/  ISETP.GT.AND P5, PT, R188.reuse, 0x31, P4 ;  /* 0x00000031bc00780c */ /* 0x040fe400027a4270 */
[----:B------:R-:W-:Y:S01]  /*18440*/  FMNMX.FTZ R5, R163, R5, !PT ;  /* 0x00000005a3057209 */ /* 0x000fe20007810000 */
[----:B------:R-:W-:Y:S01]  /*18450*/  MUFU.EX2 R164, R164 ;  /* 0x000000a400a47308 */ /* 0x000fe20000000800 */
[----:B------:R-:W-:Y:S01]  /*18460*/  ISETP.GT.AND P6, PT, R188, 0x38, P4 ;  /* 0x00000038bc00780c */ /* 0x000fe200027c4270 */
[----:B-1----:R-:W-:Y:S01]  /*18470*/  FADD.FTZ R2, R160, R2 ;  /* 0x00000002a0027221 */ /* 0x002fe20000010000 */
[----:B------:R-:W-:-:S02]  /*18480*/  FMNMX.FTZ R5, R166, R5, !PT ;  /* 0x00000005a6057209 */ /* 0x000fc40007810000 */
[----:B------:R-:W-:Y:S02]  /*18490*/  ISETP.LT.OR P5, PT, R187, 0x32, P5 ;  /* 0x00000032bb00780c */ /* 0x000fe40002fa1670 */
[----:B------:R-:W-:Y:S01]  /*184a0*/  FMNMX.FTZ R5, R167, R5, !PT ;  /* 0x00000005a7057209 */ /* 0x000fe20007810000 */
[----:B------:R-:W0:Y:S01]  /*184b0*/  MUFU.EX2 R189, R189 ;  /* 0x000000bd00bd7308 */ /* 0x000e220000000800 */
[----:B------:R-:W-:Y:S01]  /*184c0*/  ISETP.GT.AND P4, PT, R188, 0x39, P4 ;  /* 0x00000039bc00780c */ /* 0x000fe20002784270 */
[----:B---3--:R-:W-:Y:S01]  /*184d0*/  FADD.FTZ R2, R161, R2 ;  /* 0x00000002a1027221 */ /* 0x008fe20000010000 */
[----:B------:R-:W-:Y:S02]  /*184e0*/  FMNMX.FTZ R5, R170, R5, !PT ;  /* 0x00000005aa057209 */ /* 0x000fe40007810000 */
[----:B------:R-:W-:Y:S02]  /*184f0*/  ISETP.LT.OR P6, PT, R187, 0x39, P6 ;  /* 0x00000039bb00780c */ /* 0x000fe400037c1670 */
[----:B------:R-:W-:Y:S01]  /*18500*/  FMNMX.FTZ R5, R171, R5, !PT ;  /* 0x00000005ab057209 */ /* 0x000fe20007810000 */
[----:B------:R-:W-:Y:S01]  /*18510*/  MUFU.EX2 R168, R168 ;  /* 0x000000a800a87308 */ /* 0x000fe20000000800 */
[----:B------:R-:W-:-:S02]  /*18520*/  FSEL R179, R179, -INF , !P5 ;  /* 0xff800000b3b37808 */ /* 0x000fc40006800000 */
[----:B------:R-:W-:Y:S02]  /*18530*/  FMNMX.FTZ R5, R174, R5, !PT ;  /* 0x00000005ae057209 */ /* 0x000fe40007810000 */
[----:B------:R-:W-:Y:S02]  /*18540*/  ISETP.LT.OR P4, PT, R187, 0x3a, P4 ;  /* 0x0000003abb00780c */ /* 0x000fe40002781670 */
[----:B------:R-:W-:Y:S01]  /*18550*/  FMNMX.FTZ R5, R175, R5, !PT ;  /* 0x00000005af057209 */ /* 0x000fe20007810000 */
[----:B------:R-:W1:Y:S01]  /*18560*/  MUFU.EX2 R169, R169 ;  /* 0x000000a900a97308 */ /* 0x000e620000000800 */
[----:B------:R-:W-:Y:S02]  /*18570*/  FSEL R182, R182, -INF , !P6 ;  /* 0xff800000b6b67808 */ /* 0x000fe40007000000 */
[----:B------:R-:W-:Y:S02]  /*18580*/  FMNMX.FTZ R5, R178, R5, !PT ;  /* 0x00000005b2057209 */ /* 0x000fe40007810000 */
[----:B------:R-:W-:-:S02]  /*18590*/  FSEL R183, R183, -INF , !P4 ;  /* 0xff800000b7b77808 */ /* 0x000fc40006000000 */
[----:B------:R-:W-:Y:S01]  /*185a0*/  FMNMX.FTZ R5, R179, R5, !PT ;  /* 0x00000005b3057209 */ /* 0x000fe20007810000 */
[----:B------:R-:W-:Y:S01]  /*185b0*/  MUFU.EX2 R172, R172 ;  /* 0x000000ac00ac7308 */ /* 0x000fe20000000800 */
[----:B------:R-:W-:Y:S02]  /*185c0*/  F2FP.BF16.F32.PACK_AB R196, R153, R152 ;  /* 0x0000009899c4723e */ /* 0x000fe400000010ff */
[----:B------:R-:W-:Y:S02]  /*185d0*/  FMNMX.FTZ R5, R182, R5, !PT ;  /* 0x00000005b6057209 */ /* 0x000fe40007810000 */
[----:B0-----:R-:W-:Y:S02]  /*185e0*/  F2FP.BF16.F32.PACK_AB R194, R189, R164 ;  /* 0x000000a4bdc2723e */ /* 0x001fe400000010ff */
[----:B------:R-:W-:Y:S01]  /*185f0*/  FMNMX.FTZ R5, R183, R5, !PT ;  /* 0x00000005b7057209 */ /* 0x000fe20007810000 */
[----:B------:R-:W0:Y:S01]  /*18600*/  MUFU.EX2 R173, R173 ;  /* 0x000000ad00ad7308 */ /* 0x000e220000000800 */
[----:B------:R-:W-:-:S02]  /*18610*/  F2FP.BF16.F32.PACK_AB R198, R157, R156 ;  /* 0x0000009c9dc6723e */ /* 0x000fc400000010ff */
[----:B------:R-:W-:Y:S01]  /*18620*/  F2FP.BF16.F32.PACK_AB R192, R161, R160 ;  /* 0x000000a0a1c0723e */ /* 0x000fe200000010ff */
[----:B------:R-:W3:Y:S01]  /*18630*/  SHFL.BFLY PT, R22, R5, 0x2, 0x1f ;  /* 0x0c401f0005167f89 */ /* 0x000ee200000e0000 */
[----:B-1----:R-:W-:-:S03]  /*18640*/  F2FP.BF16.F32.PACK_AB R188, R169, R168 ;  /* 0x000000a8a9bc723e */ /* 0x002fc600000010ff */
[----:B------:R-:W-:Y:S08]  /*18650*/  MUFU.EX2 R176, R176 ;  /* 0x000000b000b07308 */ /* 0x000ff00000000800 */
[----:B------:R-:W1:Y:S01]  /*18660*/  MUFU.EX2 R177, R177 ;  /* 0x000000b100b17308 */ /* 0x000e620000000800 */
[----:B0-----:R-:W-:-:S07]  /*18670*/  F2FP.BF16.F32.PACK_AB R190, R173, R172 ;  /* 0x000000acadbe723e */ /* 0x001fce00000010ff */
[----:B------:R-:W-:Y:S01]  /*18680*/  MUFU.EX2 R180, R180 ;  /* 0x000000b400b47308 */ /* 0x000fe20000000800 */
[----:B---3--:R-:W-:-:S07]  /*18690*/  FMNMX.FTZ R5, R5, R22, !PT ;  /* 0x0000001605057209 */ /* 0x008fce0007810000 */
[----:B------:R-:W0:Y:S01]  /*186a0*/  MUFU.EX2 R181, R181 ;  /* 0x000000b500b57308 */ /* 0x000e220000000800 */
[----:B------:R-:W3:Y:S01]  /*186b0*/  SHFL.BFLY PT, R152, R5, 0x1, 0x1f ;  /* 0x0c201f0005987f89 */ /* 0x000ee200000e0000 */
[----:B-1----:R-:W-:Y:S02]  /*186c0*/  F2FP.BF16.F32.PACK_AB R184, R177, R176 ;  /* 0x000000b0b1b8723e */ /* 0x002fe400000010ff */
[----:B0-----:R-:W-:Y:S02]  /*186d0*/  F2FP.BF16.F32.PACK_AB R186, R181, R180 ;  /* 0x000000b4b5ba723e */ /* 0x001fe400000010ff */
[----:B---3--:R-:W-:-:S04]  /*186e0*/  FMNMX.FTZ R152, R5, R152, !PT ;  /* 0x0000009805987209 */ /* 0x008fc80007810000 */
[C---:B------:R-:W-:Y:S01]  /*186f0*/  FSETP.NEU.FTZ.AND P4, PT, R152.reuse, -INF , PT ;  /* 0xff8000009800780b */ /* 0x040fe20003f9d000 */
[----:B------:R-:W-:-:S03]  /*18700*/  FMUL.FTZ R5, R152, R3 ;  /* 0x0000000398057220 */ /* 0x000fc60000410000 */
[----:B------:R-:W-:Y:S02]  /*18710*/  FSEL R22, R152, RZ, P4 ;  /* 0x000000ff98167208 */ /* 0x000fe40002000000 */
[----:B------:R-:W-:Y:S02]  /*18720*/  FSEL R5, R5, RZ, P4 ;  /* 0x000000ff05057208 */ /* 0x000fe40002000000 */
[----:B--2---:R-:W-:Y:S01]  /*18730*/  ISETP.GT.AND P4, PT, R23, R219, PT ;  /* 0x000000db1700720c */ /* 0x004fe20003f84270 */
[----:B------:R-:W-:Y:S01]  /*18740*/  FADD.FTZ R22, -R22, R4 ;  /* 0x0000000416167221 */ /* 0x000fe20000010100 */
[----:B------:R-:W-:Y:S01]  /*18750*/  FADD.FTZ R4, R164, R2 ;  /* 0x00000002a4047221 */ /* 0x000fe20000010000 */
[-CC-:B------:R-:W-:Y:S01]  /*18760*/  FFMA.FTZ R154, R154, R3.reuse, -R5.reuse ;  /* 0x000000039a9a7223 */ /* 0x180fe20000010805 */
[-CC-:B------:R-:W-:Y:S01]  /*18770*/  FFMA.FTZ R155, R155, R3.reuse, -R5.reuse ;  /* 0x000000039b9b7223 */ /* 0x180fe20000010805 */
[-C--:B------:R-:W-:Y:S01]  /*18780*/  FMUL.FTZ R22, R22, R3.reuse ;  /* 0x0000000316167220 */ /* 0x080fe20000410000 */
        /* <DEDUP_REMOVED lines=11> */
[----:B------:R0:W1:Y:S01]  /*18840*/  MUFU.EX2 R2, R22 ;  /* 0x0000001600027308 */ /* 0x0000620000000800 */
[-CC-:B------:R-:W-:Y:S01]  /*18850*/  FFMA.FTZ R178, R178, R3.reuse, -R5.reuse ;  /* 0x00000003b2b27223 */ /* 0x180fe20000010805 */
[----:B------:R-:W-:Y:S01]  /*18860*/  FADD.FTZ R4, R189, R4 ;  /* 0x00000004bd047221 */ /* 0x000fe20000010000 */
[-CC-:B------:R-:W-:Y:S01]  /*18870*/  FFMA.FTZ R179, R179, R3.reuse, -R5.reuse ;  /* 0x00000003b3b37223 */ /* 0x180fe20000010805 */
[-CC-:B------:R-:W-:Y:S01]  /*18880*/  FFMA.FTZ R182, R182, R3.reuse, -R5.reuse ;  /* 0x00000003b6b67223 */ /* 0x180fe20000010805 */
[----:B------:R-:W-:Y:S01]  /*18890*/  FFMA.FTZ R5, R183, R3, -R5 ;  /* 0x00000003b7057223 */ /* 0x000fe20000010805 */
[----:B------:R-:W-:Y:S01]  /*188a0*/  FADD.FTZ R4, R168, R4 ;  /* 0x00000004a8047221 */ /* 0x000fe20000010000 */
[----:B------:R-:W-:Y:S01]  /*188b0*/  VIADD R23, R23, 0xffffffff ;  /* 0xffffffff17177836 */ /* 0x000fe20000000000 */
[----:B------:R-:W2:Y:S01]  /*188c0*/  MUFU.EX2 R155, R155 ;  /* 0x0000009b009b7308 */ /* 0x000ea20000000800 */
[----:B------:R-:W-:-:S02]  /*188d0*/  IMAD.MOV.U32 R219, RZ, RZ, R230 ;  /* 0x000000ffffdb7224 */ /* 0x000fc400078e00e6 */
[----:B------:R-:W-:Y:S01]  /*188e0*/  FADD.FTZ R4, R169, R4 ;  /* 0x00000004a9047221 */ /* 0x000fe20000010000 */
[----:B0-----:R-:W-:-:S03]  /*188f0*/  IMAD.MOV.U32 R22, RZ, RZ, R231 ;  /* 0x000000ffff167224 */ /* 0x001fc600078e00e7 */
[----:B------:R-:W-:Y:S01]  /*18900*/  FADD.FTZ R4, R172, R4 ;  /* 0x00000004ac047221 */ /* 0x000fe20000010000 */
[----:B------:R-:W0:Y:S01]  /*18910*/  MUFU.EX2 R158, R158 ;  /* 0x0000009e009e7308 */ /* 0x000e220000000800 */
[----:B-1----:R-:W-:Y:S02]  /*18920*/  FFMA.FTZ R227, R2, R227, R154 ;  /* 0x000000e302e37223 */ /* 0x002fe4000001009a */
[----:B------:R-:W-:-:S04]  /*18930*/  FADD.FTZ R4, R173, R4 ;  /* 0x00000004ad047221 */ /* 0x000fc80000010000 */
[----:B------:R-:W-:Y:S01]  /*18940*/  FADD.FTZ R4, R176, R4 ;  /* 0x00000004b0047221 */ /* 0x000fe20000010000 */
[----:B------:R-:W1:Y:S01]  /*18950*/  MUFU.EX2 R159, R159 ;  /* 0x0000009f009f7308 */ /* 0x000e620000000800 */
[----:B--2---:R-:W-:Y:S02]  /*18960*/  FADD.FTZ R227, R155, R227 ;  /* 0x000000e39be37221 */ /* 0x004fe40000010000 */
[----:B------:R-:W-:Y:S01]  /*18970*/  FADD.FTZ R4, R177, R4 ;  /* 0x00000004b1047221 */ /* 0x000fe20000010000 */
[----:B------:R-:W-:-:S03]  /*18980*/  F2FP.BF16.F32.PACK_AB R197, R155, R154 ;  /* 0x0000009a9bc5723e */ /* 0x000fc600000010ff */
[----:B------:R-:W-:Y:S01]  /*18990*/  FADD.FTZ R4, R180, R4 ;  /* 0x00000004b4047221 */ /* 0x000fe20000010000 */
[----:B------:R-:W2:Y:S01]  /*189a0*/  MUFU.EX2 R162, R162 ;  /* 0x000000a200a27308 */ /* 0x000ea20000000800 */
[----:B0-----:R-:W-:Y:S02]  /*189b0*/  FADD.FTZ R227, R158, R227 ;  /* 0x000000e39ee37221 */ /* 0x001fe40000010000 */
[----:B------:R-:W-:Y:S01]  /*189c0*/  FADD.FTZ R228, R181, R4 ;  /* 0x00000004b5e47221 */ /* 0x000fe20000010000 */
[----:B------:R-:W-:-:S04]  /*189d0*/  IMAD.MOV.U32 R4, RZ, RZ, R152 ;  /* 0x000000ffff047224 */ /* 0x000fc800078e0098 */
[----:B------:R-:W0:Y:S01]  /*189e0*/  MUFU.EX2 R163, R163 ;  /* 0x000000a300a37308 */ /* 0x000e220000000800 */
[C---:B-1----:R-:W-:Y:S01]  /*189f0*/  FADD.FTZ R227, R159.reuse, R227 ;  /* 0x000000e39fe37221 */ /* 0x042fe20000010000 */
[----:B------:R-:W-:-:S06]  /*18a00*/  F2FP.BF16.F32.PACK_AB R199, R159, R158 ;  /* 0x0000009e9fc7723e */ /* 0x000fcc00000010ff */
        /* <DEDUP_REMOVED lines=24> */
[----:B------:R-:W-:-:S03]  /*18b90*/  F2FP.BF16.F32.PACK_AB R185, R179, R178 ;  /* 0x000000b2b3b9723e */ /* 0x000fc600000010ff */
[----:B0-----:R-:W-:-:S04]  /*18ba0*/  FADD.FTZ R227, R182, R227 ;  /* 0x000000e3b6e37221 */ /* 0x001fc80000010000 */
[C---:B-1----:R-:W-:Y:S01]  /*18bb0*/  FADD.FTZ R227, R5.reuse, R227 ;  /* 0x000000e305e37221 */ /* 0x042fe20000010000 */
[----:B------:R-:W-:Y:S01]  /*18bc0*/  F2FP.BF16.F32.PACK_AB R187, R5, R182 ;  /* 0x000000b605bb723e */ /* 0x000fe200000010ff */
[----:B------:R-:W-:Y:S01]  /*18bd0*/  IMAD.MOV.U32 R5, RZ, RZ, R165 ;  /* 0x000000ffff057224 */ /* 0x000fe200078e00a5 */
[----:B------:R-:W-:Y:S06]  /*18be0*/  @P4 BRA `(.L_x_1971) ;  /* 0xffffffd400484947 */ /* 0x000fec000383ffff */
[----:B------:R-:W-:Y:S05]  /*18bf0*/  BSYNC B1 ;  /* 0x0000000000017941 */ /* 0x000fea0003800000 */
.L_x_1952:
[----:B------:R-:W-:Y:S02]  /*18c00*/  IMAD.MOV.U32 R4, RZ, RZ, R152 ;  /* 0x000000ffff047224 */ /* 0x000fe400078e0098 */
[----:B------:R-:W-:Y:S02]  /*18c10*/  IMAD.MOV.U32 R5, RZ, RZ, R165 ;  /* 0x000000ffff057224 */ /* 0x000fe400078e00a5 */
[----:B------:R-:W-:Y:S02]  /*18c20*/  IMAD.MOV.U32 R22, RZ, RZ, R231 ;  /* 0x000000ffff167224 */ /* 0x000fe400078e00e7 */
[----:B------:R-:W-:-:S07]  /*18c30*/  IMAD.MOV.U32 R219, RZ, RZ, R230 ;  /* 0x000000ffffdb7224 */ /* 0x000fce00078e00e6 */
.L_x_1951:
[----:B------:R-:W-:Y:S05]  /*18c40*/  BSYNC B0 ;  /* 0x0000000000007941 */ /* 0x000fea0003800000 */
.L_x_1950:
[----:B------:R-:W2:Y:S01]  /*18c50*/  LDL R153, [R1+0x14] ;  /* 0x0000140001997983 */ /* 0x000ea20000100800 */
[----:B------:R-:W0:Y:S08]  /*18c60*/  LDC R152, c[0x0][0x448] ;  /* 0x00011200ff987b82 */ /* 0x000e300000000800 */
[----:B------:R-:W1:Y:S01]  /*18c70*/  LDC R155, c[0x0][0x9e4] ;  /* 0x00027900ff9b7b82 */ /* 0x000e620000000800 */
[----:B0-----:R-:W-:-:S02]  /*18c80*/  ISETP.NE.AND P5, PT, R152, 0x1, PT ;  /* 0x000000019800780c */ /* 0x001fc40003fa5270 */
[----:B-1----:R-:W-:-:S11]  /*18c90*/  ISETP.GE.AND P6, PT, R155, 0x1, PT ;  /* 0x000000019b00780c */ /* 0x002fd60003fc6270 */
[----:B------:R-:W0:Y:S08]  /*18ca0*/  @P5 LDC R154, c[0x0][0x44c] ;  /* 0x00011300ff9a5b82 */ /* 0x000e300000000800 */
[----:B------:R-:W1:Y:S01]  /*18cb0*/  @P5 LDC R152, c[0x0][0x450] ;  /* 0x00011400ff985b82 */ /* 0x000e620000000800 */
[----:B--2---:R-:W-:-:S04]  /*18cc0*/  VIADD R153, R153, 0x7f ;  /* 0x0000007f99997836 */ /* 0x004fc80000000000 */
[----:B0-----:R-:W-:-:S05]  /*18cd0*/  @P5 IMAD.HI.U32 R154, R153, R154, RZ ;  /* 0x0000009a999a5227 */ /* 0x001fca00078e00ff */
[----:B-1----:R-:W-:Y:S02]  /*18ce0*/  @P5 SHF.R.U32.HI R153, RZ, R152, R154 ;  /* 0x00000098ff995219 */ /* 0x002fe4000001169a */
[----:B------:R-:W-:-:S05]  /*18cf0*/  IADD3 R152, R221, 0x1, -R220 ;  /* 0x00000001dd987810 */ /* 0x000fca0007ffe8dc */
[----:B------:R-:W-:-:S04]  /*18d00*/  IMAD.IADD R153, R152, 0x1, R153 ;  /* 0x0000000198997824 */ /* 0x000fc800078e0299 */
[----:B------:R-:W-:Y:S01]  /*18d10*/  IMAD.IADD R232, R153, 0x1, -R232 ;  /* 0x0000000199e87824 */ /* 0x000fe200078e0ae8 */
[----:B------:R-:W-:Y:S06]  /*18d20*/  @!P6 BRA `(.L_x_1972) ;  /* 0x000000000048e947 */ /* 0x000fec0003800000 */
[----:B------:R-:W-:Y:S01]  /*18d30*/  IMAD.MOV.U32 R154, RZ, RZ, R153 ;  /* 0x000000ffff9a7224 */ /* 0x000fe200078e0099 */
[----:B------:R-:W-:Y:S04]  /*18d40*/  BSSY B0, `(.L_x_1973) ;  /* 0x000000e000007945 */ /* 0x000fe80003800000 */
        /* <DEDUP_REMOVED lines=9> */
.L_x_1974:
[----:B------:R-:W-:-:S13]  /*18de0*/  ISETP.NE.AND P2, PT, R155, 0x1, PT ;  /* 0x000000019b00780c */ /* 0x000fda0003f45270 */
[----:B------:R-:W0:Y:S02]  /*18df0*/  @P2 LDC.64 R152, c[0x0][0x9e8] ;  /* 0x00027a00ff982b82 */ /* 0x000e240000000a00 */
[----:B0-----:R-:W-:-:S05]  /*18e00*/  @P2 IMAD.HI.U32 R152, R154, R152, RZ ;  /* 0x000000989a982227 */ /* 0x001fca00078e00ff */
[----:B------:R-:W-:-:S07]  /*18e10*/  @P2 SHF.R.U32.HI R154, RZ, R153, R152 ;  /* 0x00000099ff9a2219 */ /* 0x000fce0000011698 */
.L_x_1975:
[----:B------:R-:W-:Y:S05]  /*18e20*/  BSYNC B0 ;  /* 0x0000000000007941 */ /* 0x000fea0003800000 */
.L_x_1973:
[----:B------:R-:W-:-:S05]  /*18e30*/  IMAD R154, R154, R155, RZ ;  /* 0x0000009b9a9a7224 */ /* 0x000fca00078e02ff */
[----:B------:R-:W-:-:S07]  /*18e40*/  VIMNMX R232, R232, R154, !PT ;  /* 0x0000009ae8e87248 */ /* 0x000fce0007fe0100 */
.L_x_1972:
[----:B------:R-:W2:Y:S01]  /*18e50*/  LDL R153, [R1+0x38] ;  /* 0x0000380001997983 */ /* 0x000ea20000100800 */
[----:B------:R-:W-:Y:S01]  /*18e60*/  VIADD R232, R232, 0x3f ;  /* 0x0000003fe8e87836 */ /* 0x000fe20000000000 */
[----:B------:R-:W-:Y:S04]  /*18e70*/  BSSY B0, `(.L_x_1976) ;  /* 0x000020d000007945 */ /* 0x000fe80003800000 */
[----:B------:R-:W-:-:S04]  /*18e80*/  SHF.R.S32.HI R152, RZ, 0x1f, R232 ;  /* 0x0000001fff987819 */ /* 0x000fc800000114e8 */
[----:B------:R-:W-:-:S04]  /*18e90*/  LEA.HI R152, R152, R232, RZ, 0x6 ;  /* 0x000000e898987211 */ /* 0x000fc800078f30ff */
[----:B------:R-:W-:-:S04]  /*18ea0*/  SHF.R.S32.HI R152, RZ, 0x6, R152 ;  /* 0x00000006ff987819 */ /* 0x000fc80000011498 */
[----:B--2---:R-:W-:-:S04]  /*18eb0*/  VIMNMX R153, R153, R152, !PT ;  /* 0x0000009899997248 */ /* 0x004fc80007fe0100 */
[----:B------:R-:W-:Y:S01]  /*18ec0*/  ISETP.GE.AND P2, PT, R23, R153, PT ;  /* 0x000000991700720c */ /* 0x000fe20003f46270 */
[----:B------:R0:W-:-:S12]  /*18ed0*/  STL [R1+0x1c], R153 ;  /* 0x00001c9901007387 */ /* 0x0001d80000100800 */
[----:B0-----:R-:W-:Y:S05]  /*18ee0*/  @!P2 BRA `(.L_x_1977) ;  /* 0x000000200014a947 */ /* 0x001fea0003800000 */
[----:B------:R-:W-:Y:S01]  /*18ef0*/  BSSY B1, `(.L_x_1978) ;  /* 0x0000203000017945 */ /* 0x000fe20003800000 */
[----:B------:R-:W-:Y:S02]  /*18f00*/  IMAD.MOV.U32 R232, RZ, RZ, R23 ;  /* 0x000000ffffe87224 */ /* 0x000fe400078e0017 */
[----:B------:R-:W-:Y:S02]  /*18f10*/  IMAD.MOV.U32 R231, RZ, RZ, R4 ;  /* 0x000000ffffe77224 */ /* 0x000fe400078e0004 */
[----:B------:R-:W-:Y:S02]  /*18f20*/  IMAD.MOV.U32 R230, RZ, RZ, R5 ;  /* 0x000000ffffe67224 */ /* 0x000fe400078e0005 */
[----:B------:R-:W-:Y:S02]  /*18f30*/  IMAD.MOV.U32 R23, RZ, RZ, R219 ;  /* 0x000000ffff177224 */ /* 0x000fe400078e00db */
[----:B------:R-:W-:-:S07]  /*18f40*/  IMAD.MOV.U32 R236, RZ, RZ, R22 ;  /* 0x000000ffffec7224 */ /* 0x000fce00078e0016 */
.L_x_1989:
[----:B------:R-:W-:-:S05]  /*18f50*/  VIADD R22, R236, 0x1 ;  /* 0x00000001ec167836 */ /* 0x000fca0000000000 */
[----:B------:R-:W-:-:S04]  /*18f60*/  ISETP.NE.AND P2, PT, R22, 0x2, PT ;  /* 0x000000021600780c */ /* 0x000fc80003f45270 */
[----:B------:R-:W-:Y:S02]  /*18f70*/  SEL R219, RZ, 0x1, P2 ;  /* 0x00000001ffdb7807 */ /* 0x000fe40001000000 */
[----:B------:R-:W-:Y:S02]  /*18f80*/  SEL R22, R22, RZ, P2 ;  /* 0x000000ff16167207 */ /* 0x000fe40001000000 */
[----:B------:R-:W-:Y:S01]  /*18f90*/  LOP3.LUT R219, R23, R219, RZ, 0x3c, !PT ;  /* 0x000000db17db7212 */ /* 0x000fe200078e3cff */
[----:B------:R-:W-:Y:S06]  /*18fa0*/  @!P0 BRA `(.L_x_1979) ;  /* 0x0000000000048947 */ /* 0x000fec0003800000 */
[----:B------:R-:W-:Y:S01]  /*18fb0*/  BPT.TRAP 0x1 ;  /* 0x000000040000795c */ /* 0x000fe20000300000 */
.L_x_1979:
[----:B------:R-:W-:Y:S01]  /*18fc0*/  IMAD R4, R22, 0x8, R16 ;  /* 0x0000000816047824 */ /* 0x000fe200078e0210 */
[----:B------:R-:W-:-:S04]  /*18fd0*/  SHF.L.U32 R5, R219, 0x1f, RZ ;  /* 0x0000001fdb057819 */ /* 0x000fc800000006ff */
[----:B------:R0:W1:Y:S01]  /*18fe0*/  SYNCS.PHASECHK.TRANS64.TRYWAIT P2, [R4+URZ+0x30830], R5 ;  /* 0x03083005040075a7 */ /* 0x000062000804017f */
[----:B------:R-:W-:Y:S05]  /*18ff0*/  @!P0 BRA `(.L_x_1980) ;  /* 0x0000000000048947 */ /* 0x000fea0003800000 */
[----:B------:R-:W-:Y:S01]  /*19000*/  BPT.TRAP 0x1 ;  /* 0x000000040000795c */ /* 0x000fe20000300000 */
.L_x_1980:
        /* <DEDUP_REMOVED lines=8> */
.L_x_1982:
[----:B------:R-:W-:Y:S05]  /*19090*/  BSYNC B2 ;  /* 0x0000000000027941 */ /* 0x000fea0003800000 */
.L_x_1981:
[----:B------:R-:W-:Y:S01]  /*190a0*/  R2UR UR4, R152 ;  /* 0x00000000980472ca */ /* 0x000fe200000e0000 */
[----:B------:R-:W-:Y:S01]  /*190b0*/  IMAD.MOV.U32 R152, RZ, RZ, R3 ;  /* 0x000000ffff987224 */ /* 0x000fe200078e0003 */
[----:B------:R-:W-:Y:S01]  /*190c0*/  R2UR UR12, R214 ;  /* 0x00000000d60c72ca */ /* 0x000fe200000e0000 */
[----:B01----:R-:W-:Y:S01]  /*190d0*/  IMAD.MOV.U32 R4, RZ, RZ, R158 ;  /* 0x000000ffff047224 */ /* 0x003fe200078e009e */
[----:B------:R-:W-:Y:S01]  /*190e0*/  R2UR UR13, R215 ;  /* 0x00000000d70d72ca */ /* 0x000fe200000e0000 */
[----:B------:R-:W-:Y:S01]  /*190f0*/  IMAD.MOV.U32 R5, RZ, RZ, 0x40000040 ;  /* 0x40000040ff057424 */ /* 0x000fe200078e00ff */
[----:B------:R-:W-:Y:S01]  /*19100*/  R2UR UR8, R152 ;  /* 0x00000000980872ca */ /* 0x000fe200000e0000 */
[----:B------:R-:W-:Y:S01]  /*19110*/  VIADD R152, R158, 0x200 ;  /* 0x000002009e987836 */ /* 0x000fe20000000000 */
[----:B------:R-:W-:Y:S01]  /*19120*/  R2UR UR6, R4 ;  /* 0x00000000040672ca */ /* 0x000fe200000e0000 */
[----:B------:R-:W-:Y:S01]  /*19130*/  VIADD R4, R158, 0x6 ;  /* 0x000000069e047836 */ /* 0x000fe20000000000 */
[----:B------:R-:W-:Y:S01]  /*19140*/  R2UR UR11, R5 ;  /* 0x00000000050b72ca */ /* 0x000fe200000e0000 */
[----:B------:R-:W-:Y:S01]  /*19150*/  IMAD.MOV.U32 R153, RZ, RZ, 0x40000040 ;  /* 0x40000040ff997424 */ /* 0x000fe200078e00ff */
[----:B------:R-:W-:Y:S01]  /*19160*/  R2UR UR14, R152 ;  /* 0x00000000980e72ca */ /* 0x000fe200000e0000 */
[----:B------:R-:W-:Y:S01]  /*19170*/  VIADD R156, R158, 0x204 ;  /* 0x000002049e9c7836 */ /* 0x000fe20000000000 */
[----:B------:R-:W-:Y:S01]  /*19180*/  R2UR UR10, R4 ;  /* 0x00000000040a72ca */ /* 0x000fe200000e0000 */
[C---:B------:R-:W-:Y:S01]  /*19190*/  VIADD R152, R158.reuse, 0x206 ;  /* 0x000002069e987836 */ /* 0x040fe20000000000 */
        /* <DEDUP_REMOVED lines=17> */
[----:B------:R-:W-:Y:S01]  /*192b0*/  IMAD.MOV.U32 R155, RZ, RZ, 0x40000040 ;  /* 0x40000040ff9b7424 */ /* 0x000fe200078e00ff */
        /* <DEDUP_REMOVED lines=235> */
.L_x_1984:
[----:B------:R-:W-:Y:S01]  /*1a170*/  SHF.L.U32 R0, R23, 0x1f, RZ ;  /* 0x0000001f17007819 */ /* 0x000fe200000006ff */
[----:B------:R-:W-:-:S04]  /*1a180*/  IMAD R23, R236, 0x8, R16 ;  /* 0x00000008ec177824 */ /* 0x000fc800078e0210 */
[----:B------:R0:W1:Y:S01]  /*1a190*/  SYNCS.PHASECHK.TRANS64.TRYWAIT P2, [R23+URZ+0x30850], R0 ;  /* 0x03085000170075a7 */ /* 0x000062000804017f */
[----:B------:R-:W-:Y:S05]  /*1a1a0*/  @!P0 BRA `(.L_x_1985) ;  /* 0x0000000000048947 */ /* 0x000fea0003800000 */
[----:B------:R-:W-:Y:S01]  /*1a1b0*/  BPT.TRAP 0x1 ;  /* 0x000000040000795c */ /* 0x000fe20000300000 */
.L_x_1985:
[----:B------:R-:W-:Y:S04]  /*1a1c0*/  BSSY B2, `(.L_x_1986) ;  /* 0x0000004000027945 */ /* 0x000fe80003800000 */
[----:B-1----:R-:W-:Y:S05]  /*1a1d0*/  @P2 BRA `(.L_x_1987) ;  /* 0x0000000000082947 */ /* 0x002fea0003800000 */
[----:B------:R-:W1:Y:S02]  /*1a1e0*/  SYNCS.PHASECHK.TRANS64.TRYWAIT P2, [R23+URZ+0x30850], R0 ;  /* 0x03085000170075a7 */ /* 0x000e64000804017f */
[----:B-1----:R-:W-:Y:S05]  /*1a1f0*/  @!P2 BRA `(.L_x_1988) ;  /* 0x00000120008ca947 */ /* 0x002fea0003800000 */
.L_x_1987:
[----:B------:R-:W-:Y:S05]  /*1a200*/  BSYNC B2 ;  /* 0x0000000000027941 */ /* 0x000fea0003800000 */
.L_x_1986:
[----:B01----:R-:W-:Y:S01]  /*1a210*/  VIADD R0, R16, 0x400 ;  /* 0x0000040010007836 */ /* 0x003fe20000000000 */
[----:B------:R-:W-:Y:S01]  /*1a220*/  WARPGROUP.ARRIVE ;  /* 0x00000000000079c5 */ /* 0x000fe20000000000 */
[----:B------:R-:W-:Y:S01]  /*1a230*/  IMAD.MOV.U32 R3, RZ, RZ, 0x40000040 ;  /* 0x40000040ff037424 */ /* 0x000fe200078e00ff */
[----:B------:R-:W-:Y:S01]  /*1a240*/  ULDC UR4, c[0x0][0x988] ;  /* 0x0002620000047ab9 */ /* 0x000fe20000000800 */
[----:B------:R-:W-:Y:S01]  /*1a250*/  IMAD.MOV.U32 R5, RZ, RZ, 0x40000040 ;  /* 0x40000040ff057424 */ /* 0x000fe200078e00ff */
[----:B------:R-:W-:Y:S02]  /*1a260*/  SHF.R.U32.HI R0, RZ, 0x4, R0 ;  /* 0x00000004ff007819 */ /* 0x000fe40000011600 */
[----:B------:R-:W-:Y:S01]  /*1a270*/  R2UR UR7, R3 ;  /* 0x00000000030772ca */ /* 0x000fe200000e0000 */
[----:B------:R-:W-:Y:S01]  /*1a280*/  IMAD.MOV.U32 R3, RZ, RZ, 0x40000040 ;  /* 0x40000040ff037424 */ /* 0x000fe200078e00ff */
[----:B------:R-:W-:-:S04]  /*1a290*/  LOP3.LUT R0, R0, 0x3fff, RZ, 0xc0, !PT ;  /* 0x00003fff00007812 */ /* 0x000fc800078ec0ff */
[----:B------:R-:W-:-:S05]  /*1a2a0*/  LOP3.LUT R0, R0, 0x2000000, RZ, 0xfc, !PT ;  /* 0x0200000000007812 */ /* 0x000fca00078efcff */
        /* <DEDUP_REMOVED lines=12> */
[----:B------:R-:W-:Y:S01]  /*1a370*/  FMNMX.FTZ R0, R160, R0, !PT ;  /* 0x00000000a0007209 */ /* 0x000fe20007810000 */
[----:B------:R-:W-:-:S03]  /*1a380*/  VIADD R2, R2, 0x180 ;  /* 0x0000018002027836 */ /* 0x000fc60000000000 */
        /* <DEDUP_REMOVED lines=14> */
[----:B------:R-:W-:Y:S02]  /*1a470*/  R2UR UR6, R4 ;  /* 0x00000000040672ca */ /* 0x000fe400000e0000 */
[----:B------:R-:W-:Y:S01]  /*1a480*/  R2UR UR7, R5 ;  /* 0x00000000050772ca */ /* 0x000fe200000e0000 */
[----:B------:R-:W0:Y:S02]  /*1a490*/  SHFL.BFLY PT, R4, R0, 0x2, 0x1f ;  /* 0x0c401f0000047f89 */ /* 0x000e2400000e0000 */
[----:B0-----:R-:W-:Y:S02]  /*1a4a0*/  FMNMX.FTZ R4, R0, R4, !PT ;  /* 0x0000000400047209 */ /* 0x001fe40007810000 */
[----:B------:R-:W-:-:S03]  /*1a4b0*/  FMNMX.FTZ R0, R154, R231, !PT ;  /* 0x000000e79a007209 */ /* 0x000fc60007810000 */
[----:B------:R-:W0:Y:S01]  /*1a4c0*/  SHFL.BFLY PT, R5, R4, 0x1, 0x1f ;  /* 0x0c201f0004057f89 */ /* 0x000e2200000e0000 */
[----:B------:R-:W-:-:S04]  /*1a4d0*/  FMNMX.FTZ R0, R155, R0, !PT ;  /* 0x000000009b007209 */ /* 0x000fc80007810000 */
[----:B------:R-:W-:-:S04]  /*1a4e0*/  FMNMX.FTZ R0, R158, R0, !PT ;  /* 0x000000009e007209 */ /* 0x000fc80007810000 */
[----:B------:R-:W-:-:S04]  /*1a4f0*/  FMNMX.FTZ R0, R159, R0, !PT ;  /* 0x000000009f007209 */ /* 0x000fc80007810000 */
[----:B------:R-:W-:-:S04]  /*1a500*/  FMNMX.FTZ R0, R162, R0, !PT ;  /* 0x00000000a2007209 */ /* 0x000fc80007810000 */
[----:B------:R-:W-:Y:S02]  /*1a510*/  FMNMX.FTZ R0, R163, R0, !PT ;  /* 0x00000000a3007209 */ /* 0x000fe40007810000 */
[----:B0-----:R-:W-:Y:S01]  /*1a520*/  FMNMX.FTZ R5, R4, R5, !PT ;  /* 0x0000000504057209 */ /* 0x001fe20007810000 */
[----:B------:R-:W-:Y:S02]  /*1a530*/  WARPGROUP.DEPBAR.LE gsb0, 0x0 ;  /* 0x00008000000079c5 */ /* 0x000fe40000010000 */
[----:B------:R-:W-:-:S06]  /*1a540*/  WARPGROUP.ARRIVE ;  /* 0x00000000000079c5 */ /* 0x000fcc0000000000 */
[----:B------:R-:W-:Y:S01]  /*1a550*/  HGMMA.64x256x16.F32.BF16 R24, R188, gdesc[UR4].tnspB, R24, gsb0 ;  /* 0x43e00004bc187df0 */ /* 0x000fe20008001818 */
[----:B------:R-:W-:Y:S01]  /*1a560*/  R2UR UR6, R2 ;  /* 0x00000000020672ca */ /* 0x000fe200000e0000 */
[----:B------:R-:W-:Y:S01]  /*1a570*/  FADD.FTZ R2, -R5, R230 ;  /* 0x000000e605027221 */ /* 0x000fe20000010100 */
[----:B------:R-:W-:Y:S01]  /*1a580*/  R2UR UR7, R3 ;  /* 0x00000000030772ca */ /* 0x000fe200000e0000 */
[----:B------:R-:W2:Y:S01]  /*1a590*/  LDL R230, [R1+0x1c] ;  /* 0x00001c0001e67983 */ /* 0x000ea20000100800 */
[----:B------:R-:W-:-:S04]  /*1a5a0*/  FMNMX.FTZ R0, R166, R0, !PT ;  /* 0x00000000a6007209 */ /* 0x000fc80007810000 */
[----:B------:R-:W-:-:S04]  /*1a5b0*/  FMNMX.FTZ R4, R167, R0, !PT ;  /* 0x00000000a7047209 */ /* 0x000fc80007810000 */
[----:B------:R-:W-:-:S04]  /*1a5c0*/  FMNMX.FTZ R4, R170, R4, !PT ;  /* 0x00000004aa047209 */ /* 0x000fc80007810000 */
[----:B------:R-:W-:-:S04]  /*1a5d0*/  FMNMX.FTZ R4, R171, R4, !PT ;  /* 0x00000004ab047209 */ /* 0x000fc80007810000 */
[----:B------:R-:W-:-:S04]  /*1a5e0*/  FMNMX.FTZ R4, R174, R4, !PT ;  /* 0x00000004ae047209 */ /* 0x000fc80007810000 */
[----:B------:R-:W-:Y:S01]  /*1a5f0*/  FMNMX.FTZ R4, R175, R4, !PT ;  /* 0x00000004af047209 */ /* 0x000fe20007810000 */
[----:B------:R-:W-:-:S03]  /*1a600*/  IMAD.U32 R3, RZ, RZ, UR4 ;  /* 0x00000004ff037e24 */ /* 0x000fc6000f8e00ff */
[----:B------:R-:W-:Y:S01]  /*1a610*/  FMNMX.FTZ R4, R178, R4, !PT ;  /* 0x00000004b2047209 */ /* 0x000fe20007810000 */
[----:B------:R-:W-:-:S03]  /*1a620*/  FMUL.FTZ R2, R2, R3 ;  /* 0x0000000302027220 */ /* 0x000fc60000410000 */
[----:B------:R-:W-:Y:S01]  /*1a630*/  FMNMX.FTZ R4, R179, R4, !PT ;  /* 0x00000004b3047209 */ /* 0x000fe20007810000 */
[----:B------:R0:W-:Y:S03]  /*1a640*/  MUFU.EX2 R0, R2 ;  /* 0x0000000200007308 */ /* 0x0001e60000000800 */
[----:B------:R-:W-:-:S04]  /*1a650*/  FMNMX.FTZ R4, R182, R4, !PT ;  /* 0x00000004b6047209 */ /* 0x000fc80007810000 */
[----:B------:R-:W-:Y:S01]  /*1a660*/  FMNMX.FTZ R4, R183, R4, !PT ;  /* 0x00000004b7047209 */ /* 0x000fe20007810000 */
[----:B0-----:R-:W-:-:S04]  /*1a670*/  FMUL.FTZ R2, R5, R3 ;  /* 0x0000000305027220 */ /* 0x001fc80000410000 */
[----:B------:R-:W-:Y:S02]  /*1a680*/  FFMA.FTZ R196, R153, R3, -R2 ;  /* 0x0000000399c47223 */ /* 0x000fe40000010802 */
[----:B------:R-:W0:Y:S02]  /*1a690*/  SHFL.BFLY PT, R153, R4, 0x2, 0x1f ;  /* 0x0c401f0004997f89 */ /* 0x000e2400000e0000 */
[----:B0-----:R-:W-:Y:S01]  /*1a6a0*/  FMNMX.FTZ R4, R4, R153, !PT ;  /* 0x0000009904047209 */ /* 0x001fe20007810000 */
[----:B------:R-:W-:Y:S02]  /*1a6b0*/  WARPGROUP.DEPBAR.LE gsb0, 0x0 ;  /* 0x00008000000079c5 */ /* 0x000fe40000010000 */
[----:B------:R-:W-:-:S06]  /*1a6c0*/  WARPGROUP.ARRIVE ;  /* 0x00000000000079c5 */ /* 0x000fcc0000000000 */
[----:B------:R-:W-:Y:S01]  /*1a6d0*/  HGMMA.64x256x16.F32.BF16 R24, R184, gdesc[UR4].tnspB, R24, gsb0 ;  /* 0x43e00004b8187df0 */ /* 0x000fe20008001818 */
        /* <DEDUP_REMOVED lines=10> */
[----:B------:R-:W-:Y:S08]  /*1a780*/  MUFU.EX2 R196, R196 ;  /* 0x000000c400c47308 */ /* 0x000ff00000000800 */
[----:B------:R-:W-:Y:S01]  /*1a790*/  MUFU.EX2 R198, R198 ;  /* 0x000000c600c67308 */ /* 0x000fe20000000800 */
[----:B------:R-:W-:-:S07]  /*1a7a0*/  @!P1 VIADD R23, R23, 0x30860 ;  /* 0x0003086017179836 */ /* 0x000fce0000000000 */
[----:B------:R-:W-:Y:S08]  /*1a7b0*/  MUFU.EX2 R192, R192 ;  /* 0x000000c000c07308 */ /* 0x000ff00000000800 */
[----:B------:R-:W-:Y:S08]  /*1a7c0*/  MUFU.EX2 R194, R194 ;  /* 0x000000c200c27308 */ /* 0x000ff00000000800 */
[----:B------:R-:W-:Y:S08]  /*1a7d0*/  MUFU.EX2 R152, R152 ;  /* 0x0000009800987308 */ /* 0x000ff00000000800 */
[----:B------:R-:W-:Y:S08]  /*1a7e0*/  MUFU.EX2 R188, R188 ;  /* 0x000000bc00bc7308 */ /* 0x000ff00000000800 */
[----:B------:R-:W-:Y:S08]  /*1a7f0*/  MUFU.EX2 R153, R153 ;  /* 0x0000009900997308 */ /* 0x000ff00000000800 */
[----:B------:R-:W-:Y:S08]  /*1a800*/  MUFU.EX2 R190, R190 ;  /* 0x000000be00be7308 */ /* 0x000ff00000000800 */
[----:B------:R-:W-:Y:S01]  /*1a810*/  MUFU.EX2 R156, R156 ;  /* 0x0000009c009c7308 */ /* 0x000fe20000000800 */
[C---:B--2---:R-:W-:Y:S01]  /*1a820*/  ISETP.GT.AND P2, PT, R232.reuse, R230, PT ;  /* 0x000000e6e800720c */ /* 0x044fe20003f44270 */
[----:B------:R-:W-:-:S02]  /*1a830*/  VIADD R232, R232, 0xffffffff ;  /* 0xffffffffe8e87836 */ /* 0x000fc40000000000 */
[----:B------:R-:W-:Y:S02]  /*1a840*/  IMAD.MOV.U32 R236, RZ, RZ, R22 ;  /* 0x000000ffffec7224 */ /* 0x000fe400078e0016 */
[----:B------:R-:W-:Y:S01]  /*1a850*/  IMAD.MOV.U32 R230, RZ, RZ, R5 ;  /* 0x000000ffffe67224 */ /* 0x000fe200078e0005 */
[----:B------:R-:W-:Y:S02]  /*1a860*/  WARPGROUP.DEPBAR.LE gsb0, 0x0 ;  /* 0x00008000000079c5 */ /* 0x000fe40000010000 */
[-CC-:B------:R-:W-:Y:S02]  /*1a870*/  FFMA.FTZ R187, R160, R3.reuse, -R2.reuse ;  /* 0x00000003a0bb7223 */ /* 0x180fe40000010802 */
[----:B------:R-:W0:Y:S01]  /*1a880*/  SHFL.BFLY PT, R160, R4, 0x1, 0x1f ;  /* 0x0c201f0004a07f89 */ /* 0x000e2200000e0000 */
[-CC-:B------:R-:W-:Y:S01]  /*1a890*/  FFMA.FTZ R185, R157, R3.reuse, -R2.reuse ;  /* 0x000000039db97223 */ /* 0x180fe20000010802 */
[-CC-:B------:R-:W-:Y:S01]  /*1a8a0*/  FFMA.FTZ R184, R176, R3.reuse, -R2.reuse ;  /* 0x00000003b0b87223 */ /* 0x180fe20000010802 */
[-CC-:B------:R-:W-:Y:S01]  /*1a8b0*/  FFMA.FTZ R157, R177, R3.reuse, -R2.reuse ;  /* 0x00000003b19d7223 */ /* 0x180fe20000010802 */
[-CC-:B------:R-:W-:Y:S01]  /*1a8c0*/  FFMA.FTZ R186, R180, R3.reuse, -R2.reuse ;  /* 0x00000003b4ba7223 */ /* 0x180fe20000010802 */
[----:B0-----:R-:W-:Y:S01]  /*1a8d0*/  FMNMX.FTZ R4, R4, R160, !PT ;  /* 0x000000a004047209 */ /* 0x001fe20007810000 */
[----:B------:R-:W-:-:S04]  /*1a8e0*/  FFMA.FTZ R160, R181, R3, -R2 ;  /* 0x00000003b5a07223 */ /* 0x000fc80000010802 */
[C---:B------:R-:W-:Y:S01]  /*1a8f0*/  FADD.FTZ R2, -R4.reuse, R231 ;  /* 0x000000e704027221 */ /* 0x040fe20000010100 */
[----:B------:R-:W-:-:S03]  /*1a900*/  FMUL.FTZ R161, R4, R3 ;  /* 0x0000000304a17220 */ /* 0x000fc60000410000 */
[-C--:B------:R-:W-:Y:S01]  /*1a910*/  FMUL.FTZ R2, R2, R3.reuse ;  /* 0x0000000302027220 */ /* 0x080fe20000410000 */
[-CC-:B------:R-:W-:Y:S01]  /*1a920*/  FFMA.FTZ R197, R154, R3.reuse, -R161.reuse ;  /* 0x000000039ac57223 */ /* 0x180fe200000108a1 */
[-CC-:B------:R-:W-:Y:S01]  /*1a930*/  FFMA.FTZ R154, R155, R3.reuse, -R161.reuse ;  /* 0x000000039b9a7223 */ /* 0x180fe200000108a1 */
[----:B------:R-:W-:-:S03]  /*1a940*/  FFMA.FTZ R199, R158, R3, -R161 ;  /* 0x000000039ec77223 */ /* 0x000fc600000108a1 */
[----:B------:R-:W-:Y:S01]  /*1a950*/  MUFU.EX2 R2, R2 ;  /* 0x0000000200027308 */ /* 0x000fe20000000800 */
[----:B------:R-:W-:-:S07]  /*1a960*/  FFMA.FTZ R155, R159, R3, -R161 ;  /* 0x000000039f9b7223 */ /* 0x000fce00000108a1 */
[----:B------:R-:W0:Y:S01]  /*1a970*/  MUFU.EX2 R197, R197 ;  /* 0x000000c500c57308 */ /* 0x000e220000000800 */
[----:B------:R-:W-:Y:S02]  /*1a980*/  @!P1 IMAD R158, R22, 0x8, R16 ;  /* 0x00000008169e9824 */ /* 0x000fe400078e0210 */
[----:B------:R-:W-:-:S05]  /*1a990*/  FFMA.FTZ R193, R162, R3, -R161 ;  /* 0x00000003a2c17223 */ /* 0x000fca00000108a1 */
[----:B------:R-:W1:Y:S01]  /*1a9a0*/  MUFU.EX2 R154, R154 ;  /* 0x0000009a009a7308 */ /* 0x000e620000000800 */
[----:B------:R-:W-:Y:S02]  /*1a9b0*/  @!P1 VIADD R159, R158, 0x30840 ;  /* 0x000308409e9f9836 */ /* 0x000fe40000000000 */
[----:B------:R-:W-:-:S05]  /*1a9c0*/  FFMA.FTZ R163, R163, R3, -R161 ;  /* 0x00000003a3a37223 */ /* 0x000fca00000108a1 */
[----:B------:R-:W2:Y:S01]  /*1a9d0*/  MUFU.EX2 R199, R199 ;  /* 0x000000c700c77308 */ /* 0x000ea20000000800 */
[----:B------:R-:W-:Y:S01]  /*1a9e0*/  @!P1 PRMT R159, RZ, 0x654, R159 ;  /* 0x00000654ff9f9816 */ /* 0x000fe2000000009f */
[----:B0-----:R-:W-:-:S06]  /*1a9f0*/  FFMA.FTZ R227, R2, R227, R197 ;  /* 0x000000e302e37223 */ /* 0x001fcc00000100c5 */
[----:B------:R-:W-:Y:S01]  /*1aa00*/  MUFU.EX2 R185, R185 ;  /* 0x000000b900b97308 */ /* 0x000fe20000000800 */
[----:B------:R-:W-:Y:S01]  /*1aa10*/  FFMA.FTZ R195, R166, R3, -R161 ;  /* 0x00000003a6c37223 */ /* 0x000fe200000108a1 */
[----:B------:R0:W-:Y:S06]  /*1aa20*/  @!P1 SYNCS.ARRIVE.TRANS64.RED.A1T0 RZ, [R159+URZ], RZ ;  /* 0x000000ff9fff99a7 */ /* 0x0001ec000810043f */
[----:B------:R-:W3:Y:S01]  /*1aa30*/  MUFU.EX2 R155, R155 ;  /* 0x0000009b009b7308 */ /* 0x000ee20000000800 */
[----:B-1----:R-:W-:Y:S01]  /*1aa40*/  FADD.FTZ R227, R154, R227 ;  /* 0x000000e39ae37221 */ /* 0x002fe20000010000 */
[----:B0-----:R-:W-:-:S06]  /*1aa50*/  @!P1 PRMT R159, RZ, 0x654, R23 ;  /* 0x00000654ff9f9816 */ /* 0x001fcc0000000017 */
[----:B------:R-:W-:Y:S01]  /*1aa60*/  MUFU.EX2 R187, R187 ;  /* 0x000000bb00bb7308 */ /* 0x000fe20000000800 */
[----:B------:R-:W-:Y:S01]  /*1aa70*/  FFMA.FTZ R167, R167, R3, -R161 ;  /* 0x00000003a7a77223 */ /* 0x000fe200000108a1 */
[----:B------:R0:W-:Y:S06]  /*1aa80*/  @!P1 SYNCS.ARRIVE.TRANS64.RED.A1T0 RZ, [R159+URZ], RZ ;  /* 0x000000ff9fff99a7 */ /* 0x0001ec000810043f */
[----:B------:R-:W1:Y:S08]  /*1aa90*/  MUFU.EX2 R193, R193 ;  /* 0x000000c100c17308 */ /* 0x000e700000000800 */
[----:B------:R4:W5:Y:S01]  /*1aaa0*/  MUFU.EX2 R158, R163 ;  /* 0x000000a3009e7308 */ /* 0x0009620000000800 */
[----:B--2---:R-:W-:Y:S01]  /*1aab0*/  FADD.FTZ R227, R199, R227 ;  /* 0x000000e3c7e37221 */ /* 0x004fe20000010000 */
[----:B----4-:R-:W-:-:S06]  /*1aac0*/  FFMA.FTZ R163, R0, R228, R189 ;  /* 0x000000e400a37223 */ /* 0x010fcc00000100bd */
[----:B------:R-:W2:Y:S01]  /*1aad0*/  MUFU.EX2 R195, R195 ;  /* 0x000000c300c37308 */ /* 0x000ea20000000800 */
[----:B------:R-:W-:Y:S01]  /*1aae0*/  FADD.FTZ R163, R196, R163 ;  /* 0x000000a3c4a37221 */ /* 0x000fe20000010000 */
[----:B0-----:R-:W-:-:S03]  /*1aaf0*/  FFMA.FTZ R159, R170, R3, -R161 ;  /* 0x00000003aa9f7223 */ /* 0x001fc600000108a1 */
[----:B------:R-:W-:-:S03]  /*1ab00*/  FADD.FTZ R163, R198, R163 ;  /* 0x000000a3c6a37221 */ /* 0x000fc60000010000 */
[----:B------:R-:W0:Y:S01]  /*1ab10*/  MUFU.EX2 R23, R167 ;  /* 0x000000a700177308 */ /* 0x000e220000000800 */
[----:B---3--:R-:W-:Y:S01]  /*1ab20*/  FADD.FTZ R164, R155, R227 ;  /* 0x000000e39ba47221 */ /* 0x008fe20000010000 */
[-C--:B------:R-:W-:Y:S01]  /*1ab30*/  FFMA.FTZ R162, R171, R3.reuse, -R161 ;  /* 0x00000003aba27223 */ /* 0x080fe200000108a1 */
[----:B------:R-:W-:Y:S01]  /*1ab40*/  FADD.FTZ R163, R185, R163 ;  /* 0x000000a3b9a37221 */ /* 0x000fe20000010000 */
[-C--:B------:R-:W-:Y:S01]  /*1ab50*/  FFMA.FTZ R174, R174, R3.reuse, -R161 ;  /* 0x00000003aeae7223 */ /* 0x080fe200000108a1 */
[----:B-1----:R-:W-:Y:S02]  /*1ab60*/  FADD.FTZ R164, R193, R164 ;  /* 0x000000a4c1a47221 */ /* 0x002fe40000010000 */
[----:B------:R-:W-:Y:S01]  /*1ab70*/  FADD.FTZ R163, R187, R163 ;  /* 0x000000a3bba37221 */ /* 0x000fe20000010000 */
[----:B------:R-:W1:Y:S01]  /*1ab80*/  MUFU.EX2 R159, R159 ;  /* 0x0000009f009f7308 */ /* 0x000e620000000800 */
[----:B-----5:R-:W-:Y:S01]  /*1ab90*/  FADD.FTZ R164, R158, R164 ;  /* 0x000000a49ea47221 */ /* 0x020fe20000010000 */
[----:B------:R-:W-:Y:S01]  /*1aba0*/  FFMA.FTZ R175, R175, R3, -R161 ;  /* 0x00000003afaf7223 */ /* 0x000fe200000108a1 */
[----:B------:R-:W-:-:S05]  /*1abb0*/  FADD.FTZ R163, R192, R163 ;  /* 0x000000a3c0a37221 */ /* 0x000fca0000010000 */
[----:B------:R-:W3:Y:S01]  /*1abc0*/  MUFU.EX2 R162, R162 ;  /* 0x000000a200a27308 */ /* 0x000ee20000000800 */
[----:B------:R-:W-:Y:S01]  /*1abd0*/  FADD.FTZ R163, R194, R163 ;  /* 0x000000a3c2a37221 */ /* 0x000fe20000010000 */
[----:B--2---:R-:W-:Y:S01]  /*1abe0*/  FADD.FTZ R164, R195, R164 ;  /* 0x000000a4c3a47221 */ /* 0x004fe20000010000 */
[----:B------:R-:W-:-:S05]  /*1abf0*/  FFMA.FTZ R178, R178, R3, -R161 ;  /* 0x00000003b2b27223 */ /* 0x000fca00000108a1 */
[----:B------:R-:W2:Y:S01]  /*1ac00*/  MUFU.EX2 R174, R174 ;  /* 0x000000ae00ae7308 */ /* 0x000ea20000000800 */
[----:B------:R-:W-:Y:S01]  /*1ac10*/  FADD.FTZ R163, R152, R163 ;  /* 0x000000a398a37221 */ /* 0x000fe20000010000 */
[----:B0-----:R-:W-:Y:S01]  /*1ac20*/  FADD.FTZ R164, R23, R164 ;  /* 0x000000a417a47221 */ /* 0x001fe20000010000 */
[----:B------:R-:W-:-:S05]  /*1ac30*/  FFMA.FTZ R179, R179, R3, -R161 ;  /* 0x00000003b3b37223 */ /* 0x000fca00000108a1 */
[----:B------:R-:W0:Y:S01]  /*1ac40*/  MUFU.EX2 R175, R175 ;  /* 0x000000af00af7308 */ /* 0x000e220000000800 */
[----:B------:R-:W-:Y:S01]  /*1ac50*/  FADD.FTZ R163, R188, R163 ;  /* 0x000000a3bca37221 */ /* 0x000fe20000010000 */
[----:B-1----:R-:W-:Y:S01]  /*1ac60*/  FADD.FTZ R164, R159, R164 ;  /* 0x000000a49fa47221 */ /* 0x002fe20000010000 */
[----:B------:R-:W-:-:S05]  /*1ac70*/  FFMA.FTZ R182, R182, R3, -R161 ;  /* 0x00000003b6b67223 */ /* 0x000fca00000108a1 */
[----:B------:R-:W1:Y:S01]  /*1ac80*/  MUFU.EX2 R184, R184 ;  /* 0x000000b800b87308 */ /* 0x000e620000000800 */
[----:B------:R-:W-:Y:S01]  /*1ac90*/  FADD.FTZ R163, R153, R163 ;  /* 0x000000a399a37221 */ /* 0x000fe20000010000 */
[----:B---3--:R-:W-:-:S06]  /*1aca0*/  FADD.FTZ R164, R162, R164 ;  /* 0x000000a4a2a47221 */ /* 0x008fcc0000010000 */
[----:B------:R-:W3:Y:S01]  /*1acb0*/  MUFU.EX2 R178, R178 ;  /* 0x000000b200b27308 */ /* 0x000ee20000000800 */
[----:B------:R-:W-:Y:S01]  /*1acc0*/  FFMA.FTZ R161, R183, R3, -R161 ;  /* 0x00000003b7a17223 */ /* 0x000fe200000108a1 */
[----:B------:R-:W-:Y:S01]  /*1acd0*/  FADD.FTZ R163, R190, R163 ;  /* 0x000000a3bea37221 */ /* 0x000fe20000010000 */
[----:B--2---:R-:W-:-:S05]  /*1ace0*/  FADD.FTZ R164, R174, R164 ;  /* 0x000000a4aea47221 */ /* 0x004fca0000010000 */
[----:B------:R-:W2:Y:S08]  /*1acf0*/  MUFU.EX2 R157, R157 ;  /* 0x0000009d009d7308 */ /* 0x000eb00000000800 */
[----:B------:R-:W4:Y:S01]  /*1ad00*/  MUFU.EX2 R179, R179 ;  /* 0x000000b300b37308 */ /* 0x000f220000000800 */
[----:B------:R-:W-:Y:S01]  /*1ad10*/  FADD.FTZ R163, R156, R163 ;  /* 0x000000a39ca37221 */ /* 0x000fe20000010000 */
[----:B0-----:R-:W-:-:S06]  /*1ad20*/  FADD.FTZ R164, R175, R164 ;  /* 0x000000a4afa47221 */ /* 0x001fcc0000010000 */
[----:B------:R-:W0:Y:S08]  /*1ad30*/  MUFU.EX2 R186, R186 ;  /* 0x000000ba00ba7308 */ /* 0x000e300000000800 */
[----:B------:R-:W5:Y:S01]  /*1ad40*/  MUFU.EX2 R182, R182 ;  /* 0x000000b600b67308 */ /* 0x000f620000000800 */
[----:B-1----:R-:W-:Y:S01]  /*1ad50*/  FADD.FTZ R163, R184, R163 ;  /* 0x000000a3b8a37221 */ /* 0x002fe20000010000 */
[----:B---3--:R-:W-:-:S06]  /*1ad60*/  FADD.FTZ R164, R178, R164 ;  /* 0x000000a4b2a47221 */ /* 0x008fcc0000010000 */
[----:B------:R-:W1:Y:S08]  /*1ad70*/  MUFU.EX2 R160, R160 ;  /* 0x000000a000a07308 */ /* 0x000e700000000800 */
[----:B------:R-:W3:Y:S01]  /*1ad80*/  MUFU.EX2 R161, R161 ;  /* 0x000000a100a17308 */ /* 0x000ee20000000800 */
[----:B--2---:R-:W-:Y:S01]  /*1ad90*/  FADD.FTZ R163, R157, R163 ;  /* 0x000000a39da37221 */ /* 0x004fe20000010000 */
[----:B----4-:R-:W-:-:S03]  /*1ada0*/  FADD.FTZ R164, R179, R164 ;  /* 0x000000a4b3a47221 */ /* 0x010fc60000010000 */
[----:B0-----:R-:W-:Y:S01]  /*1adb0*/  FADD.FTZ R163, R186, R163 ;  /* 0x000000a3baa37221 */ /* 0x001fe20000010000 */
[----:B-----5:R-:W-:Y:S01]  /*1adc0*/  FADD.FTZ R164, R182, R164 ;  /* 0x000000a4b6a47221 */ /* 0x020fe20000010000 */
[----:B------:R-:W-:Y:S01]  /*1add0*/  F2FP.BF16.F32.PACK_AB R196, R196, R189 ;  /* 0x000000bdc4c4723e */ /* 0x000fe200000010ff */
[----:B------:R-:W-:Y:S01]  /*1ade0*/  IMAD.MOV.U32 R231, RZ, RZ, R4 ;  /* 0x000000ffffe77224 */ /* 0x000fe200078e0004 */
[----:B------:R-:W-:Y:S01]  /*1adf0*/  F2FP.BF16.F32.PACK_AB R198, R185, R198 ;  /* 0x000000c6b9c6723e */ /* 0x000fe200000010ff */
[----:B-1----:R-:W-:Y:S01]  /*1ae00*/  FADD.FTZ R228, R160, R163 ;  /* 0x000000a3a0e47221 */ /* 0x002fe20000010000 */
[----:B------:R-:W-:Y:S02]  /*1ae10*/  F2FP.BF16.F32.PACK_AB R192, R192, R187 ;  /* 0x000000bbc0c0723e */ /* 0x000fe400000010ff */
[----:B------:R-:W-:Y:S01]  /*1ae20*/  F2FP.BF16.F32.PACK_AB R195, R23, R195 ;  /* 0x000000c317c3723e */ /* 0x000fe200000010ff */
[----:B------:R-:W-:Y:S01]  /*1ae30*/  IMAD.MOV.U32 R23, RZ, RZ, R219 ;  /* 0x000000ffff177224 */ /* 0x000fe200078e00db */
[----:B------:R-:W-:-:S02]  /*1ae40*/  F2FP.BF16.F32.PACK_AB R197, R154, R197 ;  /* 0x000000c59ac5723e */ /* 0x000fc400000010ff */
[----:B------:R-:W-:Y:S01]  /*1ae50*/  F2FP.BF16.F32.PACK_AB R199, R155, R199 ;  /* 0x000000c79bc7723e */ /* 0x000fe200000010ff */
[----:B---3--:R-:W-:Y:S01]  /*1ae60*/  FADD.FTZ R227, R161, R164 ;  /* 0x000000a4a1e37221 */ /* 0x008fe20000010000 */
        /* <DEDUP_REMOVED lines=9> */
[----:B------:R-:W-:Y:S01]  /*1af00*/  F2FP.BF16.F32.PACK_AB R187, R161, R182 ;  /* 0x000000b6a1bb723e */ /* 0x000fe200000010ff */
[----:B------:R-:W-:Y:S06]  /*1af10*/  @P2 BRA `(.L_x_1989) ;  /* 0xffffffe0000c2947 */ /* 0x000fec000383ffff */
[----:B------:R-:W-:Y:S05]  /*1af20*/  BSYNC B1 ;  /* 0x0000000000017941 */ /* 0x000fea0003800000 */
.L_x_1978:
[----:B------:R-:W-:-:S07]  /*1af30*/  IMAD.MOV.U32 R23, RZ, RZ, R232 ;  /* 0x000000ffff177224 */ /* 0x000fce00078e00e8 */
.L_x_1977:
[----:B------:R-:W-:Y:S05]  /*1af40*/  BSYNC B0 ;  /* 0x0000000000007941 */ /* 0x000fea0003800000 */
.L_x_1976:
[----:B------:R-:W2:Y:S01]  /*1af50*/  LDL R152, [R1+0x38] ;  /* 0x0000380001987983 */ /* 0x000ea20000100800 */
[----:B------:R-:W-:Y:S01]  /*1af60*/  BSSY B0, `(.L_x_1990) ;  /* 0x00002b4000007945 */ /* 0x000fe20003800000 */
[----:B--2---:R-:W-:-:S13]  /*1af70*/  ISETP.GE.AND P2, PT, R23, R152, PT ;  /* 0x000000981700720c */ /* 0x004fda0003f46270 */
[----:B------:R-:W-:Y:S05]  /*1af80*/  @!P2 BRA `(.L_x_1991) ;  /* 0x0000002800c4a947 */ /* 0x000fea0003800000 */
[----:B------:R-:W-:Y:S02]  /*1af90*/  IMAD.MOV.U32 R230, RZ, RZ, R4 ;  /* 0x000000ffffe67224 */ /* 0x000fe400078e0004 */
[----:B------:R-:W-:Y:S02]  /*1afa0*/  IMAD.MOV.U32 R231, RZ, RZ, R5 ;  /* 0x000000ffffe77224 */ /* 0x000fe400078e0005 */
[----:B------:R-:W-:Y:S02]  /*1afb0*/  IMAD.MOV.U32 R236, RZ, RZ, R219 ;  /* 0x000000ffffec7224 */ /* 0x000fe400078e00db */
[----:B------:R-:W-:-:S07]  /*1afc0*/  IMAD.MOV.U32 R232, RZ, RZ, R22 ;  /* 0x000000ffffe87224 */ /* 0x000fce00078e0016 */
.L_x_2010:
[----:B------:R-:W-:-:S05]  /*1afd0*/  VIADD R22, R232, 0x1 ;  /* 0x00000001e8167836 */ /* 0x000fca0000000000 */
[----:B------:R-:W-:-:S04]  /*1afe0*/  ISETP.NE.AND P2, PT, R22, 0x2, PT ;  /* 0x000000021600780c */ /* 0x000fc80003f45270 */
[----:B------:R-:W-:Y:S02]  /*1aff0*/  SEL R219, RZ, 0x1, P2 ;  /* 0x00000001ffdb7807 */ /* 0x000fe40001000000 */
[----:B------:R-:W-:Y:S02]  /*1b000*/  SEL R22, R22, RZ, P2 ;  /* 0x000000ff16167207 */ /* 0x000fe40001000000 */
[----:B------:R-:W-:Y:S01]  /*1b010*/  LOP3.LUT R219, R236, R219, RZ, 0x3c, !PT ;  /* 0x000000dbecdb7212 */ /* 0x000fe200078e3cff */
[----:B------:R-:W-:Y:S06]  /*1b020*/  @!P0 BRA `(.L_x_1992) ;  /* 0x0000000000048947 */ /* 0x000fec0003800000 */
[----:B------:R-:W-:Y:S01]  /*1b030*/  BPT.TRAP 0x1 ;  /* 0x000000040000795c */ /* 0x000fe20000300000 */
.L_x_1992:
[----:B------:R-:W-:Y:S01]  /*1b040*/  IMAD R4, R22, 0x8, R16 ;  /* 0x0000000816047824 */ /* 0x000fe200078e0210 */
[----:B------:R-:W-:-:S04]  /*1b050*/  SHF.L.U32 R5, R219, 0x1f, RZ ;  /* 0x0000001fdb057819 */ /* 0x000fc800000006ff */
[----:B------:R0:W1:Y:S01]  /*1b060*/  SYNCS.PHASECHK.TRANS64.TRYWAIT P2, [R4+URZ+0x30830], R5 ;  /* 0x03083005040075a7 */ /* 0x000062000804017f */
[----:B------:R-:W-:Y:S05]  /*1b070*/  @!P0 BRA `(.L_x_1993) ;  /* 0x0000000000048947 */ /* 0x000fea0003800000 */
[----:B------:R-:W-:Y:S01]  /*1b080*/  BPT.TRAP 0x1 ;  /* 0x000000040000795c */ /* 0x000fe20000300000 */
.L_x_1993:
        /* <DEDUP_REMOVED lines=8> */
.L_x_1995:
[----:B------:R-:W-:Y:S05]  /*1b110*/  BSYNC B1 ;  /* 0x0000000000017941 */ /* 0x000fea0003800000 */
.L_x_1994:
        /* <DEDUP_REMOVED lines=269> */
.L_x_1997:
[----:B------:R-:W-:Y:S01]  /*1c1f0*/  SHF.L.U32 R2, R236, 0x1f, RZ ;  /* 0x0000001fec027819 */ /* 0x000fe200000006ff */
[----:B------:R-:W-:-:S04]  /*1c200*/  IMAD R0, R232, 0x8, R16 ;  /* 0x00000008e8007824 */ /* 0x000fc800078e0210 */
[----:B------:R0:W1:Y:S01]  /*1c210*/  SYNCS.PHASECHK.TRANS64.TRYWAIT P2, [R0+URZ+0x30850], R2 ;  /* 0x03085002000075a7 */ /* 0x000062000804017f */
[----:B------:R-:W-:Y:S05]  /*1c220*/  @!P0 BRA `(.L_x_1998) ;  /* 0x0000000000048947 */ /* 0x000fea0003800000 */
[----:B------:R-:W-:Y:S01]  /*1c230*/  BPT.TRAP 0x1 ;  /* 0x000000040000795c */ /* 0x000fe20000300000 */
.L_x_1998:
[----:B------:R-:W-:Y:S04]  /*1c240*/  BSSY B1, `(.L_x_1999) ;  /* 0x0000004000017945 */ /* 0x000fe80003800000 */
[----:B-1----:R-:W-:Y:S05]  /*1c250*/  @P2 BRA `(.L_x_2000) ;  /* 0x0000000000082947 */ /* 0x002fea0003800000 */
[----:B------:R-:W1:Y:S02]  /*1c260*/  SYNCS.PHASECHK.TRANS64.TRYWAIT P2, [R0+URZ+0x30850], R2 ;  /* 0x03085002000075a7 */ /* 0x000e64000804017f */
[----:B-1----:R-:W-:Y:S05]  /*1c270*/  @!P2 BRA `(.L_x_2001) ;  /* 0x000001000094a947 */ /* 0x002fea0003800000 */
.L_x_2000:
[----:B------:R-:W-:Y:S05]  /*1c280*/  BSYNC B1 ;  /* 0x0000000000017941 */ /* 0x000fea0003800000 */
.L_x_1999:
[----:B01----:R-:W-:Y:S02]  /*1c290*/  VIADD R2, R16, 0x400 ;  /* 0x0000040010027836 */ /* 0x003fe40000000000 */
[----:B------:R-:W-:Y:S01]  /*1c2a0*/  IMAD.MOV.U32 R3, RZ, RZ, 0x40000040 ;  /* 0x40000040ff037424 */ /* 0x000fe200078e00ff */
[----:B------:R-:W-:Y:S01]  /*1c2b0*/  WARPGROUP.ARRIVE ;  /* 0x00000000000079c5 */ /* 0x000fe20000000000 */
[----:B------:R-:W-:Y:S01]  /*1c2c0*/  IMAD.MOV.U32 R5, RZ, RZ, 0x40000040 ;  /* 0x40000040ff057424 */ /* 0x000fe200078e00ff */
[----:B------:R-:W-:Y:S01]  /*1c2d0*/  SHF.R.U32.HI R2, RZ, 0x4, R2 ;  /* 0x00000004ff027819 */ /* 0x000fe20000011602 */
[----:B------:R-:W-:Y:S01]  /*1c2e0*/  ULDC UR4, c[0x0][0x9dc] ;  /* 0x0002770000047ab9 */ /* 0x000fe20000000800 */
[----:B------:R-:W-:Y:S02]  /*1c2f0*/  ULDC UR5, c[0x0][0x9e0] ;  /* 0x0002780000057ab9 */ /* 0x000fe40000000800 */
[----:B------:R-:W-:-:S04]  /*1c300*/  LOP3.LUT R2, R2, 0x3fff, RZ, 0xc0, !PT ;  /* 0x00003fff02027812 */ /* 0x000fc800078ec0ff */
[----:B------:R-:W-:-:S05]  /*1c310*/  LOP3.LUT R2, R2, 0x2000000, RZ, 0xfc, !PT ;  /* 0x0200000002027812 */ /* 0x000fca00078efcff */
[----:B------:R-:W-:Y:S01]  /*1c320*/  IMAD R2, R232, 0x800, R2 ;  /* 0x00000800e8027824 */ /* 0x000fe200078e0202 */
[----:B------:R-:W-:Y:S01]  /*1c330*/  R2UR UR7, R3 ;  /* 0x00000000030772ca */ /* 0x000fe200000e0000 */
[----:B------:R-:W2:Y:S03]  /*1c340*/  LDL R232, [R1+0x34] ;  /* 0x0000340001e87983 */ /* 0x000ea60000100800 */
[----:B------:R-:W-:-:S13]  /*1c350*/  R2UR UR6, R2 ;  /* 0x00000000020672ca */ /* 0x000fda00000e0000 */
[----:B------:R-:W-:Y:S01]  /*1c360*/  HGMMA.64x256x16.F32.BF16 R24, R196, gdesc[UR4].tnspB, R24, gsb0 ;  /* 0x43e00004c4187df0 */ /* 0x000fe20008001818 */
[----:B------:R-:W-:Y:S01]  /*1c370*/  VIADD R4, R2, 0x80 ;  /* 0x0000008002047836 */ /* 0x000fe20000000000 */
[----:B------:R-:W-:-:S04]  /*1c380*/  R2UR UR7, R5 ;  /* 0x00000000050772ca */ /* 0x000fc800000e0000 */
[----:B------:R-:W-:Y:S01]  /*1c390*/  R2UR UR6, R4 ;  /* 0x00000000040672ca */ /* 0x000fe200000e0000 */
[C---:B------:R-:W-:Y:S02]  /*1c3a0*/  VIADD R4, R2.reuse, 0x100 ;  /* 0x0000010002047836 */ /* 0x040fe40000000000 */
[----:B------:R-:W-:Y:S01]  /*1c3b0*/  IMAD.MOV.U32 R5, RZ, RZ, 0x40000040 ;  /* 0x40000040ff057424 */ /* 0x000fe200078e00ff */
[----:B------:R-:W-:Y:S02]  /*1c3c0*/  WARPGROUP.DEPBAR.LE gsb0, 0x0 ;  /* 0x00008000000079c5 */ /* 0x000fe40000010000 */
[----:B------:R-:W-:Y:S01]  /*1c3d0*/  WARPGROUP.ARRIVE ;  /* 0x00000000000079c5 */ /* 0x000fe20000000000 */
[----:B------:R-:W2:Y:S01]  /*1c3e0*/  LDL R199, [R1+0x14] ;  /* 0x0000140001c77983 */ /* 0x000ea20000100800 */
[----:B------:R-:W-:Y:S01]  /*1c3f0*/  VIADD R2, R2, 0x180 ;  /* 0x0000018002027836 */ /* 0x000fe20000000000 */
[----:B------:R-:W-:Y:S01]  /*1c400*/  ULOP3.LUT UR4, URZ, UR4, URZ, 0x33, !UPT ;  /* 0x000000043f047292 */ /* 0x000fe2000f8e333f */
[----:B------:R-:W-:-:S12]  /*1c410*/  IMAD.MOV.U32 R3, RZ, RZ, 0x40000040 ;  /* 0x40000040ff037424 */ /* 0x000fd800078e00ff */
[----:B------:R-:W-:Y:S01]  /*1c420*/  HGMMA.64x256x16.F32.BF16 R24, R192, gdesc[UR4].tnspB, R24, gsb0 ;  /* 0x43e00004c0187df0 */ /* 0x000fe20008001818 */
[----:B------:R-:W-:Y:S01]  /*1c430*/  R2UR UR6, R4 ;  /* 0x00000000040672ca */ /* 0x000fe200000e0000 */
[----:B------:R-:W-:Y:S01]  /*1c440*/  IMAD.SHL.U32 R4, R23, 0x40, RZ ;  /* 0x0000004017047824 */ /* 0x000fe200078e00ff */
[----:B------:R-:W-:Y:S01]  /*1c450*/  R2UR UR7, R5 ;  /* 0x00000000050772ca */ /* 0x000fe200000e0000 */
[----:B------:R-:W-:Y:S02]  /*1c460*/  WARPGROUP.DEPBAR.LE gsb0, 0x0 ;  /* 0x00008000000079c5 */ /* 0x000fe40000010000 */
[----:B------:R-:W-:-:S15]  /*1c470*/  WARPGROUP.ARRIVE ;  /* 0x00000000000079c5 */ /* 0x000fde0000000000 */
[----:B------:R-:W-:-:S07]  /*1c480*/  NOP ;  /* 0x0000000000007918 */ /* 0x000fce0000000000 */
[----:B------:R-:W-:Y:S01]  /*1c490*/  HGMMA.64x256x16.F32.BF16 R24, R188, gdesc[UR4].tnspB, R24, gsb0 ;  /* 0x43e00004bc187df0 */ /* 0x000fe20008001818 */
[----:B------:R-:W-:Y:S02]  /*1c4a0*/  R2UR UR6, R2 ;  /* 0x00000000020672ca */ /* 0x000fe400000e0000 */
[----:B------:R-:W-:Y:S01]  /*1c4b0*/  R2UR UR7, R3 ;  /* 0x00000000030772ca */ /* 0x000fe200000e0000 */
[----:B------:R-:W0:Y:S08]  /*1c4c0*/  @P5 LDC R2, c[0x0][0x450] ;  /* 0x00011400ff025b82 */ /* 0x000e300000000800 */
[----:B------:R-:W1:Y:S01]  /*1c4d0*/  @P5 LDC R3, c[0x0][0x44c] ;  /* 0x00011300ff035b82 */ /* 0x000e620000000800 */
[----:B--2---:R-:W-:-:S04]  /*1c4e0*/  IMAD.IADD R5, R232, 0x1, R199 ;  /* 0x00000001e8057824 */ /* 0x004fc800078e02c7 */
[----:B-1----:R-:W-:-:S05]  /*1c4f0*/  @P5 IMAD.HI.U32 R3, R5, R3, RZ ;  /* 0x0000000305035227 */ /* 0x002fca00078e00ff */
[----:B0-----:R-:W-:Y:S01]  /*1c500*/  @P5 SHF.R.U32.HI R5, RZ, R2, R3 ;  /* 0x00000002ff055219 */ /* 0x001fe20000011603 */
[----:B------:R-:W-:-:S04]  /*1c510*/  @!P1 IMAD R2, R22, 0x8, R16 ;  /* 0x0000000816029824 */ /* 0x000fc800078e0210 */
[----:B------:R-:W-:-:S05]  /*1c520*/  @!P1 VIADD R2, R2, 0x30840 ;  /* 0x0003084002029836 */ /* 0x000fca0000000000 */
[----:B------:R-:W-:Y:S01]  /*1c530*/  @!P1 PRMT R2, RZ, 0x654, R2 ;  /* 0x00000654ff029816 */ /* 0x000fe20000000002 */
[----:B------:R-:W-:Y:S02]  /*1c540*/  WARPGROUP.DEPBAR.LE gsb0, 0x0 ;  /* 0x00008000000079c5 */ /* 0x000fe40000010000 */
[----:B------:R-:W-:Y:S01]  /*1c550*/  WARPGROUP.ARRIVE ;  /* 0x00000000000079c5 */ /* 0x000fe20000000000 */
[----:B------:R-:W0:Y:S05]  /*1c560*/  SHFL.IDX PT, R188, R5, RZ, 0x1c1f ;  /* 0x001c1fff05bc7589 */ /* 0x000e2a00000e0000 */
[----:B------:R-:W-:Y:S03]  /*1c570*/  HGMMA.64x256x16.F32.BF16 R24, R184, gdesc[UR4].tnspB, R24, gsb0 ;  /* 0x43e00004b8187df0 */ /* 0x000fe60008001818 */
[----:B------:R-:W-:-:S02]  /*1c580*/  WARPGROUP.DEPBAR.LE gsb0, 0x0 ;  /* 0x00008000000079c5 */ /* 0x000fc40000010000 */
[----:B------:R1:W-:Y:S02]  /*1c590*/  @!P1 SYNCS.ARRIVE.TRANS64.RED.A1T0 RZ, [R2+URZ], RZ ;  /* 0x000000ff02ff99a7 */ /* 0x0003e4000810043f */
[----:B-1----:R-:W-:-:S05]  /*1c5a0*/  IADD3 R2, -R4, 0x1, RZ ;  /* 0x0000000104027810 */ /* 0x002fca0007ffe1ff */
[----:B------:R-:W-:-:S05]  /*1c5b0*/  IMAD R2, R229, -0x2, R2 ;  /* 0xfffffffee5027824 */ /* 0x000fca00078e0202 */
[----:B------:R-:W-:-:S05]  /*1c5c0*/  IADD3 R186, -R220, R2, R221 ;  /* 0x00000002dcba7210 */ /* 0x000fca0007ffe1dd */
[C---:B------:R-:W-:Y:S02]  /*1c5d0*/  VIADD R187, R186.reuse, UR5 ;  /* 0x00000005babb7c36 */ /* 0x040fe40008000000 */
[----:B------:R-:W-:Y:S02]  /*1c5e0*/  VIADD R186, R186, UR4 ;  /* 0x00000004baba7c36 */ /* 0x000fe40008000000 */
        /* <DEDUP_REMOVED lines=16> */
.L_x_2004:
[----:B------:R-:W-:Y:S02]  /*1c6f0*/  ULDC UR4, c[0x0][0x9e4] ;  /* 0x0002790000047ab9 */ /* 0x000fe40000000800 */
[----:B------:R-:W-:-:S05]  /*1c700*/  IMAD.U32 R189, RZ, RZ, UR4 ;  /* 0x00000004ffbd7e24 */ /* 0x000fca000f8e00ff */
[----:B------:R-:W-:-:S13]  /*1c710*/  ISETP.NE.AND P2, PT, R189, 0x1, PT ;  /* 0x00000001bd00780c */ /* 0x000fda0003f45270 */
[----:B------:R-:W0:Y:S02]  /*1c720*/  @P2 LDC.64 R2, c[0x0][0x9e8] ;  /* 0x00027a00ff022b82 */ /* 0x000e240000000a00 */
[----:B0-----:R-:W-:-:S05]  /*1c730*/  @P2 IMAD.HI.U32 R2, R188, R2, RZ ;  /* 0x00000002bc022227 */ /* 0x001fca00078e00ff */
[----:B------:R-:W-:-:S07]  /*1c740*/  @P2 SHF.R.U32.HI R188, RZ, R3, R2 ;  /* 0x00000003ffbc2219 */ /* 0x000fce0000011602 */
.L_x_2005:
[----:B------:R-:W-:Y:S05]  /*1c750*/  BSYNC B1 ;  /* 0x0000000000017941 */ /* 0x000fea0003800000 */
.L_x_2003:
[----:B------:R-:W-:-:S04]  /*1c760*/  IMAD R188, R188, R189, -R4 ;  /* 0x000000bdbcbc7224 */ /* 0x000fc800078e0a04 */
[----:B------:R-:W-:-:S05]  /*1c770*/  IMAD R188, R229, -0x2, R188 ;  /* 0xfffffffee5bc7824 */ /* 0x000fca00078e02bc */
[----:B------:R-:W-:Y:S02]  /*1c780*/  VIMNMX R184, R184, R188, !PT ;  /* 0x000000bcb8b87248 */ /* 0x000fe40007fe0100 */
[----:B------:R-:W-:-:S07]  /*1c790*/  VIADDMNMX R185, R188, R189, R185, PT ;  /* 0x000000bdbcb97246 */ /* 0x000fce00038001b9 */
.L_x_2002:
        /* <DEDUP_REMOVED lines=66> */
.L_x_2008:
[----:B------:R-:W-:Y:S02]  /*1cbc0*/  ULDC UR4, c[0x0][0x9e4] ;  /* 0x0002790000047ab9 */ /* 0x000fe40000000800 */
[----:B------:R-:W-:-:S05]  /*1cbd0*/  IMAD.U32 R184, RZ, RZ, UR4 ;  /* 0x00000004ffb87e24 */ /* 0x000fca000f8e00ff */
[----:B------:R-:W-:-:S13]  /*1cbe0*/  ISETP.NE.AND P3, PT, R184, 0x1, PT ;  /* 0x00000001b800780c */ /* 0x000fda0003f65270 */
[----:B------:R-:W0:Y:S02]  /*1cbf0*/  @P3 LDC.64 R2, c[0x0][0x9e8] ;  /* 0x00027a00ff023b82 */ /* 0x000e240000000a00 */
[----:B0-----:R-:W-:-:S05]  /*1cc00*/  @P3 IMAD.HI.U32 R2, R5, R2, RZ ;  /* 0x0000000205023227 */ /* 0x001fca00078e00ff */
[----:B------:R-:W-:-:S07]  /*1cc10*/  @P3 SHF.R.U32.HI R5, RZ, R3, R2 ;  /* 0x00000003ff053219 */ /* 0x000fce0000011602 */
.L_x_2009:
[----:B------:R-:W-:Y:S05]  /*1cc20*/  BSYNC B1 ;  /* 0x0000000000017941 */ /* 0x000fea0003800000 */
.L_x_2007:
[----:B------:R-:W-:-:S04]  /*1cc30*/  IMAD R4, R5, R184, -R4 ;  /* 0x000000b805047224 */ /* 0x000fc800078e0a04 */
[----:B------:R-:W-:-:S05]  /*1cc40*/  IMAD R4, R229, -0x2, R4 ;  /* 0xfffffffee5047824 */ /* 0x000fca00078e0204 */
[----:B------:R-:W-:Y:S02]  /*1cc50*/  VIMNMX R186, R186, R4, !PT ;  /* 0x00000004baba7248 */ /* 0x000fe40007fe0100 */
[----:B------:R-:W-:-:S07]  /*1cc60*/  VIADDMNMX R187, R4, R184, R187, PT ;  /* 0x000000b804bb7246 */ /* 0x000fce00038001bb */
.L_x_2006:
[----:B------:R-:W-:Y:S01]  /*1cc70*/  @!P1 VIADD R0, R0, 0x30860 ;  /* 0x0003086000009836 */ /* 0x000fe20000000000 */
[----:B------:R-:W2:Y:S01]  /*1cc80*/  LDL R232, [R1+0x38] ;  /* 0x0000380001e87983 */ /* 0x000ea20000100800 */
[----:B------:R-:W-:Y:S01]  /*1cc90*/  ULDC UR4, c[0x0][0x988] ;  /* 0x0002620000047ab9 */ /* 0x000fe20000000800 */
[----:B------:R-:W-:Y:S02]  /*1cca0*/  IMAD.MOV.U32 R236, RZ, RZ, R219 ;  /* 0x000000ffffec7224 */ /* 0x000fe400078e00db */
[----:B------:R-:W-:Y:S01]  /*1ccb0*/  @!P1 PRMT R0, RZ, 0x654, R0 ;  /* 0x00000654ff009816 */ /* 0x000fe20000000000 */
[----:B------:R-:W-:-:S03]  /*1ccc0*/  IMAD.U32 R3, RZ, RZ, UR4 ;  /* 0x00000004ff037e24 */ /* 0x000fc6000f8e00ff */
        /* <DEDUP_REMOVED lines=26> */
[----:B------:R-:W-:Y:S01]  /*1ce70*/  FADD.FTZ R2, -R2, R231 ;  /* 0x000000e702027221 */ /* 0x000fe20000010100 */
[----:B------:R-:W-:Y:S02]  /*1ce80*/  IMAD.MOV.U32 R231, RZ, RZ, R5 ;  /* 0x000000ffffe77224 */ /* 0x000fe400078e0005 */
        /* <DEDUP_REMOVED lines=73> */
[----:B------:R-:W0:Y:S01]  /*1d320*/  MUFU.EX2 R164, R164 ;  /* 0x000000a400a47308 */ /* 0x000e220000000800 */
[----:B------:R-:W-:Y:S01]  /*1d330*/  ISETP.GT.AND P4, PT, R186, 0x38, P2 ;  /* 0x00000038ba00780c */ /* 0x000fe20001784270 */
[----:B-1----:R-:W-:Y:S01]  /*1d340*/  FADD.FTZ R2, R160, R2 ;  /* 0x00000002a0027221 */ /* 0x002fe20000010000 */
[----:B------:R-:W-:-:S02]  /*1d350*/  FMNMX.FTZ R4, R166, R4, !PT ;  /* 0x00000004a6047209 */ /* 0x000fc40007810000 */
[----:B------:R-:W-:Y:S02]  /*1d360*/  ISETP.LT.OR P3, PT, R187, 0x32, P3 ;  /* 0x00000032bb00780c */ /* 0x000fe40001f61670 */
[----:B------:R-:W-:Y:S01]  /*1d370*/  FMNMX.FTZ R4, R167, R4, !PT ;  /* 0x00000004a7047209 */ /* 0x000fe20007810000 */
[----:B------:R-:W1:Y:S01]  /*1d380*/  MUFU.EX2 R165, R165 ;  /* 0x000000a500a57308 */ /* 0x000e620000000800 */
[----:B------:R-:W-:Y:S01]  /*1d390*/  ISETP.GT.AND P2, PT, R186, 0x39, P2 ;  /* 0x00000039ba00780c */ /* 0x000fe20001744270 */
[----:B---3--:R-:W-:Y:S01]  /*1d3a0*/  FADD.FTZ R2, R161, R2 ;  /* 0x00000002a1027221 */ /* 0x008fe20000010000 */
[----:B------:R-:W-:Y:S02]  /*1d3b0*/  FMNMX.FTZ R4, R170, R4, !PT ;  /* 0x00000004aa047209 */ /* 0x000fe40007810000 */
[----:B------:R-:W-:Y:S02]  /*1d3c0*/  ISETP.LT.OR P4, PT, R187, 0x39, P4 ;  /* 0x00000039bb00780c */ /* 0x000fe40002781670 */
[----:B------:R-:W-:Y:S01]  /*1d3d0*/  FMNMX.FTZ R4, R171, R4, !PT ;  /* 0x00000004ab047209 */ /* 0x000fe20007810000 */
[----:B------:R-:W3:Y:S01]  /*1d3e0*/  MUFU.EX2 R168, R168 ;  /* 0x000000a800a87308 */ /* 0x000ee20000000800 */
[----:B------:R-:W-:Y:S01]  /*1d3f0*/  FSEL R179, R179, -INF , !P3 ;  /* 0xff800000b3b37808 */ /* 0x000fe20005800000 */
[----:B0-----:R-:W-:Y:S01]  /*1d400*/  FADD.FTZ R2, R164, R2 ;  /* 0x00000002a4027221 */ /* 0x001fe20000010000 */
[----:B------:R-:W-:-:S02]  /*1d410*/  FMNMX.FTZ R4, R174, R4, !PT ;  /* 0x00000004ae047209 */ /* 0x000fc40007810000 */
[----:B------:R-:W-:Y:S02]  /*1d420*/  ISETP.LT.OR P2, PT, R187, 0x3a, P2 ;  /* 0x0000003abb00780c */ /* 0x000fe40001741670 */
[----:B------:R-:W-:Y:S01]  /*1d430*/  FMNMX.FTZ R4, R175, R4, !PT ;  /* 0x00000004af047209 */ /* 0x000fe20007810000 */
[----:B------:R-:W0:Y:S01]  /*1d440*/  MUFU.EX2 R169, R169 ;  /* 0x000000a900a97308 */ /* 0x000e220000000800 */
[----:B------:R-:W-:Y:S01]  /*1d450*/  FSEL R182, R182, -INF , !P4 ;  /* 0xff800000b6b67808 */ /* 0x000fe20006000000 */
[----:B-1----:R-:W-:Y:S01]  /*1d460*/  FADD.FTZ R2, R165, R2 ;  /* 0x00000002a5027221 */ /* 0x002fe20000010000 */
[----:B------:R-:W-:Y:S02]  /*1d470*/  FMNMX.FTZ R4, R178, R4, !PT ;  /* 0x00000004b2047209 */ /* 0x000fe40007810000 */
[----:B------:R-:W-:Y:S02]  /*1d480*/  FSEL R183, R183, -INF , !P2 ;  /* 0xff800000b7b77808 */ /* 0x000fe40005000000 */
[----:B------:R-:W-:Y:S01]  /*1d490*/  FMNMX.FTZ R4, R179, R4, !PT ;  /* 0x00000004b3047209 */ /* 0x000fe20007810000 */
[----:B------:R-:W1:Y:S01]  /*1d4a0*/  MUFU.EX2 R172, R172 ;  /* 0x000000ac00ac7308 */ /* 0x000e620000000800 */
[----:B------:R-:W-:-:S02]  /*1d4b0*/  F2FP.BF16.F32.PACK_AB R196, R153, R152 ;  /* 0x0000009899c4723e */ /* 0x000fc400000010ff */
[----:B------:R-:W-:Y:S02]  /*1d4c0*/  FMNMX.FTZ R4, R182, R4, !PT ;  /* 0x00000004b6047209 */ /* 0x000fe40007810000 */
[----:B------:R-:W-:Y:S01]  /*1d4d0*/  F2FP.BF16.F32.PACK_AB R198, R157, R156 ;  /* 0x0000009c9dc6723e */ /* 0x000fe200000010ff */
[----:B---3--:R-:W-:Y:S01]  /*1d4e0*/  FADD.FTZ R156, R168, R2 ;  /* 0x00000002a89c7221 */ /* 0x008fe20000010000 */
[----:B------:R-:W-:Y:S01]  /*1d4f0*/  FMNMX.FTZ R152, R183, R4, !PT ;  /* 0x00000004b7987209 */ /* 0x000fe20007810000 */
[----:B------:R-:W3:Y:S01]  /*1d500*/  MUFU.EX2 R173, R173 ;  /* 0x000000ad00ad7308 */ /* 0x000ee20000000800 */
[----:B------:R-:W-:Y:S01]  /*1d510*/  F2FP.BF16.F32.PACK_AB R192, R161, R160 ;  /* 0x000000a0a1c0723e */ /* 0x000fe200000010ff */
[----:B0-----:R-:W-:Y:S01]  /*1d520*/  FADD.FTZ R156, R169, R156 ;  /* 0x0000009ca99c7221 */ /* 0x001fe20000010000 */
[----:B------:R-:W-:Y:S01]  /*1d530*/  F2FP.BF16.F32.PACK_AB R194, R165, R164 ;  /* 0x000000a4a5c2723e */ /* 0x000fe200000010ff */
[----:B------:R-:W0:Y:S01]  /*1d540*/  SHFL.BFLY PT, R4, R152, 0x2, 0x1f ;  /* 0x0c401f0098047f89 */ /* 0x000e2200000e0000 */
[----:B------:R-:W-:-:S03]  /*1d550*/  F2FP.BF16.F32.PACK_AB R188, R169, R168 ;  /* 0x000000a8a9bc723e */ /* 0x000fc600000010ff */
[----:B------:R-:W-:Y:S01]  /*1d560*/  MUFU.EX2 R176, R176 ;  /* 0x000000b000b07308 */ /* 0x000fe20000000800 */
[----:B-1----:R-:W-:-:S07]  /*1d570*/  FADD.FTZ R156, R172, R156 ;  /* 0x0000009cac9c7221 */ /* 0x002fce0000010000 */
[----:B------:R-:W1:Y:S01]  /*1d580*/  MUFU.EX2 R177, R177 ;  /* 0x000000b100b17308 */ /* 0x000e620000000800 */
[C---:B---3--:R-:W-:Y:S01]  /*1d590*/  FADD.FTZ R156, R173.reuse, R156 ;  /* 0x0000009cad9c7221 */ /* 0x048fe20000010000 */
[----:B------:R-:W-:-:S06]  /*1d5a0*/  F2FP.BF16.F32.PACK_AB R190, R173, R172 ;  /* 0x000000acadbe723e */ /* 0x000fcc00000010ff */
[----:B------:R-:W-:Y:S01]  /*1d5b0*/  MUFU.EX2 R180, R180 ;  /* 0x000000b400b47308 */ /* 0x000fe20000000800 */
[----:B0-----:R-:W-:-:S07]  /*1d5c0*/  FMNMX.FTZ R152, R152, R4, !PT ;  /* 0x0000000498987209 */ /* 0x001fce0007810000 */
        /* <DEDUP_REMOVED lines=11> */
[----:B------:R-:W-:Y:S02]  /*1d680*/  VIADD R23, R23, 0xffffffff ;  /* 0xffffffff17177836 */ /* 0x000fe40000000000 */
        /* <DEDUP_REMOVED lines=16> */
[-CC-:B------:R-:W-:Y:S01]  /*1d790*/  FFMA.FTZ R179, R179, R3.reuse, -R152.reuse ;  /* 0x00000003b3b37223 */ /* 0x180fe20000010898 */
[-CC-:B------:R-:W-:Y:S01]  /*1d7a0*/  FFMA.FTZ R182, R182, R3.reuse, -R152.reuse ;  /* 0x00000003b6b67223 */ /* 0x180fe20000010898 */
[----:B------:R-:W-:Y:S01]  /*1d7b0*/  FFMA.FTZ R152, R183, R3, -R152 ;  /* 0x00000003b7987223 */ /* 0x000fe20000010898 */
[----:B------:R-:W-:-:S02]  /*1d7c0*/  IMAD.MOV.U32 R232, RZ, RZ, R22 ;  /* 0x000000ffffe87224 */ /* 0x000fc400078e0016 */
[----:B------:R-:W-:Y:S01]  /*1d7d0*/  IMAD.MOV.U32 R230, RZ, RZ, R4 ;  /* 0x000000ffffe67224 */ /* 0x000fe200078e0004 */
[----:B------:R-:W2:Y:S01]  /*1d7e0*/  MUFU.EX2 R155, R155 ;  /* 0x0000009b009b7308 */ /* 0x000ea20000000800 */
[----:B0-----:R-:W-:-:S04]  /*1d7f0*/  FADD.FTZ R153, R176, R156 ;  /* 0x0000009cb0997221 */ /* 0x001fc80000010000 */
[----:B------:R-:W-:-:S03]  /*1d800*/  FADD.FTZ R153, R177, R153 ;  /* 0x00000099b1997221 */ /* 0x000fc60000010000 */
[----:B------:R-:W0:Y:S01]  /*1d810*/  MUFU.EX2 R158, R158 ;  /* 0x0000009e009e7308 */ /* 0x000e220000000800 */
[----:B-1----:R-:W-:Y:S01]  /*1d820*/  FFMA.FTZ R227, R2, R227, R154 ;  /* 0x000000e302e37223 */ /* 0x002fe2000001009a */
[----:B------:R-:W-:-:S04]  /*1d830*/  FADD.FTZ R153, R180, R153 ;  /* 0x00000099b4997221 */ /* 0x000fc80000010000 */
[----:B------:R-:W-:Y:S02]  /*1d840*/  FADD.FTZ R228, R181, R153 ;  /* 0x00000099b5e47221 */ /* 0x000fe40000010000 */
        /* <DEDUP_REMOVED lines=36> */
[----:B------:R-:W-:Y:S06]  /*1da90*/  @P2 BRA `(.L_x_2010) ;  /* 0xffffffd4004c2947 */ /* 0x000fec000383ffff */
.L_x_1991:
[----:B------:R-:W-:Y:S05]  /*1daa0*/  BSYNC B0 ;  /* 0x0000000000007941 */ /* 0x000fea0003800000 */
.L_x_1990:
        /* <DEDUP_REMOVED lines=131> */
.L_x_2011:
[----:B------:R-:W-:Y:S01]  /*1e2e0*/  IMAD R11, R22, 0x8, R16 ;  /* 0x00000008160b7824 */ /* 0x000fe200078e0210 */
[----:B------:R-:W-:-:S04]  /*1e2f0*/  SHF.L.U32 R2, R219, 0x1f, RZ ;  /* 0x0000001fdb027819 */ /* 0x000fc800000006ff */
[----:B------:R0:W1:Y:S01]  /*1e300*/  SYNCS.PHASECHK.TRANS64.TRYWAIT P2, [R11+URZ+0x30850], R2 ;  /* 0x030850020b0075a7 */ /* 0x000062000804017f */
[----:B------:R-:W-:Y:S05]  /*1e310*/  @!P0 BRA `(.L_x_2012) ;  /* 0x0000000000048947 */ /* 0x000fea0003800000 */
[----:B------:R-:W-:Y:S01]  /*1e320*/  BPT.TRAP 0x1 ;  /* 0x000000040000795c */ /* 0x000fe20000300000 */
.L_x_2012:
        /* <DEDUP_REMOVED lines=9> */
.L_x_2014:
[----:B------:R-:W-:Y:S05]  /*1e3c0*/  BSYNC B0 ;  /* 0x0000000000007941 */ /* 0x000fea0003800000 */
.L_x_2013:
[----:B------:R-:W-:Y:S01]  /*1e3d0*/  IMAD.MOV.U32 R6, RZ, RZ, R0 ;  /* 0x000000ffff067224 */ /* 0x000fe200078e0000 */
[----:B------:R-:W2:Y:S01]  /*1e3e0*/  LDL.LU R16, [R1+0x54] ;  /* 0x0000540001107983 */ /* 0x000ea20000300800 */
[----:B------:R-:W-:Y:S01]  /*1e3f0*/  IMAD.MOV.U32 R7, RZ, RZ, 0x40000040 ;  /* 0x40000040ff077424 */ /* 0x000fe200078e00ff */
[----:B------:R-:W-:Y:S01]  /*1e400*/  WARPGROUP.ARRIVE ;  /* 0x00000000000079c5 */ /* 0x000fe20000000000 */
[----:B------:R-:W-:Y:S01]  /*1e410*/  VIADD R22, R22, 0x1 ;  /* 0x0000000116167836 */ /* 0x000fe20000000000 */
[----:B------:R-:W-:Y:S01]  /*1e420*/  R2UR UR6, R6 ;  /* 0x00000000060672ca */ /* 0x000fe200000e0000 */
[----:B------:R-:W-:Y:S01]  /*1e430*/  VIADD R6, R0, 0x80 ;  /* 0x0000008000067836 */ /* 0x000fe20000000000 */
[----:B------:R-:W-:Y:S01]  /*1e440*/  R2UR UR7, R7 ;  /* 0x00000000070772ca */ /* 0x000fe200000e0000 */
[----:B------:R-:W-:Y:S01]  /*1e450*/  IMAD.MOV.U32 R7, RZ, RZ, 0x40000040 ;  /* 0x40000040ff077424 */ /* 0x000fe200078e00ff */
[----:B01----:R-:W0:Y:S01]  /*1e460*/  SHFL.BFLY PT, R2, R227, 0x2, 0x1f ;  /* 0x0c401f00e3027f89 */ /* 0x003e2200000e0000 */
[----:B------:R-:W-:Y:S01]  /*1e470*/  ISETP.NE.AND P2, PT, R22, 0x2, PT ;  /* 0x000000021600780c */ /* 0x000fe20003f45270 */
[----:B------:R-:W-:-:S03]  /*1e480*/  @!P1 VIADD R11, R11, 0x30860 ;  /* 0x000308600b0b9836 */ /* 0x000fc60000000000 */
[----:B------:R-:W-:Y:S02]  /*1e490*/  SEL R22, R22, RZ, P2 ;  /* 0x000000ff16167207 */ /* 0x000fe40001000000 */
[----:B------:R-:W-:-:S04]  /*1e4a0*/  @!P1 PRMT R11, RZ, 0x654, R11 ;  /* 0x00000654ff0b9816 */ /* 0x000fc8000000000b */
[----:B------:R-:W-:Y:S01]  /*1e4b0*/  HGMMA.64x256x16.F32.BF16 R24, R196, gdesc[UR4].tnspB, R24, gsb0 ;  /* 0x43e00004c4187df0 */ /* 0x000fe20008001818 */
[----:B------:R-:W-:Y:S01]  /*1e4c0*/  R2UR UR6, R6 ;  /* 0x00000000060672ca */ /* 0x000fe200000e0000 */
[----:B------:R-:W-:Y:S01]  /*1e4d0*/  VIADD R6, R0, 0x100 ;  /* 0x0000010000067836 */ /* 0x000fe20000000000 */
[----:B------:R-:W-:Y:S01]  /*1e4e0*/  R2UR UR7, R7 ;  /* 0x00000000070772ca */ /* 0x000fe200000e0000 */
[----:B------:R-:W-:Y:S02]  /*1e4f0*/  IMAD.MOV.U32 R7, RZ, RZ, 0x40000040 ;  /* 0x40000040ff077424 */ /* 0x000fe400078e00ff */
[----:B0-----:R-:W-:-:S05]  /*1e500*/  FADD.FTZ R2, R2, R227 ;  /* 0x000000e302027221 */ /* 0x001fca0000010000 */
[----:B------:R-:W0:Y:S02]  /*1e510*/  SHFL.BFLY PT, R9, R2, 0x1, 0x1f ;  /* 0x0c201f0002097f89 */ /* 0x000e2400000e0000 */
[----:B0-----:R-:W-:Y:S01]  /*1e520*/  FADD.FTZ R13, R2, R9 ;  /* 0x00000009020d7221 */ /* 0x001fe20000010000 */
[----:B------:R-:W-:-:S04]  /*1e530*/  IMAD.MOV.U32 R2, RZ, RZ, -0x800000 ;  /* 0xff800000ff027424 */ /* 0x000fc800078e00ff */
[----:B------:R-:W-:-:S13]  /*1e540*/  FSETP.NE.FTZ.AND P3, PT, R13, RZ, PT ;  /* 0x000000ff0d00720b */ /* 0x000fda0003f75000 */
[----:B------:R-:W0:Y:S01]  /*1e550*/  @P3 MUFU.LG2 R10, R13 ;  /* 0x0000000d000a3308 */ /* 0x000e220000000c00 */
[----:B------:R-:W-:Y:S01]  /*1e560*/  @P3 FMUL.FTZ R14, R3, 0.69314718246459960938 ;  /* 0x3f317218030e3820 */ /* 0x000fe20000410000 */
[----:B------:R-:W-:Y:S02]  /*1e570*/  WARPGROUP.DEPBAR.LE gsb0, 0x0 ;  /* 0x00008000000079c5 */ /* 0x000fe40000010000 */
[----:B------:R-:W-:-:S06]  /*1e580*/  WARPGROUP.ARRIVE ;  /* 0x00000000000079c5 */ /* 0x000fcc0000000000 */
[----:B------:R-:W-:Y:S01]  /*1e590*/  HGMMA.64x256x16.F32.BF16 R24, R192, gdesc[UR4].tnspB, R24, gsb0 ;  /* 0x43e00004c0187df0 */ /* 0x000fe20008001818 */
[----:B------:R-:W-:Y:S01]  /*1e5a0*/  R2UR UR6, R6 ;  /* 0x00000000060672ca */ /* 0x000fe200000e0000 */
[----:B------:R-:W-:Y:S01]  /*1e5b0*/  VIADD R6, R0, 0x180 ;  /* 0x0000018000067836 */ /* 0x000fe20000000000 */
[----:B------:R-:W-:Y:S01]  /*1e5c0*/  R2UR UR7, R7 ;  /* 0x00000000070772ca */ /* 0x000fe200000e0000 */
[----:B------:R-:W-:Y:S02]  /*1e5d0*/  IMAD.MOV.U32 R7, RZ, RZ, 0x40000040 ;  /* 0x40000040ff077424 */ /* 0x000fe400078e00ff */
[----:B--2---:R-:W-:-:S05]  /*1e5e0*/  VIADD R16, R16, 0x1 ;  /* 0x0000000110107836 */ /* 0x004fca0000000000 */
[----:B------:R-:W-:Y:S01]  /*1e5f0*/  STL [R1+0x54], R16 ;  /* 0x0000541001007387 */ /* 0x000fe20000100800 */
[----:B------:R-:W-:Y:S02]  /*1e600*/  WARPGROUP.DEPBAR.LE gsb0, 0x0 ;  /* 0x00008000000079c5 */ /* 0x000fe40000010000 */
[----:B------:R-:W-:-:S14]  /*1e610*/  WARPGROUP.ARRIVE ;  /* 0x00000000000079c5 */ /* 0x000fdc0000000000 */
[----:B------:R-:W-:Y:S01]  /*1e620*/  HGMMA.64x256x16.F32.BF16 R24, R188, gdesc[UR4].tnspB, R24, gsb0 ;  /* 0x43e00004bc187df0 */ /* 0x000fe20008001818 */
[----:B------:R-:W-:Y:S02]  /*1e630*/  R2UR UR6, R6 ;  /* 0x00000000060672ca */ /* 0x000fe400000e0000 */
[----:B------:R-:W-:Y:S02]  /*1e640*/  R2UR UR7, R7 ;  /* 0x00000000070772ca */ /* 0x000fe400000e0000 */
[----:B------:R-:W1:Y:S02]  /*1e650*/  SHFL.BFLY PT, R7, R228, 0x2, 0x1f ;  /* 0x0c401f00e4077f89 */ /* 0x000e6400000e0000 */
[----:B-1----:R-:W-:-:S05]  /*1e660*/  FADD.FTZ R0, R7, R228 ;  /* 0x000000e407007221 */ /* 0x002fca0000010000 */
[----:B------:R-:W1:Y:S02]  /*1e670*/  SHFL.BFLY PT, R7, R0, 0x1, 0x1f ;  /* 0x0c201f0000077f89 */ /* 0x000e6400000e0000 */
[----:B-1----:R-:W-:Y:S01]  /*1e680*/  FADD.FTZ R12, R0, R7 ;  /* 0x00000007000c7221 */ /* 0x002fe20000010000 */
[----:B------:R-:W-:Y:S02]  /*1e690*/  CS2R R6, SRZ ;  /* 0x0000000000067805 */ /* 0x000fe4000001ff00 */
[----:B------:R-:W-:Y:S02]  /*1e6a0*/  SEL R0, RZ, 0x1, P2 ;  /* 0x00000001ff007807 */ /* 0x000fe40001000000 */
[----:B------:R-:W-:Y:S02]  /*1e6b0*/  FSETP.NE.FTZ.AND P0, PT, R12, RZ, PT ;  /* 0x000000ff0c00720b */ /* 0x000fe40003f15000 */
[----:B------:R-:W-:Y:S01]  /*1e6c0*/  @P3 MUFU.RCP R6, R13 ;  /* 0x0000000d00063308 */ /* 0x000fe20000001000 */
[----:B------:R-:W-:Y:S01]  /*1e6d0*/  LOP3.LUT R219, R219, R0, RZ, 0x3c, !PT ;  /* 0x00000000dbdb7212 */ /* 0x000fe200078e3cff */
[----:B------:R-:W-:-:S09]  /*1e6e0*/  IMAD.MOV.U32 R0, RZ, RZ, -0x800000 ;  /* 0xff800000ff007424 */ /* 0x000fd200078e00ff */
[----:B------:R-:W1:Y:S01]  /*1e6f0*/  @P0 MUFU.LG2 R9, R12 ;  /* 0x0000000c00090308 */ /* 0x000e620000000c00 */
[----:B------:R-:W-:Y:S01]  /*1e700*/  @P0 FMUL.FTZ R8, R3, 0.69314718246459960938 ;  /* 0x3f31721803080820 */ /* 0x000fe20000410000 */
[----:B0-----:R-:W-:-:S04]  /*1e710*/  @P3 FMUL.FTZ R3, R10, 0.69314718246459960938 ;  /* 0x3f3172180a033820 */ /* 0x001fc80000410000 */
[----:B------:R-:W-:Y:S02]  /*1e720*/  @P3 FFMA.FTZ R0, R14, R4, R3 ;  /* 0x000000040e003223 */ /* 0x000fe40000010003 */
[----:B------:R-:W0:Y:S01]  /*1e730*/  @P0 MUFU.RCP R7, R12 ;  /* 0x0000000c00070308 */ /* 0x000e220000001000 */
[----:B-1----:R-:W-:-:S04]  /*1e740*/  @P0 FMUL.FTZ R9, R9, 0.69314718246459960938 ;  /* 0x3f31721809090820 */ /* 0x002fc80000410000 */
[----:B------:R-:W-:Y:S01]  /*1e750*/  @P0 FFMA.FTZ R2, R8, R5, R9 ;  /* 0x0000000508020223 */ /* 0x000fe20000010009 */
[----:B------:R-:W-:Y:S01]  /*1e760*/  PLOP3.LUT P0, PT, PT, PT, PT, 0x8, 0x0 ;  /* 0x000000000000781c */ /* 0x000fe20003f0e170 */
[----:B------:R-:W-:Y:S02]  /*1e770*/  WARPGROUP.DEPBAR.LE gsb0, 0x0 ;  /* 0x00008000000079c5 */ /* 0x000fe40000010000 */
[----:B------:R-:W-:-:S06]  /*1e780*/  WARPGROUP.ARRIVE ;  /* 0x00000000000079c5 */ /* 0x000fcc0000000000 */
[----:B------:R-:W-:Y:S03]  /*1e790*/  HGMMA.64x256x16.F32.BF16 R24, R184, gdesc[UR4].tnspB, R24, gsb0 ;  /* 0x43e00004b8187df0 */ /* 0x000fe60008001818 */
[----:B------:R-:W-:Y:S02]  /*1e7a0*/  WARPGROUP.DEPBAR.LE gsb0, 0x0 ;  /* 0x00008000000079c5 */ /* 0x000fe40000010000 */
[----:B------:R1:W-:Y:S01]  /*1e7b0*/  @!P1 SYNCS.ARRIVE.TRANS64.RED.A1T0 RZ, [R11+URZ], RZ ;  /* 0x000000ff0bff99a7 */ /* 0x0003e2000810043f */
        /* <DEDUP_REMOVED lines=128> */
.L_x_1849:
        /* <DEDUP_REMOVED lines=9> */
[----:B------:R-:W2:Y:S04]  /*1f050*/  LDL R6, [R1+0x90] ;  /* 0x0000900001067983 */ /* 0x000ea80000100800 */
[----:B-----5:R-:W3:Y:S01]  /*1f060*/  LDL R100, [R1+0x4c] ;  /* 0x00004c0001647983 */ /* 0x020ee20000100800 */
[----:B------:R-:W4:Y:S01]  /*1f070*/  S2R R23, SR_SWINHI ;  /* 0x0000000000177919 */ /* 0x000f220000002f00 */
[----:B------:R-:W-:Y:S01]  /*1f080*/  F2FP.BF16.F32.PACK_AB R48, R49, R48 ;  /* 0x000000303130723e */ /* 0x000fe200000010ff */
[----:B------:R-:W-:Y:S01]  /*1f090*/  ULDC.64 UR4, c[0x0][0xc00] ;  /* 0x0003000000047ab9 */ /* 0x000fe20000000a00 */
[----:B------:R-:W-:Y:S02]  /*1f0a0*/  MOV R20, R16 ;  /* 0x0000001000147202 */ /* 0x000fe40000000f00 */
[----:B----4-:R-:W-:-:S02]  /*1f0b0*/  MOV R21, R23 ;  /* 0x0000001700157202 */ /* 0x010fc40000000f00 */
[----:B------:R-:W-:Y:S02]  /*1f0c0*/  F2FP.BF16.F32.PACK_AB R49, R8, R50 ;  /* 0x000000320831723e */ /* 0x000fe400000010ff */
[----:B------:R-:W-:Y:S02]  /*1f0d0*/  F2FP.BF16.F32.PACK_AB R8, R3, R160 ;  /* 0x000000a00308723e */ /* 0x000fe400000010ff */
[----:B------:R-:W4:Y:S01]  /*1f0e0*/  LDC R3, c[0x0][0xbe8] ;  /* 0x0002fa00ff037b82 */ /* 0x000f220000000800 */
        /* <DEDUP_REMOVED lines=36> */
[----:B------:R-:W-:Y:S01]  /*1f330*/  F2FP.BF16.F32.PACK_AB R147, R151, R150 ;  /* 0x000000969793723e */ /* 0x000fe200000010ff */
[----:B------:R-:W-:Y:S01]  /*1f340*/  IMAD.MOV.U32 R80, RZ, RZ, RZ ;  /* 0x000000ffff507224 */ /* 0x000fe200078e00ff */
[----:B------:R-:W-:Y:S01]  /*1f350*/  ULDC.64 UR6, c[0x0][0x208] ;  /* 0x0000820000067ab9 */ /* 0x000fe20000000a00 */
[----:B--2---:R-:W-:-:S03]  /*1f360*/  IMAD.WIDE R138, R6, 0x2, R20 ;  /* 0x00000002068a7825 */ /* 0x004fc600078e0214 */
[C---:B------:R-:W-:Y:S02]  /*1f370*/  IADD3 R31, P1, R138.reuse, 0x20, RZ ;  /* 0x000000208a1f7810 */ /* 0x040fe40007f3e0ff */
[----:B------:R-:W-:Y:S02]  /*1f380*/  IADD3 R39, P0, R138, 0x40, RZ ;  /* 0x000000408a277810 */ /* 0x000fe40007f1e0ff */
[----:B------:R-:W-:Y:S02]  /*1f390*/  LOP3.LUT R30, R31, 0x380, RZ, 0xc0, !PT ;  /* 0x000003801f1e7812 */ /* 0x000fe400078ec0ff */
[----:B------:R-:W-:Y:S02]  /*1f3a0*/  LOP3.LUT R38, R39, 0x380, RZ, 0xc0, !PT ;  /* 0x0000038027267812 */ /* 0x000fe400078ec0ff */
[----:B------:R-:W-:Y:S02]  /*1f3b0*/  SHF.R.U64 R30, R30, 0x3, RZ ;  /* 0x000000031e1e7819 */ /* 0x000fe400000012ff */
[----:B------:R-:W-:-:S02]  /*1f3c0*/  SHF.R.U64 R38, R38, 0x3, RZ ;  /* 0x0000000326267819 */ /* 0x000fc400000012ff */
[----:B------:R-:W-:Y:S02]  /*1f3d0*/  LOP3.LUT R27, R138, 0x380, RZ, 0xc0, !PT ;  /* 0x000003808a1b7812 */ /* 0x000fe400078ec0ff */
[----:B------:R-:W-:Y:S01]  /*1f3e0*/  LOP3.LUT R30, R30, R31, RZ, 0x3c, !PT ;  /* 0x0000001f1e1e7212 */ /* 0x000fe200078e3cff */
[--C-:B------:R-:W-:Y:S01]  /*1f3f0*/  IMAD.X R31, RZ, RZ, R139.reuse, P1 ;  /* 0x000000ffff1f7224 */ /* 0x100fe200008e068b */
[----:B------:R-:W-:Y:S02]  /*1f400*/  IADD3 R111, P2, R138, 0x4060, RZ ;  /* 0x000040608a6f7810 */ /* 0x000fe40007f5e0ff */
[----:B------:R-:W-:Y:S01]  /*1f410*/  LOP3.LUT R38, R38, R39, RZ, 0x3c, !PT ;  /* 0x0000002726267212 */ /* 0x000fe200078e3cff */
[----:B------:R-:W-:Y:S01]  /*1f420*/  IMAD.X R39, RZ, RZ, R139, P0 ;  /* 0x000000ffff277224 */ /* 0x000fe200000e068b */
[C---:B------:R-:W-:Y:S02]  /*1f430*/  IADD3 R115, P1, R138.reuse, 0x8000, RZ ;  /* 0x000080008a737810 */ /* 0x040fe40007f3e0ff */
[----:B------:R-:W-:-:S02]  /*1f440*/  IADD3 R47, P4, R138, 0x60, RZ ;  /* 0x000000608a2f7810 */ /* 0x000fc40007f9e0ff */
[----:B------:R-:W-:Y:S02]  /*1f450*/  SHF.R.U64 R27, R27, 0x3, RZ ;  /* 0x000000031b1b7819 */ /* 0x000fe400000012ff */
[C---:B------:R-:W-:Y:S02]  /*1f460*/  IADD3 R55, P3, R138.reuse, 0x4000, RZ ;  /* 0x000040008a377810 */ /* 0x040fe40007f7e0ff */
[C---:B------:R-:W-:Y:S02]  /*1f470*/  IADD3 R119, P0, R138.reuse, 0x8020, RZ ;  /* 0x000080208a777810 */ /* 0x040fe40007f1e0ff */
[----:B------:R-:W-:Y:S02]  /*1f480*/  LOP3.LUT R110, R111, 0x380, RZ, 0xc0, !PT ;  /* 0x000003806f6e7812 */ /* 0x000fe400078ec0ff */
[----:B------:R-:W-:Y:S02]  /*1f490*/  IADD3 R103, P6, R138, 0x4020, RZ ;  /* 0x000040208a677810 */ /* 0x000fe40007fde0ff */
[----:B------:R-:W-:-:S02]  /*1f4a0*/  LOP3.LUT R114, R115, 0x380, RZ, 0xc0, !PT ;  /* 0x0000038073727812 */ /* 0x000fc400078ec0ff */
[----:B------:R-:W-:Y:S02]  /*1f4b0*/  LOP3.LUT R46, R47, 0x380, RZ, 0xc0, !PT ;  /* 0x000003802f2e7812 */ /* 0x000fe400078ec0ff */
[----:B------:R-:W-:Y:S02]  /*1f4c0*/  IADD3 R107, P5, R138, 0x4040, RZ ;  /* 0x000040408a6b7810 */ /* 0x000fe40007fbe0ff */
[----:B------:R-:W-:Y:S01]  /*1f4d0*/  LOP3.LUT R26, R27, R138, RZ, 0x3c, !PT ;  /* 0x0000008a1b1a7212 */ /* 0x000fe200078e3cff */
[----:B------:R-:W-:Y:S01]  /*1f4e0*/  IMAD.MOV.U32 R27, RZ, RZ, R139 ;  /* 0x000000ffff1b7224 */ /* 0x000fe200078e008b */
[----:B------:R-:W-:Y:S02]  /*1f4f0*/  LOP3.LUT R54, R55, 0x380, RZ, 0xc0, !PT ;  /* 0x0000038037367812 */ /* 0x000fe400078ec0ff */
[----:B------:R-:W-:Y:S02]  /*1f500*/  LOP3.LUT R118, R119, 0x380, RZ, 0xc0, !PT ;  /* 0x0000038077767812 */ /* 0x000fe400078ec0ff */
[----:B------:R-:W-:-:S02]  /*1f510*/  SHF.R.U64 R110, R110, 0x3, RZ ;  /* 0x000000036e6e7819 */ /* 0x000fc400000012ff */
[----:B------:R-:W-:Y:S02]  /*1f520*/  LOP3.LUT R102, R103, 0x380, RZ, 0xc0, !PT ;  /* 0x0000038067667812 */ /* 0x000fe400078ec0ff */
[----:B------:R-:W-:Y:S02]  /*1f530*/  SHF.R.U64 R114, R114, 0x3, RZ ;  /* 0x0000000372727819 */ /* 0x000fe400000012ff */
[----:B------:R-:W-:Y:S02]  /*1f540*/  SHF.R.U64 R46, R46, 0x3, RZ ;  /* 0x000000032e2e7819 */ /* 0x000fe400000012ff */
[----:B------:R-:W-:Y:S02]  /*1f550*/  LOP3.LUT R106, R107, 0x380, RZ, 0xc0, !PT ;  /* 0x000003806b6a7812 */ /* 0x000fe400078ec0ff */
[----:B------:R-:W-:Y:S02]  /*1f560*/  SHF.R.U64 R54, R54, 0x3, RZ ;  /* 0x0000000336367819 */ /* 0x000fe400000012ff */
[----:B------:R-:W-:-:S02]  /*1f570*/  SHF.R.U64 R118, R118, 0x3, RZ ;  /* 0x0000000376767819 */ /* 0x000fc400000012ff */
[----:B------:R-:W-:Y:S01]  /*1f580*/  LOP3.LUT R110, R110, R111, RZ, 0x3c, !PT ;  /* 0x0000006f6e6e7212 */ /* 0x000fe200078e3cff */
[--C-:B------:R-:W-:Y:S01]  /*1f590*/  IMAD.X R111, RZ, RZ, R139.reuse, P2 ;  /* 0x000000ffff6f7224 */ /* 0x100fe200010e068b */
[----:B------:R-:W-:Y:S02]  /*1f5a0*/  MOV R6, R26 ;  /* 0x0000001a00067202 */ /* 0x000fe40000000f00 */
[----:B------:R-:W-:Y:S02]  /*1f5b0*/  SHF.R.U64 R102, R102, 0x3, RZ ;  /* 0x0000000366667819 */ /* 0x000fe400000012ff */
[----:B------:R-:W-:Y:S01]  /*1f5c0*/  LOP3.LUT R114, R114, R115, RZ, 0x3c, !PT ;  /* 0x0000007372727212 */ /* 0x000fe200078e3cff */
[--C-:B------:R-:W-:Y:S01]  /*1f5d0*/  IMAD.X R115, RZ, RZ, R139.reuse, P1 ;  /* 0x000000ffff737224 */ /* 0x100fe200008e068b */
[----:B------:R-:W-:Y:S02]  /*1f5e0*/  F2FP.BF16.F32.PACK_AB R26, R29, R28 ;  /* 0x0000001c1d1a723e */ /* 0x000fe400000010ff */
[----:B------:R-:W-:Y:S01]  /*1f5f0*/  LOP3.LUT R46, R46, R47, RZ, 0x3c, !PT ;  /* 0x0000002f2e2e7212 */ /* 0x000fe200078e3cff */
[----:B------:R-:W-:Y:S01]  /*1f600*/  IMAD.X R47, RZ, RZ, R139, P4 ;  /* 0x000000ffff2f7224 */ /* 0x000fe200020e068b */
[----:B------:R-:W-:-:S02]  /*1f610*/  SHF.R.U64 R106, R106, 0x3, RZ ;  /* 0x000000036a6a7819 */ /* 0x000fc400000012ff */
[----:B------:R-:W-:Y:S02]  /*1f620*/  IADD3 R28, P2, R138, 0xc040, RZ ;  /* 0x0000c0408a1c7810 */ /* 0x000fe40007f5e0ff */
[----:B------:R-:W-:Y:S01]  /*1f630*/  LOP3.LUT R54, R54, R55, RZ, 0x3c, !PT ;  /* 0x0000003736367212 */ /* 0x000fe200078e3cff */
[--C-:B------:R-:W-:Y:S01]  /*1f640*/  IMAD.X R55, RZ, RZ, R139.reuse, P3 ;  /* 0x000000ffff377224 */ /* 0x100fe200018e068b */
[----:B------:R-:W-:Y:S01]  /*1f650*/  LOP3.LUT R118, R118, R119, RZ, 0x3c, !PT ;  /* 0x0000007776767212 */ /* 0x000fe200078e3cff */
[--C-:B------:R-:W-:Y:S01]  /*1f660*/  IMAD.X R119, RZ, RZ, R139.reuse, P0 ;  /* 0x000000ffff777224 */ /* 0x100fe200000e068b */
[C---:B------:R-:W-:Y:S02]  /*1f670*/  IADD3 R177, P1, R138.reuse, 0xc060, RZ ;  /* 0x0000c0608ab17810 */ /* 0x040fe40007f3e0ff */
[----:B------:R-:W-:Y:S02]  /*1f680*/  IADD3 R123, P4, R138, 0x8040, RZ ;  /* 0x000080408a7b7810 */ /* 0x000fe40007f9e0ff */
[----:B------:R-:W-:Y:S01]  /*1f690*/  LOP3.LUT R102, R102, R103, RZ, 0x3c, !PT ;  /* 0x0000006766667212 */ /* 0x000fe200078e3cff */
[----:B------:R-:W-:Y:S01]  /*1f6a0*/  IMAD.X R103, RZ, RZ, R139, P6 ;  /* 0x000000ffff677224 */ /* 0x000fe200030e068b */
[----:B------:R-:W-:-:S02]  /*1f6b0*/  IADD3 R127, P3, R138, 0x8060, RZ ;  /* 0x000080608a7f7810 */ /* 0x000fc40007f7e0ff */
[----:B------:R-:W-:Y:S02]  /*1f6c0*/  ISETP.NE.U32.AND P0, PT, RZ, UR4, PT ;  /* 0x00000004ff007c0c */ /* 0x000fe4000bf05070 */
[----:B------:R-:W-:Y:S01]  /*1f6d0*/  LOP3.LUT R106, R106, R107, RZ, 0x3c, !PT ;  /* 0x0000006b6a6a7212 */ /* 0x000fe200078e3cff */
[----:B------:R-:W-:Y:S01]  /*1f6e0*/  IMAD.X R107, RZ, RZ, R139, P5 ;  /* 0x000000ffff6b7224 */ /* 0x000fe200028e068b */
[----:B------:R-:W-:Y:S02]  /*1f6f0*/  LOP3.LUT R23, R28, 0x380, RZ, 0xc0, !PT ;  /* 0x000003801c177812 */ /* 0x000fe400078ec0ff */
[C---:B------:R-:W-:Y:S02]  /*1f700*/  IADD3 R131, P6, R138.reuse, 0xc000, RZ ;  /* 0x0000c0008a837810 */ /* 0x040fe40007fde0ff */
[----:B-1----:R-:W-:Y:S02]  /*1f710*/  LOP3.LUT R64, R177, 0x380, RZ, 0xc0, !PT ;  /* 0x00000380b1407812 */ /* 0x002fe400078ec0ff */
[----:B------:R-:W-:-:S02]  /*1f720*/  IADD3 R135, P5, R138, 0xc020, RZ ;  /* 0x0000c0208a877810 */ /* 0x000fc40007fbe0ff */
[----:B------:R-:W-:Y:S02]  /*1f730*/  LOP3.LUT R122, R123, 0x380, RZ, 0xc0, !PT ;  /* 0x000003807b7a7812 */ /* 0x000fe400078ec0ff */
[----:B------:R-:W-:Y:S02]  /*1f740*/  LOP3.LUT R126, R127, 0x380, RZ, 0xc0, !PT ;  /* 0x000003807f7e7812 */ /* 0x000fe400078ec0ff */
[----:B------:R-:W-:Y:S01]  /*1f750*/  ISETP.NE.AND.EX P0, PT, RZ, UR5, PT, P0 ;  /* 0x00000005ff007c0c */ /* 0x000fe2000bf05300 */
[----:B------:R-:W-:Y:S01]  /*1f760*/  ULDC.64 UR4, c[0x0][0xc08] ;  /* 0x0003020000047ab9 */ /* 0x000fe20000000a00 */
[----:B------:R-:W-:Y:S01]  /*1f770*/  F2FP.BF16.F32.PACK_AB R27, R76, R68 ;  /* 0x000000444c1b723e */ /* 0x000fe200000010ff */
[----:B------:R-:W-:Y:S01]  /*1f780*/  BAR.SYNC.DEFER_BLOCKING 0x1, 0x100 ;  /* 0x0044000000007b1d */ /* 0x000fe20000010000 */
[----:B------:R-:W-:Y:S01]  /*1f790*/  SHF.R.U64 R23, R23, 0x3, RZ ;  /* 0x0000000317177819 */ /* 0x000fe200000012ff */
[----:B------:R-:W-:Y:S01]  /*1f7a0*/  IMAD.X R143, RZ, RZ, R139, P2 ;  /* 0x000000ffff8f7224 */ /* 0x000fe200010e068b */
[----:B------:R-:W-:-:S02]  /*1f7b0*/  LOP3.LUT R130, R131, 0x380, RZ, 0xc0, !PT ;  /* 0x0000038083827812 */ /* 0x000fc400078ec0ff */
[----:B------:R-:W-:Y:S02]  /*1f7c0*/  SHF.R.U64 R64, R64, 0x3, RZ ;  /* 0x0000000340407819 */ /* 0x000fe400000012ff */
[----:B------:R-:W-:Y:S02]  /*1f7d0*/  LOP3.LUT R134, R135, 0x380, RZ, 0xc0, !PT ;  /* 0x0000038087867812 */ /* 0x000fe400078ec0ff */
[----:B------:R-:W-:Y:S02]  /*1f7e0*/  SHF.R.U64 R122, R122, 0x3, RZ ;  /* 0x000000037a7a7819 */ /* 0x000fe400000012ff */
[----:B------:R-:W-:Y:S01]  /*1f7f0*/  ISETP.NE.U32.AND P2, PT, RZ, UR4, PT ;  /* 0x00000004ff007c0c */ /* 0x000fe2000bf45070 */
[----:B------:R-:W-:Y:S01]  /*1f800*/  IMAD.X R29, RZ, RZ, R139, P1 ;  /* 0x000000ffff1d7224 */ /* 0x000fe200008e068b */
[----:B------:R-:W-:Y:S02]  /*1f810*/  SHF.R.U64 R126, R126, 0x3, RZ ;  /* 0x000000037e7e7819 */ /* 0x000fe400000012ff */
[----:B------:R-:W-:-:S02]  /*1f820*/  MOV R30, R30 ;  /* 0x0000001e001e7202 */ /* 0x000fc40000000f00 */
[----:B------:R-:W-:Y:S02]  /*1f830*/  LOP3.LUT R142, R23, R28, RZ, 0x3c, !PT ;  /* 0x0000001c178e7212 */ /* 0x000fe400078e3cff */
[----:B------:R-:W-:Y:S02]  /*1f840*/  MOV R38, R38 ;  /* 0x0000002600267202 */ /* 0x000fe40000000f00 */
[----:B------:R-:W-:Y:S02]  /*1f850*/  SHF.R.U64 R130, R130, 0x3, RZ ;  /* 0x0000000382827819 */ /* 0x000fe400000012ff */
[----:B------:R-:W-:Y:S01]  /*1f860*/  LOP3.LUT R28, R64, R177, RZ, 0x3c, !PT ;  /* 0x000000b1401c7212 */ /* 0x000fe200078e3cff */
[----:B------:R1:W-:Y:S01]  /*1f870*/  STSM.16.M88.4 [R6], R24 ;  /* 0x0000001806007844 */ /* 0x0003e20000000200 */
[----:B------:R-:W-:Y:S02]  /*1f880*/  MOV R46, R46 ;  /* 0x0000002e002e7202 */ /* 0x000fe40000000f00 */
[----:B------:R-:W-:-:S02]  /*1f890*/  SHF.R.U64 R134, R134, 0x3, RZ ;  /* 0x0000000386867819 */ /* 0x000fc400000012ff */
[----:B------:R-:W-:Y:S01]  /*1f8a0*/  LOP3.LUT R122, R122, R123, RZ, 0x3c, !PT ;  /* 0x0000007b7a7a7212 */ /* 0x000fe200078e3cff */
[--C-:B------:R-:W-:Y:S01]  /*1f8b0*/  IMAD.X R123, RZ, RZ, R139.reuse, P4 ;  /* 0x000000ffff7b7224 */ /* 0x100fe200020e068b */
[----:B------:R-:W-:Y:S02]  /*1f8c0*/  MOV R54, R54 ;  /* 0x0000003600367202 */ /* 0x000fe40000000f00 */
[----:B------:R-:W-:Y:S01]  /*1f8d0*/  ISETP.NE.AND.EX P2, PT, RZ, UR5, PT, P2 ;  /* 0x00000005ff007c0c */ /* 0x000fe2000bf45320 */
[----:B------:R2:W-:Y:S01]  /*1f8e0*/  STSM.16.M88.4 [R30], R32 ;  /* 0x000000201e007844 */ /* 0x0005e20000000200 */
[----:B------:R-:W-:Y:S01]  /*1f8f0*/  LOP3.LUT R126, R126, R127, RZ, 0x3c, !PT ;  /* 0x0000007f7e7e7212 */ /* 0x000fe200078e3cff */
[----:B------:R-:W-:Y:S01]  /*1f900*/  IMAD.X R127, RZ, RZ, R139, P3 ;  /* 0x000000ffff7f7224 */ /* 0x000fe200018e068b */
[----:B------:R-:W-:Y:S02]  /*1f910*/  MOV R102, R102 ;  /* 0x0000006600667202 */ /* 0x000fe40000000f00 */
[----:B-1----:R-:W-:Y:S01]  /*1f920*/  F2FP.BF16.F32.PACK_AB R6, R61, R159 ;  /* 0x0000009f3d06723e */ /* 0x002fe200000010ff */
[----:B------:R-:W-:Y:S01]  /*1f930*/  STSM.16.M88.4 [R38], R40 ;  /* 0x0000002826007844 */ /* 0x000fe20000000200 */
[----:B------:R-:W-:-:S02]  /*1f940*/  MOV R106, R106 ;  /* 0x0000006a006a7202 */ /* 0x000fc40000000f00 */
[----:B------:R-:W-:Y:S01]  /*1f950*/  LOP3.LUT R130, R130, R131, RZ, 0x3c, !PT ;  /* 0x0000008382827212 */ /* 0x000fe200078e3cff */
[----:B------:R-:W-:Y:S01]  /*1f960*/  IMAD.X R131, RZ, RZ, R139, P6 ;  /* 0x000000ffff837224 */ /* 0x000fe200030e068b */
[----:B------:R-:W-:Y:S01]  /*1f970*/  MOV R110, R110 ;  /* 0x0000006e006e7202 */ /* 0x000fe20000000f00 */
[----:B------:R-:W-:Y:S01]  /*1f980*/  STSM.16.M88.4 [R46], R48 ;  /* 0x000000302e007844 */ /* 0x000fe20000000200 */
[----:B------:R-:W-:Y:S02]  /*1f990*/  MOV R23, R28 ;  /* 0x0000001c00177202 */ /* 0x000fe40000000f00 */
[----:B------:R-:W-:Y:S02]  /*1f9a0*/  F2FP.BF16.F32.PACK_AB R24, R81, R164 ;  /* 0x000000a45118723e */ /* 0x000fe400000010ff */
[----:B------:R-:W-:Y:S02]  /*1f9b0*/  F2FP.BF16.F32.PACK_AB R25, R83, R82 ;  /* 0x000000525319723e */ /* 0x000fe400000010ff */
[----:B------:R-:W-:-:S02]  /*1f9c0*/  F2FP.BF16.F32.PACK_AB R26, R85, R165 ;  /* 0x000000a5551a723e */ /* 0x000fc400000010ff */
[----:B------:R-:W-:Y:S01]  /*1f9d0*/  F2FP.BF16.F32.PACK_AB R27, R87, R86 ;  /* 0x00000056571b723e */ /* 0x000fe200000010ff */
[----:B------:R1:W-:Y:S01]  /*1f9e0*/  STSM.16.M88.4 [R54], R4 ;  /* 0x0000000436007844 */ /* 0x0003e20000000200 */
[----:B------:R-:W-:Y:S01]  /*1f9f0*/  LOP3.LUT R134, R134, R135, RZ, 0x3c, !PT ;  /* 0x0000008786867212 */ /* 0x000fe200078e3cff */
[----:B------:R-:W-:Y:S01]  /*1fa00*/  IMAD.X R135, RZ, RZ, R139, P5 ;  /* 0x000000ffff877224 */ /* 0x000fe200028e068b */
[----:B------:R-:W-:Y:S02]  /*1fa10*/  MOV R114, R114 ;  /* 0x0000007200727202 */ /* 0x000fe40000000f00 */
[----:B------:R-:W-:Y:S02]  /*1fa20*/  F2FP.BF16.F32.PACK_AB R28, R89, R166 ;  /* 0x000000a6591c723e */ /* 0x000fe400000010ff */
[----:B------:R-:W-:Y:S02]  /*1fa30*/  F2FP.BF16.F32.PACK_AB R29, R91, R90 ;  /* 0x0000005a5b1d723e */ /* 0x000fe400000010ff */
[----:B--2---:R-:W-:-:S02]  /*1fa40*/  F2FP.BF16.F32.PACK_AB R30, R93, R167 ;  /* 0x000000a75d1e723e */ /* 0x004fc400000010ff */
[----:B------:R-:W-:Y:S01]  /*1fa50*/  F2FP.BF16.F32.PACK_AB R31, R95, R94 ;  /* 0x0000005e5f1f723e */ /* 0x000fe200000010ff */
[----:B------:R2:W-:Y:S01]  /*1fa60*/  STSM.16.M88.4 [R102], R8 ;  /* 0x0000000866007844 */ /* 0x0005e20000000200 */
[----:B------:R-:W-:Y:S02]  /*1fa70*/  MOV R118, R118 ;  /* 0x0000007600767202 */ /* 0x000fe40000000f00 */
[----:B------:R-:W-:Y:S02]  /*1fa80*/  F2FP.BF16.F32.PACK_AB R32, R97, R168 ;  /* 0x000000a86120723e */ /* 0x000fe400000010ff */
[----:B------:R-:W-:Y:S02]  /*1fa90*/  F2FP.BF16.F32.PACK_AB R33, R99, R98 ;  /* 0x000000626321723e */ /* 0x000fe400000010ff */
[----:B------:R-:W-:Y:S02]  /*1faa0*/  F2FP.BF16.F32.PACK_AB R34, R101, R169 ;  /* 0x000000a96522723e */ /* 0x000fe400000010ff */
[----:B------:R-:W-:Y:S01]  /*1fab0*/  F2FP.BF16.F32.PACK_AB R35, R60, R58 ;  /* 0x0000003a3c23723e */ /* 0x000fe200000010ff */
[----:B------:R0:W-:Y:S01]  /*1fac0*/  STSM.16.M88.4 [R106], R12 ;  /* 0x0000000c6a007844 */ /* 0x0001e20000000200 */
[----:B------:R-:W-:-:S02]  /*1fad0*/  MOV R122, R122 ;  /* 0x0000007a007a7202 */ /* 0x000fc40000000f00 */
[----:B------:R-:W-:Y:S01]  /*1fae0*/  MOV R126, R126 ;  /* 0x0000007e007e7202 */ /* 0x000fe20000000f00 */
[----:B------:R-:W-:Y:S01]  /*1faf0*/  STSM.16.M88.4 [R110], R24 ;  /* 0x000000186e007844 */ /* 0x000fe20000000200 */
[----:B-1----:R-:W-:Y:S02]  /*1fb00*/  F2FP.BF16.F32.PACK_AB R4, R113, R172 ;  /* 0x000000ac7104723e */ /* 0x002fe400000010ff */
[----:B------:R-:W-:Y:S02]  /*1fb10*/  F2FP.BF16.F32.PACK_AB R5, R88, R84 ;  /* 0x000000545805723e */ /* 0x000fe400000010ff */
[----:B------:R-:W-:Y:S02]  /*1fb20*/  F2FP.BF16.F32.PACK_AB R6, R117, R173 ;  /* 0x000000ad7506723e */ /* 0x000fe400000010ff */
[----:B------:R-:W-:Y:S01]  /*1fb30*/  F2FP.BF16.F32.PACK_AB R7, R96, R92 ;  /* 0x0000005c6007723e */ /* 0x000fe200000010ff */
[----:B------:R-:W-:Y:S01]  /*1fb40*/  STSM.16.M88.4 [R114], R28 ;  /* 0x0000001c72007844 */ /* 0x000fe20000000200 */
[----:B------:R-:W-:-:S02]  /*1fb50*/  MOV R130, R130 ;  /* 0x0000008200827202 */ /* 0x000fc40000000f00 */
[----:B--2---:R-:W-:Y:S01]  /*1fb60*/  F2FP.BF16.F32.PACK_AB R8, R121, R174 ;  /* 0x000000ae7908723e */ /* 0x004fe200000010ff */
[----:B------:R-:W-:Y:S01]  /*1fb70*/  STSM.16.M88.4 [R118], R32 ;  /* 0x0000002076007844 */ /* 0x000fe20000000200 */
[----:B------:R-:W-:Y:S01]  /*1fb80*/  F2FP.BF16.F32.PACK_AB R9, R108, R104 ;  /* 0x000000686c09723e */ /* 0x000fe200000010ff */
[----:B0-----:R-:W3:Y:S01]  /*1fb90*/  LDC.64 R12, c[0x0][0xc00] ;  /* 0x00030000ff0c7b82 */ /* 0x001ee20000000a00 */
[----:B------:R-:W-:Y:S02]  /*1fba0*/  F2FP.BF16.F32.PACK_AB R10, R125, R175 ;  /* 0x000000af7d0a723e */ /* 0x000fe400000010ff */
[----:B------:R-:W-:Y:S01]  /*1fbb0*/  F2FP.BF16.F32.PACK_AB R11, R116, R112 ;  /* 0x00000070740b723e */ /* 0x000fe200000010ff */
[----:B------:R-:W-:Y:S01]  /*1fbc0*/  STSM.16.M88.4 [R122], R72 ;  /* 0x000000487a007844 */ /* 0x000fe20000000200 */
[----:B------:R-:W-:Y:S02]  /*1fbd0*/  MOV R134, R134 ;  /* 0x0000008600867202 */ /* 0x000fe40000000f00 */
[----:B------:R-:W-:Y:S01]  /*1fbe0*/  F2FP.BF16.F32.PACK_AB R177, R124, R120 ;  /* 0x000000787cb1723e */ /* 0x000fe200000010ff */
[----:B------:R0:W-:Y:S01]  /*1fbf0*/  STSM.16.M88.4 [R126], R4 ;  /* 0x000000047e007844 */ /* 0x0001e20000000200 */
[----:B------:R-:W-:-:S02]  /*1fc00*/  MOV R142, R142 ;  /* 0x0000008e008e7202 */ /* 0x000fc40000000f00 */
[----:B----4-:R-:W-:Y:S01]  /*1fc10*/  ISETP.NE.AND P1, PT, R3, 0x1, PT ;  /* 0x000000010300780c */ /* 0x010fe20003f25270 */
[----:B------:R1:W-:Y:S04]  /*1fc20*/  STSM.16.M88.4 [R130], R8 ;  /* 0x0000000882007844 */ /* 0x0003e80000000200 */
[----:B------:R2:W-:Y:S04]  /*1fc30*/  STSM.16.M88.4 [R134], R176 ;  /* 0x000000b086007844 */ /* 0x0005e80000000200 */
[----:B------:R2:W-:Y:S01]  /*1fc40*/  STSM.16.M88.4 [R142], R152 ;  /* 0x000000988e007844 */ /* 0x0005e20000000200 */
[----:B0-----:R-:W0:Y:S03]  /*1fc50*/  @P2 LDC.64 R4, c[0x0][0xc08] ;  /* 0x00030200ff042b82 */ /* 0x001e260000000a00 */
[----:B------:R2:W-:Y:S05]  /*1fc60*/  STSM.16.M88.4 [R23], R144 ;  /* 0x0000009017007844 */ /* 0x0005ea0000000200 */
[----:B-1----:R-:W1:Y:S08]  /*1fc70*/  @P1 LDC R8, c[0x0][0xbec] ;  /* 0x0002fb00ff081b82 */ /* 0x002e700000000800 */
[----:B------:R-:W4:Y:S01]  /*1fc80*/  @P1 LDC R9, c[0x0][0xbf0] ;  /* 0x0002fc00ff091b82 */ /* 0x000f220000000800 */
[----:B------:R-:W-:Y:S01]  /*1fc90*/  ULDC UR4, c[0x0][0xa88] ;  /* 0x0002a20000047ab9 */ /* 0x000fe20000000800 */
[----:B---3--:R-:W-:-:S06]  /*1fca0*/  IMAD.WIDE R12, R100, 0x4, R12 ;  /* 0x00000004640c7825 */ /* 0x008fcc00078e020c */
[----:B------:R-:W-:Y:S01]  /*1fcb0*/  BAR.SYNC.DEFER_BLOCKING 0x1, 0x100 ;  /* 0x0044000000007b1d */ /* 0x000fe20000010000 */
[----:B------:R-:W-:Y:S02]  /*1fcc0*/  IMAD.U32 R6, RZ, RZ, UR4 ;  /* 0x00000004ff067e24 */ /* 0x000fe4000f8e00ff */
[----:B0-----:R-:W-:-:S03]  /*1fcd0*/  @P2 IMAD.WIDE R4, R100, 0x4, R4 ;  /* 0x0000000464042825 */ /* 0x001fc600078e0204 */
[----:B------:R2:W5:Y:S04]  /*1fce0*/  @P0 LDG.E R80, desc[UR6][R12.64] ;  /* 0x000000060c500981 */ /* 0x000568000c1e1900 */
[----:B------:R2:W5:Y:S01]  /*1fcf0*/  @P2 LDG.E R6, desc[UR6][R4.64] ;  /* 0x0000000604062981 */ /* 0x000562000c1e1900 */
[----:B------:R-:W-:Y:S05]  /*1fd00*/  @P2 BRA `(.L_x_2018) ;  /* 0x0000000000142947 */ /* 0x000fea0003800000 */
[----:B------:R-:W-:Y:S05]  /*1fd10*/  @!P0 BRA `(.L_x_2018) ;  /* 0x0000000000108947 */ /* 0x000fea0003800000 */
[----:B------:R-:W-:Y:S02]  /*1fd20*/  ULDC.64 UR4, c[0x0][0x208] ;  /* 0x0000820000047ab9 */ /* 0x000fe40000000a00 */
[----:B--2---:R-:W2:Y:S04]  /*1fd30*/  LDG.E R5, desc[UR4][R12.64] ;  /* 0x000000040c057981 */ /* 0x004ea8000c1e1900 */
[----:B-----5:R-:W2:Y:S02]  /*1fd40*/  LDG.E R6, desc[UR4][R12.64+0x4] ;  /* 0x000004040c067981 */ /* 0x020ea4000c1e1900 */
[----:B--2---:R-:W-:-:S07]  /*1fd50*/  IMAD.IADD R6, R6, 0x1, -R5 ;  /* 0x0000000106067824 */ /* 0x004fce00078e0a05 */
.L_x_2018:
[----:B--2---:R-:W2:Y:S01]  /*1fd60*/  LDL R4, [R1+0x34] ;  /* 0x0000340001047983 */ /* 0x004ea20000100800 */
[----:B------:R-:W-:-:S03]  /*1fd70*/  ULDC.64 UR4, c[0x0][0xb90] ;  /* 0x0002e40000047ab9 */ /* 0x000fc60000000a00 */
[----:B------:R-:W3:Y:S01]  /*1fd80*/  LDL R88, [R1+0x40] ;  /* 0x0000400001587983 */ /* 0x000ee20000100800 */
[----:B-----5:R-:W-:Y:S01]  /*1fd90*/  SHF.R.S32.HI R81, RZ, 0x1f, R80 ;  /* 0x0000001fff517819 */ /* 0x020fe20000011450 */
[----:B------:R-:W-:Y:S01]  /*1fda0*/  IMAD.SHL.U32 R10, R218, 0x40, RZ ;  /* 0x00000040da0a7824 */ /* 0x000fe200078e00ff */
[----:B------:R-:W-:Y:S01]  /*1fdb0*/  SHF.R.S32.HI R23, RZ, 0x1f, R100 ;  /* 0x0000001fff177819 */ /* 0x000fe20000011464 */
[----:B------:R-:W4:Y:S01]  /*1fdc0*/  LDL.LU R86, [R1+0x48] ;  /* 0x0000480001567983 */ /* 0x000f220000300800 */
[----:B------:R-:W-:Y:S01]  /*1fdd0*/  SEL R64, R100, RZ, !P0 ;  /* 0x000000ff64407207 */ /* 0x000fe20004000000 */
[----:B------:R-:W-:Y:S01]  /*1fde0*/  IMAD R83, R6, R3, RZ ;  /* 0x0000000306537224 */ /* 0x000fe200078e02ff */
[----:B------:R-:W-:Y:S01]  /*1fdf0*/  ULDC.64 UR6, c[0x0][0x208] ;  /* 0x0000820000067ab9 */ /* 0x000fe20000000a00 */
[----:B------:R-:W2:Y:S01]  /*1fe00*/  LDL.LU R84, [R1+0x14] ;  /* 0x0000140001547983 */ /* 0x000ea20000300800 */
[----:B------:R-:W-:Y:S01]  /*1fe10*/  SEL R23, R23, RZ, !P0 ;  /* 0x000000ff17177207 */ /* 0x000fe20004000000 */
[----:B------:R-:W0:Y:S02]  /*1fe20*/  @P1 LDC R85, c[0x0][0xbec] ;  /* 0x0002fb00ff551b82 */ /* 0x000e240000000800 */
[----:B------:R-:W3:Y:S04]  /*1fe30*/  LDL R14, [R1+0x8c] ;  /* 0x00008c00010e7983 */ /* 0x000ee80000100800 */
[----:B------:R-:W3:Y:S02]  /*1fe40*/  LDL R26, [R1+0x68] ;  /* 0x00006800011a7983 */ /* 0x000ee40000100800 */
[----:B------:R-:W0:Y:S02]  /*1fe50*/  @P1 LDC R87, c[0x0][0xbf0] ;  /* 0x0002fc00ff571b82 */ /* 0x000e240000000800 */
[----:B------:R-:W3:Y:S04]  /*1fe60*/  LDL R92, [R1+0x50] ;  /* 0x00005000015c7983 */ /* 0x000ee80000100800 */
[----:B------:R-:W5:Y:S04]  /*1fe70*/  LDL R90, [R1+0xc] ;  /* 0x00000c00015a7983 */ /* 0x000f680000100800 */
[----:B------:R-:W5:Y:S04]  /*1fe80*/  LDL R91, [R1+0x5c] ;  /* 0x00005c00015b7983 */ /* 0x000f680000100800 */
[----:B------:R-:W5:Y:S01]  /*1fe90*/  LDL R89, [R1+0x58] ;  /* 0x0000580001597983 */ /* 0x000f620000100800 */
[----:B----4-:R-:W-:Y:S01]  /*1fea0*/  SHF.R.S32.HI R82, RZ, 0x1f, R86 ;  /* 0x0000001fff527819 */ /* 0x010fe20000011456 */
[----:B--2---:R-:W-:-:S04]  /*1feb0*/  IMAD.IADD R13, R4, 0x1, R84 ;  /* 0x00000001040d7824 */ /* 0x004fc800078e0254 */
[----:B------:R-:W-:Y:S02]  /*1fec0*/  IMAD R4, R82, UR4, RZ ;  /* 0x0000000452047c24 */ /* 0x000fe4000f8e02ff */
[----:B-1----:R-:W-:-:S04]  /*1fed0*/  @P1 IMAD.HI.U32 R8, R13, R8, RZ ;  /* 0x000000080d081227 */ /* 0x002fc800078e00ff */
[----:B------:R-:W-:Y:S01]  /*1fee0*/  IMAD.MOV.U32 R7, RZ, RZ, R13 ;  /* 0x000000ffff077224 */ /* 0x000fe200078e000d */
[----:B------:R-:W-:Y:S01]  /*1fef0*/  @P1 SHF.R.U32.HI R7, RZ, R9, R8 ;  /* 0x00000009ff071219 */ /* 0x000fe20000011608 */
[C---:B------:R-:W-:Y:S02]  /*1ff00*/  IMAD R11, R86.reuse, UR5, R4 ;  /* 0x00000005560b7c24 */ /* 0x040fe4000f8e0204 */
[----:B------:R-:W-:Y:S01]  /*1ff10*/  IMAD.WIDE.U32 R4, R86, UR4, R80 ;  /* 0x0000000456047c25 */ /* 0x000fe2000f8e0050 */
[----:B------:R-:W-:-:S03]  /*1ff20*/  ULDC.64 UR4, c[0x0][0xb98] ;  /* 0x0002e60000047ab9 */ /* 0x000fc60000000a00 */
[----:B---3--:R-:W-:Y:S02]  /*1ff30*/  IMAD R9, R88, 0x8, R10 ;  /* 0x0000000858097824 */ /* 0x008fe400078e020a */
[----:B------:R-:W-:Y:S02]  /*1ff40*/  IMAD.IADD R5, R5, 0x1, R11 ;  /* 0x0000000105057824 */ /* 0x000fe400078e020b */
[----:B------:R-:W-:Y:S02]  /*1ff50*/  IMAD.MOV R8, RZ, RZ, -R7 ;  /* 0x000000ffff087224 */ /* 0x000fe400078e0a07 */
[----:B------:R-:W-:Y:S02]  /*1ff60*/  IMAD R11, R23, UR4, RZ ;  /* 0x00000004170b7c24 */ /* 0x000fe4000f8e02ff */
[----:B------:R-:W-:-:S04]  /*1ff70*/  IMAD.WIDE.U32 R4, R64, UR4, R4 ;  /* 0x0000000440047c25 */ /* 0x000fc8000f8e0004 */
[----:B------:R-:W-:-:S04]  /*1ff80*/  IMAD.WIDE R20, R9, 0x2, R20 ;  /* 0x0000000209147825 */ /* 0x000fc800078e0214 */
[----:B------:R-:W-:Y:S01]  /*1ff90*/  IMAD R9, R3, R8, R13 ;  /* 0x0000000803097224 */ /* 0x000fe200078e020d */
[----:B------:R-:W-:Y:S01]  /*1ffa0*/  IADD3 R4, P0, R7, R4, RZ ;  /* 0x0000000407047210 */ /* 0x000fe20007f1e0ff */
[----:B------:R-:W-:Y:S01]  /*1ffb0*/  IMAD R8, R64, UR5, R11 ;  /* 0x0000000540087c24 */ /* 0x000fe2000f8e020b */
[----:B------:R-:W-:Y:S01]  /*1ffc0*/  SHF.R.S32.HI R11, RZ, 0x1f, R7 ;  /* 0x0000001fff0b7819 */ /* 0x000fe20000011407 */
        /* <DEDUP_REMOVED lines=9> */
[----:B------:R-:W-:Y:S02]  /*20060*/  LEA.HI.X R11, R4, UR5, R5, 0x2, P0 ;  /* 0x00000005040b7c11 */ /* 0x000fe400080f1405 */
[C---:B------:R-:W-:Y:S01]  /*20070*/  IADD3 R33, P2, R20.reuse, 0x5000, RZ ;  /* 0x0000500014217810 */ /* 0x040fe20007f5e0ff */
[----:B------:R-:W-:Y:S01]  /*20080*/  SHFL.IDX PT, R50, R10, RZ, 0x1c1f ;  /* 0x001c1fff0a327589 */ /* 0x000fe200000e0000 */
[----:B------:R-:W-:Y:S01]  /*20090*/  IADD3 R25, P0, R20, 0x3000, RZ ;  /* 0x0000300014197810 */ /* 0x000fe20007f1e0ff */
[----:B------:R-:W-:Y:S02]  /*200a0*/  IMAD.IADD R14, R14, 0x1, R84 ;  /* 0x000000010e0e7824 */ /* 0x000fe400078e0254 */
[----:B------:R-:W-:Y:S01]  /*200b0*/  SHFL.IDX PT, R54, R10, 0x1, 0x1c1f ;  /* 0x003c1f000a367f89 */ /* 0x000fe200000e0000 */
[----:B------:R-:W-:Y:S01]  /*200c0*/  LOP3.LUT R24, R25, 0x380, RZ, 0xc0, !PT ;  /* 0x0000038019187812 */ /* 0x000fe200078ec0ff */
[----:B------:R-:W-:Y:S01]  /*200d0*/  ULDC.64 UR4, c[0x0][0xaa0] ;  /* 0x0002a80000047ab9 */ /* 0x000fe20000000a00 */
[----:B------:R-:W-:-:S02]  /*200e0*/  LOP3.LUT R32, R33, 0x380, RZ, 0xc0, !PT ;  /* 0x0000038021207812 */ /* 0x000fc400078ec0ff */
[----:B------:R-:W-:Y:S02]  /*200f0*/  SHF.R.U64 R24, R24, 0x3, RZ ;  /* 0x0000000318187819 */ /* 0x000fe400000012ff */
[----:B------:R-:W-:Y:S02]  /*20100*/  SHF.R.U64 R32, R32, 0x3, RZ ;  /* 0x0000000320207819 */ /* 0x000fe400000012ff */
[----:B------:R-:W-:Y:S01]  /*20110*/  LOP3.LUT R24, R24, R25, RZ, 0x3c, !PT ;  /* 0x0000001918187212 */ /* 0x000fe200078e3cff */
[--C-:B------:R-:W-:Y:S01]  /*20120*/  IMAD.X R25, RZ, RZ, R21.reuse, P0 ;  /* 0x000000ffff197224 */ /* 0x100fe200000e0615 */
[----:B------:R-:W-:Y:S02]  /*20130*/  IADD3 R49, P0, R20, 0x9000, RZ ;  /* 0x0000900014317810 */ /* 0x000fe40007f1e0ff */
[----:B------:R-:W-:Y:S01]  /*20140*/  LOP3.LUT R32, R32, R33, RZ, 0x3c, !PT ;  /* 0x0000002120207212 */ /* 0x000fe200078e3cff */
[----:B------:R-:W-:Y:S01]  /*20150*/  IMAD.X R33, RZ, RZ, R21, P2 ;  /* 0x000000ffff217224 */ /* 0x000fe200010e0615 */
[----:B------:R-:W-:-:S02]  /*20160*/  LOP3.LUT R48, R49, 0x380, RZ, 0xc0, !PT ;  /* 0x0000038031307812 */ /* 0x000fc400078ec0ff */
[----:B------:R-:W-:Y:S01]  /*20170*/  IADD3 R57, P2, R20, 0xb000, RZ ;  /* 0x0000b00014397810 */ /* 0x000fe20007f5e0ff */
[----:B------:R-:W1:Y:S01]  /*20180*/  SHFL.IDX PT, R51, R11, RZ, 0x1c1f ;  /* 0x001c1fff0b337589 */ /* 0x000e6200000e0000 */
[----:B------:R-:W-:Y:S02]  /*20190*/  SHF.R.U64 R48, R48, 0x3, RZ ;  /* 0x0000000330307819 */ /* 0x000fe400000012ff */
[----:B------:R-:W-:Y:S01]  /*201a0*/  LOP3.LUT R56, R57, 0x380, RZ, 0xc0, !PT ;  /* 0x0000038039387812 */ /* 0x000fe200078ec0ff */
[----:B------:R-:W2:Y:S01]  /*201b0*/  SHFL.IDX PT, R55, R11, 0x1, 0x1c1f ;  /* 0x003c1f000b377f89 */ /* 0x000ea200000e0000 */
[----:B------:R-:W-:Y:S01]  /*201c0*/  LOP3.LUT R48, R48, R49, RZ, 0x3c, !PT ;  /* 0x0000003130307212 */ /* 0x000fe200078e3cff */
[----:B------:R-:W-:Y:S01]  /*201d0*/  IMAD.X R49, RZ, RZ, R21, P0 ;  /* 0x000000ffff317224 */ /* 0x000fe200000e0615 */
[----:B------:R-:W-:Y:S01]  /*201e0*/  SHF.R.U64 R56, R56, 0x3, RZ ;  /* 0x0000000338387819 */ /* 0x000fe200000012ff */
[----:B------:R-:W-:Y:S01]  /*201f0*/  VIADD R4, R14, 0x8 ;  /* 0x000000080e047836 */ /* 0x000fe20000000000 */
[----:B------:R-:W-:-:S02]  /*20200*/  LOP3.LUT P0, RZ, R26, 0x3, RZ, 0xc0, !PT ;  /* 0x000000031aff7812 */ /* 0x000fc4000780c0ff */
[----:B------:R-:W-:Y:S01]  /*20210*/  LOP3.LUT R56, R56, R57, RZ, 0x3c, !PT ;  /* 0x0000003938387212 */ /* 0x000fe200078e3cff */
[----:B------:R-:W-:Y:S01]  /*20220*/  IMAD.X R57, RZ, RZ, R21, P2 ;  /* 0x000000ffff397224 */ /* 0x000fe200010e0615 */
[-C--:B------:R-:W-:Y:S02]  /*20230*/  ISETP.GE.OR P2, PT, R14, R83.reuse, P0 ;  /* 0x000000530e00720c */ /* 0x080fe40000746670 */
[----:B------:R-:W-:-:S11]  /*20240*/  ISETP.GE.OR P0, PT, R4, R83, P0 ;  /* 0x000000530400720c */ /* 0x000fd60000706670 */
[----:B-1----:R-:W-:Y:S04]  /*20250*/  @!P2 ST.E desc[UR6][R50.64], R2 ;  /* 0x000000023200a985 */ /* 0x002fe8000c101906 */
[----:B--2---:R1:W-:Y:S01]  /*20260*/  @!P0 ST.E desc[UR6][R54.64], R0 ;  /* 0x0000000036008985 */ /* 0x0043e2000c101906 */
[C---:B------:R-:W-:Y:S02]  /*20270*/  IADD3 R29, P3, R20.reuse, 0x4000, RZ ;  /* 0x00004000141d7810 */ /* 0x040fe40007f7e0ff */
[----:B------:R-:W-:Y:S01]  /*20280*/  IADD3 R13, P4, R20, 0x2000, RZ ;  /* 0x00002000140d7810 */ /* 0x000fe20007f9e0ff */
[----:B------:R-:W5:Y:S01]  /*20290*/  LD.E.128 R24, desc[UR6][R24.64] ;  /* 0x0000000618187980 */ /* 0x000f62000c101d00 */
[----:B-1----:R-:W-:Y:S01]  /*202a0*/  IMAD R0, R88, 0x20, R218 ;  /* 0x0000002058007824 */ /* 0x002fe200078e02da */
[----:B------:R-:W-:-:S02]  /*202b0*/  IADD3 R15, P5, R20, 0x1000, RZ ;  /* 0x00001000140f7810 */ /* 0x000fc40007fbe0ff */
[----:B------:R-:W5:Y:S01]  /*202c0*/  LDL R88, [R1+0x10] ;  /* 0x0000100001587983 */ /* 0x000f620000100800 */
[----:B------:R-:W-:Y:S02]  /*202d0*/  LOP3.LUT R28, R29, 0x380, RZ, 0xc0, !PT ;  /* 0x000003801d1c7812 */ /* 0x000fe400078ec0ff */
[----:B------:R-:W-:Y:S01]  /*202e0*/  LOP3.LUT R12, R13, 0x380, RZ, 0xc0, !PT ;  /* 0x000003800d0c7812 */ /* 0x000fe200078ec0ff */
[----:B------:R-:W5:Y:S01]  /*202f0*/  LD.E.128 R32, desc[UR6][R32.64] ;  /* 0x0000000620207980 */ /* 0x000f62000c101d00 */
[----:B------:R-:W-:Y:S02]  /*20300*/  SHF.R.U64 R28, R28, 0x3, RZ ;  /* 0x000000031c1c7819 */ /* 0x000fe400000012ff */
[----:B------:R-:W-:Y:S01]  /*20310*/  SHF.R.U64 R12, R12, 0x3, RZ ;  /* 0x000000030c0c7819 */ /* 0x000fe200000012ff */
[----:B------:R-:W5:Y:S01]  /*20320*/  LD.E.128 R48, desc[UR6][R48.64] ;  /* 0x0000000630307980 */ /* 0x000f62000c101d00 */
[----:B------:R-:W-:Y:S01]  /*20330*/  LOP3.LUT R28, R28, R29, RZ, 0x3c, !PT ;  /* 0x0000001d1c1c7212 */ /* 0x000fe200078e3cff */
[--C-:B------:R-:W-:Y:S01]  /*20340*/  IMAD.X R29, RZ, RZ, R21.reuse, P3 ;  /* 0x000000ffff1d7224 */ /* 0x100fe200018e0615 */
[----:B------:R-:W-:Y:S01]  /*20350*/  LOP3.LUT R12, R12, R13, RZ, 0x3c, !PT ;  /* 0x0000000d0c0c7212 */ /* 0x000fe200078e3cff */
[--C-:B------:R-:W-:Y:S01]  /*20360*/  IMAD.X R9, RZ, RZ, R21.reuse, P5 ;  /* 0x000000ffff097224 */ /* 0x100fe200028e0615 */
[C---:B------:R-:W-:Y:S01]  /*20370*/  IADD3 R53, P3, R20.reuse, 0xa000, RZ ;  /* 0x0000a00014357810 */ /* 0x040fe20007f7e0ff */
[----:B------:R-:W-:Y:S01]  /*20380*/  IMAD.X R13, RZ, RZ, R21, P4 ;  /* 0x000000ffff0d7224 */ /* 0x000fe200020e0615 */
[C---:B------:R-:W-:Y:S01]  /*20390*/  IADD3 R37, P6, R20.reuse, 0x6000, RZ ;  /* 0x0000600014257810 */ /* 0x040fe20007fde0ff */
[----:B------:R-:W5:Y:S01]  /*203a0*/  LD.E.128 R28, desc[UR6][R28.64] ;  /* 0x000000061c1c7980 */ /* 0x000f62000c101d00 */
[----:B------:R-:W-:-:S02]  /*203b0*/  IADD3 R41, P5, R20, 0x7000, RZ ;  /* 0x0000700014297810 */ /* 0x000fc40007fbe0ff */
[----:B------:R-:W-:Y:S01]  /*203c0*/  IADD3 R45, P4, R20, 0x8000, RZ ;  /* 0x00008000142d7810 */ /* 0x000fe20007f9e0ff */
[----:B------:R-:W5:Y:S01]  /*203d0*/  LD.E.128 R56, desc[UR6][R56.64] ;  /* 0x0000000638387980 */ /* 0x000f62000c101d00 */
[----:B------:R-:W-:Y:S02]  /*203e0*/  LOP3.LUT R52, R53, 0x380, RZ, 0xc0, !PT ;  /* 0x0000038035347812 */ /* 0x000fe400078ec0ff */
[----:B------:R-:W-:Y:S02]  /*203f0*/  LOP3.LUT R36, R37, 0x380, RZ, 0xc0, !PT ;  /* 0x0000038025247812 */ /* 0x000fe400078ec0ff */
[----:B------:R-:W-:Y:S02]  /*20400*/  LOP3.LUT R40, R41, 0x380, RZ, 0xc0, !PT ;  /* 0x0000038029287812 */ /* 0x000fe400078ec0ff */
[----:B------:R-:W-:Y:S02]  /*20410*/  LOP3.LUT R44, R45, 0x380, RZ, 0xc0, !PT ;  /* 0x000003802d2c7812 */ /* 0x000fe400078ec0ff */
[----:B------:R-:W-:-:S02]  /*20420*/  SHF.R.U64 R52, R52, 0x3, RZ ;  /* 0x0000000334347819 */ /* 0x000fc400000012ff */
[----:B------:R-:W-:Y:S02]  /*20430*/  SHF.R.U64 R36, R36, 0x3, RZ ;  /* 0x0000000324247819 */ /* 0x000fe400000012ff */
[----:B------:R-:W-:Y:S02]  /*20440*/  SHF.R.U64 R40, R40, 0x3, RZ ;  /* 0x0000000328287819 */ /* 0x000fe400000012ff */
[----:B------:R-:W-:Y:S02]  /*20450*/  SHF.R.U64 R44, R44, 0x3, RZ ;  /* 0x000000032c2c7819 */ /* 0x000fe400000012ff */
[----:B------:R-:W-:Y:S01]  /*20460*/  LOP3.LUT R52, R52, R53, RZ, 0x3c, !PT ;  /* 0x0000003534347212 */ /* 0x000fe200078e3cff */
[--C-:B------:R-:W-:Y:S01]  /*20470*/  IMAD.X R53, RZ, RZ, R21.reuse, P3 ;  /* 0x000000ffff357224 */ /* 0x100fe200018e0615 */
[----:B------:R-:W-:Y:S01]  /*20480*/  LOP3.LUT R36, R36, R37, RZ, 0x3c, !PT ;  /* 0x0000002524247212 */ /* 0x000fe200078e3cff */
[--C-:B------:R-:W-:Y:S01]  /*20490*/  IMAD.X R37, RZ, RZ, R21.reuse, P6 ;  /* 0x000000ffff257224 */ /* 0x100fe200030e0615 */
[----:B------:R-:W-:Y:S01]  /*204a0*/  LOP3.LUT R40, R40, R41, RZ, 0x3c, !PT ;  /* 0x0000002928287212 */ /* 0x000fe200078e3cff */
[--C-:B------:R-:W-:Y:S01]  /*204b0*/  IMAD.X R41, RZ, RZ, R21.reuse, P5 ;  /* 0x000000ffff297224 */ /* 0x100fe200028e0615 */
[----:B------:R-:W-:Y:S01]  /*204c0*/  LOP3.LUT R44, R44, R45, RZ, 0x3c, !PT ;  /* 0x0000002d2c2c7212 */ /* 0x000fe200078e3cff */
[----:B------:R-:W-:Y:S01]  /*204d0*/  IMAD.X R45, RZ, RZ, R21, P4 ;  /* 0x000000ffff2d7224 */ /* 0x000fe200020e0615 */
[C---:B------:R-:W-:Y:S01]  /*204e0*/  IADD3 R5, P3, R20.reuse, 0xf000, RZ ;  /* 0x0000f00014057810 */ /* 0x040fe20007f7e0ff */
[----:B------:R-:W5:Y:S01]  /*204f0*/  LD.E.128 R36, desc[UR6][R36.64] ;  /* 0x0000000624247980 */ /* 0x000f62000c101d00 */
[----:B------:R-:W-:-:S02]  /*20500*/  IADD3 R61, P6, R20, 0xc000, RZ ;  /* 0x0000c000143d7810 */ /* 0x000fc40007fde0ff */
[C---:B------:R-:W-:Y:S01]  /*20510*/  IADD3 R69, P5, R20.reuse, 0xd000, RZ ;  /* 0x0000d00014457810 */ /* 0x040fe20007fbe0ff */
[----:B------:R-:W5:Y:S01]  /*20520*/  LD.E.128 R40, desc[UR6][R40.64] ;  /* 0x0000000628287980 */ /* 0x000f62000c101d00 */
[C---:B------:R-:W-:Y:S02]  /*20530*/  IADD3 R73, P4, R20.reuse, 0xe000, RZ ;  /* 0x0000e00014497810 */ /* 0x040fe40007f9e0ff */
[----:B------:R-:W-:Y:S01]  /*20540*/  LOP3.LUT R7, R20, 0x380, RZ, 0xc0, !PT ;  /* 0x0000038014077812 */ /* 0x000fe200078ec0ff */
[----:B------:R-:W5:Y:S01]  /*20550*/  LD.E.128 R44, desc[UR6][R44.64] ;  /* 0x000000062c2c7980 */ /* 0x000f62000c101d00 */
[----:B------:R-:W-:Y:S02]  /*20560*/  LOP3.LUT R4, R5, 0x380, RZ, 0xc0, !PT ;  /* 0x0000038005047812 */ /* 0x000fe400078ec0ff */
[----:B------:R-:W-:Y:S01]  /*20570*/  LOP3.LUT R60, R61, 0x380, RZ, 0xc0, !PT ;  /* 0x000003803d3c7812 */ /* 0x000fe200078ec0ff */
[----:B------:R-:W5:Y:S01]  /*20580*/  LD.E.128 R52, desc[UR6][R52.64] ;  /* 0x0000000634347980 */ /* 0x000f62000c101d00 */
[----:B------:R-:W-:-:S02]  /*20590*/  LOP3.LUT R68, R69, 0x380, RZ, 0xc0, !PT ;  /* 0x0000038045447812 */ /* 0x000fc400078ec0ff */
[----:B------:R-:W-:Y:S02]  /*205a0*/  LOP3.LUT R72, R73, 0x380, RZ, 0xc0, !PT ;  /* 0x0000038049487812 */ /* 0x000fe400078ec0ff */
[----:B------:R-:W-:Y:S02]  /*205b0*/  SHF.R.U64 R7, R7, 0x3, RZ ;  /* 0x0000000307077819 */ /* 0x000fe400000012ff */
[----:B------:R-:W-:Y:S02]  /*205c0*/  SHF.R.U64 R4, R4, 0x3, RZ ;  /* 0x0000000304047819 */ /* 0x000fe400000012ff */
[----:B------:R-:W-:Y:S02]  /*205d0*/  SHF.R.U64 R60, R60, 0x3, RZ ;  /* 0x000000033c3c7819 */ /* 0x000fe400000012ff */
[----:B------:R-:W-:Y:S02]  /*205e0*/  SHF.R.U64 R68, R68, 0x3, RZ ;  /* 0x0000000344447819 */ /* 0x000fe400000012ff */
[----:B------:R-:W-:-:S02]  /*205f0*/  SHF.R.U64 R72, R72, 0x3, RZ ;  /* 0x0000000348487819 */ /* 0x000fc400000012ff */
        /* <DEDUP_REMOVED lines=8> */
[----:B------:R-:W-:Y:S01]  /*20680*/  LOP3.LUT R76, R4, R5, RZ, 0x3c, !PT ;  /* 0x00000005044c7212 */ /* 0x000fe200078e3cff */
[----:B------:R-:W5:Y:S04]  /*20690*/  LD.E.128 R60, desc[UR6][R60.64] ;  /* 0x000000063c3c7980 */ /* 0x000f68000c101d00 */
[----:B------:R1:W5:Y:S01]  /*206a0*/  LD.E.128 R4, desc[UR6][R20.64] ;  /* 0x0000000614047980 */ /* 0x000362000c101d00 */
[----:B------:R-:W-:-:S03]  /*206b0*/  LOP3.LUT R8, R15, 0x380, RZ, 0xc0, !PT ;  /* 0x000003800f087812 */ /* 0x000fc600078ec0ff */
[----:B------:R-:W5:Y:S04]  /*206c0*/  LD.E.128 R68, desc[UR6][R68.64] ;  /* 0x0000000644447980 */ /* 0x000f68000c101d00 */
[----:B------:R-:W5:Y:S01]  /*206d0*/  LD.E.128 R72, desc[UR6][R72.64] ;  /* 0x0000000648487980 */ /* 0x000f62000c101d00 */
[----:B-1----:R-:W-:-:S03]  /*206e0*/  IMAD R21, R81, UR4, RZ ;  /* 0x0000000451157c24 */ /* 0x002fc6000f8e02ff */
[----:B------:R-:W5:Y:S01]  /*206f0*/  LD.E.128 R76, desc[UR6][R76.64] ;  /* 0x000000064c4c7980 */ /* 0x000f62000c101d00 */
[C---:B------:R-:W-:Y:S02]  /*20700*/  IMAD R81, R80.reuse, UR5, R21 ;  /* 0x0000000550517c24 */ /* 0x040fe4000f8e0215 */
[----:B------:R-:W-:Y:S01]  /*20710*/  IMAD.WIDE.U32 R20, R80, UR4, RZ ;  /* 0x0000000450147c25 */ /* 0x000fe2000f8e00ff */
[----:B------:R-:W-:-:S03]  /*20720*/  ULDC.64 UR4, c[0x0][0xae8] ;  /* 0x0002ba0000047ab9 */ /* 0x000fc60000000a00 */
[----:B------:R-:W-:Y:S02]  /*20730*/  IMAD.IADD R21, R21, 0x1, R81 ;  /* 0x0000000115157824 */ /* 0x000fe400078e0251 */
[----:B------:R-:W-:Y:S02]  /*20740*/  IMAD R82, R82, UR4, RZ ;  /* 0x0000000452527c24 */ /* 0x000fe4000f8e02ff */
[----:B------:R-:W-:Y:S02]  /*20750*/  IMAD.IADD R80, R84, 0x1, R0 ;  /* 0x0000000154507824 */ /* 0x000fe400078e0200 */
[C---:B------:R-:W-:Y:S02]  /*20760*/  IMAD R81, R86.reuse, UR5, R82 ;  /* 0x0000000556517c24 */ /* 0x040fe4000f8e0252 */
[----:B------:R-:W-:Y:S01]  /*20770*/  IMAD.WIDE.U32 R20, R86, UR4, R20 ;  /* 0x0000000456147c25 */ /* 0x000fe2000f8e0014 */
[----:B------:R-:W-:-:S03]  /*20780*/  ULDC.64 UR4, c[0x0][0xaf0] ;  /* 0x0002bc0000047ab9 */ /* 0x000fc60000000a00 */
[----:B0-----:R-:W-:-:S04]  /*20790*/  @P1 IMAD.HI.U32 R0, R80, R85, RZ ;  /* 0x0000005550001227 */ /* 0x001fc800078e00ff */
[----:B------:R-:W-:Y:S02]  /*207a0*/  IMAD.IADD R21, R21, 0x1, R81 ;  /* 0x0000000115157824 */ /* 0x000fe400078e0251 */
[----:B------:R-:W-:Y:S01]  /*207b0*/  IMAD.MOV.U32 R81, RZ, RZ, R80 ;  /* 0x000000ffff517224 */ /* 0x000fe200078e0050 */
[----:B------:R-:W-:Y:S01]  /*207c0*/  @P1 SHF.R.U32.HI R81, RZ, R87, R0 ;  /* 0x00000057ff511219 */ /* 0x000fe20000011600 */
[----:B------:R-:W-:Y:S01]  /*207d0*/  IMAD R23, R23, UR4, RZ ;  /* 0x0000000417177c24 */ /* 0x000fe2000f8e02ff */
[----:B------:R-:W-:Y:S01]  /*207e0*/  SHF.R.U64 R8, R8, 0x3, RZ ;  /* 0x0000000308087819 */ /* 0x000fe200000012ff */
[----:B------:R-:W-:Y:S01]  /*207f0*/  IMAD.WIDE.U32 R20, R64, UR4, R20 ;  /* 0x0000000440147c25 */ /* 0x000fe2000f8e0014 */
[----:B------:R-:W-:-:S03]  /*20800*/  SHF.R.S32.HI R0, RZ, 0x1f, R81 ;  /* 0x0000001fff007819 */ /* 0x000fc60000011451 */
[----:B------:R-:W-:Y:S01]  /*20810*/  IMAD R23, R64, UR5, R23 ;  /* 0x0000000540177c24 */ /* 0x000fe2000f8e0217 */
[----:B------:R-:W-:Y:S01]  /*20820*/  LOP3.LUT R8, R8, R15, RZ, 0x3c, !PT ;  /* 0x0000000f08087212 */ /* 0x000fe200078e3cff */
[----:B------:R-:W-:Y:S01]  /*20830*/  IMAD.MOV R2, RZ, RZ, -R81 ;  /* 0x000000ffff027224 */ /* 0x000fe200078e0a51 */
[----:B------:R-:W-:Y:S01]  /*20840*/  ULDC.64 UR4, c[0x0][0xae0] ;  /* 0x0002b80000047ab9 */ /* 0x000fe20000000a00 */
[----:B------:R-:W-:Y:S01]  /*20850*/  IMAD.IADD R21, R21, 0x1, R23 ;  /* 0x0000000115157824 */ /* 0x000fe200078e0217 */
[----:B------:R-:W5:Y:S01]  /*20860*/  LD.E.128 R12, desc[UR6][R12.64] ;  /* 0x000000060c0c7980 */ /* 0x000f62000c101d00 */
[----:B------:R-:W-:Y:S02]  /*20870*/  IMAD R0, R0, UR4, RZ ;  /* 0x0000000400007c24 */ /* 0x000fe4000f8e02ff */
[----:B------:R-:W-:Y:S01]  /*20880*/  IMAD R23, R3, R2, R80 ;  /* 0x0000000203177224 */ /* 0x000fe200078e0250 */
[----:B------:R-:W5:Y:S01]  /*20890*/  LD.E.128 R8, desc[UR6][R8.64] ;  /* 0x0000000608087980 */ /* 0x000f62000c101d00 */
[C---:B------:R-:W-:Y:S01]  /*208a0*/  IMAD R85, R81.reuse, UR5, R0 ;  /* 0x0000000551557c24 */ /* 0x040fe2000f8e0200 */
[----:B------:R-:W-:Y:S01]  /*208b0*/  @!PT LDS RZ, [RZ] ;  /* 0x00000000fffff984 */ /* 0x000fe20000000800 */
[----:B------:R-:W-:Y:S01]  /*208c0*/  @!PT LDS RZ, [RZ] ;  /* 0x00000000fffff984 */ /* 0x000fe20000000800 */
[----:B------:R-:W-:Y:S01]  /*208d0*/  @!PT LDS RZ, [RZ] ;  /* 0x00000000fffff984 */ /* 0x000fe20000000800 */
[----:B------:R-:W-:Y:S01]  /*208e0*/  @!PT LDS RZ, [RZ] ;  /* 0x00000000fffff984 */ /* 0x000fe20000000800 */
[----:B------:R0:W-:Y:S06]  /*208f0*/  MEMBAR.ALL.CTA ;  /* 0x0000000000007992 */ /* 0x0001ec0000008000 */
[----:B0-----:R-:W0:Y:S01]  /*20900*/  FENCE.VIEW.ASYNC.S ;  /* 0x00000000000073c6 */ /* 0x001e220000000000 */
[----:B------:R-:W-:Y:S01]  /*20910*/  SHF.R.S32.HI R0, RZ, 0x1f, R23 ;  /* 0x0000001fff007819 */ /* 0x000fe20000011417 */
[----:B------:R-:W-:Y:S01]  /*20920*/  IMAD.WIDE.U32 R2, R81, UR4, R20 ;  /* 0x0000000451027c25 */ /* 0x000fe2000f8e0014 */
[----:B------:R-:W-:-:S03]  /*20930*/  ULDC.64 UR4, c[0x0][0xad8] ;  /* 0x0002b60000047ab9 */ /* 0x000fc60000000a00 */
[----:B------:R-:W-:Y:S02]  /*20940*/  IMAD.IADD R82, R218, 0x1, R84 ;  /* 0x00000001da527824 */ /* 0x000fe400078e0254 */
[----:B------:R-:W-:Y:S02]  /*20950*/  IMAD.IADD R3, R3, 0x1, R85 ;  /* 0x0000000103037824 */ /* 0x000fe400078e0255 */
[----:B------:R-:W-:Y:S02]  /*20960*/  IMAD R64, R0, UR4, RZ ;  /* 0x0000000400407c24 */ /* 0x000fe4000f8e02ff */
[C---:B------:R-:W-:Y:S02]  /*20970*/  VIADD R0, R82.reuse, 0x20 ;  /* 0x0000002052007836 */ /* 0x040fe40000000000 */
[C---:B------:R-:W-:Y:S02]  /*20980*/  IMAD R21, R23.reuse, UR5, R64 ;  /* 0x0000000517157c24 */ /* 0x040fe4000f8e0240 */
[----:B------:R-:W-:Y:S01]  /*20990*/  IMAD.WIDE.U32 R2, R23, UR4, R2 ;  /* 0x0000000417027c25 */ /* 0x000fe2000f8e0002 */
[-C--:B------:R-:W-:Y:S01]  /*209a0*/  ISETP.GE.AND P2, PT, R82, R83.reuse, PT ;  /* 0x000000535200720c */ /* 0x080fe20003f46270 */
[----:B------:R-:W-:Y:S01]  /*209b0*/  ULDC.64 UR4, c[0x0][0xa80] ;  /* 0x0002a00000047ab9 */ /* 0x000fe20000000a00 */
[----:B------:R-:W-:Y:S01]  /*209c0*/  ISETP.GE.AND P1, PT, R0, R83, PT ;  /* 0x000000530000720c */ /* 0x000fe20003f26270 */
[----:B------:R-:W-:Y:S01]  /*209d0*/  IMAD.IADD R3, R3, 0x1, R21 ;  /* 0x0000000103037824 */ /* 0x000fe200078e0215 */
[----:B------:R-:W-:Y:S01]  /*209e0*/  LEA R23, P3, R2, UR4, 0x1 ;  /* 0x0000000402177c11 */ /* 0x000fe2000f8608ff */
[----:B------:R-:W-:-:S03]  /*209f0*/  VIADD R0, R16, 0x30820 ;  /* 0x0003082010007836 */ /* 0x000fc60000000000 */
[----:B------:R-:W-:Y:S02]  /*20a00*/  LEA.HI.X R64, R2, UR5, R3, 0x1, P3 ;  /* 0x0000000502407c11 */ /* 0x000fe400098f0c03 */
[----:B------:R-:W-:Y:S01]  /*20a10*/  PRMT R0, RZ, 0x654, R0 ;  /* 0x00000654ff007816 */ /* 0x000fe20000000000 */
[----:B------:R-:W-:Y:S01]  /*20a20*/  VIADD R20, R82, 0x40 ;  /* 0x0000004052147836 */ /* 0x000fe20000000000 */
[----:B0-----:R0:W1:Y:S01]  /*20a30*/  SHFL.IDX PT, R87, R23, RZ, 0x181f ;  /* 0x00181fff17577589 */ /* 0x00106200000e0000 */
[----:B------:R-:W-:Y:S01]  /*20a40*/  BSSY B1, `(.L_x_2019) ;  /* 0x0000018000017945 */ /* 0x000fe20003800000 */
[----:B------:R0:W-:Y:S02]  /*20a50*/  SYNCS.ARRIVE.TRANS64.RED.A1T0 RZ, [R0+URZ], RZ ;  /* 0x000000ff00ff79a7 */ /* 0x0001e4000810043f */
[----:B------:R0:W2:Y:S01]  /*20a60*/  SHFL.IDX PT, R85, R64, RZ, 0x181f ;  /* 0x00181fff40557589 */ /* 0x0000a200000e0000 */
[----:B------:R-:W-:Y:S02]  /*20a70*/  ISETP.GE.AND P0, PT, R20, R83, PT ;  /* 0x000000531400720c */ /* 0x000fe40003f06270 */
[----:B------:R-:W-:Y:S01]  /*20a80*/  SHF.R.S32.HI R86, RZ, 0x1f, R92 ;  /* 0x0000001fff567819 */ /* 0x000fe2000001145c */
[----:B------:R-:W-:Y:S10]  /*20a90*/  @P2 BRA `(.L_x_2020) ;  /* 0x0000000000482947 */ /* 0x000ff40003800000 */
[----:B------:R-:W-:Y:S01]  /*20aa0*/  ULDC UR4, c[0x0][0xac8] ;  /* 0x0002b20000047ab9 */ /* 0x000fe20000000800 */
[----:B------:R-:W-:Y:S01]  /*20ab0*/  ULDC.64 UR6, c[0x0][0x208] ;  /* 0x0000820000067ab9 */ /* 0x000fe20000000a00 */
[----:B------:R-:W-:Y:S02]  /*20ac0*/  ISETP.GE.AND P5, PT, R18, UR4, PT ;  /* 0x0000000412007c0c */ /* 0x000fe4000bfa6270 */
[----:B------:R-:W-:Y:S02]  /*20ad0*/  ISETP.GE.AND P4, PT, R226, UR4, PT ;  /* 0x00000004e2007c0c */ /* 0x000fe4000bf86270 */
[----:B-----5:R-:W-:Y:S02]  /*20ae0*/  ISETP.GE.AND P3, PT, R90, UR4, PT ;  /* 0x000000045a007c0c */ /* 0x020fe4000bf66270 */
[----:B------:R-:W-:-:S07]  /*20af0*/  ISETP.GE.AND P2, PT, R88, UR4, PT ;  /* 0x0000000458007c0c */ /* 0x000fce000bf46270 */
[----:B-1----:R-:W-:-:S04]  /*20b00*/  @!P5 LEA R2, P6, R18, R87, 0x1 ;  /* 0x000000571202d211 */ /* 0x002fc800078c08ff */
[----:B--2---:R-:W-:Y:S02]  /*20b10*/  @!P5 LEA.HI.X R3, R18, R85, R19, 0x1, P6 ;  /* 0x000000551203d211 */ /* 0x004fe400030f0c13 */
[----:B------:R-:W-:-:S03]  /*20b20*/  @!P4 LEA R20, P6, R92, R87, 0x1 ;  /* 0x000000575c14c211 */ /* 0x000fc600078c08ff */
[----:B------:R3:W-:Y:S01]  /*20b30*/  @!P5 ST.E.128 desc[UR6][R2.64], R4 ;  /* 0x000000040200d985 */ /* 0x0007e2000c101d06 */
        /* <DEDUP_REMOVED lines=8> */
.L_x_2020:
[----:B------:R-:W-:Y:S05]  /*20bc0*/  BSYNC B1 ;  /* 0x0000000000017941 */ /* 0x000fea0003800000 */
.L_x_2019:
[----:B---3--:R3:W4:Y:S01]  /*20bd0*/  SHFL.IDX PT, R21, R64, 0x1, 0x181f ;  /* 0x00381f0040157f89 */ /* 0x00872200000e0000 */
[----:B------:R-:W-:Y:S03]  /*20be0*/  BSSY B1, `(.L_x_2021) ;  /* 0x0000015000017945 */ /* 0x000fe60003800000 */
[----:B-----5:R3:W0:Y:S01]  /*20bf0*/  SHFL.IDX PT, R7, R23, 0x1, 0x181f ;  /* 0x00381f0017077f89 */ /* 0x02062200000e0000 */
        /* <DEDUP_REMOVED lines=19> */
.L_x_2022:
[----:B------:R-:W-:Y:S05]  /*20d30*/  BSYNC B1 ;  /* 0x0000000000017941 */ /* 0x000fea0003800000 */
.L_x_2021:
        /* <DEDUP_REMOVED lines=13> */
[----:B------:R-:W-:Y:S02]  /*20e10*/  @!P3 LEA.HI.X R3, R18, R9, R19, 0x1, P6 ;  /* 0x000000091203b211 */ /* 0x000fe400030f0c13 */
        /* <DEDUP_REMOVED lines=8> */
.L_x_2024:
[----:B------:R-:W-:Y:S05]  /*20ea0*/  BSYNC B1 ;  /* 0x0000000000017941 */ /* 0x000fea0003800000 */
.L_x_2023:
[----:B------:R-:W-:Y:S01]  /*20eb0*/  VIADD R0, R82, 0x60 ;  /* 0x0000006052007836 */ /* 0x000fe20000000000 */
[----:B0-----:R0:W0:Y:S04]  /*20ec0*/  SHFL.IDX PT, R9, R64, 0x3, 0x181f ;  /* 0x00781f0040097f89 */ /* 0x00102800000e0000 */
[----:B------:R-:W-:Y:S01]  /*20ed0*/  ISETP.GE.AND P0, PT, R0, R83, PT ;  /* 0x000000530000720c */ /* 0x000fe20003f06270 */
[----:B---3--:R-:W3:-:S12]  /*20ee0*/  SHFL.IDX PT, R23, R23, 0x3, 0x181f ;  /* 0x00781f0017177f89 */ /* 0x008ed800000e0000 */
[----:B------:R-:W-:Y:S05]  /*20ef0*/  @P0 BRA `(.L_x_2025) ;  /* 0x0000000c00d00947 */ /* 0x000fea0003800000 */
        /* <DEDUP_REMOVED lines=21> */
.L_x_2017:
[----:B------:R-:W2:Y:S01]  /*21050*/  LDL R9, [R1+0x4c] ;  /* 0x00004c0001097983 */ /* 0x000ea20000100800 */
[----:B------:R-:W-:Y:S01]  /*21060*/  ULDC.64 UR4, c[0x0][0xc00] ;  /* 0x0003000000047ab9 */ /* 0x000fe20000000a00 */
[----:B------:R-:W3:Y:S01]  /*21070*/  LDC R23, c[0x0][0xbe8] ;  /* 0x0002fa00ff177b82 */ /* 0x000ee20000000800 */
[----:B------:R-:W-:Y:S01]  /*21080*/  ISETP.NE.U32.AND P0, PT, RZ, UR4, PT ;  /* 0x00000004ff007c0c */ /* 0x000fe2000bf05070 */
[----:B------:R-:W-:Y:S01]  /*21090*/  IMAD.MOV.U32 R6, RZ, RZ, RZ ;  /* 0x000000ffff067224 */ /* 0x000fe200078e00ff */
[----:B------:R-:W-:Y:S02]  /*210a0*/  ULDC.64 UR6, c[0x0][0x208] ;  /* 0x0000820000067ab9 */ /* 0x000fe40000000a00 */
[----:B------:R-:W-:Y:S01]  /*210b0*/  ISETP.NE.AND.EX P0, PT, RZ, UR5, PT, P0 ;  /* 0x00000005ff007c0c */ /* 0x000fe2000bf05300 */
[----:B------:R-:W-:Y:S02]  /*210c0*/  ULDC.64 UR4, c[0x0][0xc08] ;  /* 0x0003020000047ab9 */ /* 0x000fe40000000a00 */
[----:B------:R-:W-:Y:S01]  /*210d0*/  ISETP.NE.U32.AND P1, PT, RZ, UR4, PT ;  /* 0x00000004ff007c0c */ /* 0x000fe2000bf25070 */
[----:B------:R-:W2:Y:S03]  /*210e0*/  LDC.64 R2, c[0x0][0xc00] ;  /* 0x00030000ff027b82 */ /* 0x000ea60000000a00 */
[----:B------:R-:W-:Y:S01]  /*210f0*/  ISETP.NE.AND.EX P1, PT, RZ, UR5, PT, P1 ;  /* 0x00000005ff007c0c */ /* 0x000fe2000bf25310 */
[----:B------:R-:W4:Y:S01]  /*21100*/  S2R R8, SR_TID.X ;  /* 0x0000000000087919 */ /* 0x000f220000002100 */
[----:B---3--:R-:W-:-:S11]  /*21110*/  ISETP.NE.AND P2, PT, R23, 0x1, PT ;  /* 0x000000011700780c */ /* 0x008fd60003f45270 */
[----:B------:R-:W3:Y:S01]  /*21120*/  @P1 LDC.64 R4, c[0x0][0xc08] ;  /* 0x00030200ff041b82 */ /* 0x000ee20000000a00 */
[----:B------:R-:W-:-:S07]  /*21130*/  ULDC UR4, c[0x0][0xa88] ;  /* 0x0002a20000047ab9 */ /* 0x000fce0000000800 */
[----:B------:R-:W0:Y:S08]  /*21140*/  @P2 LDC R14, c[0x0][0xbec] ;  /* 0x0002fb00ff0e2b82 */ /* 0x000e300000000800 */
[----:B------:R-:W0:Y:S01]  /*21150*/  @P2 LDC R25, c[0x0][0xbf0] ;  /* 0x0002fc00ff192b82 */ /* 0x000e220000000800 */
[----:B------:R-:W-:Y:S02]  /*21160*/  IMAD.U32 R0, RZ, RZ, UR4 ;  /* 0x00000004ff007e24 */ /* 0x000fe4000f8e00ff */
[----:B----4-:R-:W-:-:S05]  /*21170*/  VIADD R7, R8, 0xffffff80 ;  /* 0xffffff8008077836 */ /* 0x010fca0000000000 */
[----:B------:R-:W-:Y:S01]  /*21180*/  ISETP.GE.AND P3, PT, R7, 0x80, PT ;  /* 0x000000800700780c */ /* 0x000fe20003f66270 */
[----:B--2---:R-:W-:-:S04]  /*21190*/  IMAD.WIDE R2, R9, 0x4, R2 ;  /* 0x0000000409027825 */ /* 0x004fc800078e0202 */
[----:B---3--:R-:W-:Y:S01]  /*211a0*/  @P1 IMAD.WIDE R4, R9, 0x4, R4 ;  /* 0x0000000409041825 */ /* 0x008fe200078e0204 */
[----:B------:R2:W5:Y:S01]  /*211b0*/  @P0 LDG.E R6, desc[UR6][R2.64] ;  /* 0x0000000602060981 */ /* 0x000562000c1e1900 */
[----:B------:R-:W-:-:S03]  /*211c0*/  SHF.R.S32.HI R7, RZ, 0x1f, R9 ;  /* 0x0000001fff077819 */ /* 0x000fc60000011409 */
[----:B------:R2:W5:Y:S01]  /*211d0*/  @P1 LDG.E R0, desc[UR6][R4.64] ;  /* 0x0000000604001981 */ /* 0x000562000c1e1900 */
[----:B0-----:R-:W-:Y:S05]  /*211e0*/  @P1 BRA `(.L_x_2026) ;  /* 0x0000000000141947 */ /* 0x001fea0003800000 */
[----:B------:R-:W-:Y:S05]  /*211f0*/  @!P0 BRA `(.L_x_2026) ;  /* 0x0000000000108947 */ /* 0x000fea0003800000 */
[----:B------:R-:W-:Y:S02]  /*21200*/  ULDC.64 UR4, c[0x0][0x208] ;  /* 0x0000820000047ab9 */ /* 0x000fe40000000a00 */
[----:B--2---:R-:W2:Y:S04]  /*21210*/  LDG.E R5, desc[UR4][R2.64] ;  /* 0x0000000402057981 */ /* 0x004ea8000c1e1900 */
[----:B-----5:R-:W2:Y:S02]  /*21220*/  LDG.E R0, desc[UR4][R2.64+0x4] ;  /* 0x0000040402007981 */ /* 0x020ea4000c1e1900 */
[----:B--2---:R-:W-:-:S07]  /*21230*/  IMAD.IADD R0, R0, 0x1, -R5 ;  /* 0x0000000100007824 */ /* 0x004fce00078e0a05 */
.L_x_2026:
[----:B------:R-:W3:Y:S04]  /*21240*/  LDL R26, [R1+0x48] ;  /* 0x00004800011a7983 */ /* 0x000ee80000100800 */
[----:B------:R0:W5:Y:S01]  /*21250*/  LDL R20, [R1+0x14] ;  /* 0x0000140001147983 */ /* 0x0001620000100800 */
[----:B------:R-:W-:Y:S01]  /*21260*/  BSSY B1, `(.L_x_2027) ;  /* 0x000002d000017945 */ /* 0x000fe20003800000 */
[----:B------:R-:W-:Y:S02]  /*21270*/  SEL R13, R9, RZ, !P0 ;  /* 0x000000ff090d7207 */ /* 0x000fe40004000000 */
[----:B------:R-:W-:Y:S02]  /*21280*/  SEL R12, R7, RZ, !P0 ;  /* 0x000000ff070c7207 */ /* 0x000fe40004000000 */
[----:B-----5:R-:W-:-:S02]  /*21290*/  SHF.R.S32.HI R11, RZ, 0x1f, R6 ;  /* 0x0000001fff0b7819 */ /* 0x020fc40000011406 */
[----:B---3--:R-:W-:Y:S01]  /*212a0*/  SHF.R.S32.HI R10, RZ, 0x1f, R26 ;  /* 0x0000001fff0a7819 */ /* 0x008fe2000001141a */
[----:B0-----:R-:W-:Y:S06]  /*212b0*/  @P3 BRA `(.L_x_2028) ;  /* 0x00000000009c3947 */ /* 0x001fec0003800000 */
[----:B------:R-:W2:Y:S01]  /*212c0*/  LDC R9, c[0x0][0xbe8] ;  /* 0x0002fa00ff097b82 */ /* 0x000ea20000000800 */
[----:B------:R-:W-:Y:S01]  /*212d0*/  IADD3 R8, R20, -0x80, R8 ;  /* 0xffffff8014087810 */ /* 0x000fe20007ffe008 */
[----:B--2---:R-:W-:-:S05]  /*212e0*/  IMAD R2, R0, R9, RZ ;  /* 0x0000000900027224 */ /* 0x004fca00078e02ff */
        /* <DEDUP_REMOVED lines=10> */
[----:B------:R-:W0:Y:S01]  /*21390*/  @P0 LDC R15, c[0x0][0xbec] ;  /* 0x0002fb00ff0f0b82 */ /* 0x000e220000000800 */
[----:B------:R-:W-:Y:S01]  /*213a0*/  IMAD R7, R26, UR5, R7 ;  /* 0x000000051a077c24 */ /* 0x000fe2000f8e0207 */
[----:B------:R-:W-:-:S03]  /*213b0*/  ULDC.64 UR4, c[0x0][0xb98] ;  /* 0x0002e60000047ab9 */ /* 0x000fc60000000a00 */
[----:B------:R-:W-:-:S03]  /*213c0*/  IMAD.IADD R3, R3, 0x1, R7 ;  /* 0x0000000103037824 */ /* 0x000fc600078e0207 */
[----:B------:R-:W2:Y:S01]  /*213d0*/  @P0 LDC R21, c[0x0][0xbf0] ;  /* 0x0002fc00ff150b82 */ /* 0x000ea20000000800 */
[----:B------:R-:W-:-:S04]  /*213e0*/  IMAD.WIDE.U32 R2, R13, UR4, R2 ;  /* 0x000000040d027c25 */ /* 0x000fc8000f8e0002 */
[----:B0-----:R-:W-:-:S05]  /*213f0*/  @P0 IMAD.HI.U32 R4, R8, R15, RZ ;  /* 0x0000000f08040227 */ /* 0x001fca00078e00ff */
[----:B--2---:R-:W-:Y:S01]  /*21400*/  @P0 SHF.R.U32.HI R5, RZ, R21, R4 ;  /* 0x00000015ff050219 */ /* 0x004fe20000011604 */
        /* <DEDUP_REMOVED lines=18> */
.L_x_2028:
[----:B------:R-:W-:Y:S05]  /*21530*/  BSYNC B1 ;  /* 0x0000000000017941 */ /* 0x000fea0003800000 */
.L_x_2027:
[----:B0-2---:R-:W2:Y:S01]  /*21540*/  LDL R4, [R1+0x40] ;  /* 0x0000400001047983 */ /* 0x005ea20000100800 */
[----:B------:R-:W-:-:S03]  /*21550*/  ULDC.64 UR4, c[0x0][0xaa0] ;  /* 0x0002a80000047ab9 */ /* 0x000fc60000000a00 */
[----:B------:R-:W3:Y:S04]  /*21560*/  LDL R7, [R1+0x58] ;  /* 0x0000580001077983 */ /* 0x000ee80000100800 */
[----:B------:R0:W5:Y:S04]  /*21570*/  LDL R15, [R1+0x10] ;  /* 0x00001000010f7983 */ /* 0x0001680000100800 */
[----:B------:R0:W5:Y:S04]  /*21580*/  LDL R21, [R1+0xc] ;  /* 0x00000c0001157983 */ /* 0x0001680000100800 */
[----:B------:R0:W5:Y:S01]  /*21590*/  LDL R24, [R1+0x5c] ;  /* 0x00005c0001187983 */ /* 0x0001620000100800 */
[----:B------:R-:W-:-:S04]  /*215a0*/  IMAD R3, R11, UR4, RZ ;  /* 0x000000040b037c24 */ /* 0x000fc8000f8e02ff */
[C---:B------:R-:W-:Y:S02]  /*215b0*/  IMAD R5, R6.reuse, UR5, R3 ;  /* 0x0000000506057c24 */ /* 0x040fe4000f8e0203 */
[----:B------:R-:W-:Y:S01]  /*215c0*/  IMAD.WIDE.U32 R2, R6, UR4, RZ ;  /* 0x0000000406027c25 */ /* 0x000fe2000f8e00ff */
[----:B------:R-:W-:-:S03]  /*215d0*/  ULDC.64 UR4, c[0x0][0xae8] ;  /* 0x0002ba0000047ab9 */ /* 0x000fc60000000a00 */
[----:B------:R-:W-:Y:S02]  /*215e0*/  IMAD.IADD R3, R3, 0x1, R5 ;  /* 0x0000000103037824 */ /* 0x000fe400078e0205 */
[----:B------:R-:W-:Y:S02]  /*215f0*/  IMAD R6, R10, UR4, RZ ;  /* 0x000000040a067c24 */ /* 0x000fe4000f8e02ff */
[----:B------:R-:W-:-:S04]  /*21600*/  IMAD.WIDE.U32 R2, R26, UR4, R2 ;  /* 0x000000041a027c25 */ /* 0x000fc8000f8e0002 */
[----:B--2---:R-:W-:-:S04]  /*21610*/  IMAD R4, R4, 0x20, R218 ;  /* 0x0000002004047824 */ /* 0x004fc800078e02da */
[----:B------:R-:W-:Y:S02]  /*21620*/  IMAD.IADD R9, R20, 0x1, R4 ;  /* 0x0000000114097824 */ /* 0x000fe400078e0204 */
[----:B---3--:R-:W-:Y:S02]  /*21630*/  IMAD.MOV.U32 R8, RZ, RZ, R7 ;  /* 0x000000ffff087224 */ /* 0x008fe400078e0007 */
[----:B------:R-:W-:Y:S02]  /*21640*/  @P2 IMAD.HI.U32 R4, R9, R14, RZ ;  /* 0x0000000e09042227 */ /* 0x000fe400078e00ff */
[----:B------:R0:W5:Y:S02]  /*21650*/  LDL R14, [R1+0x44] ;  /* 0x00004400010e7983 */ /* 0x0001640000100800 */
[----:B------:R-:W-:Y:S01]  /*21660*/  IMAD R7, R26, UR5, R6 ;  /* 0x000000051a077c24 */ /* 0x000fe2000f8e0206 */
[----:B------:R-:W-:Y:S01]  /*21670*/  ULDC.64 UR4, c[0x0][0xaf0] ;  /* 0x0002bc0000047ab9 */ /* 0x000fe20000000a00 */
[----:B------:R-:W-:Y:S01]  /*21680*/  IMAD.MOV.U32 R5, RZ, RZ, R9 ;  /* 0x000000ffff057224 */ /* 0x000fe200078e0009 */
[----:B------:R-:W-:Y:S01]  /*21690*/  @P2 SHF.R.U32.HI R5, RZ, R25, R4 ;  /* 0x00000019ff052219 */ /* 0x000fe20000011604 */
[----:B------:R-:W-:-:S02]  /*216a0*/  IMAD R6, R12, UR4, RZ ;  /* 0x000000040c067c24 */ /* 0x000fc4000f8e02ff */
        /* <DEDUP_REMOVED lines=13> */
[----:B------:R-:W-:Y:S02]  /*21780*/  IMAD.IADD R3, R3, 0x1, R9 ;  /* 0x0000000103037824 */ /* 0x000fe400078e0209 */
[----:B------:R-:W-:Y:S02]  /*21790*/  IMAD R4, R4, UR4, RZ ;  /* 0x0000000404047c24 */ /* 0x000fe4000f8e02ff */
[----:B------:R-:W-:Y:S02]  /*217a0*/  IMAD.IADD R6, R218, 0x1, R20 ;  /* 0x00000001da067824 */ /* 0x000fe400078e0214 */
        /* <DEDUP_REMOVED lines=11> */
[----:B------:R0:W2:Y:S01]  /*21860*/  SHFL.IDX PT, R2, R4, RZ, 0x181f ;  /* 0x00181fff04027589 */ /* 0x0000a200000e0000 */
[----:B------:R-:W-:Y:S03]  /*21870*/  BSSY B1, `(.L_x_2029) ;  /* 0x0000017000017945 */ /* 0x000fe60003800000 */
[----:B------:R0:W3:Y:S01]  /*21880*/  SHFL.IDX PT, R3, R5, RZ, 0x181f ;  /* 0x00181fff05037589 */ /* 0x0000e200000e0000 */
[----:B------:R-:W-:Y:S01]  /*21890*/  IMAD.MOV.U32 R20, RZ, RZ, R8 ;  /* 0x000000ffff147224 */ /* 0x000fe200078e0008 */
[----:B------:R-:W-:Y:S01]  /*218a0*/  ISETP.GE.AND P0, PT, R0, R23, PT ;  /* 0x000000170000720c */ /* 0x000fe20003f06270 */
[----:B------:R-:W-:-:S12]  /*218b0*/  @P2 BRA `(.L_x_2030) ;  /* 0x0000000000482947 */ /* 0x000fd80003800000 */
[----:B------:R-:W-:Y:S01]  /*218c0*/  ULDC UR4, c[0x0][0xac8] ;  /* 0x0002b20000047ab9 */ /* 0x000fe20000000800 */
[----:B------:R-:W-:Y:S01]  /*218d0*/  ULDC.64 UR6, c[0x0][0x208] ;  /* 0x0000820000067ab9 */ /* 0x000fe20000000a00 */
[----:B------:R-:W-:Y:S02]  /*218e0*/  ISETP.GE.AND P5, PT, R18, UR4, PT ;  /* 0x0000000412007c0c */ /* 0x000fe4000bfa6270 */
[----:B-----5:R-:W-:Y:S02]  /*218f0*/  ISETP.GE.AND P3, PT, R21, UR4, PT ;  /* 0x0000000415007c0c */ /* 0x020fe4000bf66270 */
[----:B------:R-:W-:Y:S02]  /*21900*/  ISETP.GE.AND P2, PT, R15, UR4, PT ;  /* 0x000000040f007c0c */ /* 0x000fe4000bf46270 */
[----:B------:R-:W-:-:S07]  /*21910*/  ISETP.GE.AND P4, PT, R226, UR4, PT ;  /* 0x00000004e2007c0c */ /* 0x000fce000bf86270 */
[----:B--2---:R-:W-:-:S04]  /*21920*/  @!P5 LEA R8, P6, R18, R2, 0x1 ;  /* 0x000000021208d211 */ /* 0x004fc800078c08ff */
[-C--:B---3--:R-:W-:Y:S02]  /*21930*/  @!P5 LEA.HI.X R9, R18, R3.reuse, R19, 0x1, P6 ;  /* 0x000000031209d211 */ /* 0x088fe400030f0c13 */
[CC--:B------:R-:W-:Y:S01]  /*21940*/  @!P3 LEA R10, P6, R21.reuse, R2.reuse, 0x1 ;  /* 0x00000002150ab211 */ /* 0x0c0fe200078c08ff */
        /* <DEDUP_REMOVED lines=9> */
.L_x_2030:
[----:B------:R-:W-:Y:S05]  /*219e0*/  BSYNC B1 ;  /* 0x0000000000017941 */ /* 0x000fea0003800000 */
.L_x_2029:
[----:B---34-:R3:W4:Y:S01]  /*219f0*/  SHFL.IDX PT, R3, R5, 0x1, 0x181f ;  /* 0x00381f0005037f89 */ /* 0x01872200000e0000 */
[----:B------:R-:W-:Y:S03]  /*21a00*/  BSSY B1, `(.L_x_2031) ;  /* 0x0000015000017945 */ /* 0x000fe60003800000 */
[----:B--2---:R3:W2:Y:S01]  /*21a10*/  SHFL.IDX PT, R2, R4, 0x1, 0x181f ;  /* 0x00381f0004027f89 */ /* 0x0046a200000e0000 */
[----:B------:R-:W-:Y:S05]  /*21a20*/  @P1 BRA `(.L_x_2032) ;  /* 0x0000000000481947 */ /* 0x000fea0003800000 */
[----:B------:R-:W-:Y:S01]  /*21a30*/  ULDC UR4, c[0x0][0xac8] ;  /* 0x0002b20000047ab9 */ /* 0x000fe20000000800 */
[----:B------:R-:W-:Y:S01]  /*21a40*/  ULDC.64 UR6, c[0x0][0x208] ;  /* 0x0000820000067ab9 */ /* 0x000fe20000000a00 */
[----:B------:R-:W-:Y:S02]  /*21a50*/  ISETP.GE.AND P4, PT, R18, UR4, PT ;  /* 0x0000000412007c0c */ /* 0x000fe4000bf86270 */
[----:B-----5:R-:W-:Y:S02]  /*21a60*/  ISETP.GE.AND P2, PT, R21, UR4, PT ;  /* 0x0000000415007c0c */ /* 0x020fe4000bf46270 */
[----:B------:R-:W-:Y:S02]  /*21a70*/  ISETP.GE.AND P1, PT, R15, UR4, PT ;  /* 0x000000040f007c0c */ /* 0x000fe4000bf26270 */
[----:B------:R-:W-:-:S07]  /*21a80*/  ISETP.GE.AND P3, PT, R226, UR4, PT ;  /* 0x00000004e2007c0c */ /* 0x000fce000bf66270 */
[CC--:B--2---:R-:W-:Y:S02]  /*21a90*/  @!P4 LEA R8, P6, R18.reuse, R2.reuse, 0x1 ;  /* 0x000000021208c211 */ /* 0x0c4fe400078c08ff */
[-C--:B------:R-:W-:Y:S02]  /*21aa0*/  @!P2 LEA R10, P5, R21, R2.reuse, 0x1 ;  /* 0x00000002150aa211 */ /* 0x080fe400078a08ff */
[-C--:B----4-:R-:W-:Y:S02]  /*21ab0*/  @!P4 LEA.HI.X R9, R18, R3.reuse, R19, 0x1, P6 ;  /* 0x000000031209c211 */ /* 0x090fe400030f0c13 */
[----:B------:R-:W-:Y:S01]  /*21ac0*/  @!P1 LEA R12, P6, R15, R2, 0x1 ;  /* 0x000000020f0c9211 */ /* 0x000fe200078c08ff */
        /* <DEDUP_REMOVED lines=8> */
.L_x_2032:
[----:B------:R-:W-:Y:S05]  /*21b50*/  BSYNC B1 ;  /* 0x0000000000017941 */ /* 0x000fea0003800000 */
.L_x_2031:
[----:B--2-4-:R2:W4:Y:S01]  /*21b60*/  SHFL.IDX PT, R3, R5, 0x2, 0x181f ;  /* 0x00581f0005037f89 */ /* 0x01452200000e0000 */
[----:B------:R-:W-:Y:S03]  /*21b70*/  BSSY B1, `(.L_x_2033) ;  /* 0x0000015000017945 */ /* 0x000fe60003800000 */
[----:B------:R2:W0:Y:S01]  /*21b80*/  SHFL.IDX PT, R2, R4, 0x2, 0x181f ;  /* 0x00581f0004027f89 */ /* 0x00042200000e0000 */
[----:B------:R-:W-:Y:S05]  /*21b90*/  @P0 BRA `(.L_x_2034) ;  /* 0x0000000000480947 */ /* 0x000fea0003800000 */
[----:B------:R-:W-:Y:S01]  /*21ba0*/  ULDC UR4, c[0x0][0xac8] ;  /* 0x0002b20000047ab9 */ /* 0x000fe20000000800 */
[----:B------:R-:W-:Y:S01]  /*21bb0*/  ULDC.64 UR6, c[0x0][0x208] ;  /* 0x0000820000067ab9 */ /* 0x000fe20000000a00 */
[----:B------:R-:W-:Y:S02]  /*21bc0*/  ISETP.GE.AND P3, PT, R18, UR4, PT ;  /* 0x0000000412007c0c */ /* 0x000fe4000bf66270 */
[----:B-----5:R-:W-:Y:S02]  /*21bd0*/  ISETP.GE.AND P5, PT, R21, UR4, PT ;  /* 0x0000000415007c0c */ /* 0x020fe4000bfa6270 */
[----:B------:R-:W-:Y:S02]  /*21be0*/  ISETP.GE.AND P6, PT, R15, UR4, PT ;  /* 0x000000040f007c0c */ /* 0x000fe4000bfc6270 */
[----:B------:R-:W-:-:S07]  /*21bf0*/  ISETP.GE.AND P4, PT, R226, UR4, PT ;  /* 0x00000004e2007c0c */ /* 0x000fce000bf86270 */
[-C--:B0-----:R-:W-:Y:S02]  /*21c00*/  @!P3 LEA R8, P0, R18, R2.reuse, 0x1 ;  /* 0x000000021208b211 */ /* 0x081fe400078008ff */
[-C--:B------:R-:W-:Y:S02]  /*21c10*/  @!P5 LEA R10, P1, R21, R2.reuse, 0x1 ;  /* 0x00000002150ad211 */ /* 0x080fe400078208ff */
[----:B------:R-:W-:Y:S02]  /*21c20*/  @!P6 LEA R12, P2, R15, R2, 0x1 ;  /* 0x000000020f0ce211 */ /* 0x000fe400078408ff */
        /* <DEDUP_REMOVED lines=9> */
.L_x_2034:
[----:B------:R-:W-:Y:S05]  /*21cc0*/  BSYNC B1 ;  /* 0x0000000000017941 */ /* 0x000fea0003800000 */
.L_x_2033:
        /* <DEDUP_REMOVED lines=23> */
.L_x_2025:
[----:B------:R-:W-:Y:S05]  /*21e40*/  BSYNC B0 ;  /* 0x0000000000007941 */ /* 0x000fea0003800000 */
.L_x_2016:
[----:B------:R-:W-:Y:S02]  /*21e50*/  ULDC UR4, c[0x0][0xc3c] ;  /* 0x00030f0000047ab9 */ /* 0x000fe40000000800 */
[----:B-1----:R-:W-:-:S13]  /*21e60*/  ISETP.GE.AND P0, PT, R67, UR4, PT ;  /* 0x0000000443007c0c */ /* 0x002fda000bf06270 */
[----:B------:R-:W-:Y:S05]  /*21e70*/  @!P0 BRA `(.L_x_2035) ;  /* 0xfffffdf400948947 */ /* 0x000fea000383ffff */
[----:B------:R-:W-:Y:S05]  /*21e80*/  BRA `(.L_x_1746) ;  /* 0x0000009400107947 */ /* 0x000fea0003800000 */
.L_x_1744:
        /* <DEDUP_REMOVED lines=18> */
.L_x_2036:
        /* <DEDUP_REMOVED lines=42> */
.L_x_2042:
        /* <DEDUP_REMOVED lines=13> */
.L_x_2041:
[----:B------:R-:W-:Y:S05]  /*22320*/  BSYNC B0 ;  /* 0x0000000000007941 */ /* 0x000fea0003800000 */
.L_x_2040:
        /* <DEDUP_REMOVED lines=21> */
.L_x_2038:
        /* <DEDUP_REMOVED lines=19> */
[----:B------:R-:W-:-:S06]  /*225b0*/  VIADD R16, R7, 0xffffffff ;  /* 0xffffffff07107836 */ /* 0x000fcc0000000000 */
[----:B------:R2:W3:Y:S02]  /*225c0*/  SHFL.IDX PT, R16, R5, R16, 0x1f ;  /* 0x00001f1005107589 */ /* 0x0004e400000e0000 */
.L_x_2043:
[----:B-12---:R-:W-:Y:S01]  /*225d0*/  IMAD.MOV R5, RZ, RZ, -R3 ;  /* 0x000000ffff057224 */ /* 0x006fe200078e0a03 */
[----:B------:R-:W-:Y:S01]  /*225e0*/  IABS R7, R9 ;  /* 0x0000000900077213 */ /* 0x000fe20000000000 */
        /* <DEDUP_REMOVED lines=23> */
[----:B------:R-:W-:Y:S01]  /*22760*/  VIADDMNMX R11, R10, UR5, R11, PT ;  /* 0x000000050a0b7c46 */ /* 0x000fe2000b80010b */
[----:B------:R-:W-:-:S03]  /*22770*/  IMAD.IADD R5, R8, 0x1, R5 ;  /* 0x0000000108057824 */ /* 0x000fc600078e0205 */
[----:B------:R-:W-:-:S04]  /*22780*/  IABS R7, R11 ;  /* 0x0000000b00077213 */ /* 0x000fc80000000000 */
[----:B------:R-:W1:Y:S08]  /*22790*/  I2F.RP R10, R7 ;  /* 0x00000007000a7306 */ /* 0x000e700000209400 */
[----:B-1----:R-:W1:Y:S02]  /*227a0*/  MUFU.RCP R10, R10 ;  /* 0x0000000a000a7308 */ /* 0x002e640000001000 */
[----:B-1----:R-:W-:Y:S01]  /*227b0*/  VIADD R3, R10, 0xffffffe ;  /* 0x0ffffffe0a037836 */ /* 0x002fe20000000000 */
[----:B------:R-:W-:-:S05]  /*227c0*/  IABS R10, R11 ;  /* 0x0000000b000a7213 */ /* 0x000fca0000000000 */
[----:B------:R-:W1:Y:S01]  /*227d0*/  F2I.FTZ.U32.TRUNC.NTZ R3, R3 ;  /* 0x0000000300037305 */ /* 0x000e62000021f000 */
[----:B------:R-:W-:Y:S02]  /*227e0*/  IMAD.MOV R10, RZ, RZ, -R10 ;  /* 0x000000ffff0a7224 */ /* 0x000fe400078e0a0a */
[----:B-1----:R-:W-:-:S04]  /*227f0*/  IMAD.MOV R2, RZ, RZ, -R3 ;  /* 0x000000ffff027224 */ /* 0x002fc800078e0a03 */
[----:B------:R-:W-:Y:S02]  /*22800*/  IMAD R9, R2, R7, RZ ;  /* 0x0000000702097224 */ /* 0x000fe400078e02ff */
[----:B------:R-:W-:-:S04]  /*22810*/  IMAD.MOV.U32 R2, RZ, RZ, RZ ;  /* 0x000000ffff027224 */ /* 0x000fc800078e00ff */
[----:B------:R-:W-:Y:S01]  /*22820*/  IMAD.HI.U32 R2, R3, R9, R2 ;  /* 0x0000000903027227 */ /* 0x000fe200078e0002 */
[----:B------:R-:W-:Y:S02]  /*22830*/  IABS R9, R8 ;  /* 0x0000000800097213 */ /* 0x000fe40000000000 */
[----:B------:R-:W-:-:S03]  /*22840*/  LOP3.LUT R3, R8, R11, RZ, 0x3c, !PT ;  /* 0x0000000b08037212 */ /* 0x000fc600078e3cff */
[----:B------:R-:W-:Y:S01]  /*22850*/  IMAD.HI.U32 R2, R2, R9, RZ ;  /* 0x0000000902027227 */ /* 0x000fe200078e00ff */
[----:B------:R-:W-:-:S03]  /*22860*/  ISETP.GE.AND P2, PT, R3, RZ, PT ;  /* 0x000000ff0300720c */ /* 0x000fc60003f46270 */
        /* <DEDUP_REMOVED lines=14> */
.L_x_2039:
[----:B------:R-:W-:Y:S02]  /*22950*/  IMAD.MOV.U32 R17, RZ, RZ, RZ ;  /* 0x000000ffff117224 */ /* 0x000fe400078e00ff */
[----:B------:R-:W-:Y:S02]  /*22960*/  IMAD.U32 R16, RZ, RZ, UR6 ;  /* 0x00000006ff107e24 */ /* 0x000fe4000f8e00ff */
[----:B------:R-:W-:-:S07]  /*22970*/  IMAD.MOV.U32 R18, RZ, RZ, RZ ;  /* 0x000000ffff127224 */ /* 0x000fce00078e00ff */
.L_x_2044:
[----:B------:R-:W-:-:S13]  /*22980*/  ISETP.NE.AND P0, PT, R0, RZ, PT ;  /* 0x000000ff0000720c */ /* 0x000fda0003f05270 */
[----:B------:R-:W1:Y:S01]  /*22990*/  @!P0 S2R R3, SR_CgaCtaId ;  /* 0x0000000000038919 */ /* 0x000e620000008800 */
[----:B------:R-:W-:-:S04]  /*229a0*/  @!P0 MOV R0, 0x400 ;  /* 0x0000040000008802 */ /* 0x000fc80000000f00 */
[----:B-1----:R-:W-:-:S05]  /*229b0*/  @!P0 LEA R0, R3, R0, 0x18 ;  /* 0x0000000003008211 */ /* 0x002fca00078ec0ff */
[----:B------:R1:W-:Y:S01]  /*229c0*/  @!P0 STS.128 [R0+0x308d0], R16 ;  /* 0x0308d01000008388 */ /* 0x0003e20000000c00 */
[----:B------:R-:W-:Y:S06]  /*229d0*/  BAR.ARV 0x5, 0x180 ;  /* 0x0146000000007b1d */ /* 0x000fec0000002000 */
.L_x_2037:
[----:B-1----:R-:W-:Y:S01]  /*229e0*/  IMAD.MOV.U32 R0, RZ, RZ, 0x1 ;  /* 0x00000001ff007424 */ /* 0x002fe200078e00ff */
[----:B------:R1:W-:Y:S01]  /*229f0*/  STL [R1+0x4], RZ ;  /* 0x000004ff01007387 */ /* 0x0003e20000100800 */
[----:B------:R-:W-:Y:S02]  /*22a00*/  ULDC UR4, c[0x0][0xc3c] ;  /* 0x00030f0000047ab9 */ /* 0x000fe40000000800 */
[----:B--2---:R-:W-:Y:S01]  /*22a10*/  ISETP.GE.AND P0, PT, R19, UR4, PT ;  /* 0x0000000413007c0c */ /* 0x004fe2000bf06270 */
[----:B------:R1:W-:Y:S04]  /*22a20*/  STL [R1+0x10], R0 ;  /* 0x0000100001007387 */ /* 0x0003e80000100800 */
[----:B------:R1:W-:Y:S08]  /*22a30*/  STL [R1+0x48], RZ ;  /* 0x000048ff01007387 */ /* 0x0003f00000100800 */
[----:B-1----:R-:W-:Y:S05]  /*22a40*/  @P0 BRA `(.L_x_2045) ;  /* 0x0000008400300947 */ /* 0x002fea0003800000 */
[----:B------:R-:W1:Y:S01]  /*22a50*/  S2UR UR5, SR_CgaCtaId ;  /* 0x00000000000579c3 */ /* 0x000e620000008800 */
[C---:B------:R-:W-:Y:S01]  /*22a60*/  IMAD.SHL.U32 R0, R4.reuse, 0x8, RZ ;  /* 0x0000000804007824 */ /* 0x040fe200078e00ff */
[----:B------:R-:W-:Y:S01]  /*22a70*/  LOP3.LUT R5, R4, 0x7f, RZ, 0xc0, !PT ;  /* 0x0000007f04057812 */ /* 0x000fe200078ec0ff */
[----:B------:R-:W-:Y:S01]  /*22a80*/  UMOV UR4, 0x400 ;  /* 0x0000040000047882 */ /* 0x000fe20000000000 */
[----:B------:R-:W-:Y:S01]  /*22a90*/  BSSY B8, `(.L_x_2045) ;  /* 0x0000847000087945 */ /* 0x000fe20003800000 */
[----:B------:R-:W-:Y:S01]  /*22aa0*/  ULDC.64 UR36, c[0x0][0x198] ;  /* 0x0000660000247ab9 */ /* 0x000fe20000000a00 */
[----:B------:R-:W-:Y:S01]  /*22ab0*/  LOP3.LUT R3, R0, 0x1f8, RZ, 0xc0, !PT ;  /* 0x000001f800037812 */ /* 0x000fe200078ec0ff */
[----:B0-----:R-:W-:Y:S01]  /*22ac0*/  IMAD.SHL.U32 R2, R5, 0x8, RZ ;  /* 0x0000000805027824 */ /* 0x001fe200078e00ff */
[----:B------:R-:W-:Y:S01]  /*22ad0*/  SHF.R.U32.HI R5, RZ, 0x3, R5 ;  /* 0x00000003ff057819 */ /* 0x000fe20000011605 */
[----:B------:R-:W-:Y:S01]  /*22ae0*/  ULDC UR38, c[0x0][0xc] ;  /* 0x0000030000267ab9 */ /* 0x000fe20000000800 */
[----:B------:R-:W-:Y:S01]  /*22af0*/  LOP3.LUT R3, R3, 0x38, R4, 0x78, !PT ;  /* 0x0000003803037812 */ /* 0x000fe200078e7804 */
[----:B------:R-:W-:Y:S01]  /*22b00*/  IMAD.SHL.U32 R4, R4, 0x10, RZ ;  /* 0x0000001004047824 */ /* 0x000fe200078e00ff */
[----:B------:R-:W-:-:S02]  /*22b10*/  LOP3.LUT R0, R0, 0x38, RZ, 0xc0, !PT ;  /* 0x0000003800007812 */ /* 0x000fc400078ec0ff */
[----:B------:R-:W-:Y:S02]  /*22b20*/  LOP3.LUT R2, R3, 0x200, R2, 0xf8, !PT ;  /* 0x0000020003027812 */ /* 0x000fe400078ef802 */
[----:B------:R-:W-:Y:S01]  /*22b30*/  LOP3.LUT R4, R5, 0x70, R4, 0xf8, !PT ;  /* 0x0000007005047812 */ /* 0x000fe200078ef804 */
[----:B------:R-:W-:Y:S01]  /*22b40*/  IMAD.MOV.U32 R4, RZ, RZ, 0x1 ;  /* 0x00000001ff047424 */ /* 0x000fe200078e00ff */
[----:B-1----:R-:W-:-:S06]  /*22b50*/  ULEA UR4, UR5, UR4, 0x18 ;  /* 0x0000000405047291 */ /* 0x002fcc000f8ec03f */
[----:B------:R-:W-:-:S05]  /*22b60*/  IMAD.U32 R3, RZ, RZ, UR4 ;  /* 0x00000004ff037e24 */ /* 0x000fca000f8e00ff */
[----:B------:R0:W-:Y:S02]  /*22b70*/  STL [R1], R3 ;  /* 0x0000000301007387 */ /* 0x0001e40000100800 */
[----:B0-----:R-:W-:Y:S02]  /*22b80*/  IMAD R3, R2, 0x2, R3 ;  /* 0x0000000202037824 */ /* 0x001fe400078e0203 */
[----:B------:R-:W-:-:S03]  /*22b90*/  IMAD.MOV.U32 R2, RZ, RZ, 0x1 ;  /* 0x00000001ff027424 */ /* 0x000fc600078e00ff */
[----:B------:R0:W-:Y:S04]  /*22ba0*/  STL [R1+0x28], R3 ;  /* 0x0000280301007387 */ /* 0x0001e80000100800 */
[----:B------:R-:W-:Y:S04]  /*22bb0*/  STL [R1+0x48], RZ ;  /* 0x000048ff01007387 */ /* 0x000fe80000100800 */
[----:B------:R1:W-:Y:S01]  /*22bc0*/  STL [R1+0x1c], R2 ;  /* 0x00001c0201007387 */ /* 0x0003e20000100800 */
[----:B0-----:R-:W-:-:S03]  /*22bd0*/  LOP3.LUT R3, R0, 0x40, RZ, 0xfc, !PT ;  /* 0x0000004000037812 */ /* 0x001fc600078efcff */
[----:B------:R0:W-:Y:S04]  /*22be0*/  STL [R1+0x18], RZ ;  /* 0x000018ff01007387 */ /* 0x0001e80000100800 */
[----:B------:R0:W-:Y:S01]  /*22bf0*/  STL [R1+0x4], RZ ;  /* 0x000004ff01007387 */ /* 0x0001e20000100800 */
[----:B-1----:R-:W-:-:S03]  /*22c00*/  LOP3.LUT R2, R0, 0x80, RZ, 0xfc, !PT ;  /* 0x0000008000027812 */ /* 0x002fc600078efcff */
[----:B------:R0:W-:Y:S01]  /*22c10*/  STL [R1+0x10], R4 ;  /* 0x0000100401007387 */ /* 0x0001e20000100800 */
[----:B------:R-:W-:-:S07]  /*22c20*/  LOP3.LUT R0, R0, 0xc0, RZ, 0xfc, !PT ;  /* 0x000000c000007812 */ /* 0x000fce00078efcff */
.L_x_2218:
[----:B------:R-:W-:Y:S05]  /*22c30*/  YIELD ;  /* 0x0000000000007946 */ /* 0x000fea0003800000 */
[----:B------:R-:W-:Y:S01]  /*22c40*/  ULDC.64 UR4, c[0x0][0xa28] ;  /* 0x00028a0000047ab9 */ /* 0x000fe20000000a00 */
[----:B--2---:R-:W-:Y:S02]  /*22c50*/  CS2R R6, SRZ ;  /* 0x0000000000067805 */ /* 0x004fe4000001ff00 */
[----:B------:R-:W-:Y:S01]  /*22c60*/  ISETP.NE.U32.AND P0, PT, RZ, UR4, PT ;  /* 0x00000004ff007c0c */ /* 0x000fe2000bf05070 */
[----:B-1----:R-:W1:Y:S01]  /*22c70*/  LDC.64 R12, c[0x0][0xa00] ;  /* 0x00028000ff0c7b82 */ /* 0x002e620000000a00 */
[----:B------:R-:W-:Y:S01]  /*22c80*/  ULDC.64 UR10, c[0x0][0x208] ;  /* 0x00008200000a7ab9 */ /* 0x000fe20000000a00 */
[----:B------:R-:W-:Y:S01]  /*22c90*/  ULDC.64 UR6, c[0x0][0xa08] ;  /* 0x0002820000067ab9 */ /* 0x000fe20000000a00 */
[----:B------:R-:W-:Y:S01]  /*22ca0*/  ISETP.NE.AND.EX P0, PT, RZ, UR5, PT, P0 ;  /* 0x00000005ff007c0c */ /* 0x000fe2000bf05300 */
[----:B------:R-:W-:Y:S01]  /*22cb0*/  ULDC.64 UR4, c[0x0][0xa18] ;  /* 0x0002860000047ab9 */ /* 0x000fe20000000a00 */
[----:B------:R-:W-:-:S03]  /*22cc0*/  ULDC.64 UR8, c[0x0][0xa10] ;  /* 0x0002840000087ab9 */ /* 0x000fc60000000a00 */
[----:B0-----:R-:W0:Y:S08]  /*22cd0*/  LDC.64 R4, c[0x0][0xa08] ;  /* 0x00028200ff047b82 */ /* 0x001e300000000a00 */
        /* <DEDUP_REMOVED lines=8> */
[----:B------:R-:W-:Y:S01]  /*22d60*/  ISETP.NE.U32.AND P4, PT, RZ, UR8, PT ;  /* 0x00000008ff007c0c */ /* 0x000fe2000bf85070 */
[----:B------:R-:W-:Y:S01]  /*22d70*/  IMAD.MOV.U32 R8, RZ, RZ, RZ ;  /* 0x000000ffff087224 */ /* 0x000fe200078e00ff */
[----:B------:R-:W-:Y:S01]  /*22d80*/  ISETP.NE.U32.AND P1, PT, RZ, UR4, PT ;  /* 0x00000004ff007c0c */ /* 0x000fe2000bf25070 */
[----:B--2---:R-:W1:Y:S01]  /*22d90*/  LDC.64 R2, c[0x0][0xa10] ;  /* 0x00028400ff027b82 */ /* 0x004e620000000a00 */
[----:B---3--:R-:W-:-:S02]  /*22da0*/  IMAD.MOV.U32 R0, RZ, RZ, RZ ;  /* 0x000000ffff007224 */ /* 0x008fc400078e00ff */
[----:B------:R-:W-:Y:S01]  /*22db0*/  ISETP.NE.AND.EX P3, PT, RZ, UR5, PT, P1 ;  /* 0x00000005ff007c0c */ /* 0x000fe2000bf65310 */
[----:B0-----:R-:W-:-:S04]  /*22dc0*/  IMAD.WIDE R4, R19, 0x4, R4 ;  /* 0x0000000413047825 */ /* 0x001fc800078e0204 */
[----:B------:R-:W0:Y:S01]  /*22dd0*/  @P0 LDC.64 R10, c[0x0][0xa18] ;  /* 0x00028600ff0a0b82 */ /* 0x000e220000000a00 */
[----:B------:R-:W-:Y:S01]  /*22de0*/  ULDC UR4, c[0x0][0x288] ;  /* 0x0000a20000047ab9 */ /* 0x000fe20000000800 */
[----:B------:R-:W-:Y:S02]  /*22df0*/  ISETP.NE.AND.EX P1, PT, RZ, UR7, PT, P2 ;  /* 0x00000007ff007c0c */ /* 0x000fe4000bf25320 */
[----:B------:R-:W-:-:S04]  /*22e00*/  ISETP.NE.AND.EX P2, PT, RZ, UR9, PT, P4 ;  /* 0x00000009ff007c0c */ /* 0x000fc8000bf45340 */
[----:B------:R-:W2:Y:S07]  /*22e10*/  @P3 LDG.E R7, desc[UR10][R12.64] ;  /* 0x0000000a0c073981 */ /* 0x000eae000c1e1900 */
[----:B------:R-:W5:Y:S01]  /*22e20*/  @P1 LDG.E R8, desc[UR10][R4.64] ;  /* 0x0000000a04081981 */ /* 0x000f62000c1e1900 */
[----:B-1----:R-:W-:-:S05]  /*22e30*/  IMAD.WIDE R2, R19, 0x4, R2 ;  /* 0x0000000413027825 */ /* 0x002fca00078e0202 */
[----:B------:R-:W5:Y:S01]  /*22e40*/  @P2 LDG.E R0, desc[UR10][R2.64] ;  /* 0x0000000a02002981 */ /* 0x000f62000c1e1900 */
[----:B0-----:R-:W-:-:S03]  /*22e50*/  @P0 IMAD.WIDE R10, R19, 0x4, R10 ;  /* 0x00000004130a0825 */ /* 0x001fc600078e020a */
[----:B--2---:R0:W-:Y:S02]  /*22e60*/  STL [R1+0x40], R7 ;  /* 0x0000400701007387 */ /* 0x0041e40000100800 */
[----:B0-----:R-:W-:Y:S01]  /*22e70*/  IMAD.U32 R7, RZ, RZ, UR4 ;  /* 0x00000004ff077e24 */ /* 0x001fe2000f8e00ff */
[----:B------:R-:W-:-:S05]  /*22e80*/  ULDC.64 UR4, c[0x0][0x418] ;  /* 0x0001060000047ab9 */ /* 0x000fca0000000a00 */
[----:B------:R0:W2:Y:S01]  /*22e90*/  @P0 LDG.E R7, desc[UR10][R10.64] ;  /* 0x0000000a0a070981 */ /* 0x0000a2000c1e1900 */
[----:B------:R-:W-:-:S03]  /*22ea0*/  UISETP.NE.U32.AND UP0, UPT, UR4, URZ, UPT ;  /* 0x0000003f0400728c */ /* 0x000fc6000bf05070 */
[----:B------:R-:W-:Y:S01]  /*22eb0*/  ULDC UR4, c[0x0][0x424] ;  /* 0x0001090000047ab9 */ /* 0x000fe20000000800 */
[----:B------:R-:W-:-:S03]  /*22ec0*/  UISETP.NE.AND.EX UP0, UPT, UR5, URZ, UPT, UP0 ;  /* 0x0000003f0500728c */ /* 0x000fc6000bf05300 */
[----:B------:R-:W-:Y:S01]  /*22ed0*/  ULDC UR5, c[0x0][0x2f0] ;  /* 0x0000bc0000057ab9 */ /* 0x000fe20000000800 */
[----:B------:R-:W-:-:S04]  /*22ee0*/  USEL UR4, UR4, 0x1, UP0 ;  /* 0x0000000104047887 */ /* 0x000fc80008000000 */
[----:B------:R-:W-:-:S03]  /*22ef0*/  UIMAD UR4, UR4, UR5, URZ ;  /* 0x00000005040472a4 */ /* 0x000fc6000f8e023f */
[----:B------:R-:W-:Y:S02]  /*22f00*/  ULDC UR5, c[0x0][0x348] ;  /* 0x0000d20000057ab9 */ /* 0x000fe40000000800 */
[----:B0-----:R-:W-:Y:S01]  /*22f10*/  IMAD.U32 R10, RZ, RZ, UR5 ;  /* 0x00000005ff0a7e24 */ /* 0x001fe2000f8e00ff */
[----:B--2---:R0:W-:Y:S01]  /*22f20*/  STL [R1+0x3c], R7 ;  /* 0x00003c0701007387 */ /* 0x0041e20000100800 */
[----:B------:R-:W-:Y:S02]  /*22f30*/  IMAD.MOV.U32 R11, RZ, RZ, R7 ;  /* 0x000000ffff0b7224 */ /* 0x000fe400078e0007 */
[----:B0-----:R-:W-:Y:S01]  /*22f40*/  IMAD.U32 R7, RZ, RZ, UR4 ;  /* 0x00000004ff077e24 */ /* 0x001fe2000f8e00ff */
[----:B------:R-:W-:Y:S06]  /*22f50*/  @P0 BRA `(.L_x_2046) ;  /* 0x0000000000180947 */ /* 0x000fec0003800000 */
[----:B------:R-:W-:Y:S05]  /*22f60*/  @!P3 BRA `(.L_x_2046) ;  /* 0x000000000014b947 */ /* 0x000fea0003800000 */
[----:B------:R-:W-:Y:S02]  /*22f70*/  ULDC.64 UR4, c[0x0][0x208] ;  /* 0x0000820000047ab9 */ /* 0x000fe40000000a00 */
[----:B------:R-:W2:Y:S04]  /*22f80*/  LDG.E R9, desc[UR4][R12.64] ;  /* 0x000000040c097981 */ /* 0x000ea8000c1e1900 */
[----:B------:R-:W2:Y:S02]  /*22f90*/  LDG.E R12, desc[UR4][R12.64+0x4] ;  /* 0x000004040c0c7981 */ /* 0x000ea4000c1e1900 */
[----:B--2---:R-:W-:-:S05]  /*22fa0*/  IMAD.IADD R11, R12, 0x1, -R9 ;  /* 0x000000010c0b7824 */ /* 0x004fca00078e0a09 */
[----:B------:R0:W-:Y:S02]  /*22fb0*/  STL [R1+0x3c], R11 ;  /* 0x00003c0b01007387 */ /* 0x0001e40000100800 */
.L_x_2046:
[----:B-----5:R-:W-:Y:S01]  /*22fc0*/  IMAD.IADD R8, R8, 0x1, R6 ;  /* 0x0000000108087824 */ /* 0x020fe200078e0206 */
[----:B------:R-:W-:Y:S02]  /*22fd0*/  ULDC.64 UR4, c[0x0][0xa20] ;  /* 0x0002880000047ab9 */ /* 0x000fe40000000a00 */
[----:B------:R-:W-:Y:S02]  /*22fe0*/  ISETP.NE.U32.AND P0, PT, RZ, UR4, PT ;  /* 0x00000004ff007c0c */ /* 0x000fe4000bf05070 */
[----:B------:R1:W-:Y:S02]  /*22ff0*/  STL [R1+0x14], R8 ;  /* 0x0000140801007387 */ /* 0x0003e40000100800 */
[----:B------:R-:W-:-:S13]  /*23000*/  ISETP.NE.AND.EX P0, PT, RZ, UR5, PT, P0 ;  /* 0x00000005ff007c0c */ /* 0x000fda000bf05300 */
[----:B-1----:R-:W-:Y:S05]  /*23010*/  @!P0 BRA `(.L_x_2047) ;  /* 0x0000000000148947 */ /* 0x002fea0003800000 */
[----:B------:R-:W1:Y:S01]  /*23020*/  LDC.64 R4, c[0x0][0xa20] ;  /* 0x00028800ff047b82 */ /* 0x000e620000000a00 */
[----:B------:R-:W-:Y:S01]  /*23030*/  ULDC.64 UR4, c[0x0][0x208] ;  /* 0x0000820000047ab9 */ /* 0x000fe20000000a00 */
[----:B-1----:R-:W-:-:S05]  /*23040*/  IMAD.WIDE R4, R19, 0x4, R4 ;  /* 0x0000000413047825 */ /* 0x002fca00078e0204 */
[----:B------:R1:W5:Y:S01]  /*23050*/  LDG.E R7, desc[UR4][R4.64] ;  /* 0x0000000404077981 */ /* 0x000362000c1e1900 */
[----:B------:R-:W-:Y:S05]  /*23060*/  BRA `(.L_x_2048) ;  /* 0x0000000000147947 */ /* 0x000fea0003800000 */
.L_x_2047:
[----:B------:R-:W-:Y:S05]  /*23070*/  @!P1 BRA `(.L_x_2048) ;  /* 0x0000000000109947 */ /* 0x000fea0003800000 */
[----:B------:R-:W-:Y:S02]  /*23080*/  ULDC.64 UR4, c[0x0][0x208] ;  /* 0x0000820000047ab9 */ /* 0x000fe40000000a00 */
[----:B------:R-:W2:Y:S04]  /*23090*/  LDG.E R7, desc[UR4][R4.64] ;  /* 0x0000000404077981 */ /* 0x000ea8000c1e1900 */
[----:B------:R-:W2:Y:S02]  /*230a0*/  LDG.E R4, desc[UR4][R4.64+0x4] ;  /* 0x0000040404047981 */ /* 0x000ea4000c1e1900 */
[----:B--2---:R-:W-:-:S07]  /*230b0*/  IMAD.IADD R7, R4, 0x1, -R7 ;  /* 0x0000000104077824 */ /* 0x004fce00078e0a07 */
.L_x_2048:
[----:B------:R-:W-:Y:S02]  /*230c0*/  ULDC.64 UR4, c[0x0][0x208] ;  /* 0x0000820000047ab9 */ /* 0x000fe40000000a00 */
[----:B-1----:R-:W2:Y:S04]  /*230d0*/  @P2 LDG.E R4, desc[UR4][R2.64] ;  /* 0x0000000402042981 */ /* 0x002ea8000c1e1900 */
[----:B------:R1:W2:Y:S01]  /*230e0*/  @P2 LDG.E R2, desc[UR4][R2.64+0x4] ;  /* 0x0000040402022981 */ /* 0x0002a2000c1e1900 */
[----:B------:R-:W-:Y:S02]  /*230f0*/  IMAD.SHL.U32 R12, R17, 0x80, RZ ;  /* 0x00000080110c7824 */ /* 0x000fe400078e00ff */
[----:B-----5:R-:W-:Y:S02]  /*23100*/  IMAD.IADD R9, R7, 0x1, -R6 ;  /* 0x0000000107097824 */ /* 0x020fe400078e0a06 */
[----:B------:R-:W-:Y:S01]  /*23110*/  VIADD R7, R12, 0x7f ;  /* 0x0000007f0c077836 */ /* 0x000fe20000000000 */
[----:B------:R3:W-:Y:S01]  /*23120*/  STL [R1+0x30], R12 ;  /* 0x0000300c01007387 */ /* 0x0007e20000100800 */
[----:B-1----:R-:W1:Y:S02]  /*23130*/  LDC R3, c[0x0][0x448] ;  /* 0x00011200ff037b82 */ /* 0x002e640000000800 */
[----:B-1----:R-:W-:-:S13]  /*23140*/  ISETP.NE.AND P1, PT, R3, 0x1, PT ;  /* 0x000000010300780c */ /* 0x002fda0003f25270 */
[----:B------:R-:W1:Y:S08]  /*23150*/  @P1 LDC R3, c[0x0][0x44c] ;  /* 0x00011300ff031b82 */ /* 0x000e700000000800 */
[----:B------:R-:W4:Y:S01]  /*23160*/  @P1 LDC R5, c[0x0][0x450] ;  /* 0x00011400ff051b82 */ /* 0x000f220000000800 */
[----:B--2---:R-:W-:Y:S02]  /*23170*/  @P2 IMAD.IADD R10, R2, 0x1, -R4 ;  /* 0x00000001020a2824 */ /* 0x004fe400078e0a04 */
[----:B-1----:R-:W-:-:S04]  /*23180*/  @P1 IMAD.HI.U32 R2, R7, R3, RZ ;  /* 0x0000000307021227 */ /* 0x002fc800078e00ff */
[----:B------:R-:W-:Y:S01]  /*23190*/  IMAD.IADD R6, R9, 0x1, R10 ;  /* 0x0000000109067824 */ /* 0x000fe200078e020a */
[----:B----4-:R-:W-:-:S03]  /*231a0*/  @P1 SHF.R.U32.HI R7, RZ, R5, R2 ;  /* 0x00000005ff071219 */ /* 0x010fc60000011602 */
[C---:B------:R-:W-:Y:S01]  /*231b0*/  VIADD R2, R6.reuse, 0x3f ;  /* 0x0000003f06027836 */ /* 0x040fe20000000000 */
[----:B------:R-:W-:-:S04]  /*231c0*/  IADD3 R20, R6, 0x1, -R11 ;  /* 0x0000000106147810 */ /* 0x000fc80007ffe80b */
[----:B------:R-:W-:Y:S01]  /*231d0*/  SHF.R.S32.HI R3, RZ, 0x1f, R2 ;  /* 0x0000001fff037819 */ /* 0x000fe20000011402 */
[----:B------:R-:W-:-:S03]  /*231e0*/  IMAD.IADD R7, R20, 0x1, R7 ;  /* 0x0000000114077824 */ /* 0x000fc600078e0207 */
[----:B------:R-:W-:Y:S02]  /*231f0*/  LEA.HI R21, R3, R2, RZ, 0x6 ;  /* 0x0000000203157211 */ /* 0x000fe400078f30ff */
[----:B------:R-:W1:Y:S02]  /*23200*/  LDC.64 R2, c[0x0][0x9e0] ;  /* 0x00027800ff027b82 */ /* 0x000e640000000a00 */
[----:B------:R-:W-:Y:S02]  /*23210*/  SHF.R.S32.HI R21, RZ, 0x6, R21 ;  /* 0x00000006ff157819 */ /* 0x000fe40000011415 */
[----:B-1----:R-:W-:Y:S01]  /*23220*/  ISETP.GE.AND P3, PT, R3, 0x1, PT ;  /* 0x000000010300780c */ /* 0x002fe20003f66270 */
[----:B------:R-:W-:-:S12]  /*23230*/  IMAD.IADD R8, R7, 0x1, R2 ;  /* 0x0000000107087824 */ /* 0x000fd800078e0202 */
[----:B---3--:R-:W-:Y:S05]  /*23240*/  @!P3 BRA `(.L_x_2049) ;  /* 0x000000000048b947 */ /* 0x008fea0003800000 */
[C---:B------:R-:W-:Y:S01]  /*23250*/  ISETP.GT.AND P0, PT, R7.reuse, RZ, PT ;  /* 0x000000ff0700720c */ /* 0x040fe20003f04270 */
[----:B------:R-:W-:Y:S01]  /*23260*/  BSSY B0, `(.L_x_2050) ;  /* 0x000000e000007945 */ /* 0x000fe20003800000 */
[----:B------:R-:W-:-:S11]  /*23270*/  VIADD R2, R7, 0xffffffff ;  /* 0xffffffff07027836 */ /* 0x000fd60000000000 */
[----:B------:R-:W-:Y:S05]  /*23280*/  @P0 BRA `(.L_x_2051) ;  /* 0x00000000001c0947 */ /* 0x000fea0003800000 */
[----:B------:R-:W-:Y:S01]  /*23290*/  ISETP.NE.AND P0, PT, R3, 0x1, PT ;  /* 0x000000010300780c */ /* 0x000fe20003f05270 */
[----:B------:R-:W-:-:S12]  /*232a0*/  IMAD.MOV R2, RZ, RZ, -R7 ;  /* 0x000000ffff027224 */ /* 0x000fd800078e0a07 */
[----:B------:R-:W1:Y:S02]  /*232b0*/  @P0 LDC.64 R4, c[0x0][0x9e8] ;  /* 0x00027a00ff040b82 */ /* 0x000e640000000a00 */
[----:B-1----:R-:W-:-:S05]  /*232c0*/  @P0 IMAD.HI.U32 R4, R2, R4, RZ ;  /* 0x0000000402040227 */ /* 0x002fca00078e00ff */
[----:B------:R-:W-:-:S04]  /*232d0*/  @P0 SHF.R.U32.HI R2, RZ, R5, R4 ;  /* 0x00000005ff020219 */ /* 0x000fc80000011604 */
[----:B------:R-:W-:Y:S01]  /*232e0*/  LOP3.LUT R2, RZ, R2, RZ, 0x33, !PT ;  /* 0x00000002ff027212 */ /* 0x000fe200078e33ff */
[----:B------:R-:W-:Y:S06]  /*232f0*/  BRA `(.L_x_2052) ;  /* 0x0000000000107947 */ /* 0x000fec0003800000 */
.L_x_2051:
[----:B------:R-:W-:-:S13]  /*23300*/  ISETP.NE.AND P0, PT, R3, 0x1, PT ;  /* 0x000000010300780c */ /* 0x000fda0003f05270 */
[----:B------:R-:W1:Y:S02]  /*23310*/  @P0 LDC.64 R4, c[0x0][0x9e8] ;  /* 0x00027a00ff040b82 */ /* 0x000e640000000a00 */
[----:B-1----:R-:W-:-:S05]  /*23320*/  @P0 IMAD.HI.U32 R4, R2, R4, RZ ;  /* 0x0000000402040227 */ /* 0x002fca00078e00ff */
[----:B------:R-:W-:-:S07]  /*23330*/  @P0 SHF.R.U32.HI R2, RZ, R5, R4 ;  /* 0x00000005ff020219 */ /* 0x000fce0000011604 */
.L_x_2052:
[----:B------:R-:W-:Y:S05]  /*23340*/  BSYNC B0 ;  /* 0x0000000000007941 */ /* 0x000fea0003800000 */
.L_x_2050:
[----:B------:R-:W-:-:S05]  /*23350*/  IMAD R2, R2, R3, R3 ;  /* 0x0000000302027224 */ /* 0x000fca00078e0203 */
[----:B------:R-:W-:-:S07]  /*23360*/  VIMNMX R8, R8, R2, PT ;  /* 0x0000000208087248 */ /* 0x000fce0003fe0100 */
.L_x_2049:
[----:B------:R-:W1:Y:S01]  /*23370*/  @P1 LDC R4, c[0x0][0x44c] ;  /* 0x00011300ff041b82 */ /* 0x000e620000000800 */
[----:B------:R-:W-:Y:S01]  /*23380*/  IMAD.MOV.U32 R2, RZ, RZ, R12 ;  /* 0x000000ffff027224 */ /* 0x000fe200078e000c */
[----:B------:R-:W-:Y:S01]  /*23390*/  ULDC UR4, c[0x0][0x9dc] ;  /* 0x0002770000047ab9 */ /* 0x000fe20000000800 */
[----:B------:R-:W-:-:S05]  /*233a0*/  IMAD.IADD R17, R6, 0x1, -R11 ;  /* 0x0000000106117824 */ /* 0x000fca00078e0a0b */
[----:B------:R-:W2:Y:S01]  /*233b0*/  @P1 LDC R5, c[0x0][0x450] ;  /* 0x00011400ff051b82 */ /* 0x000ea20000000800 */
[----:B-1----:R-:W-:-:S05]  /*233c0*/  @P1 IMAD.HI.U32 R4, R12, R4, RZ ;  /* 0x000000040c041227 */ /* 0x002fca00078e00ff */
[----:B--2---:R-:W-:-:S05]  /*233d0*/  @P1 SHF.R.U32.HI R2, RZ, R5, R4 ;  /* 0x00000005ff021219 */ /* 0x004fca0000011604 */
        /* <DEDUP_REMOVED lines=8> */
[----:B------:R-:W1:Y:S02]  /*23460*/  @P0 LDC.64 R4, c[0x0][0x9e8] ;  /* 0x00027a00ff040b82 */ /* 0x000e640000000a00 */
[----:B-1----:R-:W-:-:S05]  /*23470*/  @P0 IMAD.HI.U32 R4, R6, R4, RZ ;  /* 0x0000000406040227 */ /* 0x002fca00078e00ff */
[----:B------:R-:W-:-:S04]  /*23480*/  @P0 SHF.R.U32.HI R6, RZ, R5, R4 ;  /* 0x00000005ff060219 */ /* 0x000fc80000011604 */
[----:B------:R-:W-:Y:S01]  /*23490*/  LOP3.LUT R6, RZ, R6, RZ, 0x33, !PT ;  /* 0x00000006ff067212 */ /* 0x000fe200078e33ff */
[----:B------:R-:W-:Y:S06]  /*234a0*/  BRA `(.L_x_2056) ;  /* 0x0000000000107947 */ /* 0x000fec0003800000 */
.L_x_2055:
[----:B------:R-:W-:-:S13]  /*234b0*/  ISETP.NE.AND P0, PT, R3, 0x1, PT ;  /* 0x000000010300780c */ /* 0x000fda0003f05270 */
[----:B------:R-:W1:Y:S02]  /*234c0*/  @P0 LDC.64 R4, c[0x0][0x9e8] ;  /* 0x00027a00ff040b82 */ /* 0x000e640000000a00 */
[----:B-1----:R-:W-:-:S05]  /*234d0*/  @P0 IMAD.HI.U32 R4, R6, R4, RZ ;  /* 0x0000000406040227 */ /* 0x002fca00078e00ff */
[----:B------:R-:W-:-:S07]  /*234e0*/  @P0 SHF.R.U32.HI R6, RZ, R5, R4 ;  /* 0x00000005ff060219 */ /* 0x000fce0000011604 */
.L_x_2056:
[----:B------:R-:W-:Y:S05]  /*234f0*/  BSYNC B0 ;  /* 0x0000000000007941 */ /* 0x000fea0003800000 */
.L_x_2054:
[----:B------:R-:W-:-:S05]  /*23500*/  IMAD R3, R6, R3, RZ ;  /* 0x0000000306037224 */ /* 0x000fca00078e02ff */
[----:B------:R-:W-:-:S07]  /*23510*/  VIMNMX R2, R2, R3, !PT ;  /* 0x0000000302027248 */ /* 0x000fce0007fe0100 */
.L_x_2053:
[----:B------:R-:W-:Y:S01]  /*23520*/  VIADD R8, R8, 0x3f ;  /* 0x0000003f08087836 */ /* 0x000fe20000000000 */
[----:B------:R-:W-:Y:S04]  /*23530*/  BSSY B0, `(.L_x_2057) ;  /* 0x00001ac000007945 */ /* 0x000fe80003800000 */
[----:B------:R-:W-:-:S04]  /*23540*/  SHF.R.S32.HI R3, RZ, 0x1f, R8 ;  /* 0x0000001fff037819 */ /* 0x000fc80000011408 */
[----:B------:R-:W-:Y:S02]  /*23550*/  LEA.HI R4, R3, R8, RZ, 0x6 ;  /* 0x0000000803047211 */ /* 0x000fe400078f30ff */
[----:B------:R-:W-:Y:S02]  /*23560*/  SHF.R.S32.HI R3, RZ, 0x1f, R2 ;  /* 0x0000001fff037819 */ /* 0x000fe40000011402 */
[----:B------:R-:W-:Y:S02]  /*23570*/  SHF.R.S32.HI R4, RZ, 0x6, R4 ;  /* 0x00000006ff047819 */ /* 0x000fe40000011404 */
[----:B------:R-:W-:-:S04]  /*23580*/  LEA.HI R2, R3, R2, RZ, 0x6 ;  /* 0x0000000203027211 */ /* 0x000fc800078f30ff */
[----:B------:R-:W-:-:S04]  /*23590*/  SHF.R.S32.HI R2, RZ, 0x6, R2 ;  /* 0x00000006ff027819 */ /* 0x000fc80000011402 */
[----:B------:R-:W-:Y:S02]  /*235a0*/  VIMNMX R3, RZ, R2, !PT ;  /* 0x00000002ff037248 */ /* 0x000fe40007fe0100 */
[----:B------:R-:W-:-:S03]  /*235b0*/  VIMNMX R2, R21, R4, PT ;  /* 0x0000000415027248 */ /* 0x000fc60003fe0100 */
[--C-:B------:R-:W-:Y:S02]  /*235c0*/  IMAD R3, R3, 0x40, -R9.reuse ;  /* 0x0000004003037824 */ /* 0x100fe400078e0a09 */
[----:B------:R-:W-:-:S03]  /*235d0*/  IMAD R2, R2, 0x40, -R9 ;  /* 0x0000004002027824 */ /* 0x000fc600078e0a09 */
[----:B------:R-:W-:Y:S02]  /*235e0*/  VIMNMX R3, RZ, R3, !PT ;  /* 0x00000003ff037248 */ /* 0x000fe40007fe0100 */
[----:B------:R-:W-:-:S04]  /*235f0*/  VIMNMX R2, R2, R10, PT ;  /* 0x0000000a02027248 */ /* 0x000fc80003fe0100 */
[----:B------:R-:W-:Y:S02]  /*23600*/  ISETP.GT.AND P0, PT, R2, R3, PT ;  /* 0x000000030200720c */ /* 0x000fe40003f04270 */
[----:B------:R-:W-:-:S11]  /*23610*/  SHF.R.U32.HI R3, RZ, 0x6, R3 ;  /* 0x00000006ff037819 */ /* 0x000fd60000011603 */
[----:B------:R-:W-:-:S05]  /*23620*/  @P0 VIADD R2, R2, 0x3f ;  /* 0x0000003f02020836 */ /* 0x000fca0000000000 */
[----:B------:R-:W-:-:S04]  /*23630*/  @P0 SHF.R.S32.HI R4, RZ, 0x1f, R2 ;  /* 0x0000001fff040819 */ /* 0x000fc80000011402 */
[----:B------:R-:W-:Y:S01]  /*23640*/  @P0 LEA.HI R2, R4, R2, RZ, 0x6 ;  /* 0x0000000204020211 */ /* 0x000fe200078f30ff */
[----:B------:R-:W-:-:S03]  /*23650*/  IMAD.MOV.U32 R4, RZ, RZ, R3 ;  /* 0x000000ffff047224 */ /* 0x000fc600078e0003 */
[----:B------:R-:W-:Y:S02]  /*23660*/  @P0 SHF.R.S32.HI R4, RZ, 0x6, R2 ;  /* 0x00000006ff040819 */ /* 0x000fe40000011402 */
[----:B------:R-:W-:Y:S02]  /*23670*/  PLOP3.LUT P0, PT, PT, PT, PT, 0x80, 0x0 ;  /* 0x000000000000781c */ /* 0x000fe40003f0f070 */
[----:B------:R-:W-:-:S13]  /*23680*/  ISETP.GT.AND P1, PT, R4, R3, PT ;  /* 0x000000030400720c */ /* 0x000fda0003f24270 */
[----:B------:R-:W-:Y:S05]  /*23690*/  @!P1 BRA `(.L_x_2058) ;  /* 0x0000001800549947 */ /* 0x000fea0003800000 */
[----:B------:R-:W-:Y:S01]  /*236a0*/  UMOV UR4, 0xffffffff ;  /* 0xffffffff00047882 */ /* 0x000fe20000000000 */
[----:B------:R-:W-:Y:S02]  /*236b0*/  SEL R2, R19, RZ, !P2 ;  /* 0x000000ff13027207 */ /* 0x000fe40005000000 */
[----:B------:R-:W-:Y:S05]  /*236c0*/  BRA.DIV UR4, `(.L_x_2059) ;  /* 0x0000008e04a87947 */ /* 0x000fea000b800000 */
[----:B------:R-:W1:Y:S02]  /*236d0*/  S2R R5, SR_TID.X ;  /* 0x0000000000057919 */ /* 0x000e640000002100 */
[----:B-1----:R-:W-:-:S04]  /*236e0*/  SHF.R.U32.HI R5, RZ, 0x5, R5 ;  /* 0x00000005ff057819 */ /* 0x002fc80000011605 */
[----:B------:R-:W-:-:S05]  /*236f0*/  LOP3.LUT R5, R5, 0x3, RZ, 0xc0, !PT ;  /* 0x0000000305057812 */ /* 0x000fca00078ec0ff */
[----:B------:R1:W2:Y:S02]  /*23700*/  SHFL.IDX PT, R14, R5, RZ, 0x1f ;  /* 0x00001fff050e7589 */ /* 0x0002a400000e0000 */
.L_x_2285:
[----:B--2---:R-:W-:Y:S02]  /*23710*/  ISETP.NE.AND P0, PT, R14, RZ, PT ;  /* 0x000000ff0e00720c */ /* 0x004fe40003f05270 */
[----:B------:R-:W-:-:S11]  /*23720*/  PLOP3.LUT P6, PT, PT, PT, PT, 0x8, 0x0 ;  /* 0x000000000000781c */ /* 0x000fd60003fce170 */
[----:B------:R-:W-:Y:S05]  /*23730*/  @P0 BRA `(.L_x_2060) ;  /* 0x00000000000c0947 */ /* 0x000fea0003800000 */
[----:B------:R-:W-:-:S03]  /*23740*/  UMOV UR4, 0xffffffff ;  /* 0xffffffff00047882 */ /* 0x000fc60000000000 */
[----:B------:R-:W-:Y:S05]  /*23750*/  BRA.DIV UR4, `(.L_x_2061) ;  /* 0x0000008e04b87947 */ /* 0x000fea000b800000 */
[----:B------:R-:W-:-:S13]  /*23760*/  ELECT P6, URZ, PT ;  /* 0x00000000003f782f */ /* 0x000fda00038c0000 */
.L_x_2060:
[----:B-1----:R-:W2:Y:S04]  /*23770*/  LDL R5, [R1+0x48] ;  /* 0x0000480001057983 */ /* 0x002ea80000100800 */
[----:B------:R-:W3:Y:S01]  /*23780*/  LDL R7, [R1] ;  /* 0x0000000001077983 */ /* 0x000ee20000100800 */
[----:B------:R-:W-:Y:S01]  /*23790*/  BSSY B1, `(.L_x_2062) ;  /* 0x0000008000017945 */ /* 0x000fe20003800000 */
[----:B--2---:R-:W-:-:S05]  /*237a0*/  VIADD R5, R5, 0x1 ;  /* 0x0000000105057836 */ /* 0x004fca0000000000 */
[----:B------:R-:W-:-:S04]  /*237b0*/  LEA.HI R6, R5, R5, RZ, 0x1 ;  /* 0x0000000505067211 */ /* 0x000fc800078f08ff */
[----:B------:R-:W-:-:S05]  /*237c0*/  LOP3.LUT R6, R6, 0xfffffffe, RZ, 0xc0, !PT ;  /* 0xfffffffe06067812 */ /* 0x000fca00078ec0ff */
[----:B------:R-:W-:-:S05]  /*237d0*/  IMAD.IADD R5, R5, 0x1, -R6 ;  /* 0x0000000105057824 */ /* 0x000fca00078e0a06 */
[----:B------:R-:W-:-:S04]  /*237e0*/  SHF.L.U32 R5, R5, 0x1f, RZ ;  /* 0x0000001f05057819 */ /* 0x000fc800000006ff */
[----:B---3--:R-:W1:Y:S02]  /*237f0*/  SYNCS.PHASECHK.TRANS64.TRYWAIT P0, [R7+URZ+0x30820], R5 ;  /* 0x03082005070075a7 */ /* 0x008e64000800017f */
[----:B-1----:R-:W-:Y:S05]  /*23800*/  @!P0 BRA `(.L_x_2063) ;  /* 0x0000008c00ac8947 */ /* 0x002fea0003800000 */
.L_x_2288:
[----:B------:R-:W-:Y:S05]  /*23810*/  BSYNC B1 ;  /* 0x0000000000017941 */ /* 0x000fea0003800000 */
.L_x_2062:
[----:B------:R-:W-:Y:S04]  /*23820*/  BSSY B1, `(.L_x_2064) ;  /* 0x00000b3000017945 */ /* 0x000fe80003800000 */
[----:B------:R-:W-:Y:S05]  /*23830*/  @!P6 BRA `(.L_x_2065) ;  /* 0x0000000800c4e947 */ /* 0x000fea0003800000 */
[----:B------:R-:W2:Y:S04]  /*23840*/  LDL R9, [R1] ;  /* 0x0000000001097983 */ /* 0x000ea80000100800 */
[----:B------:R-:W2:Y:S04]  /*23850*/  LDL R8, [R1+0x18] ;  /* 0x0000180001087983 */ /* 0x000ea80000100800 */
[----:B------:R-:W3:Y:S01]  /*23860*/  LDL R7, [R1+0x1c] ;  /* 0x00001c0001077983 */ /* 0x000ee20000100800 */
[----:B------:R-:W-:Y:S01]  /*23870*/  BSSY B2, `(.L_x_2066) ;  /* 0x0000008000027945 */ /* 0x000fe20003800000 */
[----:B-1----:R-:W1:Y:S02]  /*23880*/  S2R R6, SR_TID.X ;  /* 0x0000000000067919 */ /* 0x002e640000002100 */
[----:B-1----:R-:W-:-:S04]  /*23890*/  LOP3.LUT R6, R6, 0x7f, RZ, 0xc0, !PT ;  /* 0x0000007f06067812 */ /* 0x002fc800078ec0ff */
[----:B------:R-:W-:Y:S01]  /*238a0*/  ISETP.NE.AND P1, PT, R6, RZ, PT ;  /* 0x000000ff0600720c */ /* 0x000fe20003f25270 */
[----:B--2---:R-:W-:Y:S01]  /*238b0*/  IMAD R8, R8, 0x8, R9 ;  /* 0x0000000808087824 */ /* 0x004fe200078e0209 */
[----:B---3--:R-:W-:-:S04]  /*238c0*/  SHF.L.U32 R10, R7, 0x1f, RZ ;  /* 0x0000001f070a7819 */ /* 0x008fc800000006ff */
[----:B------:R-:W1:Y:S02]  /*238d0*/  SYNCS.PHASECHK.TRANS64.TRYWAIT P0, [R8+URZ+0x308a0], R10 ;  /* 0x0308a00a080075a7 */ /* 0x000e64000800017f */
[----:B-1----:R-:W-:Y:S05]  /*238e0*/  @!P0 BRA `(.L_x_2067) ;  /* 0x0000008c008c8947 */ /* 0x002fea0003800000 */
.L_x_2289:
[----:B------:R-:W-:Y:S05]  /*238f0*/  BSYNC B2 ;  /* 0x0000000000027941 */ /* 0x000fea0003800000 */
.L_x_2066:
        /* <DEDUP_REMOVED lines=9> */
.L_x_2069:
[----:B------:R-:W-:Y:S05]  /*23990*/  BSYNC B2 ;  /* 0x0000000000027941 */ /* 0x000fea0003800000 */
.L_x_2068:
[----:B------:R-:W2:Y:S04]  /*239a0*/  LDL R6, [R1] ;  /* 0x0000000001067983 */ /* 0x000ea80000100800 */
        /* <DEDUP_REMOVED lines=11> */
[----:B0-----:R-:W-:Y:S02]  /*23a60*/  IMAD.SHL.U32 R11, R5, 0x4000, RZ ;  /* 0x00004000050b7824 */ /* 0x001fe400078e00ff */
[----:B------:R-:W-:Y:S02]  /*23a70*/  VIADD R5, R8, 0x30890 ;  /* 0x0003089008057836 */ /* 0x000fe40000000000 */
[----:B------:R-:W-:-:S07]  /*23a80*/  VIADD R9, R6, 0x20400 ;  /* 0x0002040006097836 */ /* 0x000fce0000000000 */
.L_x_2070:
        /* <DEDUP_REMOVED lines=13> */
[----:B------:R-:W-:Y:S02]  /*23b60*/  UMOV UR7, 0x12f00000 ;  /* 0x12f0000000077882 */ /* 0x000fe40000000000 */
[----:B------:R-:W-:Y:S01]  /*23b70*/  R2UR UR10, R9 ;  /* 0x00000000090a72ca */ /* 0x000fe200000e0000 */
[----:B------:R-:W-:-:S14]  /*23b80*/  VIADD R9, R6, 0x22400 ;  /* 0x0002240006097836 */ /* 0x000fdc0000000000 */
.L_x_2071:
        /* <DEDUP_REMOVED lines=16> */
.L_x_2072:
        /* <DEDUP_REMOVED lines=16> */
.L_x_2073:
        /* <DEDUP_REMOVED lines=10> */
[----:B------:R-:W0:Y:S01]  /*23e30*/  SYNCS.PHASECHK.TRANS64.TRYWAIT P0, [R8+URZ+0x308c0], R10 ;  /* 0x0308c00a080075a7 */ /* 0x000e22000800017f */
[----:B------:R-:W-:Y:S04]  /*23e40*/  BSSY B2, `(.L_x_2074) ;  /* 0x0000002000027945 */ /* 0x000fe80003800000 */
[----:B0-----:R-:W-:Y:S05]  /*23e50*/  @!P0 BRA `(.L_x_2075) ;  /* 0x0000008800448947 */ /* 0x001fea0003800000 */
.L_x_2290:
[----:B------:R-:W-:Y:S05]  /*23e60*/  BSYNC B2 ;  /* 0x0000000000027941 */ /* 0x000fea0003800000 */
.L_x_2074:
        /* <DEDUP_REMOVED lines=11> */
.L_x_2077:
[----:B------:R-:W-:Y:S05]  /*23f20*/  BSYNC B2 ;  /* 0x0000000000027941 */ /* 0x000fea0003800000 */
.L_x_2076:
[----:B------:R-:W2:Y:S01]  /*23f30*/  LDL R5, [R1] ;  /* 0x0000000001057983 */ /* 0x000ea20000100800 */
[----:B------:R-:W-:Y:S01]  /*23f40*/  R2UR UR10, R14 ;  /* 0x000000000e0a72ca */ /* 0x000fe200000e0000 */
[----:B------:R-:W-:Y:S01]  /*23f50*/  UIADD3 UR4, UP0, UR36, 0x670, URZ ;  /* 0x0000067024047890 */ /* 0x000fe2000ff1e03f */
[----:B------:R-:W-:Y:S01]  /*23f60*/  R2UR UR6, R12 ;  /* 0x000000000c0672ca */ /* 0x000fe200000e0000 */
[----:B01----:R-:W-:Y:S01]  /*23f70*/  VIADD R8, R8, 0x308b0 ;  /* 0x000308b008087836 */ /* 0x003fe20000000000 */
[----:B------:R-:W-:Y:S01]  /*23f80*/  R2UR UR7, R13 ;  /* 0x000000000d0772ca */ /* 0x000fe200000e0000 */
[----:B------:R-:W-:Y:S01]  /*23f90*/  UIADD3.X UR5, URZ, UR37, URZ, UP0, !UPT ;  /* 0x000000253f057290 */ /* 0x000fe200087fe43f */
[----:B------:R-:W-:Y:S01]  /*23fa0*/  PLOP3.LUT P0, PT, PT, PT, PT, 0x80, 0x0 ;  /* 0x000000000000781c */ /* 0x000fe20003f0f070 */
[----:B--2---:R-:W-:-:S04]  /*23fb0*/  IMAD R5, R11, 0x2, R5 ;  /* 0x000000020b057824 */ /* 0x004fc800078e0205 */
[----:B------:R-:W-:-:S08]  /*23fc0*/  VIADD R6, R5, 0x400 ;  /* 0x0000040005067836 */ /* 0x000fd00000000000 */
.L_x_2078:
        /* <DEDUP_REMOVED lines=11> */
[----:B------:R-:W-:Y:S01]  /*24080*/  R2UR UR6, R12 ;  /* 0x000000000c0672ca */ /* 0x000fe200000e0000 */
[----:B------:R-:W-:Y:S01]  /*24090*/  VIADD R6, R5, 0x2400 ;  /* 0x0000240005067836 */ /* 0x000fe20000000000 */
[----:B------:R-:W-:Y:S02]  /*240a0*/  R2UR UR7, R13 ;  /* 0x000000000d0772ca */ /* 0x000fe400000e0000 */
[----:B------:R-:W-:Y:S02]  /*240b0*/  R2UR UR10, R10 ;  /* 0x000000000a0a72ca */ /* 0x000fe400000e0000 */
[----:B------:R-:W-:-:S13]  /*240c0*/  PLOP3.LUT P0, PT, PT, PT, PT, 0x80, 0x0 ;  /* 0x000000000000781c */ /* 0x000fda0003f0f070 */
.L_x_2079:
        /* <DEDUP_REMOVED lines=15> */
.L_x_2080:
        /* <DEDUP_REMOVED lines=15> */
.L_x_2081:
        /* <DEDUP_REMOVED lines=10> */
.L_x_2065:
[----:B------:R-:W-:Y:S05]  /*24350*/  BSYNC B1 ;  /* 0x0000000000017941 */ /* 0x000fea0003800000 */
.L_x_2064:
[----:B------:R-:W2:Y:S04]  /*24360*/  LDL.LU R9, [R1+0x18] ;  /* 0x0000180001097983 */ /* 0x000ea80000300800 */
[----:B-1----:R-:W3:Y:S01]  /*24370*/  LDL.LU R6, [R1+0x1c] ;  /* 0x00001c0001067983 */ /* 0x002ee20000300800 */
[----:B------:R-:W-:Y:S01]  /*24380*/  PLOP3.LUT P0, PT, PT, PT, PT, 0x8, 0x0 ;  /* 0x000000000000781c */ /* 0x000fe20003f0e170 */
[----:B--2---:R-:W-:Y:S02]  /*24390*/  VIADD R5, R9, 0x1 ;  /* 0x0000000109057836 */ /* 0x004fe40000000000 */
[----:B------:R-:W-:-:S03]  /*243a0*/  VIADD R9, R4, 0xfffffffe ;  /* 0xfffffffe04097836 */ /* 0x000fc60000000000 */
[----:B------:R-:W-:Y:S02]  /*243b0*/  ISETP.NE.AND P1, PT, R5, 0x2, PT ;  /* 0x000000020500780c */ /* 0x000fe40003f25270 */
[----:B------:R-:W-:Y:S02]  /*243c0*/  ISETP.GE.AND P2, PT, R9, R3, PT ;  /* 0x000000030900720c */ /* 0x000fe40003f46270 */
[----:B------:R-:W-:-:S04]  /*243d0*/  SEL R4, RZ, 0x1, P1 ;  /* 0x00000001ff047807 */ /* 0x000fc80000800000 */
[----:B---3--:R-:W-:Y:S02]  /*243e0*/  LOP3.LUT R6, R6, R4, RZ, 0x3c, !PT ;  /* 0x0000000406067212 */ /* 0x008fe400078e3cff */
[----:B------:R-:W-:-:S05]  /*243f0*/  SEL R4, R5, RZ, P1 ;  /* 0x000000ff05047207 */ /* 0x000fca0000800000 */
[----:B------:R1:W-:Y:S04]  /*24400*/  STL [R1+0x18], R4 ;  /* 0x0000180401007387 */ /* 0x0003e80000100800 */
[----:B------:R1:W-:Y:S01]  /*24410*/  STL [R1+0x1c], R6 ;  /* 0x00001c0601007387 */ /* 0x0003e20000100800 */
[----:B------:R-:W-:Y:S05]  /*24420*/  @!P2 BRA `(.L_x_2058) ;  /* 0x0000000800f0a947 */ /* 0x000fea0003800000 */
.L_x_2100:
[----:B------:R-:W-:Y:S05]  /*24430*/  YIELD ;  /* 0x0000000000007946 */ /* 0x000fea0003800000 */
[----:B------:R-:W-:Y:S04]  /*24440*/  BSSY B1, `(.L_x_2082) ;  /* 0x00000ae000017945 */ /* 0x000fe80003800000 */
[----:B--2---:R-:W-:Y:S05]  /*24450*/  @!P6 BRA `(.L_x_2083) ;  /* 0x0000000800b0e947 */ /* 0x004fea0003800000 */
[----:B------:R-:W2:Y:S04]  /*24460*/  LDL R7, [R1] ;  /* 0x0000000001077983 */ /* 0x000ea80000100800 */
[----:B-1----:R-:W2:Y:S04]  /*24470*/  LDL R6, [R1+0x18] ;  /* 0x0000180001067983 */ /* 0x002ea80000100800 */
[----:B------:R-:W3:Y:S01]  /*24480*/  LDL R5, [R1+0x1c] ;  /* 0x00001c0001057983 */ /* 0x000ee20000100800 */
[----:B------:R-:W-:Y:S01]  /*24490*/  BSSY B2, `(.L_x_2084) ;  /* 0x0000008000027945 */ /* 0x000fe20003800000 */
[----:B------:R-:W1:Y:S02]  /*244a0*/  S2R R4, SR_TID.X ;  /* 0x0000000000047919 */ /* 0x000e640000002100 */
[----:B-1----:R-:W-:-:S04]  /*244b0*/  LOP3.LUT R4, R4, 0x7f, RZ, 0xc0, !PT ;  /* 0x0000007f04047812 */ /* 0x002fc800078ec0ff */
[----:B------:R-:W-:Y:S01]  /*244c0*/  ISETP.NE.AND P2, PT, R4, RZ, PT ;  /* 0x000000ff0400720c */ /* 0x000fe20003f45270 */
[----:B--2---:R-:W-:Y:S01]  /*244d0*/  IMAD R8, R6, 0x8, R7 ;  /* 0x0000000806087824 */ /* 0x004fe200078e0207 */
[----:B---3--:R-:W-:-:S04]  /*244e0*/  SHF.L.U32 R7, R5, 0x1f, RZ ;  /* 0x0000001f05077819 */ /* 0x008fc800000006ff */
[----:B------:R-:W1:Y:S02]  /*244f0*/  SYNCS.PHASECHK.TRANS64.TRYWAIT P1, [R8+URZ+0x308a0], R7 ;  /* 0x0308a007080075a7 */ /* 0x000e64000802017f */
[----:B-1----:R-:W-:Y:S05]  /*24500*/  @!P1 BRA `(.L_x_2085) ;  /* 0x0000008000ac9947 */ /* 0x002fea0003800000 */
.L_x_2291:
[----:B------:R-:W-:Y:S05]  /*24510*/  BSYNC B2 ;  /* 0x0000000000027941 */ /* 0x000fea0003800000 */
.L_x_2084:
        /* <DEDUP_REMOVED lines=9> */
.L_x_2087:
[----:B------:R-:W-:Y:S05]  /*245b0*/  BSYNC B2 ;  /* 0x0000000000027941 */ /* 0x000fea0003800000 */
.L_x_2086:
[----:B------:R-:W2:Y:S04]  /*245c0*/  LDL R5, [R1] ;  /* 0x0000000001057983 */ /* 0x000ea80000100800 */
        /* <DEDUP_REMOVED lines=12> */
.L_x_2088:
        /* <DEDUP_REMOVED lines=16> */
.L_x_2089:
        /* <DEDUP_REMOVED lines=16> */
.L_x_2090:
        /* <DEDUP_REMOVED lines=16> */
.L_x_2091:
        /* <DEDUP_REMOVED lines=13> */
.L_x_2292:
[----:B------:R-:W-:Y:S05]  /*24a60*/  BSYNC B2 ;  /* 0x0000000000027941 */ /* 0x000fea0003800000 */
.L_x_2092:
[----:B------:R-:W-:Y:S01]  /*24a70*/  BSSY B2, `(.L_x_2094) ;  /* 0x000000b000027945 */ /* 0x000fe20003800000 */
[----:B------:R-:W-:Y:S02]  /*24a80*/  IMAD.MOV.U32 R10, RZ, RZ, 0x0 ;  /* 0x00000000ff0a7424 */ /* 0x000fe400078e00ff */
[----:B0-----:R-:W-:Y:S01]  /*24a90*/  IMAD.MOV.U32 R11, RZ, RZ, 0x12f00000 ;  /* 0x12f00000ff0b7424 */ /* 0x001fe200078e00ff */
[----:B------:R-:W-:Y:S06]  /*24aa0*/  @P2 BRA `(.L_x_2095) ;  /* 0x00000000001c2947 */ /* 0x000fec0003800000 */
[----:B-12---:R-:W0:Y:S01]  /*24ab0*/  S2R R7, SR_TID.X ;  /* 0x0000000000077919 */ /* 0x006e220000002100 */
[----:B------:R-:W-:-:S04]  /*24ac0*/  IMAD.MOV.U32 R4, RZ, RZ, 0x8000 ;  /* 0x00008000ff047424 */ /* 0x000fc800078e00ff */
[----:B------:R3:W-:Y:S01]  /*24ad0*/  SYNCS.ARRIVE.TRANS64 RZ, [R8+URZ+0x308b0], R4 ;  /* 0x0308b00408ff79a7 */ /* 0x0007e2000800003f */
[----:B0-----:R-:W-:-:S04]  /*24ae0*/  LOP3.LUT R7, R7, 0x1f, RZ, 0xc0, !PT ;  /* 0x0000001f07077812 */ /* 0x001fc800078ec0ff */
[----:B------:R-:W-:-:S13]  /*24af0*/  ISETP.NE.AND P1, PT, R7, RZ, PT ;  /* 0x000000ff0700720c */ /* 0x000fda0003f25270 */
[----:B---3--:R-:W-:Y:S05]  /*24b00*/  @!P1 BRA `(.L_x_2095) ;  /* 0x0000000000049947 */ /* 0x008fea0003800000 */
[----:B------:R-:W-:Y:S01]  /*24b10*/  BPT.TRAP 0x1 ;  /* 0x000000040000795c */ /* 0x000fe20000300000 */
.L_x_2095:
[----:B------:R-:W-:Y:S05]  /*24b20*/  BSYNC B2 ;  /* 0x0000000000027941 */ /* 0x000fea0003800000 */
.L_x_2094:
[----:B------:R-:W-:Y:S01]  /*24b30*/  R2UR UR10, R12 ;  /* 0x000000000c0a72ca */ /* 0x000fe200000e0000 */
[----:B------:R-:W-:Y:S01]  /*24b40*/  UIADD3 UR4, UP0, UR36, 0x670, URZ ;  /* 0x0000067024047890 */ /* 0x000fe2000ff1e03f */
[----:B------:R-:W-:Y:S01]  /*24b50*/  R2UR UR6, R10 ;  /* 0x000000000a0672ca */ /* 0x000fe200000e0000 */
[----:B-12---:R-:W-:Y:S01]  /*24b60*/  VIADD R8, R8, 0x308b0 ;  /* 0x000308b008087836 */ /* 0x006fe20000000000 */
[----:B------:R-:W-:Y:S01]  /*24b70*/  R2UR UR7, R11 ;  /* 0x000000000b0772ca */ /* 0x000fe200000e0000 */
[----:B------:R-:W-:Y:S01]  /*24b80*/  VIADD R4, R6, 0x400 ;  /* 0x0000040006047836 */ /* 0x000fe20000000000 */
[----:B------:R-:W-:Y:S01]  /*24b90*/  PLOP3.LUT P1, PT, PT, PT, PT, 0x80, 0x0 ;  /* 0x000000000000781c */ /* 0x000fe20003f2f070 */
[----:B------:R-:W-:-:S12]  /*24ba0*/  UIADD3.X UR5, URZ, UR37, URZ, UP0, !UPT ;  /* 0x000000253f057290 */ /* 0x000fd800087fe43f */
.L_x_2096:
        /* <DEDUP_REMOVED lines=15> */
.L_x_2097:
        /* <DEDUP_REMOVED lines=15> */
.L_x_2098:
        /* <DEDUP_REMOVED lines=15> */
.L_x_2099:
        /* <DEDUP_REMOVED lines=10> */
.L_x_2083:
[----:B------:R-:W-:Y:S05]  /*24f20*/  BSYNC B1 ;  /* 0x0000000000017941 */ /* 0x000fea0003800000 */
.L_x_2082:
[----:B-1----:R-:W2:Y:S04]  /*24f30*/  LDL.LU R4, [R1+0x18] ;  /* 0x0000180001047983 */ /* 0x002ea80000300800 */
        /* <DEDUP_REMOVED lines=11> */
.L_x_2058:
[----:B------:R-:W-:Y:S05]  /*24ff0*/  BSYNC B0 ;  /* 0x0000000000007941 */ /* 0x000fea0003800000 */
.L_x_2057:
[----:B--2---:R-:W2:Y:S01]  /*25000*/  LDL R7, [R1+0x30] ;  /* 0x0000300001077983 */ /* 0x004ea20000100800 */
[----:B------:R-:W3:Y:S01]  /*25010*/  LDC R0, c[0x0][0x448] ;  /* 0x00011200ff007b82 */ /* 0x000ee20000000800 */
[----:B------:R-:W-:Y:S07]  /*25020*/  @!P0 WARPSYNC.ALL ;  /* 0x0000000000008948 */ /* 0x000fee0003800000 */
[----:B------:R-:W-:Y:S01]  /*25030*/  @!P0 BAR.SYNC.DEFER_BLOCKING 0xc, 0x180 ;  /* 0x0306000000008b1d */ /* 0x000fe20000010000 */
[----:B---3--:R-:W-:-:S13]  /*25040*/  ISETP.NE.AND P1, PT, R0, 0x1, PT ;  /* 0x000000010000780c */ /* 0x008fda0003f25270 */
[----:B------:R-:W3:Y:S08]  /*25050*/  @P1 LDC R2, c[0x0][0x44c] ;  /* 0x00011300ff021b82 */ /* 0x000ef00000000800 */
[----:B------:R-:W4:Y:S01]  /*25060*/  @P1 LDC R3, c[0x0][0x450] ;  /* 0x00011400ff031b82 */ /* 0x000f220000000800 */
[----:B--2---:R-:W-:-:S04]  /*25070*/  VIADD R0, R7, 0x7f ;  /* 0x0000007f07007836 */ /* 0x004fc80000000000 */
[----:B---3--:R-:W-:-:S05]  /*25080*/  @P1 IMAD.HI.U32 R2, R0, R2, RZ ;  /* 0x0000000200021227 */ /* 0x008fca00078e00ff */
[----:B----4-:R-:W-:Y:S02]  /*25090*/  @P1 SHF.R.U32.HI R0, RZ, R3, R2 ;  /* 0x00000003ff001219 */ /* 0x010fe40000011602 */
[----:B------:R-:W2:Y:S03]  /*250a0*/  LDC.64 R2, c[0x0][0x9e0] ;  /* 0x00027800ff027b82 */ /* 0x000ea60000000a00 */
[----:B------:R-:W-:Y:S01]  /*250b0*/  IMAD.IADD R0, R20, 0x1, R0 ;  /* 0x0000000114007824 */ /* 0x000fe200078e0200 */
[----:B--2---:R-:W-:-:S03]  /*250c0*/  ISETP.GE.AND P2, PT, R3, 0x1, PT ;  /* 0x000000010300780c */ /* 0x004fc60003f46270 */
[----:B------:R-:W-:-:S10]  /*250d0*/  IMAD.IADD R2, R0, 0x1, R2 ;  /* 0x0000000100027824 */ /* 0x000fd400078e0202 */
[----:B------:R-:W-:Y:S05]  /*250e0*/  @!P2 BRA `(.L_x_2101) ;  /* 0x000000000048a947 */ /* 0x000fea0003800000 */
[C---:B------:R-:W-:Y:S01]  /*250f0*/  ISETP.GT.AND P0, PT, R0.reuse, RZ, PT ;  /* 0x000000ff0000720c */ /* 0x040fe20003f04270 */
[----:B------:R-:W-:Y:S01]  /*25100*/  BSSY B0, `(.L_x_2102) ;  /* 0x000000e000007945 */ /* 0x000fe20003800000 */
[----:B-1----:R-:W-:-:S11]  /*25110*/  VIADD R6, R0, 0xffffffff ;  /* 0xffffffff00067836 */ /* 0x002fd60000000000 */
        /* <DEDUP_REMOVED lines=8> */
.L_x_2103:
[----:B------:R-:W-:-:S13]  /*251a0*/  ISETP.NE.AND P0, PT, R3, 0x1, PT ;  /* 0x000000010300780c */ /* 0x000fda0003f05270 */
[----:B------:R-:W1:Y:S02]  /*251b0*/  @P0 LDC.64 R4, c[0x0][0x9e8] ;  /* 0x00027a00ff040b82 */ /* 0x000e640000000a00 */
[----:B-1----:R-:W-:-:S05]  /*251c0*/  @P0 IMAD.HI.U32 R4, R6, R4, RZ ;  /* 0x0000000406040227 */ /* 0x002fca00078e00ff */
[----:B------:R-:W-:-:S07]  /*251d0*/  @P0 SHF.R.U32.HI R6, RZ, R5, R4 ;  /* 0x00000005ff060219 */ /* 0x000fce0000011604 */
.L_x_2104:
[----:B------:R-:W-:Y:S05]  /*251e0*/  BSYNC B0 ;  /* 0x0000000000007941 */ /* 0x000fea0003800000 */
.L_x_2102:
[----:B------:R-:W-:-:S05]  /*251f0*/  IMAD R6, R6, R3, R3 ;  /* 0x0000000306067224 */ /* 0x000fca00078e0203 */
[----:B------:R-:W-:-:S07]  /*25200*/  VIMNMX R2, R2, R6, PT ;  /* 0x0000000602027248 */ /* 0x000fce0003fe0100 */
.L_x_2101:
[----:B------:R-:W-:Y:S01]  /*25210*/  VIADD R2, R2, 0x3f ;  /* 0x0000003f02027836 */ /* 0x000fe20000000000 */
[----:B-1----:R-:W1:Y:S01]  /*25220*/  @P1 LDC R4, c[0x0][0x450] ;  /* 0x00011400ff041b82 */ /* 0x002e620000000800 */
[----:B------:R-:W-:-:S03]  /*25230*/  ULDC UR4, c[0x0][0x9dc] ;  /* 0x0002770000047ab9 */ /* 0x000fc60000000800 */
[----:B------:R-:W-:-:S04]  /*25240*/  SHF.R.S32.HI R0, RZ, 0x1f, R2 ;  /* 0x0000001fff007819 */ /* 0x000fc80000011402 */
[----:B------:R-:W-:Y:S01]  /*25250*/  LEA.HI R0, R0, R2, RZ, 0x6 ;  /* 0x0000000200007211 */ /* 0x000fe200078f30ff */
[----:B------:R-:W-:-:S03]  /*25260*/  IMAD.MOV.U32 R2, RZ, RZ, R7 ;  /* 0x000000ffff027224 */ /* 0x000fc600078e0007 */
[----:B------:R-:W-:-:S04]  /*25270*/  SHF.R.S32.HI R0, RZ, 0x6, R0 ;  /* 0x00000006ff007819 */ /* 0x000fc80000011400 */
[----:B------:R-:W-:Y:S02]  /*25280*/  VIMNMX R6, R21, R0, PT ;  /* 0x0000000015067248 */ /* 0x000fe40003fe0100 */
[----:B------:R-:W2:Y:S03]  /*25290*/  @P1 LDC R0, c[0x0][0x44c] ;  /* 0x00011300ff001b82 */ /* 0x000ea60000000800 */
[----:B------:R3:W-:Y:S01]  /*252a0*/  STL [R1+0x34], R6 ;  /* 0x0000340601007387 */ /* 0x0007e20000100800 */
[----:B--2---:R-:W-:-:S05]  /*252b0*/  @P1 IMAD.HI.U32 R0, R7, R0, RZ ;  /* 0x0000000007001227 */ /* 0x004fca00078e00ff */
[----:B-1----:R-:W-:-:S05]  /*252c0*/  @P1 SHF.R.U32.HI R2, RZ, R4, R0 ;  /* 0x00000004ff021219 */ /* 0x002fca0000011600 */
[----:B------:R-:W-:-:S04]  /*252d0*/  IMAD.IADD R2, R17, 0x1, R2 ;  /* 0x0000000111027824 */ /* 0x000fc800078e0202 */
[----:B------:R-:W-:Y:S01]  /*252e0*/  VIADD R0, R2, -UR4 ;  /* 0x8000000402007c36 */ /* 0x000fe20008000000 */
[----:B---3--:R-:W-:Y:S06]  /*252f0*/  @!P2 BRA `(.L_x_2105) ;  /* 0x000000000044a947 */ /* 0x008fec0003800000 */
        /* <DEDUP_REMOVED lines=10> */
.L_x_2107:
[----:B------:R-:W-:-:S13]  /*253a0*/  ISETP.NE.AND P0, PT, R3, 0x1, PT ;  /* 0x000000010300780c */ /* 0x000fda0003f05270 */
[----:B------:R-:W1:Y:S02]  /*253b0*/  @P0 LDC.64 R4, c[0x0][0x9e8] ;  /* 0x00027a00ff040b82 */ /* 0x000e640000000a00 */
[----:B-1----:R-:W-:-:S05]  /*253c0*/  @P0 IMAD.HI.U32 R4, R2, R4, RZ ;  /* 0x0000000402040227 */ /* 0x002fca00078e00ff */
[----:B------:R-:W-:-:S07]  /*253d0*/  @P0 SHF.R.U32.HI R2, RZ, R5, R4 ;  /* 0x00000005ff020219 */ /* 0x000fce0000011604 */
.L_x_2108:
[----:B------:R-:W-:Y:S05]  /*253e0*/  BSYNC B0 ;  /* 0x0000000000007941 */ /* 0x000fea0003800000 */
.L_x_2106:
[----:B------:R-:W-:-:S05]  /*253f0*/  IMAD R2, R2, R3, RZ ;  /* 0x0000000302027224 */ /* 0x000fca00078e02ff */
[----:B------:R-:W-:-:S07]  /*25400*/  VIMNMX R0, R0, R2, !PT ;  /* 0x0000000200007248 */ /* 0x000fce0007fe0100 */
.L_x_2105:
[----:B------:R-:W-:Y:S01]  /*25410*/  SHF.R.S32.HI R2, RZ, 0x1f, R0 ;  /* 0x0000001fff027819 */ /* 0x000fe20000011400 */
[----:B------:R-:W-:Y:S03]  /*25420*/  BSSY B7, `(.L_x_2109) ;  /* 0x00004e4000077945 */ /* 0x000fe60003800000 */
[----:B------:R-:W-:-:S04]  /*25430*/  LEA.HI R2, R2, R0, RZ, 0x6 ;  /* 0x0000000002027211 */ /* 0x000fc800078f30ff */
[----:B------:R-:W-:-:S04]  /*25440*/  SHF.R.S32.HI R2, RZ, 0x6, R2 ;  /* 0x00000006ff027819 */ /* 0x000fc80000011402 */
[----:B------:R-:W-:-:S04]  /*25450*/  VIMNMX R3, RZ, R2, !PT ;  /* 0x00000002ff037248 */ /* 0x000fc80007fe0100 */
[----:B------:R-:W-:Y:S01]  /*25460*/  ISETP.GT.AND P0, PT, R6, R3, PT ;  /* 0x000000030600720c */ /* 0x000fe20003f04270 */
[----:B------:R1:W-:-:S12]  /*25470*/  STL [R1+0x2c], R3 ;  /* 0x00002c0301007387 */ /* 0x0003d80000100800 */
[----:B-1----:R-:W-:Y:S05]  /*25480*/  @P0 BRA `(.L_x_2110) ;  /* 0x0000000000480947 */ /* 0x002fea0003800000 */
[----:B------:R-:W1:Y:S02]  /*25490*/  S2R R3, SR_TID.X ;  /* 0x0000000000037919 */ /* 0x000e640000002100 */
[----:B-1----:R-:W-:-:S04]  /*254a0*/  LOP3.LUT R3, R3, 0x7f, RZ, 0xc0, !PT ;  /* 0x0000007f03037812 */ /* 0x002fc800078ec0ff */
[----:B------:R-:W-:-:S13]  /*254b0*/  ISETP.NE.AND P0, PT, R3, RZ, PT ;  /* 0x000000ff0300720c */ /* 0x000fda0003f05270 */
[----:B------:R-:W-:Y:S05]  /*254c0*/  @P0 BRA `(.L_x_2111) ;  /* 0x0000004c00640947 */ /* 0x000fea0003800000 */
[----:B------:R-:W1:Y:S01]  /*254d0*/  S2R R3, SR_LANEID ;  /* 0x0000000000037919 */ /* 0x000e620000000000 */
[----:B------:R-:W-:Y:S01]  /*254e0*/  VOTEU.ANY UR4, UPT, PT ;  /* 0x0000000000047886 */ /* 0x000fe200038e0100 */
[----:B------:R-:W2:Y:S01]  /*254f0*/  LDC.64 R4, c[0x0][0xc60] ;  /* 0x00031800ff047b82 */ /* 0x000ea20000000a00 */
[----:B------:R-:W1:Y:S01]  /*25500*/  FLO.U32 R0, UR4 ;  /* 0x0000000400007d00 */ /* 0x000e6200080e0000 */
[----:B------:R-:W-:-:S07]  /*25510*/  ULDC.64 UR6, c[0x0][0x208] ;  /* 0x0000820000067ab9 */ /* 0x000fce0000000a00 */
[----:B------:R-:W2:Y:S01]  /*25520*/  POPC R2, UR4 ;  /* 0x0000000400027d09 */ /* 0x000ea20008000000 */
[----:B-1----:R-:W-:-:S13]  /*25530*/  ISETP.EQ.U32.AND P0, PT, R0, R3, PT ;  /* 0x000000030000720c */ /* 0x002fda0003f02070 */
[----:B--2---:R-:W2:Y:S01]  /*25540*/  @P0 ATOMG.E.ADD.STRONG.GPU PT, R5, desc[UR6][R4.64], R2 ;  /* 0x00000002040509a8 */ /* 0x004ea200081ee1c6 */
[----:B------:R-:W1:Y:S02]  /*25550*/  S2R R3, SR_LTMASK ;  /* 0x0000000000037919 */ /* 0x000e640000003900 */
[----:B-1----:R-:W-:-:S06]  /*25560*/  LOP3.LUT R3, R3, UR4, RZ, 0xc0, !PT ;  /* 0x0000000403037c12 */ /* 0x002fcc000f8ec0ff */
[----:B------:R-:W1:Y:S01]  /*25570*/  POPC R3, R3 ;  /* 0x0000000300037309 */ /* 0x000e620000000000 */
[----:B--2---:R-:W1:Y:S02]  /*25580*/  SHFL.IDX PT, R0, R5, R0, 0x1f ;  /* 0x00001f0005007589 */ /* 0x004e6400000e0000 */
[----:B-1----:R-:W-:Y:S01]  /*25590*/  IADD3 R16, R0, UR38, R3 ;  /* 0x0000002600107c10 */ /* 0x002fe2000fffe003 */
[----:B------:R-:W-:Y:S06]  /*255a0*/  BRA `(.L_x_2111) ;  /* 0x0000004c002c7947 */ /* 0x000fec0003800000 */
.L_x_2110:
[----:B------:R-:W2:Y:S01]  /*255b0*/  LDL R17, [R1] ;  /* 0x0000000001117983 */ /* 0x000ea20000100800 */
        /* <DEDUP_REMOVED lines=14> */
[----:B0-----:R-:W-:Y:S02]  /*256a0*/  IMAD.U32 R11, RZ, RZ, UR5 ;  /* 0x00000005ff0b7e24 */ /* 0x001fe4000f8e00ff */
[----:B------:R-:W-:Y:S02]  /*256b0*/  IMAD.MOV.U32 R8, RZ, RZ, 0x70 ;  /* 0x00000070ff087424 */ /* 0x000fe400078e00ff */
[----:B------:R-:W-:Y:S02]  /*256c0*/  IMAD.MOV.U32 R12, RZ, RZ, 0x1 ;  /* 0x00000001ff0c7424 */ /* 0x000fe400078e00ff */
[----:B------:R-:W-:-:S07]  /*256d0*/  IMAD.MOV.U32 R13, RZ, RZ, RZ ;  /* 0x000000ffff0d7224 */ /* 0x000fce00078e00ff */
[----:B------:R-:W-:-:S07]  /*256e0*/  LEPC R20, `(.L_x_2113) ;  /* 0x000000001014794e */ /* 0x000fce0000000000 */
[----:B-1----:R-:W-:Y:S05]  /*256f0*/  CALL.ABS.NOINC R2 ;  /* 0x0000000002007343 */ /* 0x002fea0003c00000 */
.L_x_2113:
[----:B------:R-:W-:Y:S05]  /*25700*/  BSYNC B6 ;  /* 0x0000000000067941 */ /* 0x000fea0003800000 */
.L_x_2112:
        /* <DEDUP_REMOVED lines=14> */
[----:B0-----:R-:W-:Y:S02]  /*257f0*/  IMAD.U32 R11, RZ, RZ, UR5 ;  /* 0x00000005ff0b7e24 */ /* 0x001fe4000f8e00ff */
[----:B------:R-:W-:Y:S02]  /*25800*/  IMAD.MOV.U32 R8, RZ, RZ, 0x70 ;  /* 0x00000070ff087424 */ /* 0x000fe400078e00ff */
[----:B------:R-:W-:Y:S02]  /*25810*/  IMAD.MOV.U32 R12, RZ, RZ, 0x1 ;  /* 0x00000001ff0c7424 */ /* 0x000fe400078e00ff */
[----:B-1----:R-:W-:-:S07]  /*25820*/  IMAD.MOV.U32 R13, RZ, RZ, RZ ;  /* 0x000000ffff0d7224 */ /* 0x002fce00078e00ff */
[----:B------:R-:W-:-:S07]  /*25830*/  LEPC R20, `(.L_x_2116) ;  /* 0x000000001014794e */ /* 0x000fce0000000000 */
[----:B--2---:R-:W-:Y:S05]  /*25840*/  CALL.ABS.NOINC R2 ;  /* 0x0000000002007343 */ /* 0x004fea0003c00000 */
.L_x_2116:
        /* <DEDUP_REMOVED lines=15> */
.L_x_2115:
[----:B------:R-:W-:Y:S05]  /*25940*/  BSYNC B6 ;  /* 0x0000000000067941 */ /* 0x000fea0003800000 */
.L_x_2114:
[----:B------:R-:W-:Y:S01]  /*25950*/  ULDC.64 UR4, c[0x0][0x9f8] ;  /* 0x00027e0000047ab9 */ /* 0x000fe20000000a00 */
[----:B------:R-:W2:Y:S01]  /*25960*/  LDL R17, [R1+0x34] ;  /* 0x0000340001117983 */ /* 0x000ea20000100800 */
[----:B------:R-:W-:Y:S01]  /*25970*/  ISETP.NE.U32.AND P0, PT, RZ, UR4, PT ;  /* 0x00000004ff007c0c */ /* 0x000fe2000bf05070 */
[----:B------:R-:W-:Y:S01]  /*25980*/  IMAD.MOV.U32 R7, RZ, RZ, R19 ;  /* 0x000000ffff077224 */ /* 0x000fe200078e0013 */
[----:B------:R-:W-:Y:S02]  /*25990*/  ULDC.64 UR6, c[0x0][0x208] ;  /* 0x0000820000067ab9 */ /* 0x000fe40000000a00 */
[----:B------:R-:W-:Y:S01]  /*259a0*/  ISETP.NE.AND.EX P0, PT, RZ, UR5, PT, P0 ;  /* 0x00000005ff007c0c */ /* 0x000fe2000bf05300 */
[----:B------:R-:W-:-:S12]  /*259b0*/  ULDC.64 UR4, c[0x0][0xa08] ;  /* 0x0002820000047ab9 */ /* 0x000fd80000000a00 */
[----:B------:R-:W1:Y:S02]  /*259c0*/  @P0 LDC.64 R2, c[0x0][0x9f8] ;  /* 0x00027e00ff020b82 */ /* 0x000e640000000a00 */
[----:B-1----:R-:W-:-:S05]  /*259d0*/  @P0 IMAD.WIDE R2, R19, 0x4, R2 ;  /* 0x0000000413020825 */ /* 0x002fca00078e0202 */
[----:B------:R1:W3:Y:S02]  /*259e0*/  @P0 LDG.E R7, desc[UR6][R2.64] ;  /* 0x0000000602070981 */ /* 0x0002e4000c1e1900 */
[----:B-1----:R-:W1:Y:S02]  /*259f0*/  LDC.64 R2, c[0x0][0x418] ;  /* 0x00010600ff027b82 */ /* 0x002e640000000a00 */
[----:B-1----:R-:W-:Y:S01]  /*25a00*/  LOP3.LUT P0, RZ, R2, UR4, RZ, 0xfc, !PT ;  /* 0x0000000402ff7c12 */ /* 0x002fe2000f80fcff */
[----:B------:R-:W-:-:S03]  /*25a10*/  UMOV UR4, 0xffffffff ;  /* 0xffffffff00047882 */ /* 0x000fc60000000000 */
[----:B------:R-:W-:Y:S01]  /*25a20*/  LOP3.LUT P0, RZ, R3, UR5, RZ, 0xfc, P0 ;  /* 0x0000000503ff7c12 */ /* 0x000fe2000800fcff */
[----:B--2---:R-:W-:Y:S01]  /*25a30*/  VIADD R0, R17, 0xffffffff ;  /* 0xffffffff11007836 */ /* 0x004fe20000000000 */
[----:B---3--:R-:W-:Y:S01]  /*25a40*/  SHF.R.S32.HI R8, RZ, 0x1f, R7 ;  /* 0x0000001fff087819 */ /* 0x008fe20000011407 */
[----:B------:R1:W-:Y:S01]  /*25a50*/  STL [R1+0xc], R7 ;  /* 0x00000c0701007387 */ /* 0x0003e20000100800 */
[----:B------:R-:W-:-:S03]  /*25a60*/  SEL R17, R7, RZ, !P0 ;  /* 0x000000ff07117207 */ /* 0x000fc60004000000 */
[----:B------:R1:W-:Y:S01]  /*25a70*/  STL [R1+0x24], R8 ;  /* 0x0000240801007387 */ /* 0x0003e20000100800 */
[----:B------:R-:W-:Y:S05]  /*25a80*/  BRA.DIV UR4, `(.L_x_2117) ;  /* 0x0000006e04747947 */ /* 0x000fea000b800000 */
[----:B------:R-:W2:Y:S02]  /*25a90*/  S2R R4, SR_TID.X ;  /* 0x0000000000047919 */ /* 0x000ea40000002100 */
[----:B--2---:R-:W-:-:S04]  /*25aa0*/  SHF.R.U32.HI R4, RZ, 0x5, R4 ;  /* 0x00000005ff047819 */ /* 0x004fc80000011604 */
[----:B------:R-:W-:-:S05]  /*25ab0*/  LOP3.LUT R4, R4, 0x3, RZ, 0xc0, !PT ;  /* 0x0000000304047812 */ /* 0x000fca00078ec0ff */
[----:B------:R2:W3:Y:S02]  /*25ac0*/  SHFL.IDX PT, R14, R4, RZ, 0x1f ;  /* 0x00001fff040e7589 */ /* 0x0004e400000e0000 */
.L_x_2295:
[----:B--2---:R-:W2:Y:S01]  /*25ad0*/  LDL.LU R4, [R1+0x20] ;  /* 0x0000200001047983 */ /* 0x004ea20000300800 */
[----:B------:R-:W-:Y:S02]  /*25ae0*/  PLOP3.LUT P1, PT, PT, PT, PT, 0x8, 0x0 ;  /* 0x000000000000781c */ /* 0x000fe40003f2e170 */
[----:B---3--:R-:W-:Y:S01]  /*25af0*/  ISETP.NE.AND P0, PT, R14, RZ, PT ;  /* 0x000000ff0e00720c */ /* 0x008fe20003f05270 */
[----:B------:R3:W-:Y:S01]  /*25b00*/  STL [R1+0x8], R0 ;  /* 0x0000080001007387 */ /* 0x0007e20000100800 */
[----:B--2---:R-:W-:-:S09]  /*25b10*/  LOP3.LUT R4, R4, 0xfffffffe, RZ, 0xc0, !PT ;  /* 0xfffffffe04047812 */ /* 0x004fd200078ec0ff */
[----:B------:R-:W-:-:S05]  /*25b20*/  @P1 LOP3.LUT R4, R4, 0x1, RZ, 0xfc, !PT ;  /* 0x0000000104041812 */ /* 0x000fca00078efcff */
[----:B------:R3:W-:Y:S01]  /*25b30*/  STL [R1+0x20], R4 ;  /* 0x0000200401007387 */ /* 0x0007e20000100800 */
[----:B------:R-:W-:Y:S05]  /*25b40*/  @P0 BRA `(.L_x_2118) ;  /* 0x00000004005c0947 */ /* 0x000fea0003800000 */
[----:B------:R-:W-:-:S03]  /*25b50*/  UMOV UR4, 0xffffffff ;  /* 0xffffffff00047882 */ /* 0x000fc60000000000 */
[----:B------:R-:W-:Y:S05]  /*25b60*/  BRA.DIV UR4, `(.L_x_2119) ;  /* 0x0000006e04707947 */ /* 0x000fea000b800000 */
[----:B------:R-:W-:-:S13]  /*25b70*/  ELECT P6, URZ, PT ;  /* 0x00000000003f782f */ /* 0x000fda00038c0000 */
.L_x_2298:
[----:B------:R-:W-:Y:S05]  /*25b80*/  @!P6 BRA `(.L_x_2118) ;  /* 0x00000004004ce947 */ /* 0x000fea0003800000 */
[----:B------:R-:W-:-:S04]  /*25b90*/  ISETP.NE.U32.AND P0, PT, R2, RZ, PT ;  /* 0x000000ff0200720c */ /* 0x000fc80003f05070 */
[----:B------:R-:W-:-:S13]  /*25ba0*/  ISETP.NE.AND.EX P0, PT, R3, RZ, PT, P0 ;  /* 0x000000ff0300720c */ /* 0x000fda0003f05300 */
[----:B------:R-:W-:Y:S05]  /*25bb0*/  @!P0 BRA `(.L_x_2120) ;  /* 0x0000000000548947 */ /* 0x000fea0003800000 */
[----:B------:R-:W2:Y:S01]  /*25bc0*/  LDC R6, c[0x0][0x43c] ;  /* 0x00010f00ff067b82 */ /* 0x000ea20000000800 */
[----:B------:R-:W-:Y:S01]  /*25bd0*/  IMAD.MOV.U32 R9, RZ, RZ, R0 ;  /* 0x000000ffff097224 */ /* 0x000fe200078e0000 */
[----:B------:R-:W-:Y:S01]  /*25be0*/  ULDC.64 UR4, c[0x0][0x428] ;  /* 0x00010a0000047ab9 */ /* 0x000fe20000000a00 */
[----:B------:R-:W-:Y:S02]  /*25bf0*/  ULDC.64 UR6, c[0x0][0x208] ;  /* 0x0000820000067ab9 */ /* 0x000fe40000000a00 */
[----:B---3--:R-:W-:Y:S01]  /*25c00*/  IMAD.MOV.U32 R0, RZ, RZ, R9 ;  /* 0x000000ffff007224 */ /* 0x008fe200078e0009 */
[----:B--2---:R-:W-:-:S13]  /*25c10*/  ISETP.NE.AND P0, PT, R6, 0x1, PT ;  /* 0x000000010600780c */ /* 0x004fda0003f05270 */
[----:B------:R-:W2:Y:S02]  /*25c20*/  @P0 LDC.64 R4, c[0x0][0x440] ;  /* 0x00011000ff040b82 */ /* 0x000ea40000000a00 */
[----:B--2---:R-:W-:-:S05]  /*25c30*/  @P0 IMAD.HI.U32 R4, R9, R4, RZ ;  /* 0x0000000409040227 */ /* 0x004fca00078e00ff */
        /* <DEDUP_REMOVED lines=13> */
.L_x_2120:
[----:B-1----:R-:W4:Y:S04]  /*25d10*/  LDL R7, [R1] ;  /* 0x0000000001077983 */ /* 0x002f280000100800 */
[----:B---3--:R-:W4:Y:S04]  /*25d20*/  LDL R0, [R1+0x4] ;  /* 0x0000040001007983 */ /* 0x008f280000100800 */
[----:B--2---:R-:W2:Y:S01]  /*25d30*/  LDL R2, [R1+0x10] ;  /* 0x0000100001027983 */ /* 0x004ea20000100800 */
[----:B----4-:R-:W-:Y:S01]  /*25d40*/  IMAD R0, R0, 0x8, R7 ;  /* 0x0000000800007824 */ /* 0x010fe200078e0207 */
[----:B--2---:R-:W-:-:S04]  /*25d50*/  SHF.L.U32 R2, R2, 0x1f, RZ ;  /* 0x0000001f02027819 */ /* 0x004fc800000006ff */
[----:B------:R-:W1:Y:S02]  /*25d60*/  SYNCS.PHASECHK.TRANS64.TRYWAIT P0, [R0+URZ+0x30840], R2 ;  /* 0x03084002000075a7 */ /* 0x000e64000800017f */
[----:B-1----:R-:W-:Y:S05]  /*25d70*/  @!P0 BRA `(.L_x_2121) ;  /* 0x0000006c000c8947 */ /* 0x002fea0003800000 */
.L_x_2299:
[----:B------:R-:W2:Y:S02]  /*25d80*/  S2R R3, SR_TID.X ;  /* 0x0000000000037919 */ /* 0x000ea40000002100 */
[----:B--2---:R-:W-:-:S04]  /*25d90*/  LOP3.LUT R3, R3, 0x7f, RZ, 0xc0, !PT ;  /* 0x0000007f03037812 */ /* 0x004fc800078ec0ff */
[----:B------:R-:W-:-:S13]  /*25da0*/  ISETP.NE.AND P0, PT, R3, RZ, PT ;  /* 0x000000ff0300720c */ /* 0x000fda0003f05270 */
[----:B------:R-:W-:Y:S05]  /*25db0*/  @P0 BRA `(.L_x_2122) ;  /* 0x00000000001c0947 */ /* 0x000fea0003800000 */
[----:B------:R-:W2:Y:S01]  /*25dc0*/  S2R R3, SR_TID.X ;  /* 0x0000000000037919 */ /* 0x000ea20000002100 */
[----:B-1----:R-:W-:-:S04]  /*25dd0*/  IMAD.MOV.U32 R2, RZ, RZ, 0x8000 ;  /* 0x00008000ff027424 */ /* 0x002fc800078e00ff */
[----:B------:R3:W-:Y:S01]  /*25de0*/  SYNCS.ARRIVE.TRANS64 RZ, [R0+URZ+0x30830], R2 ;  /* 0x0308300200ff79a7 */ /* 0x0007e2000800003f */
[----:B--2---:R-:W-:-:S04]  /*25df0*/  LOP3.LUT R3, R3, 0x1f, RZ, 0xc0, !PT ;  /* 0x0000001f03037812 */ /* 0x004fc800078ec0ff */
[----:B------:R-:W-:-:S13]  /*25e00*/  ISETP.NE.AND P0, PT, R3, RZ, PT ;  /* 0x000000ff0300720c */ /* 0x000fda0003f05270 */
[----:B---3--:R-:W-:Y:S05]  /*25e10*/  @!P0 BRA `(.L_x_2122) ;  /* 0x0000000000048947 */ /* 0x008fea0003800000 */
[----:B------:R-:W-:Y:S01]  /*25e20*/  BPT.TRAP 0x1 ;  /* 0x000000040000795c */ /* 0x000fe20000300000 */
.L_x_2122:
[----:B-1----:R-:W2:Y:S04]  /*25e30*/  LDL R2, [R1+0x14] ;  /* 0x0000140001027983 */ /* 0x002ea80000100800 */
        /* <DEDUP_REMOVED lines=25> */
[----:B-1----:R-:W-:Y:S01]  /*25fd0*/  UMOV UR8, UR15 ;  /* 0x0000000f00087c82 */ /* 0x002fe20008000000 */
[----:B------:R-:W-:Y:S01]  /*25fe0*/  UMOV UR10, UR17 ;  /* 0x00000011000a7c82 */ /* 0x000fe20008000000 */
[----:B------:R-:W-:Y:S01]  /*25ff0*/  UMOV UR15, 0x80 ;  /* 0x00000080000f7882 */ /* 0x000fe20000000000 */
[----:B------:R1:W-:Y:S02]  /*26000*/  UTMALDG.4D [UR8], [UR4], desc[UR6] ;  /* 0x00000608040075b4 */ /* 0x0003e40008019000 */
[----:B-1----:R-:W-:Y:S01]  /*26010*/  UMOV UR8, UR16 ;  /* 0x0000001000087c82 */ /* 0x002fe20008000000 */
[----:B------:R-:W-:Y:S01]  /*26020*/  UMOV UR10, UR15 ;  /* 0x0000000f000a7c82 */ /* 0x000fe20008000000 */
[----:B------:R-:W-:Y:S01]  /*26030*/  UMOV UR15, 0xc0 ;  /* 0x000000c0000f7882 */ /* 0x000fe20000000000 */
[----:B------:R1:W-:Y:S02]  /*26040*/  UTMALDG.4D [UR8], [UR4], desc[UR6] ;  /* 0x00000608040075b4 */ /* 0x0003e40008019000 */
[----:B-1----:R-:W-:Y:S01]  /*26050*/  UMOV UR8, UR14 ;  /* 0x0000000e00087c82 */ /* 0x002fe20008000000 */
[----:B------:R-:W-:-:S02]  /*26060*/  UMOV UR10, UR15 ;  /* 0x0000000f000a7c82 */ /* 0x000fc40008000000 */
[----:B------:R4:W-:Y:S01]  /*26070*/  UTMALDG.4D [UR8], [UR4], desc[UR6] ;  /* 0x00000608040075b4 */ /* 0x0009e20008019000 */
[----:B--2---:R-:W-:-:S04]  /*26080*/  LOP3.LUT R2, R2, 0xfffffffe, RZ, 0xc0, !PT ;  /* 0xfffffffe02027812 */ /* 0x004fc800078ec0ff */
[----:B------:R-:W-:-:S05]  /*26090*/  @P0 LOP3.LUT R2, R2, 0x1, RZ, 0xfc, !PT ;  /* 0x0000000102020812 */ /* 0x000fca00078efcff */
[----:B------:R4:W-:Y:S01]  /*260a0*/  STL [R1+0x20], R2 ;  /* 0x0000200201007387 */ /* 0x0009e20000100800 */
[----:B------:R-:W-:Y:S01]  /*260b0*/  NOP ;  /* 0x0000000000007918 */ /* 0x000fe20000000000 */
.L_x_2118:
[----:B---3--:R-:W2:Y:S04]  /*260c0*/  LDL R4, [R1] ;  /* 0x0000000001047983 */ /* 0x008ea80000100800 */
[----:B------:R-:W3:Y:S01]  /*260d0*/  LDL.LU R3, [R1+0x40] ;  /* 0x0000400001037983 */ /* 0x000ee20000300800 */
[----:B------:R-:W-:Y:S05]  /*260e0*/  WARPSYNC.ALL ;  /* 0x0000000000007948 */ /* 0x000fea0003800000 */
[----:B----4-:R-:W-:Y:S01]  /*260f0*/  ULDC.64 UR4, c[0x0][0x298] ;  /* 0x0000a60000047ab9 */ /* 0x010fe20000000a00 */
[----:B------:R-:W-:Y:S01]  /*26100*/  BSSY B6, `(.L_x_2123) ;  /* 0x000001c000067945 */ /* 0x000fe20003800000 */
[----:B------:R-:W-:Y:S01]  /*26110*/  BAR.SYNC.DEFER_BLOCKING 0x8, 0x180 ;  /* 0x0206000000007b1d */ /* 0x000fe20000010000 */
[----:B---3--:R-:W-:-:S05]  /*26120*/  SHF.R.S32.HI R0, RZ, 0x1f, R3 ;  /* 0x0000001fff007819 */ /* 0x008fca0000011403 */
[----:B------:R-:W-:Y:S02]  /*26130*/  IMAD R2, R0, UR4, RZ ;  /* 0x0000000400027c24 */ /* 0x000fe4000f8e02ff */
[----:B--2---:R-:W-:Y:S02]  /*26140*/  VIADD R0, R4, 0x10400 ;  /* 0x0001040004007836 */ /* 0x004fe40000000000 */
[C---:B------:R-:W-:Y:S02]  /*26150*/  IMAD R2, R3.reuse, UR5, R2 ;  /* 0x0000000503027c24 */ /* 0x040fe4000f8e0202 */
[----:B------:R-:W-:Y:S01]  /*26160*/  IMAD.WIDE.U32 R4, R3, UR4, RZ ;  /* 0x0000000403047c25 */ /* 0x000fe2000f8e00ff */
[----:B------:R-:W-:-:S03]  /*26170*/  LOP3.LUT P0, RZ, R0, 0x3ff, RZ, 0xc0, !PT ;  /* 0x000003ff00ff7812 */ /* 0x000fc6000780c0ff */
[----:B------:R-:W-:Y:S01]  /*26180*/  IMAD.IADD R0, R5, 0x1, R2 ;  /* 0x0000000105007824 */ /* 0x000fe200078e0202 */
[----:B------:R2:W-:Y:S04]  /*26190*/  STL.64 [R1+0x40], R4 ;  /* 0x0000400401007387 */ /* 0x0005e80000100a00 */
[----:B------:R2:W-:Y:S05]  /*261a0*/  STL [R1+0x4c], R0 ;  /* 0x00004c0001007387 */ /* 0x0005ea0000100800 */
[----:B------:R-:W-:Y:S05]  /*261b0*/  @!P0 BRA `(.L_x_2124) ;  /* 0x0000000000408947 */ /* 0x000fea0003800000 */
[----:B------:R-:W-:Y:S01]  /*261c0*/  MOV R2, 0x0 ;  /* 0x0000000000027802 */ /* 0x000fe20000000f00 */
[----:B------:R-:W-:Y:S01]  /*261d0*/  ULDC.64 UR4, c[0x4][0xa8] ;  /* 0x01002a0000047ab9 */ /* 0x000fe20000000a00 */
[----:B------:R-:W-:Y:S01]  /*261e0*/  ULDC.64 UR6, c[0x4][0xb0] ;  /* 0x01002c0000067ab9 */ /* 0x000fe20000000a00 */
[----:B------:R-:W-:Y:S01]  /*261f0*/  ULDC.64 UR8, c[0x4][0x20] ;  /* 0x0100080000087ab9 */ /* 0x000fe20000000a00 */
[----:B--2---:R-:W-:Y:S02]  /*26200*/  IMAD.U32 R4, RZ, RZ, UR4 ;  /* 0x00000004ff047e24 */ /* 0x004fe4000f8e00ff */
[----:B------:R-:W2:Y:S01]  /*26210*/  LDC.64 R2, c[0x4][R2] ;  /* 0x0100000002027b82 */ /* 0x000ea20000000a00 */
[----:B------:R-:W-:Y:S02]  /*26220*/  IMAD.U32 R5, RZ, RZ, UR5 ;  /* 0x00000005ff057e24 */ /* 0x000fe4000f8e00ff */
[----:B------:R-:W-:Y:S02]  /*26230*/  IMAD.U32 R6, RZ, RZ, UR6 ;  /* 0x00000006ff067e24 */ /* 0x000fe4000f8e00ff */
[----:B-1----:R-:W-:-:S02]  /*26240*/  IMAD.U32 R7, RZ, RZ, UR7 ;  /* 0x00000007ff077e24 */ /* 0x002fc4000f8e00ff */
[----:B------:R-:W-:Y:S02]  /*26250*/  IMAD.U32 R10, RZ, RZ, UR8 ;  /* 0x00000008ff0a7e24 */ /* 0x000fe4000f8e00ff */
[----:B0-----:R-:W-:Y:S02]  /*26260*/  IMAD.U32 R11, RZ, RZ, UR9 ;  /* 0x00000009ff0b7e24 */ /* 0x001fe4000f8e00ff */
[----:B------:R-:W-:Y:S02]  /*26270*/  IMAD.MOV.U32 R8, RZ, RZ, 0x70 ;  /* 0x00000070ff087424 */ /* 0x000fe400078e00ff */
[----:B------:R-:W-:Y:S02]  /*26280*/  IMAD.MOV.U32 R12, RZ, RZ, 0x1 ;  /* 0x00000001ff0c7424 */ /* 0x000fe400078e00ff */
[----:B------:R-:W-:-:S07]  /*26290*/  IMAD.MOV.U32 R13, RZ, RZ, RZ ;  /* 0x000000ffff0d7224 */ /* 0x000fce00078e00ff */
[----:B------:R-:W-:-:S07]  /*262a0*/  LEPC R20, `(.L_x_2124) ;  /* 0x000000001014794e */ /* 0x000fce0000000000 */
[----:B--2---:R-:W-:Y:S05]  /*262b0*/  CALL.ABS.NOINC R2 ;  /* 0x0000000002007343 */ /* 0x004fea0003c00000 */
.L_x_2124:
[----:B------:R-:W-:Y:S05]  /*262c0*/  BSYNC B6 ;  /* 0x0000000000067941 */ /* 0x000fea0003800000 */
.L_x_2123:
[----:B--2---:R-:W2:Y:S01]  /*262d0*/  LDL.LU R0, [R1+0x4c] ;  /* 0x00004c0001007983 */ /* 0x004ea20000300800 */
[----:B-1----:R-:W1:Y:S01]  /*262e0*/  LDC R7, c[0x0][0x448] ;  /* 0x00011200ff077b82 */ /* 0x002e620000000800 */
[----:B------:R-:W-:Y:S02]  /*262f0*/  ULDC.64 UR4, c[0x0][0x2d8] ;  /* 0x0000b60000047ab9 */ /* 0x000fe40000000a00 */
[----:B------:R-:W2:Y:S04]  /*26300*/  LDL.LU.64 R2, [R1+0x40] ;  /* 0x0000400001027983 */ /* 0x000ea80000300a00 */
[----:B------:R-:W3:Y:S01]  /*26310*/  LDL R8, [R1+0x30] ;  /* 0x0000300001087983 */ /* 0x000ee20000100800 */
[----:B------:R-:W4:Y:S01]  /*26320*/  S2R R5, SR_TID.X ;  /* 0x0000000000057919 */ /* 0x000f220000002100 */
[----:B------:R-:W0:Y:S01]  /*26330*/  S2R R9, SR_TID.X ;  /* 0x0000000000097919 */ /* 0x000e220000002100 */
[----:B----4-:R-:W-:-:S04]  /*26340*/  LOP3.LUT R5, R5, 0x7f, RZ, 0xc0, !PT ;  /* 0x0000007f05057812 */ /* 0x010fc800078ec0ff */
[----:B------:R-:W-:Y:S01]  /*26350*/  SHF.R.U32.HI R5, RZ, 0x3, R5 ;  /* 0x00000003ff057819 */ /* 0x000fe20000011605 */
[----:B0-----:R-:W-:-:S05]  /*26360*/  IMAD.SHL.U32 R9, R9, 0x10, RZ ;  /* 0x0000001009097824 */ /* 0x001fca00078e00ff */
[----:B------:R-:W-:Y:S01]  /*26370*/  LOP3.LUT R9, R5, 0x70, R9, 0xf8, !PT ;  /* 0x0000007005097812 */ /* 0x000fe200078ef809 */
[----:B--2---:R-:W-:Y:S01]  /*26380*/  IMAD.MOV.U32 R3, RZ, RZ, R0 ;  /* 0x000000ffff037224 */ /* 0x004fe200078e0000 */
[----:B------:R-:W-:-:S05]  /*26390*/  SHF.R.S32.HI R0, RZ, 0x1f, R18 ;  /* 0x0000001fff007819 */ /* 0x000fca0000011412 */
[----:B------:R-:W-:Y:S02]  /*263a0*/  IMAD R0, R0, UR4, RZ ;  /* 0x0000000400007c24 */ /* 0x000fe4000f8e02ff */
[----:B------:R-:W-:-:S04]  /*263b0*/  IMAD.WIDE.U32 R2, R18, UR4, R2 ;  /* 0x0000000412027c25 */ /* 0x000fc8000f8e0002 */
[----:B------:R-:W-:Y:S01]  /*263c0*/  IMAD R0, R18, UR5, R0 ;  /* 0x0000000512007c24 */ /* 0x000fe2000f8e0200 */
[----:B------:R-:W-:Y:S02]  /*263d0*/  ULDC.64 UR4, c[0x0][0xa00] ;  /* 0x0002800000047ab9 */ /* 0x000fe40000000a00 */
[----:B------:R-:W-:Y:S01]  /*263e0*/  ISETP.NE.U32.AND P0, PT, RZ, UR4, PT ;  /* 0x00000004ff007c0c */ /* 0x000fe2000bf05070 */
[----:B------:R-:W-:Y:S01]  /*263f0*/  IMAD.IADD R3, R3, 0x1, R0 ;  /* 0x0000000103037824 */ /* 0x000fe200078e0200 */
[----:B------:R-:W-:Y:S02]  /*26400*/  SHF.R.S32.HI R0, RZ, 0x1f, R19 ;  /* 0x0000001fff007819 */ /* 0x000fe40000011413 */
[----:B------:R-:W-:Y:S01]  /*26410*/  ISETP.NE.AND.EX P0, PT, RZ, UR5, PT, P0 ;  /* 0x00000005ff007c0c */ /* 0x000fe2000bf05300 */
[----:B------:R-:W-:-:S03]  /*26420*/  ULDC.64 UR4, c[0x0][0x2e0] ;  /* 0x0000b80000047ab9 */ /* 0x000fc60000000a00 */
[----:B------:R-:W-:Y:S02]  /*26430*/  SEL R4, R0, RZ, !P0 ;  /* 0x000000ff00047207 */ /* 0x000fe40004000000 */
[----:B------:R-:W-:Y:S02]  /*26440*/  SEL R0, R19, RZ, !P0 ;  /* 0x000000ff13007207 */ /* 0x000fe40004000000 */
[----:B-1----:R-:W-:-:S13]  /*26450*/  ISETP.NE.AND P0, PT, R7, 0x1, PT ;  /* 0x000000010700780c */ /* 0x002fda0003f05270 */
[----:B------:R-:W0:Y:S08]  /*26460*/  @P0 LDC R5, c[0x0][0x44c] ;  /* 0x00011300ff050b82 */ /* 0x000e300000000800 */
[----:B------:R-:W1:Y:S01]  /*26470*/  @P0 LDC R6, c[0x0][0x450] ;  /* 0x00011400ff060b82 */ /* 0x000e620000000800 */
[----:B------:R-:W-:Y:S02]  /*26480*/  IMAD R4, R4, UR4, RZ ;  /* 0x0000000404047c24 */ /* 0x000fe4000f8e02ff */
[----:B------:R-:W-:-:S04]  /*26490*/  IMAD.WIDE.U32 R2, R0, UR4, R2 ;  /* 0x0000000400027c25 */ /* 0x000fc8000f8e0002 */
[----:B------:R-:W-:Y:S01]  /*264a0*/  IMAD R0, R0, UR5, R4 ;  /* 0x0000000500007c24 */ /* 0x000fe2000f8e0204 */
[----:B------:R-:W-:Y:S01]  /*264b0*/  ULDC.64 UR4, c[0x0][0x2d0] ;  /* 0x0000b40000047ab9 */ /* 0x000fe20000000a00 */
[----:B---3--:R-:W-:Y:S02]  /*264c0*/  IMAD.IADD R4, R9, 0x1, R8 ;  /* 0x0000000109047824 */ /* 0x008fe400078e0208 */
        /* <DEDUP_REMOVED lines=21> */
[----:B------:R-:W-:Y:S01]  /*26620*/  LOP3.LUT R11, R9, 0x80, RZ, 0xfc, !PT ;  /* 0x00000080090b7812 */ /* 0x000fe200078efcff */
        /* <DEDUP_REMOVED lines=15> */
[----:B------:R-:W2:Y:S04]  /*26720*/  LDL.LU R6, [R1+0x3c] ;  /* 0x00003c0001067983 */ /* 0x000ea80000300800 */
[----:B------:R-:W3:Y:S01]  /*26730*/  LDL.LU R11, [R1+0x30] ;  /* 0x00003000010b7983 */ /* 0x000ee20000300800 */
[----:B------:R-:W0:Y:S02]  /*26740*/  S2R R8, SR_TID.X ;  /* 0x0000000000087919 */ /* 0x000e240000002100 */
[----:B0-----:R-:W-:-:S04]  /*26750*/  LOP3.LUT R8, R8, 0x7f, RZ, 0xc0, !PT ;  /* 0x0000007f08087812 */ /* 0x001fc800078ec0ff */
[----:B------:R-:W-:Y:S01]  /*26760*/  SHF.R.U32.HI R8, RZ, 0x3, R8 ;  /* 0x00000003ff087819 */ /* 0x000fe20000011608 */
[----:B------:R-:W-:Y:S01]  /*26770*/  ULDC.64 UR4, c[0x0][0x208] ;  /* 0x0000820000047ab9 */ /* 0x000fe20000000a00 */
[----:B--2---:R-:W-:Y:S02]  /*26780*/  IMAD R2, R6, R7, RZ ;  /* 0x0000000706027224 */ /* 0x004fe400078e02ff */
[----:B------:R-:W0:Y:S01]  /*26790*/  SHFL.IDX PT, R7, R4, RZ, 0x181f ;  /* 0x00181fff04077589 */ /* 0x000e2200000e0000 */
[----:B---3--:R-:W-:-:S03]  /*267a0*/  IMAD.IADD R0, R8, 0x1, R11 ;  /* 0x0000000108007824 */ /* 0x008fc600078e020b */
[----:B------:R-:W1:Y:S02]  /*267b0*/  SHFL.IDX PT, R6, R3, RZ, 0x181f ;  /* 0x00181fff03067589 */ /* 0x000e6400000e0000 */
[----:B------:R-:W-:-:S13]  /*267c0*/  ISETP.GE.AND P5, PT, R0, R2, PT ;  /* 0x000000020000720c */ /* 0x000fda0003fa6270 */
[----:B0-----:R-:W-:-:S05]  /*267d0*/  @!P5 LEA R7, P4, R10, R7, 0x1 ;  /* 0x000000070a07d211 */ /* 0x001fca00078808ff */
[----:B-1----:R-:W-:-:S05]  /*267e0*/  @!P5 IMAD.X R6, RZ, RZ, R6, P4 ;  /* 0x000000ffff06d224 */ /* 0x002fca00020e0606 */
[----:B------:R-:W-:-:S04]  /*267f0*/  @!P5 LOP3.LUT R7, R7, R6, RZ, 0x3c, !PT ;  /* 0x000000060707d212 */ /* 0x000fc800078e3cff */
[----:B------:R-:W-:-:S04]  /*26800*/  @!P5 LOP3.LUT R6, R7, R6, RZ, 0x3c, !PT ;  /* 0x000000060706d212 */ /* 0x000fc800078e3cff */
[----:B------:R-:W-:Y:S01]  /*26810*/  @!P5 LOP3.LUT R7, R7, R6, RZ, 0x3c, !PT ;  /* 0x000000060707d212 */ /* 0x000fe200078e3cff */
[----:B------:R-:W-:-:S04]  /*26820*/  VIADD R5, R0, 0x10 ;  /* 0x0000001000057836 */ /* 0x000fc80000000000 */
        /* <DEDUP_REMOVED lines=78> */
.L_x_2316:
        /* <DEDUP_REMOVED lines=14> */
.L_x_2127:
[----:B------:R-:W-:Y:S05]  /*26df0*/  BSYNC B0 ;  /* 0x0000000000007941 */ /* 0x000fea0003800000 */
.L_x_2126:
[----:B0--3--:R-:W3:Y:S01]  /*26e00*/  LDL R9, [R1] ;  /* 0x0000000001097983 */ /* 0x009ee20000100800 */
[----:B------:R-:W-:Y:S01]  /*26e10*/  PLOP3.LUT P0, PT, PT, PT, PT, 0x80, 0x0 ;  /* 0x000000000000781c */ /* 0x000fe20003f0f070 */
[----:B------:R-:W-:Y:S01]  /*26e20*/  NOP ;  /* 0x0000000000007918 */ /* 0x000fe20000000000 */
[----:B---3--:R-:W-:-:S11]  /*26e30*/  VIADD R11, R9, 0x30800 ;  /* 0x00030800090b7836 */ /* 0x008fd60000000000 */
.L_x_2128:
[----:B------:R-:W3:Y:S01]  /*26e40*/  LDL R2, [R1] ;  /* 0x0000000001027983 */ /* 0x000ee20000100800 */
        /* <DEDUP_REMOVED lines=18> */
.L_x_2317:
[----:B------:R-:W-:Y:S05]  /*26f70*/  BSYNC B0 ;  /* 0x0000000000007941 */ /* 0x000fea0003800000 */
.L_x_2129:
[----:B------:R-:W2:Y:S04]  /*26f80*/  LDL R3, [R1+0x34] ;  /* 0x0000340001037983 */ /* 0x000ea80000100800 */
[----:B0-----:R-:W3:Y:S01]  /*26f90*/  LDL R2, [R1+0x2c] ;  /* 0x00002c0001027983 */ /* 0x001ee20000100800 */
[----:B------:R-:W-:Y:S01]  /*26fa0*/  BSSY B0, `(.L_x_2131) ;  /* 0x00002b1000007945 */ /* 0x000fe20003800000 */
[----:B--2---:R-:W-:-:S05]  /*26fb0*/  VIADD R0, R3, 0xfffffffe ;  /* 0xfffffffe03007836 */ /* 0x004fca0000000000 */
[----:B---3--:R-:W-:-:S13]  /*26fc0*/  ISETP.GE.AND P0, PT, R0, R2, PT ;  /* 0x000000020000720c */ /* 0x008fda0003f06270 */
[----:B------:R-:W-:Y:S05]  /*26fd0*/  @!P0 BRA `(.L_x_2132) ;  /* 0x0000002800b48947 */ /* 0x000fea0003800000 */
[----:B------:R-:W-:Y:S01]  /*26fe0*/  IMAD.MOV R8, RZ, RZ, -R3 ;  /* 0x000000ffff087224 */ /* 0x000fe200078e0a03 */
[----:B------:R-:W-:Y:S01]  /*26ff0*/  LOP3.LUT R2, RZ, R2, RZ, 0x33, !PT ;  /* 0x00000002ff027212 */ /* 0x000fe200078e33ff */
[----:B------:R-:W-:Y:S03]  /*27000*/  BSSY B2, `(.L_x_2133) ;  /* 0x00000e9000027945 */ /* 0x000fe60003800000 */
[----:B------:R-:W-:-:S05]  /*27010*/  VIADDMNMX R8, R8, 0x1, R2, !PT ;  /* 0x0000000108087846 */ /* 0x000fca0007800102 */
[----:B------:R-:W-:-:S05]  /*27020*/  IMAD.IADD R2, R3, 0x1, R8 ;  /* 0x0000000103027824 */ /* 0x000fca00078e0208 */
[----:B------:R-:W-:-:S04]  /*27030*/  LOP3.LUT R2, R2, 0x1, RZ, 0xc0, !PT ;  /* 0x0000000102027812 */ /* 0x000fc800078ec0ff */
[----:B------:R-:W-:-:S13]  /*27040*/  ISETP.NE.U32.AND P0, PT, R2, 0x1, PT ;  /* 0x000000010200780c */ /* 0x000fda0003f05070 */
[----:B------:R-:W-:Y:S05]  /*27050*/  @P0 BRA `(.L_x_2134) ;  /* 0x0000000c008c0947 */ /* 0x000fea0003800000 */
[----:B-1----:R-:W2:Y:S04]  /*27060*/  LDL R5, [R1+0x20] ;  /* 0x0000200001057983 */ /* 0x002ea80000100800 */
        /* <DEDUP_REMOVED lines=35> */
.L_x_2137:
[----:B------:R-:W2:Y:S01]  /*272a0*/  LDL R2, [R1] ;  /* 0x0000000001027983 */ /* 0x000ea20000100800 */
[----:B------:R-:W-:Y:S01]  /*272b0*/  BSSY B3, `(.L_x_2138) ;  /* 0x0000005000037945 */ /* 0x000fe20003800000 */
[----:B--2---:R-:W-:Y:S01]  /*272c0*/  IMAD R3, R7, 0x8, R2 ;  /* 0x0000000807037824 */ /* 0x004fe200078e0202 */
[----:B------:R-:W-:-:S04]  /*272d0*/  SHF.L.U32 R2, R9, 0x1f, RZ ;  /* 0x0000001f09027819 */ /* 0x000fc800000006ff */
[----:B------:R-:W1:Y:S02]  /*272e0*/  SYNCS.PHASECHK.TRANS64.TRYWAIT P0, [R3+URZ+0x30840], R2 ;  /* 0x03084002030075a7 */ /* 0x000e64000800017f */
[----:B-1----:R-:W-:Y:S05]  /*272f0*/  @!P0 BRA `(.L_x_2139) ;  /* 0x0000006000e48947 */ /* 0x002fea0003800000 */
.L_x_2318:
[----:B------:R-:W-:Y:S05]  /*27300*/  BSYNC B3 ;  /* 0x0000000000037941 */ /* 0x000fea0003800000 */
.L_x_2138:
        /* <DEDUP_REMOVED lines=12> */
.L_x_2141:
[----:B------:R-:W-:Y:S05]  /*273d0*/  BSYNC B3 ;  /* 0x0000000000037941 */ /* 0x000fea0003800000 */
.L_x_2140:
        /* <DEDUP_REMOVED lines=13> */
.L_x_2142:
        /* <DEDUP_REMOVED lines=16> */
.L_x_2143:
        /* <DEDUP_REMOVED lines=16> */
.L_x_2144:
        /* <DEDUP_REMOVED lines=16> */
.L_x_2145:
        /* <DEDUP_REMOVED lines=17> */
.L_x_2319:
[----:B------:R-:W-:Y:S05]  /*278c0*/  BSYNC B3 ;  /* 0x0000000000037941 */ /* 0x000fea0003800000 */
.L_x_2146:
        /* <DEDUP_REMOVED lines=14> */
.L_x_2149:
[----:B------:R-:W-:Y:S05]  /*279b0*/  BSYNC B3 ;  /* 0x0000000000037941 */ /* 0x000fea0003800000 */
.L_x_2148:
        /* <DEDUP_REMOVED lines=15> */
.L_x_2150:
        /* <DEDUP_REMOVED lines=15> */
.L_x_2151:
        /* <DEDUP_REMOVED lines=15> */
.L_x_2152:
        /* <DEDUP_REMOVED lines=15> */
.L_x_2153:
        /* <DEDUP_REMOVED lines=12> */
.L_x_2136:
[----:B------:R-:W-:Y:S05]  /*27e40*/  BSYNC B1 ;  /* 0x0000000000017941 */ /* 0x000fea0003800000 */
.L_x_2135:
[----:B0-----:R-:W2:Y:S04]  /*27e50*/  LDL R0, [R1+0x34] ;  /* 0x0000340001007983 */ /* 0x001ea80000100800 */
[----:B------:R0:W-:Y:S04]  /*27e60*/  STL [R1+0x4], R7 ;  /* 0x0000040701007387 */ /* 0x0001e80000100800 */
[----:B------:R0:W-:Y:S02]  /*27e70*/  STL [R1+0x10], R9 ;  /* 0x0000100901007387 */ /* 0x0001e40000100800 */
[----:B0-2---:R-:W-:-:S07]  /*27e80*/  VIADD R0, R0, 0xfffffffd ;  /* 0xfffffffd00007836 */ /* 0x005fce0000000000 */
.L_x_2134:
[----:B------:R-:W-:Y:S05]  /*27e90*/  BSYNC B2 ;  /* 0x0000000000027941 */ /* 0x000fea0003800000 */
.L_x_2133:
[----:B------:R-:W2:Y:S01]  /*27ea0*/  LDL.LU R2, [R1+0x34] ;  /* 0x0000340001027983 */ /* 0x000ea20000300800 */
[----:B------:R-:W-:Y:S01]  /*27eb0*/  VIADD R8, R8, 0xfffffffe ;  /* 0xfffffffe08087836 */ /* 0x000fe20000000000 */
[----:B--2---:R-:W-:-:S04]  /*27ec0*/  LOP3.LUT R2, RZ, R2, RZ, 0x33, !PT ;  /* 0x00000002ff027212 */ /* 0x004fc800078e33ff */
[----:B------:R-:W-:-:S13]  /*27ed0*/  ISETP.NE.AND P0, PT, R8, R2, PT ;  /* 0x000000020800720c */ /* 0x000fda0003f05270 */
[----:B------:R-:W-:Y:S05]  /*27ee0*/  @!P0 BRA `(.L_x_2132) ;  /* 0x0000001800f08947 */ /* 0x000fea0003800000 */
[----:B------:R-:W-:-:S07]  /*27ef0*/  IMAD.MOV.U32 R9, RZ, RZ, R17 ;  /* 0x000000ffff097224 */ /* 0x000fce00078e0011 */
.L_x_2192:
        /* <DEDUP_REMOVED lines=11> */
[----:B0-----:R-:W-:Y:S06]  /*27fb0*/  @!P1 BRA `(.L_x_2155) ;  /* 0x0000000c003c9947 */ /* 0x001fec0003800000 */
        /* <DEDUP_REMOVED lines=25> */
.L_x_2156:
[----:B------:R-:W2:Y:S01]  /*28150*/  LDL R2, [R1] ;  /* 0x0000000001027983 */ /* 0x000ea20000100800 */
[----:B------:R-:W-:Y:S01]  /*28160*/  BSSY B2, `(.L_x_2157) ;  /* 0x0000005000027945 */ /* 0x000fe20003800000 */
[----:B--2---:R-:W-:Y:S01]  /*28170*/  IMAD R3, R4, 0x8, R2 ;  /* 0x0000000804037824 */ /* 0x004fe200078e0202 */
[----:B------:R-:W-:-:S04]  /*28180*/  SHF.L.U32 R2, R5, 0x1f, RZ ;  /* 0x0000001f05027819 */ /* 0x000fc800000006ff */
[----:B------:R-:W1:Y:S02]  /*28190*/  SYNCS.PHASECHK.TRANS64.TRYWAIT P0, [R3+URZ+0x30840], R2 ;  /* 0x03084002030075a7 */ /* 0x000e64000800017f */
[----:B-1----:R-:W-:Y:S05]  /*281a0*/  @!P0 BRA `(.L_x_2158) ;  /* 0x0000005400608947 */ /* 0x002fea0003800000 */
.L_x_2320:
[----:B------:R-:W-:Y:S05]  /*281b0*/  BSYNC B2 ;  /* 0x0000000000027941 */ /* 0x000fea0003800000 */
.L_x_2157:
        /* <DEDUP_REMOVED lines=12> */
.L_x_2160:
[----:B------:R-:W-:Y:S05]  /*28280*/  BSYNC B2 ;  /* 0x0000000000027941 */ /* 0x000fea0003800000 */
.L_x_2159:
        /* <DEDUP_REMOVED lines=13> */
.L_x_2161:
        /* <DEDUP_REMOVED lines=16> */
.L_x_2162:
        /* <DEDUP_REMOVED lines=16> */
.L_x_2163:
        /* <DEDUP_REMOVED lines=16> */
.L_x_2164:
        /* <DEDUP_REMOVED lines=17> */
.L_x_2321:
[----:B------:R-:W-:Y:S05]  /*28770*/  BSYNC B2 ;  /* 0x0000000000027941 */ /* 0x000fea0003800000 */
.L_x_2165:
        /* <DEDUP_REMOVED lines=11> */
.L_x_2168:
[----:B------:R-:W-:Y:S05]  /*28830*/  BSYNC B2 ;  /* 0x0000000000027941 */ /* 0x000fea0003800000 */
.L_x_2167:
        /* <DEDUP_REMOVED lines=14> */
.L_x_2169:
        /* <DEDUP_REMOVED lines=15> */
.L_x_2170:
        /* <DEDUP_REMOVED lines=15> */
.L_x_2171:
        /* <DEDUP_REMOVED lines=15> */
.L_x_2172:
        /* <DEDUP_REMOVED lines=12> */
.L_x_2155:
[----:B------:R-:W-:Y:S05]  /*28cb0*/  BSYNC B1 ;  /* 0x0000000000017941 */ /* 0x000fea0003800000 */
.L_x_2154:
        /* <DEDUP_REMOVED lines=37> */
.L_x_2175:
[----:B------:R-:W3:Y:S01]  /*28f10*/  LDL R2, [R1] ;  /* 0x0000000001027983 */ /* 0x000ee20000100800 */
[----:B------:R-:W-:Y:S01]  /*28f20*/  SHF.L.U32 R3, R10, 0x1f, RZ ;  /* 0x0000001f0a037819 */ /* 0x000fe200000006ff */
[----:B------:R-:W-:Y:S01]  /*28f30*/  BSSY B2, `(.L_x_2176) ;  /* 0x0000004000027945 */ /* 0x000fe20003800000 */
[----:B---3--:R-:W-:-:S04]  /*28f40*/  IMAD R2, R12, 0x8, R2 ;  /* 0x000000080c027824 */ /* 0x008fc800078e0202 */
[----:B------:R-:W3:Y:S02]  /*28f50*/  SYNCS.PHASECHK.TRANS64.TRYWAIT P0, [R2+URZ+0x30840], R3 ;  /* 0x03084003020075a7 */ /* 0x000ee4000800017f */
[----:B---3--:R-:W-:Y:S05]  /*28f60*/  @!P0 BRA `(.L_x_2177) ;  /* 0x0000004800188947 */ /* 0x008fea0003800000 */
.L_x_2322:
[----:B------:R-:W-:Y:S05]  /*28f70*/  BSYNC B2 ;  /* 0x0000000000027941 */ /* 0x000fea0003800000 */
.L_x_2176:
        /* <DEDUP_REMOVED lines=12> */
.L_x_2179:
[----:B------:R-:W-:Y:S05]  /*29040*/  BSYNC B2 ;  /* 0x0000000000027941 */ /* 0x000fea0003800000 */
.L_x_2178:
        /* <DEDUP_REMOVED lines=15> */
.L_x_2180:
        /* <DEDUP_REMOVED lines=16> */
.L_x_2181:
        /* <DEDUP_REMOVED lines=16> */
.L_x_2182:
        /* <DEDUP_REMOVED lines=16> */
.L_x_2183:
        /* <DEDUP_REMOVED lines=15> */
.L_x_2323:
[----:B------:R-:W-:Y:S05]  /*29530*/  BSYNC B2 ;  /* 0x0000000000027941 */ /* 0x000fea0003800000 */
.L_x_2184:
[----:B------:R-:W-:Y:S01]  /*29540*/  BSSY B2, `(.L_x_2186) ;  /* 0x000000b000027945 */ /* 0x000fe20003800000 */
[----:B------:R-:W-:Y:S02]  /*29550*/  IMAD.MOV.U32 R12, RZ, RZ, 0x0 ;  /* 0x00000000ff0c7424 */ /* 0x000fe400078e00ff */
[----:B------:R-:W-:Y:S01]  /*29560*/  IMAD.MOV.U32 R13, RZ, RZ, 0x14f00000 ;  /* 0x14f00000ff0d7424 */ /* 0x000fe200078e00ff */
[----:B------:R-:W-:Y:S06]  /*29570*/  @P1 BRA `(.L_x_2187) ;  /* 0x00000000001c1947 */ /* 0x000fec0003800000 */
[----:B------:R-:W1:Y:S01]  /*29580*/  S2R R8, SR_TID.X ;  /* 0x0000000000087919 */ /* 0x000e620000002100 */
[----:B------:R-:W-:-:S04]  /*29590*/  IMAD.MOV.U32 R3, RZ, RZ, 0x8000 ;  /* 0x00008000ff037424 */ /* 0x000fc800078e00ff */
[----:B------:R2:W-:Y:S01]  /*295a0*/  SYNCS.ARRIVE.TRANS64 RZ, [R2+URZ+0x50], R3 ;  /* 0x0000500302ff79a7 */ /* 0x0005e2000800003f */
[----:B-1----:R-:W-:-:S04]  /*295b0*/  LOP3.LUT R8, R8, 0x1f, RZ, 0xc0, !PT ;  /* 0x0000001f08087812 */ /* 0x002fc800078ec0ff */
[----:B------:R-:W-:-:S13]  /*295c0*/  ISETP.NE.AND P0, PT, R8, RZ, PT ;  /* 0x000000ff0800720c */ /* 0x000fda0003f05270 */
[----:B--2---:R-:W-:Y:S05]  /*295d0*/  @!P0 BRA `(.L_x_2187) ;  /* 0x0000000000048947 */ /* 0x004fea0003800000 */
[----:B------:R-:W-:Y:S01]  /*295e0*/  BPT.TRAP 0x1 ;  /* 0x000000040000795c */ /* 0x000fe20000300000 */
.L_x_2187:
[----:B------:R-:W-:Y:S05]  /*295f0*/  BSYNC B2 ;  /* 0x0000000000027941 */ /* 0x000fea0003800000 */
.L_x_2186:
        /* <DEDUP_REMOVED lines=13> */
.L_x_2188:
        /* <DEDUP_REMOVED lines=15> */
.L_x_2189:
        /* <DEDUP_REMOVED lines=15> */
.L_x_2190:
        /* <DEDUP_REMOVED lines=15> */
.L_x_2191:
        /* <DEDUP_REMOVED lines=12> */
.L_x_2174:
[----:B------:R-:W-:Y:S05]  /*29a60*/  BSYNC B1 ;  /* 0x0000000000017941 */ /* 0x000fea0003800000 */
.L_x_2173:
[----:B------:R-:W3:Y:S01]  /*29a70*/  LDL R2, [R1+0x2c] ;  /* 0x00002c0001027983 */ /* 0x000ee20000100800 */
[----:B------:R-:W-:Y:S01]  /*29a80*/  VIADD R0, R0, 0xfffffffe ;  /* 0xfffffffe00007836 */ /* 0x000fe20000000000 */
[----:B---3--:R-:W-:-:S13]  /*29a90*/  ISETP.GT.AND P0, PT, R6, R2, PT ;  /* 0x000000020600720c */ /* 0x008fda0003f04270 */
[----:B------:R-:W-:Y:S05]  /*29aa0*/  @P0 BRA `(.L_x_2192) ;  /* 0xffffffe400140947 */ /* 0x000fea000383ffff */
.L_x_2132:
[----:B------:R-:W-:Y:S05]  /*29ab0*/  BSYNC B0 ;  /* 0x0000000000007941 */ /* 0x000fea0003800000 */
.L_x_2131:
[----:B------:R-:W3:Y:S01]  /*29ac0*/  S2R R3, SR_TID.X ;  /* 0x0000000000037919 */ /* 0x000ee20000002100 */
[----:B------:R-:W-:Y:S01]  /*29ad0*/  BSSY B0, `(.L_x_2193) ;  /* 0x0000011000007945 */ /* 0x000fe20003800000 */
[----:B---3--:R-:W-:-:S04]  /*29ae0*/  LOP3.LUT R3, R3, 0x7f, RZ, 0xc0, !PT ;  /* 0x0000007f03037812 */ /* 0x008fc800078ec0ff */
[----:B------:R-:W-:-:S13]  /*29af0*/  ISETP.NE.AND P0, PT, R3, RZ, PT ;  /* 0x000000ff0300720c */ /* 0x000fda0003f05270 */
[----:B------:R-:W-:Y:S05]  /*29b00*/  @P0 BRA `(.L_x_2194) ;  /* 0x0000000000340947 */ /* 0x000fea0003800000 */
[----:B------:R-:W3:Y:S01]  /*29b10*/  S2R R2, SR_LANEID ;  /* 0x0000000000027919 */ /* 0x000ee20000000000 */
[----:B------:R-:W-:Y:S01]  /*29b20*/  VOTEU.ANY UR4, UPT, PT ;  /* 0x0000000000047886 */ /* 0x000fe200038e0100 */
[----:B-1----:R-:W1:Y:S01]  /*29b30*/  LDC.64 R4, c[0x0][0xc60] ;  /* 0x00031800ff047b82 */ /* 0x002e620000000a00 */
[----:B------:R-:W3:Y:S01]  /*29b40*/  FLO.U32 R0, UR4 ;  /* 0x0000000400007d00 */ /* 0x000ee200080e0000 */
[----:B------:R-:W-:Y:S01]  /*29b50*/  ULDC.64 UR6, c[0x0][0x208] ;  /* 0x0000820000067ab9 */ /* 0x000fe20000000a00 */
[----:B---3--:R-:W-:-:S06]  /*29b60*/  ISETP.EQ.U32.AND P0, PT, R0, R2, PT ;  /* 0x000000020000720c */ /* 0x008fcc0003f02070 */
[----:B------:R-:W1:Y:S07]  /*29b70*/  POPC R2, UR4 ;  /* 0x0000000400027d09 */ /* 0x000e6e0008000000 */
[----:B-1----:R-:W3:Y:S04]  /*29b80*/  @P0 ATOMG.E.ADD.STRONG.GPU PT, R2, desc[UR6][R4.64], R2 ;  /* 0x00000002040209a8 */ /* 0x002ee800081ee1c6 */
[----:B---3--:R1:W3:Y:S02]  /*29b90*/  SHFL.IDX PT, R2, R2, R0, 0x1f ;  /* 0x00001f0002027589 */ /* 0x0082e400000e0000 */
[----:B-1----:R-:W1:Y:S02]  /*29ba0*/  S2R R0, SR_LTMASK ;  /* 0x0000000000007919 */ /* 0x002e640000003900 */
[----:B-1----:R-:W-:-:S06]  /*29bb0*/  LOP3.LUT R0, R0, UR4, RZ, 0xc0, !PT ;  /* 0x0000000400007c12 */ /* 0x002fcc000f8ec0ff */
[----:B------:R-:W3:Y:S02]  /*29bc0*/  POPC R0, R0 ;  /* 0x0000000000007309 */ /* 0x000ee40000000000 */
[----:B---3--:R-:W-:-:S07]  /*29bd0*/  IADD3 R16, R2, UR38, R0 ;  /* 0x0000002602107c10 */ /* 0x008fce000fffe000 */
.L_x_2194:
[----:B------:R-:W-:Y:S05]  /*29be0*/  BSYNC B0 ;  /* 0x0000000000007941 */ /* 0x000fea0003800000 */
.L_x_2193:
        /* <DEDUP_REMOVED lines=13> */
.L_x_2324:
[----:B------:R-:W-:Y:S05]  /*29cc0*/  BSYNC B1 ;  /* 0x0000000000017941 */ /* 0x000fea0003800000 */
.L_x_2197:
        /* <DEDUP_REMOVED lines=9> */
.L_x_2200:
[----:B------:R-:W-:Y:S05]  /*29d60*/  BSYNC B1 ;  /* 0x0000000000017941 */ /* 0x000fea0003800000 */
.L_x_2199:
[----:B-1----:R-:W4:Y:S04]  /*29d70*/  LDL.LU R5, [R1+0x14] ;  /* 0x0000140001057983 */ /* 0x002f280000300800 */
        /* <DEDUP_REMOVED lines=13> */
.L_x_2201:
        /* <DEDUP_REMOVED lines=10> */
[----:B------:R-:W-:Y:S01]  /*29ef0*/  PLOP3.LUT P0, PT, PT, PT, PT, 0x80, 0x0 ;  /* 0x000000000000781c */ /* 0x000fe20003f0f070 */
[----:B------:R-:W-:Y:S01]  /*29f00*/  VIADD R4, R2, 0x2400 ;  /* 0x0000240002047836 */ /* 0x000fe20000000000 */
[----:B------:R-:W-:Y:S01]  /*29f10*/  UMOV UR6, 0x0 ;  /* 0x0000000000067882 */ /* 0x000fe20000000000 */
[----:B------:R-:W-:Y:S01]  /*29f20*/  UMOV UR7, 0x14f00000 ;  /* 0x14f0000000077882 */ /* 0x000fe20000000000 */
[----:B------:R-:W-:-:S09]  /*29f30*/  UMOV UR10, 0x40 ;  /* 0x00000040000a7882 */ /* 0x000fd20000000000 */
.L_x_2202:
        /* <DEDUP_REMOVED lines=15> */
.L_x_2203:
        /* <DEDUP_REMOVED lines=15> */
.L_x_2204:
        /* <DEDUP_REMOVED lines=10> */
.L_x_2196:
[----:B------:R-:W-:Y:S05]  /*2a1c0*/  BSYNC B0 ;  /* 0x0000000000007941 */ /* 0x000fea0003800000 */
.L_x_2195:
[----:B-1----:R-:W3:Y:S04]  /*2a1d0*/  LDL.LU R5, [R1+0x4] ;  /* 0x0000040001057983 */ /* 0x002ee80000300800 */
        /* <DEDUP_REMOVED lines=8> */
.L_x_2111:
[----:B------:R-:W-:Y:S05]  /*2a260*/  BSYNC B7 ;  /* 0x0000000000077941 */ /* 0x000fea0003800000 */
.L_x_2109:
[----:B-1----:R-:W3:Y:S02]  /*2a270*/  LDL R0, [R1+0x20] ;  /* 0x0000200001007983 */ /* 0x002ee40000100800 */
[----:B---3--:R-:W-:-:S13]  /*2a280*/  LOP3.LUT P0, RZ, R0, 0x2, RZ, 0xc0, !PT ;  /* 0x0000000200ff7812 */ /* 0x008fda000780c0ff */
        /* <DEDUP_REMOVED lines=8> */
[----:B------:R3:W-:Y:S01]  /*2a310*/  STL [R1], R0 ;  /* 0x0000000001007387 */ /* 0x0007e20000100800 */
[----:B------:R-:W-:Y:S06]  /*2a320*/  BAR.ARV 0x4, 0x180 ;  /* 0x0106000000007b1d */ /* 0x000fec0000002000 */
[----:B------:R-:W-:Y:S05]  /*2a330*/  BRA `(.L_x_2206) ;  /* 0x0000000800e47947 */ /* 0x000fea0003800000 */
.L_x_2205:
[----:B------:R-:W1:Y:S01]  /*2a340*/  S2R R6, SR_TID.X ;  /* 0x0000000000067919 */ /* 0x000e620000002100 */
[----:B------:R-:W-:Y:S01]  /*2a350*/  UMOV UR4, 0xffffffff ;  /* 0xffffffff00047882 */ /* 0x000fe20000000000 */
[----:B-1----:R-:W-:-:S04]  /*2a360*/  LOP3.LUT R6, R6, 0x1f, RZ, 0xc0, !PT ;  /* 0x0000001f06067812 */ /* 0x002fc800078ec0ff */
        /* <DEDUP_REMOVED lines=8> */
[----:B------:R1:W3:Y:S01]  /*2a3f0*/  @!P1 LDG.E R2, desc[UR6][R2.64] ;  /* 0x0000000602029981 */ /* 0x0002e2000c1e1900 */
[C---:B------:R-:W-:Y:S02]  /*2a400*/  ISETP.GE.U32.AND P2, PT, R6.reuse, 0x2, PT ;  /* 0x000000020600780c */ /* 0x040fe40003f46070 */
[C---:B------:R-:W-:Y:S01]  /*2a410*/  ISETP.GE.U32.AND P3, PT, R6.reuse, 0x4, PT ;  /* 0x000000040600780c */ /* 0x040fe20003f66070 */
[----:B------:R-:W-:Y:S01]  /*2a420*/  SHFL.IDX PT, R0, R16, RZ, 0x1f ;  /* 0x00001fff10007589 */ /* 0x000fe200000e0000 */
[C---:B------:R-:W-:Y:S02]  /*2a430*/  ISETP.GE.U32.AND P4, PT, R6.reuse, 0x8, PT ;  /* 0x000000080600780c */ /* 0x040fe40003f86070 */
[C---:B------:R-:W-:Y:S01]  /*2a440*/  ISETP.GE.U32.AND P5, PT, R6.reuse, 0x10, PT ;  /* 0x000000100600780c */ /* 0x040fe20003fa6070 */
[----:B------:R-:W-:Y:S01]  /*2a450*/  SHFL.IDX PT, R5, R16, 0x1, 0x1f ;  /* 0x00201f0010057f89 */ /* 0x000fe200000e0000 */
[----:B-1----:R-:W-:Y:S02]  /*2a460*/  IMAD.MOV.U32 R3, RZ, RZ, RZ ;  /* 0x000000ffff037224 */ /* 0x002fe400078e00ff */
[----:B---3--:R-:W-:Y:S01]  /*2a470*/  @!P1 IMAD.MOV.U32 R3, RZ, RZ, R2 ;  /* 0x000000ffff039224 */ /* 0x008fe200078e0002 */
        /* <DEDUP_REMOVED lines=16> */
[----:B------:R1:W3:Y:S02]  /*2a580*/  SHFL.IDX PT, R16, R2, 0x1f, 0x1f ;  /* 0x03e01f0002107f89 */ /* 0x0002e400000e0000 */
.L_x_2334:
[----:B------:R-:W-:Y:S02]  /*2a590*/  ULDC UR4, c[0x0][0xc38] ;  /* 0x00030e0000047ab9 */ /* 0x000fe40000000800 */
[----:B------:R-:W-:-:S04]  /*2a5a0*/  IMAD.U32 R4, RZ, RZ, UR4 ;  /* 0x00000004ff047e24 */ /* 0x000fc8000f8e00ff */
[----:B---3--:R-:W-:-:S04]  /*2a5b0*/  IMAD R16, R16, R4, RZ ;  /* 0x0000000410107224 */ /* 0x008fc800078e02ff */
[----:B------:R-:W-:-:S05]  /*2a5c0*/  IMAD.IADD R5, R5, 0x1, R16 ;  /* 0x0000000105057824 */ /* 0x000fca00078e0210 */
[----:B------:R-:W-:-:S13]  /*2a5d0*/  ISETP.GT.AND P6, PT, R5, R0, PT ;  /* 0x000000000500720c */ /* 0x000fda0003fc4270 */
[----:B------:R-:W-:Y:S05]  /*2a5e0*/  @P6 BRA `(.L_x_2208) ;  /* 0x0000000000a06947 */ /* 0x000fea0003800000 */
.L_x_2213:
[----:B-1----:R-:W1:Y:S01]  /*2a5f0*/  LDC R2, c[0x0][0xc3c] ;  /* 0x00030f00ff027b82 */ /* 0x002e620000000800 */
[----:B------:R-:W-:-:S05]  /*2a600*/  VIADD R19, R19, 0x1f ;  /* 0x0000001f13137836 */ /* 0x000fca0000000000 */
[----:B-1----:R-:W-:-:S13]  /*2a610*/  ISETP.GE.AND P6, PT, R19, R2, PT ;  /* 0x000000021300720c */ /* 0x002fda0003fc6270 */
[----:B------:R-:W-:Y:S05]  /*2a620*/  @P6 BRA `(.L_x_2209) ;  /* 0x0000000400dc6947 */ /* 0x000fea0003800000 */
[----:B------:R-:W1:Y:S01]  /*2a630*/  S2R R3, SR_TID.X ;  /* 0x0000000000037919 */ /* 0x000e620000002100 */
[----:B------:R-:W-:Y:S01]  /*2a640*/  BSSY B0, `(.L_x_2210) ;  /* 0x000000a000007945 */ /* 0x000fe20003800000 */
[----:B-1----:R-:W-:-:S05]  /*2a650*/  LOP3.LUT R3, R3, 0x1f, RZ, 0xc0, !PT ;  /* 0x0000001f03037812 */ /* 0x002fca00078ec0ff */
[----:B------:R-:W-:Y:S02]  /*2a660*/  IMAD.IADD R4, R19, 0x1, R3 ;  /* 0x0000000113047824 */ /* 0x000fe400078e0203 */
[----:B------:R-:W-:-:S03]  /*2a670*/  IMAD.MOV.U32 R3, RZ, RZ, RZ ;  /* 0x000000ffff037224 */ /* 0x000fc600078e00ff */
[----:B------:R-:W-:-:S13]  /*2a680*/  ISETP.GE.OR P6, PT, R4, R2, !P0 ;  /* 0x000000020400720c */ /* 0x000fda00047c6670 */
[----:B------:R-:W-:Y:S05]  /*2a690*/  @P6 BRA `(.L_x_2211) ;  /* 0x0000000000106947 */ /* 0x000fea0003800000 */
[----:B------:R-:W1:Y:S01]  /*2a6a0*/  LDC.64 R2, c[0x0][0xc80] ;  /* 0x00032000ff027b82 */ /* 0x000e620000000a00 */
[----:B------:R-:W-:Y:S01]  /*2a6b0*/  ULDC.64 UR4, c[0x0][0x208] ;  /* 0x0000820000047ab9 */ /* 0x000fe20000000a00 */
[----:B-1----:R-:W-:-:S06]  /*2a6c0*/  IMAD.WIDE R2, R4, 0x4, R2 ;  /* 0x0000000404027825 */ /* 0x002fcc00078e0202 */
[----:B------:R1:W5:Y:S02]  /*2a6d0*/  LDG.E R3, desc[UR4][R2.64] ;  /* 0x0000000402037981 */ /* 0x000364000c1e1900 */
.L_x_2211:
[----:B------:R-:W-:Y:S05]  /*2a6e0*/  BSYNC B0 ;  /* 0x0000000000007941 */ /* 0x000fea0003800000 */
.L_x_2210:
        /* <DEDUP_REMOVED lines=18> */
.L_x_2342:
[----:B------:R-:W-:Y:S02]  /*2a810*/  ULDC UR4, c[0x0][0xc38] ;  /* 0x00030e0000047ab9 */ /* 0x000fe40000000800 */
[----:B------:R-:W-:-:S04]  /*2a820*/  IMAD.U32 R4, RZ, RZ, UR4 ;  /* 0x00000004ff047e24 */ /* 0x000fc8000f8e00ff */
[----:B---3--:R-:W-:-:S04]  /*2a830*/  IMAD R16, R16, R4, RZ ;  /* 0x0000000410107224 */ /* 0x008fc800078e02ff */
[----:B------:R-:W-:-:S05]  /*2a840*/  IMAD.IADD R5, R16, 0x1, R5 ;  /* 0x0000000110057824 */ /* 0x000fca00078e0205 */
[----:B------:R-:W-:-:S13]  /*2a850*/  ISETP.GT.AND P6, PT, R5, R0, PT ;  /* 0x000000000500720c */ /* 0x000fda0003fc4270 */
[----:B------:R-:W-:Y:S05]  /*2a860*/  @!P6 BRA `(.L_x_2213) ;  /* 0xfffffffc0060e947 */ /* 0x000fea000383ffff */
.L_x_2208:
        /* <DEDUP_REMOVED lines=8> */
.L_x_2346:
[----:B------:R-:W-:Y:S01]  /*2a8f0*/  ISETP.NE.AND P0, PT, R5, RZ, PT ;  /* 0x000000ff0500720c */ /* 0x000fe20003f05270 */
[----:B------:R-:W-:-:S12]  /*2a900*/  IMAD.MOV.U32 R5, RZ, RZ, RZ ;  /* 0x000000ffff057224 */ /* 0x000fd800078e00ff */
[----:B------:R-:W-:Y:S05]  /*2a910*/  @!P0 BRA `(.L_x_2215) ;  /* 0x0000000000148947 */ /* 0x000fea0003800000 */
[----:B------:R-:W-:Y:S01]  /*2a920*/  UMOV UR4, 0xffffffff ;  /* 0xffffffff00047882 */ /* 0x000fe20000000000 */
[----:B------:R-:W-:Y:S02]  /*2a930*/  VIADD R12, R6, 0xffffffff ;  /* 0xffffffff060c7836 */ /* 0x000fe40000000000 */
[----:B------:R-:W-:Y:S05]  /*2a940*/  BRA.DIV UR4, `(.L_x_2216) ;  /* 0x0000003a043c7947 */ /* 0x000fea000b800000 */
[----:B-1----:R1:W0:Y:S02]  /*2a950*/  SHFL.IDX PT, R2, R2, R12, 0x1f ;  /* 0x00001f0c02027589 */ /* 0x00222400000e0000 */
.L_x_2349:
[----:B0-----:R-:W-:-:S07]  /*2a960*/  IMAD.MOV.U32 R5, RZ, RZ, R2 ;  /* 0x000000ffff057224 */ /* 0x001fce00078e0002 */
.L_x_2215:
[----:B-1-3--:R-:W1:Y:S01]  /*2a970*/  LDC.64 R2, c[0x0][0xc90] ;  /* 0x00032400ff027b82 */ /* 0x00ae620000000a00 */
[----:B------:R-:W-:Y:S01]  /*2a980*/  IMAD.IADD R19, R6, 0x1, R19 ;  /* 0x0000000106137824 */ /* 0x000fe200078e0213 */
[----:B------:R-:W-:-:S03]  /*2a990*/  ULDC.64 UR4, c[0x0][0x208] ;  /* 0x0000820000047ab9 */ /* 0x000fc60000000a00 */
[----:B-1----:R-:W-:-:S05]  /*2a9a0*/  IMAD.WIDE R2, R19, 0x4, R2 ;  /* 0x0000000413027825 */ /* 0x002fca00078e0202 */
[----:B--2---:R-:W4:Y:S01]  /*2a9b0*/  LDG.E R7, desc[UR4][R2.64] ;  /* 0x0000000402077981 */ /* 0x004f22000c1e1900 */
[----:B------:R-:W-:-:S04]  /*2a9c0*/  IMAD R16, R5, R4, R16 ;  /* 0x0000000405107224 */ /* 0x000fc800078e0210 */
[----:B------:R-:W-:Y:S02]  /*2a9d0*/  IMAD.IADD R0, R0, 0x1, -R16 ;  /* 0x0000000100007824 */ /* 0x000fe400078e0a10 */
[----:B----4-:R-:W-:-:S05]  /*2a9e0*/  IMAD R6, R17, R7, RZ ;  /* 0x0000000711067224 */ /* 0x010fca00078e02ff */
[----:B0-----:R-:W-:-:S04]  /*2a9f0*/  IABS R8, R6 ;  /* 0x0000000600087213 */ /* 0x001fc80000000000 */
        /* <DEDUP_REMOVED lines=58> */
.L_x_2209:
[----:B------:R-:W-:Y:S01]  /*2ada0*/  UMOV UR4, URZ ;  /* 0x0000003f00047c82 */ /* 0x000fe20008000000 */
[----:B------:R-:W-:Y:S01]  /*2adb0*/  UMOV UR5, URZ ;  /* 0x0000003f00057c82 */ /* 0x000fe20008000000 */
[----:B------:R-:W-:Y:S01]  /*2adc0*/  ULDC UR6, c[0x0][0xc3c] ;  /* 0x00030f0000067ab9 */ /* 0x000fe20000000800 */
[----:B------:R-:W-:Y:S02]  /*2add0*/  IMAD.MOV.U32 R16, RZ, RZ, R0 ;  /* 0x000000ffff107224 */ /* 0x000fe400078e0000 */
[----:B------:R-:W-:Y:S02]  /*2ade0*/  IMAD.U32 R17, RZ, RZ, UR4 ;  /* 0x00000004ff117e24 */ /* 0x000fe4000f8e00ff */
[----:B------:R-:W-:Y:S02]  /*2adf0*/  IMAD.U32 R18, RZ, RZ, UR5 ;  /* 0x00000005ff127e24 */ /* 0x000fe4000f8e00ff */
[----:B------:R-:W-:-:S07]  /*2ae00*/  IMAD.U32 R19, RZ, RZ, UR6 ;  /* 0x00000006ff137e24 */ /* 0x000fce000f8e00ff */
.L_x_2217:
[----:B------:R1:W3:Y:S01]  /*2ae10*/  LDL R3, [R1] ;  /* 0x0000000001037983 */ /* 0x0002e20000100800 */
[----:B------:R-:W4:Y:S01]  /*2ae20*/  S2R R0, SR_TID.X ;  /* 0x0000000000007919 */ /* 0x000f220000002100 */
[----:B------:R-:W-:Y:S05]  /*2ae30*/  WARPSYNC.ALL ;  /* 0x0000000000007948 */ /* 0x000fea0003800000 */
[----:B----4-:R-:W-:Y:S01]  /*2ae40*/  LOP3.LUT R0, R0, 0x1f, RZ, 0xc0, !PT ;  /* 0x0000001f00007812 */ /* 0x010fe200078ec0ff */
[----:B------:R-:W-:Y:S03]  /*2ae50*/  BAR.SYNC.DEFER_BLOCKING 0x4, 0x180 ;  /* 0x0106000000007b1d */ /* 0x000fe60000010000 */
[----:B------:R-:W-:-:S13]  /*2ae60*/  ISETP.NE.AND P0, PT, R0, RZ, PT ;  /* 0x000000ff0000720c */ /* 0x000fda0003f05270 */
[----:B------:R-:W3:Y:S01]  /*2ae70*/  @!P0 S2R R0, SR_CgaCtaId ;  /* 0x0000000000008919 */ /* 0x000ee20000008800 */
[----:B------:R-:W-:-:S04]  /*2ae80*/  @!P0 MOV R2, 0x400 ;  /* 0x0000040000028802 */ /* 0x000fc80000000f00 */
[----:B---3--:R-:W-:-:S05]  /*2ae90*/  @!P0 LEA R3, R0, R2, 0x18 ;  /* 0x0000000200038211 */ /* 0x008fca00078ec0ff */
[----:B------:R1:W-:Y:S04]  /*2aea0*/  @!P0 STS.128 [R3+0x308d0], R16 ;  /* 0x0308d01003008388 */ /* 0x0003e80000000c00 */
[----:B------:R1:W-:Y:S01]  /*2aeb0*/  @!P0 STL [R1], R3 ;  /* 0x0000000301008387 */ /* 0x0003e20000100800 */
[----:B------:R-:W-:Y:S06]  /*2aec0*/  BAR.ARV 0x5, 0x180 ;  /* 0x0146000000007b1d */ /* 0x000fec0000002000 */
.L_x_2206:
[----:B------:R-:W-:Y:S02]  /*2aed0*/  ULDC UR4, c[0x0][0xc3c] ;  /* 0x00030f0000047ab9 */ /* 0x000fe40000000800 */
[----:B----4-:R-:W-:-:S13]  /*2aee0*/  ISETP.GE.AND P0, PT, R19, UR4, PT ;  /* 0x0000000413007c0c */ /* 0x010fda000bf06270 */
[----:B------:R-:W-:Y:S05]  /*2aef0*/  @!P0 BRA `(.L_x_2218) ;  /* 0xffffff7c004c8947 */ /* 0x000fea000383ffff */
[----:B------:R-:W-:Y:S05]  /*2af00*/  BSYNC B8 ;  /* 0x0000000000087941 */ /* 0x000fea0003800000 */
.L_x_2045:
[----:B---3--:R-:W3:Y:S01]  /*2af10*/  LDL.LU R0, [R1+0x48] ;  /* 0x0000480001007983 */ /* 0x008ee20000300800 */
[----:B------:R-:W-:Y:S01]  /*2af20*/  BSSY B0, `(.L_x_2219) ;  /* 0x000000b000007945 */ /* 0x000fe20003800000 */
[----:B------:R-:W4:Y:S01]  /*2af30*/  S2R R5, SR_CgaCtaId ;  /* 0x0000000000057919 */ /* 0x000f220000008800 */
[----:B---3--:R-:W-:-:S05]  /*2af40*/  VIADD R0, R0, 0x1 ;  /* 0x0000000100007836 */ /* 0x008fca0000000000 */
[----:B0-----:R-:W-:-:S04]  /*2af50*/  LEA.HI R2, R0, R0, RZ, 0x1 ;  /* 0x0000000000027211 */ /* 0x001fc800078f08ff */
[----:B-1----:R-:W-:-:S05]  /*2af60*/  LOP3.LUT R3, R2, 0xfffffffe, RZ, 0xc0, !PT ;  /* 0xfffffffe02037812 */ /* 0x002fca00078ec0ff */
[----:B------:R-:W-:Y:S01]  /*2af70*/  IMAD.IADD R3, R0, 0x1, -R3 ;  /* 0x0000000100037824 */ /* 0x000fe200078e0a03 */
[----:B------:R-:W-:-:S04]  /*2af80*/  MOV R0, 0x400 ;  /* 0x0000040000007802 */ /* 0x000fc80000000f00 */
[----:B----4-:R-:W-:Y:S02]  /*2af90*/  LEA R0, R5, R0, 0x18 ;  /* 0x0000000005007211 */ /* 0x010fe400078ec0ff */
[----:B------:R-:W-:-:S04]  /*2afa0*/  SHF.L.U32 R3, R3, 0x1f, RZ ;  /* 0x0000001f03037819 */ /* 0x000fc800000006ff */
[----:B------:R-:W0:Y:S02]  /*2afb0*/  SYNCS.PHASECHK.TRANS64.TRYWAIT P0, [R0+URZ+0x30820], R3 ;  /* 0x03082003000075a7 */ /* 0x000e24000800017f */
[----:B0-----:R-:W-:Y:S05]  /*2afc0*/  @!P0 BRA `(.L_x_2220) ;  /* 0x0000003000c48947 */ /* 0x001fea0003800000 */
.L_x_2350:
[----:B------:R-:W-:Y:S05]  /*2afd0*/  BSYNC B0 ;  /* 0x0000000000007941 */ /* 0x000fea0003800000 */
.L_x_2219:
[----:B------:R-:W-:-:S03]  /*2afe0*/  UMOV UR4, 0xffffffff ;  /* 0xffffffff00047882 */ /* 0x000fc60000000000 */
[----:B------:R-:W-:Y:S05]  /*2aff0*/  BRA.DIV UR4, `(.L_x_2221) ;  /* 0x0000003204cc7947 */ /* 0x000fea000b800000 */
[----:B------:R-:W1:Y:S02]  /*2b000*/  S2R R2, SR_TID.X ;  /* 0x0000000000027919 */ /* 0x000e640000002100 */
[----:B-1----:R-:W-:-:S04]  /*2b010*/  SHF.R.U32.HI R2, RZ, 0x5, R2 ;  /* 0x00000005ff027819 */ /* 0x002fc80000011602 */
[----:B------:R-:W-:-:S05]  /*2b020*/  LOP3.LUT R2, R2, 0x3, RZ, 0xc0, !PT ;  /* 0x0000000302027812 */ /* 0x000fca00078ec0ff */
[----:B------:R1:W3:Y:S02]  /*2b030*/  SHFL.IDX PT, R14, R2, RZ, 0x1f ;  /* 0x00001fff020e7589 */ /* 0x0002e400000e0000 */
.L_x_2353:
[----:B---3--:R-:W-:-:S13]  /*2b040*/  ISETP.NE.AND P0, PT, R14, RZ, PT ;  /* 0x000000ff0e00720c */ /* 0x008fda0003f05270 */
[----:B------:R-:W-:Y:S05]  /*2b050*/  @P0 BRA `(.L_x_1746) ;  /* 0x00000000009c0947 */ /* 0x000fea0003800000 */
[----:B------:R-:W-:-:S03]  /*2b060*/  UMOV UR4, 0xffffffff ;  /* 0xffffffff00047882 */ /* 0x000fc60000000000 */
[----:B------:R-:W-:Y:S05]  /*2b070*/  BRA.DIV UR4, `(.L_x_2222) ;  /* 0x0000003204e07947 */ /* 0x000fea000b800000 */
[----:B------:R-:W-:-:S13]  /*2b080*/  ELECT P6, URZ, PT ;  /* 0x00000000003f782f */ /* 0x000fda00038c0000 */
.L_x_2356:
[----:B------:R-:W-:Y:S05]  /*2b090*/  @!P6 BRA `(.L_x_1746) ;  /* 0x00000000008ce947 */ /* 0x000fea0003800000 */
[----:B-1----:R-:W3:Y:S02]  /*2b0a0*/  LDL R2, [R1+0x94] ;  /* 0x0000940001027983 */ /* 0x002ee40000100800 */
[----:B---3--:R-:W-:-:S13]  /*2b0b0*/  R2UR UR4, R2 ;  /* 0x00000000020472ca */ /* 0x008fda00000e0000 */
[----:B------:R-:W-:-:S06]  /*2b0c0*/  ULOP3.LUT UR4, UR4, 0x2, URZ, 0xfc, !UPT ;  /* 0x0000000204047892 */ /* 0x000fcc000f8efc3f */
[----:B------:R-:W-:-:S05]  /*2b0d0*/  IMAD.U32 R2, RZ, RZ, UR4 ;  /* 0x00000004ff027e24 */ /* 0x000fca000f8e00ff */
[----:B------:R-:W-:-:S13]  /*2b0e0*/  ISETP.NE.AND P2, PT, R2, 0x3, PT ;  /* 0x000000030200780c */ /* 0x000fda0003f45270 */
[----:B------:R-:W-:Y:S05]  /*2b0f0*/  @!P2 BRA `(.L_x_2223) ;  /* 0x000000000004a947 */ /* 0x000fea0003800000 */
[----:B------:R-:W-:Y:S01]  /*2b100*/  BPT.TRAP 0x1 ;  /* 0x000000040000795c */ /* 0x000fe20000300000 */
.L_x_2223:
        /* <DEDUP_REMOVED lines=14> */
.L_x_2357:
[----:B------:R-:W1:Y:S02]  /*2b1f0*/  SYNCS.PHASECHK.TRANS64.TRYWAIT P0, [R7+URZ], R2 ;  /* 0x00000002070075a7 */ /* 0x000e64000800017f */
[----:B-1----:R-:W-:Y:S05]  /*2b200*/  @!P0 BRA `(.L_x_2225) ;  /* 0x0000003000b08947 */ /* 0x002fea0003800000 */
.L_x_2358:
[----:B------:R-:W-:Y:S05]  /*2b210*/  @!P2 BRA `(.L_x_2226) ;  /* 0x000000000004a947 */ /* 0x000fea0003800000 */
[----:B------:R-:W-:Y:S01]  /*2b220*/  BPT.TRAP 0x1 ;  /* 0x000000040000795c */ /* 0x000fe20000300000 */
.L_x_2226:
[----:B------:R-:W2:Y:S01]  /*2b230*/  LDL.LU R4, [R1+0x4] ;  /* 0x0000040001047983 */ /* 0x000ea20000300800 */
[----:B------:R-:W-:-:S04]  /*2b240*/  VIADD R0, R0, 0x30860 ;  /* 0x0003086000007836 */ /* 0x000fc80000000000 */
[----:B--2---:R-:W-:-:S04]  /*2b250*/  IMAD R4, R4, 0x8, R0 ;  /* 0x0000000804047824 */ /* 0x004fc800078e0200 */
[----:B------:R-:W2:Y:S02]  /*2b260*/  SYNCS.PHASECHK.TRANS64.TRYWAIT P0, [R4+URZ], R5 ;  /* 0x00000005040075a7 */ /* 0x000ea4000800017f */
[----:B--2---:R-:W-:Y:S05]  /*2b270*/  @!P0 BRA `(.L_x_2227) ;  /* 0x0000003000a88947 */ /* 0x004fea0003800000 */
.L_x_2359:
[----:B------:R-:W-:-:S07]  /*2b280*/  IMAD R3, R3, 0x8, R0 ;  /* 0x0000000803037824 */ /* 0x000fce00078e0200 */
.L_x_2228:
[----:B---3--:R3:W4:Y:S02]  /*2b290*/  SYNCS.PHASECHK.TRANS64.TRYWAIT P0, [R3+URZ], R2 ;  /* 0x00000002030075a7 */ /* 0x008724000800017f */
[----:B----4-:R-:W-:Y:S05]  /*2b2a0*/  @!P0 NANOSLEEP.SYNCS 0x989680 ;  /* 0x009896800000895d */ /* 0x010fea0003900000 */
[----:B------:R-:W4:Y:S02]  /*2b2b0*/  @!P0 SYNCS.PHASECHK.TRANS64 P0, [R3+URZ], R2 ;  /* 0x00000002030085a7 */ /* 0x000f24000800007f */
[----:B----4-:R-:W-:Y:S05]  /*2b2c0*/  @!P0 BRA `(.L_x_2228) ;  /* 0xfffffffc00f08947 */ /* 0x010fea000383ffff */
.L_x_1746:
[----:B------:R-:W-:Y:S05]  /*2b2d0*/  BSYNC B9 ;  /* 0x0000000000097941 */ /* 0x000fea0003800000 */
.L_x_1743:
[----:B------:R-:W-:Y:S05]  /*2b2e0*/  EXIT ;  /* 0x000000000000794d */ /* 0x000fea0003800000 */
.L_x_1772:
[----:B0-----:R0:W1:Y:S02]  /*2b2f0*/  SYNCS.PHASECHK.TRANS64.TRYWAIT P5, [R98+URZ+0x30890], R107 ;  /* 0x0308906b620075a7 */ /* 0x00106400080a017f */
[----:B-1----:R-:W-:Y:S05]  /*2b300*/  @!P5 NANOSLEEP.SYNCS 0x989680 ;  /* 0x009896800000d95d */ /* 0x002fea0003900000 */
[----:B------:R-:W1:Y:S02]  /*2b310*/  @!P5 SYNCS.PHASECHK.TRANS64 P5, [R98+URZ+0x30890], R107 ;  /* 0x0308906b6200d5a7 */ /* 0x000e6400080a007f */
[----:B-1----:R-:W-:Y:S05]  /*2b320*/  @!P5 BRA `(.L_x_1772) ;  /* 0xfffffffc00f0d947 */ /* 0x002fea000383ffff */
[----:B------:R-:W-:Y:S05]  /*2b330*/  BRA `(.L_x_2229) ;  /* 0xfffffd8400547947 */ /* 0x000fea000383ffff */
.L_x_1810:
[----:B-1----:R1:W3:Y:S02]  /*2b340*/  SYNCS.PHASECHK.TRANS64.TRYWAIT P5, [R98+URZ+0x30890], R107 ;  /* 0x0308906b620075a7 */ /* 0x0022e400080a017f */
[----:B---3--:R-:W-:Y:S05]  /*2b350*/  @!P5 NANOSLEEP.SYNCS 0x989680 ;  /* 0x009896800000d95d */ /* 0x008fea0003900000 */
[----:B------:R-:W3:Y:S02]  /*2b360*/  @!P5 SYNCS.PHASECHK.TRANS64 P5, [R98+URZ+0x30890], R107 ;  /* 0x0308906b6200d5a7 */ /* 0x000ee400080a007f */
[----:B---3--:R-:W-:Y:S05]  /*2b370*/  @!P5 BRA `(.L_x_1810) ;  /* 0xfffffffc00f0d947 */ /* 0x008fea000383ffff */
[----:B------:R-:W-:Y:S05]  /*2b380*/  BRA `(.L_x_2230) ;  /* 0xfffffda800c87947 */ /* 0x000fea000383ffff */
.L_x_1827:
[----:B0-----:R0:W1:Y:S02]  /*2b390*/  SYNCS.PHASECHK.TRANS64.TRYWAIT P0, [R98+URZ+0x30890], R107 ;  /* 0x0308906b620075a7 */ /* 0x001064000800017f */
[----:B-1----:R-:W-:Y:S05]  /*2b3a0*/  @!P0 NANOSLEEP.SYNCS 0x989680 ;  /* 0x009896800000895d */ /* 0x002fea0003900000 */
[----:B------:R-:W1:Y:S02]  /*2b3b0*/  @!P0 SYNCS.PHASECHK.TRANS64 P0, [R98+URZ+0x30890], R107 ;  /* 0x0308906b620085a7 */ /* 0x000e64000800007f */
[----:B-1----:R-:W-:Y:S05]  /*2b3c0*/  @!P0 BRA `(.L_x_1827) ;  /* 0xfffffffc00f08947 */ /* 0x002fea000383ffff */
[----:B------:R-:W-:Y:S05]  /*2b3d0*/  BRA `(.L_x_2231) ;  /* 0xfffffdcc00b87947 */ /* 0x000fea000383ffff */
.L_x_1833:
[----:B-1----:R1:W2:Y:S02]  /*2b3e0*/  SYNCS.PHASECHK.TRANS64.TRYWAIT P1, [R98+URZ+0x308b0], R107 ;  /* 0x0308b06b620075a7 */ /* 0x0022a4000802017f */
[----:B--2---:R-:W-:Y:S05]  /*2b3f0*/  @!P1 NANOSLEEP.SYNCS 0x989680 ;  /* 0x009896800000995d */ /* 0x004fea0003900000 */
[----:B------:R-:W2:Y:S02]  /*2b400*/  @!P1 SYNCS.PHASECHK.TRANS64 P1, [R98+URZ+0x308b0], R107 ;  /* 0x0308b06b620095a7 */ /* 0x000ea4000802007f */
[----:B--2---:R-:W-:Y:S05]  /*2b410*/  @!P1 BRA `(.L_x_1833) ;  /* 0xfffffffc00f09947 */ /* 0x004fea000383ffff */
[----:B------:R-:W-:Y:S05]  /*2b420*/  BRA `(.L_x_2232) ;  /* 0xfffffdd000a07947 */ /* 0x000fea000383ffff */
.L_x_1861:
        /* <DEDUP_REMOVED lines=8> */
.L_x_2234:
[----:B------:R-:W-:Y:S05]  /*2b4b0*/  BSYNC B1 ;  /* 0x0000000000017941 */ /* 0x000fea0003800000 */
.L_x_2233:
        /* <DEDUP_REMOVED lines=8> */
.L_x_2235:
[----:B------:R-:W-:Y:S02]  /*2b540*/  IMAD.MOV.U32 R13, RZ, RZ, R7 ;  /* 0x000000ffff0d7224 */ /* 0x000fe400078e0007 */
[----:B------:R-:W-:-:S07]  /*2b550*/  IMAD.MOV.U32 R4, RZ, RZ, R14 ;  /* 0x000000ffff047224 */ /* 0x000fce00078e000e */
[----:B------:R-:W-:Y:S05]  /*2b560*/  WARPSYNC.COLLECTIVE R15, `(.L_x_2236) ;  /* 0x000000000f087348 */ /* 0x000fea0003c00000 */
[----:B------:R0:W1:Y:S02]  /*2b570*/  SHFL.IDX P6, R14, R13, R12, R11 ;  /* 0x0000000c0d0e7389 */ /* 0x00006400000c000b */
[----:B01----:R-:W-:Y:S01]  /*2b580*/  ENDCOLLECTIVE ;  /* 0x000000000000791b */ /* 0x003fe20003800000 */
.L_x_2236:
[----:B------:R-:W-:Y:S02]  /*2b590*/  IMAD.MOV.U32 R13, RZ, RZ, R0 ;  /* 0x000000ffff0d7224 */ /* 0x000fe400078e0000 */
[----:B------:R-:W-:-:S07]  /*2b5a0*/  IMAD.MOV.U32 R9, RZ, RZ, R14 ;  /* 0x000000ffff097224 */ /* 0x000fce00078e000e */
[----:B------:R-:W-:Y:S05]  /*2b5b0*/  WARPSYNC.COLLECTIVE R15, `(.L_x_2237) ;  /* 0x000000000f087348 */ /* 0x000fea0003c00000 */
[----:B------:R0:W1:Y:S02]  /*2b5c0*/  SHFL.IDX P6, R14, R13, R12, R11 ;  /* 0x0000000c0d0e7389 */ /* 0x00006400000c000b */
[----:B01----:R-:W-:Y:S01]  /*2b5d0*/  ENDCOLLECTIVE ;  /* 0x000000000000791b */ /* 0x003fe20003800000 */
.L_x_2237:
[----:B------:R-:W-:Y:S05]  /*2b5e0*/  BRA `(.L_x_2238) ;  /* 0xfffffde400b87947 */ /* 0x000fea000383ffff */
.L_x_1864:
[----:B------:R-:W-:Y:S01]  /*2b5f0*/  BSSY B1, `(.L_x_2239) ;  /* 0x0000008000017945 */ /* 0x000fe20003800000 */
[----:B------:R-:W-:Y:S02]  /*2b600*/  IMAD.MOV.U32 R13, RZ, RZ, R6 ;  /* 0x000000ffff0d7224 */ /* 0x000fe400078e0006 */
[----:B------:R-:W-:Y:S02]  /*2b610*/  IMAD.MOV.U32 R12, RZ, RZ, 0x1 ;  /* 0x00000001ff0c7424 */ /* 0x000fe400078e00ff */
[----:B------:R-:W-:Y:S02]  /*2b620*/  IMAD.MOV.U32 R11, RZ, RZ, 0x181f ;  /* 0x0000181fff0b7424 */ /* 0x000fe400078e00ff */
[----:B------:R-:W-:-:S07]  /*2b630*/  IMAD.MOV.U32 R15, RZ, RZ, -0x1 ;  /* 0xffffffffff0f7424 */ /* 0x000fce00078e00ff */
[----:B0---4-:R-:W-:Y:S05]  /*2b640*/  WARPSYNC.COLLECTIVE R15, `(.L_x_2240) ;  /* 0x000000000f087348 */ /* 0x011fea0003c00000 */
[----:B----4-:R1:W2:Y:S02]  /*2b650*/  SHFL.IDX P6, R14, R13, R12, R11 ;  /* 0x0000000c0d0e7389 */ /* 0x0102a400000c000b */
[----:B012---:R-:W-:Y:S01]  /*2b660*/  ENDCOLLECTIVE ;  /* 0x000000000000791b */ /* 0x007fe20003800000 */
.L_x_2240:
[----:B------:R-:W-:Y:S05]  /*2b670*/  BSYNC B1 ;  /* 0x0000000000017941 */ /* 0x000fea0003800000 */
.L_x_2239:
[----:B------:R-:W-:Y:S02]  /*2b680*/  IMAD.MOV.U32 R13, RZ, RZ, R3 ;  /* 0x000000ffff0d7224 */ /* 0x000fe400078e0003 */
[----:B------:R-:W-:Y:S02]  /*2b690*/  IMAD.MOV.U32 R12, RZ, RZ, 0x1 ;  /* 0x00000001ff0c7424 */ /* 0x000fe400078e00ff */
[----:B------:R-:W-:Y:S02]  /*2b6a0*/  IMAD.MOV.U32 R11, RZ, RZ, 0x181f ;  /* 0x0000181fff0b7424 */ /* 0x000fe400078e00ff */
[----:B------:R-:W-:Y:S02]  /*2b6b0*/  IMAD.MOV.U32 R15, RZ, RZ, -0x1 ;  /* 0xffffffffff0f7424 */ /* 0x000fe400078e00ff */
[----:B------:R-:W-:-:S07]  /*2b6c0*/  IMAD.MOV.U32 R5, RZ, RZ, R14 ;  /* 0x000000ffff057224 */ /* 0x000fce00078e000e */
[----:B------:R-:W-:Y:S05]  /*2b6d0*/  WARPSYNC.COLLECTIVE R15, `(.L_x_2241) ;  /* 0x000000000f087348 */ /* 0x000fea0003c00000 */
[----:B------:R0:W1:Y:S02]  /*2b6e0*/  SHFL.IDX P6, R14, R13, R12, R11 ;  /* 0x0000000c0d0e7389 */ /* 0x00006400000c000b */
[----:B01----:R-:W-:Y:S01]  /*2b6f0*/  ENDCOLLECTIVE ;  /* 0x000000000000791b */ /* 0x003fe20003800000 */
.L_x_2241:
[----:B------:R-:W-:Y:S02]  /*2b700*/  IMAD.MOV.U32 R13, RZ, RZ, R7 ;  /* 0x000000ffff0d7224 */ /* 0x000fe400078e0007 */
[----:B------:R-:W-:-:S07]  /*2b710*/  IMAD.MOV.U32 R4, RZ, RZ, R14 ;  /* 0x000000ffff047224 */ /* 0x000fce00078e000e */
[----:B------:R-:W-:Y:S05]  /*2b720*/  WARPSYNC.COLLECTIVE R15, `(.L_x_2242) ;  /* 0x000000000f087348 */ /* 0x000fea0003c00000 */
[----:B------:R0:W1:Y:S02]  /*2b730*/  SHFL.IDX P6, R14, R13, R12, R11 ;  /* 0x0000000c0d0e7389 */ /* 0x00006400000c000b */
[----:B01----:R-:W-:Y:S01]  /*2b740*/  ENDCOLLECTIVE ;  /* 0x000000000000791b */ /* 0x003fe20003800000 */
.L_x_2242:
[----:B------:R-:W-:Y:S02]  /*2b750*/  IMAD.MOV.U32 R13, RZ, RZ, R0 ;  /* 0x000000ffff0d7224 */ /* 0x000fe400078e0000 */
[----:B------:R-:W-:-:S07]  /*2b760*/  IMAD.MOV.U32 R9, RZ, RZ, R14 ;  /* 0x000000ffff097224 */ /* 0x000fce00078e000e */
[----:B------:R-:W-:Y:S05]  /*2b770*/  WARPSYNC.COLLECTIVE R15, `(.L_x_2243) ;  /* 0x000000000f087348 */ /* 0x000fea0003c00000 */
[----:B------:R0:W1:Y:S02]  /*2b780*/  SHFL.IDX P6, R14, R13, R12, R11 ;  /* 0x0000000c0d0e7389 */ /* 0x00006400000c000b */
[----:B01----:R-:W-:Y:S01]  /*2b790*/  ENDCOLLECTIVE ;  /* 0x000000000000791b */ /* 0x003fe20003800000 */
.L_x_2243:
[----:B------:R-:W-:Y:S05]  /*2b7a0*/  BRA `(.L_x_2244) ;  /* 0xfffffde800c47947 */ /* 0x000fea000383ffff */
.L_x_1867:
[----:B------:R-:W-:Y:S01]  /*2b7b0*/  BSSY B1, `(.L_x_2245) ;  /* 0x0000008000017945 */ /* 0x000fe20003800000 */
[----:B------:R-:W-:Y:S02]  /*2b7c0*/  IMAD.MOV.U32 R13, RZ, RZ, R6 ;  /* 0x000000ffff0d7224 */ /* 0x000fe400078e0006 */
[----:B------:R-:W-:Y:S02]  /*2b7d0*/  IMAD.MOV.U32 R12, RZ, RZ, 0x2 ;  /* 0x00000002ff0c7424 */ /* 0x000fe400078e00ff */
[----:B------:R-:W-:Y:S02]  /*2b7e0*/  IMAD.MOV.U32 R11, RZ, RZ, 0x181f ;  /* 0x0000181fff0b7424 */ /* 0x000fe400078e00ff */
[----:B------:R-:W-:-:S07]  /*2b7f0*/  IMAD.MOV.U32 R15, RZ, RZ, -0x1 ;  /* 0xffffffffff0f7424 */ /* 0x000fce00078e00ff */
[----:B-1--4-:R-:W-:Y:S05]  /*2b800*/  WARPSYNC.COLLECTIVE R15, `(.L_x_2246) ;  /* 0x000000000f087348 */ /* 0x012fea0003c00000 */
[----:B----4-:R0:W2:Y:S02]  /*2b810*/  SHFL.IDX P6, R14, R13, R12, R11 ;  /* 0x0000000c0d0e7389 */ /* 0x0100a400000c000b */
[----:B012---:R-:W-:Y:S01]  /*2b820*/  ENDCOLLECTIVE ;  /* 0x000000000000791b */ /* 0x007fe20003800000 */
.L_x_2246:
[----:B------:R-:W-:Y:S05]  /*2b830*/  BSYNC B1 ;  /* 0x0000000000017941 */ /* 0x000fea0003800000 */
.L_x_2245:
        /* <DEDUP_REMOVED lines=8> */
.L_x_2247:
[----:B------:R-:W-:Y:S02]  /*2b8c0*/  IMAD.MOV.U32 R13, RZ, RZ, R7 ;  /* 0x000000ffff0d7224 */ /* 0x000fe400078e0007 */
[----:B------:R-:W-:-:S07]  /*2b8d0*/  IMAD.MOV.U32 R4, RZ, RZ, R14 ;  /* 0x000000ffff047224 */ /* 0x000fce00078e000e */
[----:B------:R-:W-:Y:S05]  /*2b8e0*/  WARPSYNC.COLLECTIVE R15, `(.L_x_2248) ;  /* 0x000000000f087348 */ /* 0x000fea0003c00000 */
[----:B------:R0:W1:Y:S02]  /*2b8f0*/  SHFL.IDX P6, R14, R13, R12, R11 ;  /* 0x0000000c0d0e7389 */ /* 0x00006400000c000b */
[----:B01----:R-:W-:Y:S01]  /*2b900*/  ENDCOLLECTIVE ;  /* 0x000000000000791b */ /* 0x003fe20003800000 */
.L_x_2248:
[----:B------:R-:W-:Y:S02]  /*2b910*/  IMAD.MOV.U32 R13, RZ, RZ, R0 ;  /* 0x000000ffff0d7224 */ /* 0x000fe400078e0000 */
[----:B------:R-:W-:-:S07]  /*2b920*/  IMAD.MOV.U32 R9, RZ, RZ, R14 ;  /* 0x000000ffff097224 */ /* 0x000fce00078e000e */
[----:B------:R-:W-:Y:S05]  /*2b930*/  WARPSYNC.COLLECTIVE R15, `(.L_x_2249) ;  /* 0x000000000f087348 */ /* 0x000fea0003c00000 */
[----:B------:R0:W1:Y:S02]  /*2b940*/  SHFL.IDX P6, R14, R13, R12, R11 ;  /* 0x0000000c0d0e7389 */ /* 0x00006400000c000b */
[----:B01----:R-:W-:Y:S01]  /*2b950*/  ENDCOLLECTIVE ;  /* 0x000000000000791b */ /* 0x003fe20003800000 */
.L_x_2249:
[----:B------:R-:W-:Y:S05]  /*2b960*/  BRA `(.L_x_2250) ;  /* 0xfffffdec00c87947 */ /* 0x000fea000383ffff */
.L_x_1870:
[----:B------:R-:W-:Y:S01]  /*2b970*/  BSSY B1, `(.L_x_2251) ;  /* 0x0000008000017945 */ /* 0x000fe20003800000 */
[----:B------:R-:W-:Y:S02]  /*2b980*/  IMAD.MOV.U32 R13, RZ, RZ, R6 ;  /* 0x000000ffff0d7224 */ /* 0x000fe400078e0006 */
[----:B------:R-:W-:Y:S02]  /*2b990*/  IMAD.MOV.U32 R12, RZ, RZ, 0x3 ;  /* 0x00000003ff0c7424 */ /* 0x000fe400078e00ff */
[----:B------:R-:W-:Y:S02]  /*2b9a0*/  IMAD.MOV.U32 R11, RZ, RZ, 0x181f ;  /* 0x0000181fff0b7424 */ /* 0x000fe400078e00ff */
[----:B------:R-:W-:-:S07]  /*2b9b0*/  IMAD.MOV.U32 R15, RZ, RZ, -0x1 ;  /* 0xffffffffff0f7424 */ /* 0x000fce00078e00ff */
[----:B-1--4-:R-:W-:Y:S05]  /*2b9c0*/  WARPSYNC.COLLECTIVE R15, `(.L_x_2252) ;  /* 0x000000000f087348 */ /* 0x012fea0003c00000 */
[----:B------:R0:W2:Y:S02]  /*2b9d0*/  SHFL.IDX P6, R14, R13, R12, R11 ;  /* 0x0000000c0d0e7389 */ /* 0x0000a400000c000b */
[----:B012-4-:R-:W-:Y:S01]  /*2b9e0*/  ENDCOLLECTIVE ;  /* 0x000000000000791b */ /* 0x017fe20003800000 */
.L_x_2252:
[----:B------:R-:W-:Y:S05]  /*2b9f0*/  BSYNC B1 ;  /* 0x0000000000017941 */ /* 0x000fea0003800000 */
.L_x_2251:
        /* <DEDUP_REMOVED lines=8> */
.L_x_2253:
[----:B------:R-:W-:Y:S02]  /*2ba80*/  IMAD.MOV.U32 R13, RZ, RZ, R7 ;  /* 0x000000ffff0d7224 */ /* 0x000fe400078e0007 */
[----:B------:R-:W-:-:S07]  /*2ba90*/  IMAD.MOV.U32 R8, RZ, RZ, R14 ;  /* 0x000000ffff087224 */ /* 0x000fce00078e000e */
[----:B------:R-:W-:Y:S05]  /*2baa0*/  WARPSYNC.COLLECTIVE R15, `(.L_x_2254) ;  /* 0x000000000f087348 */ /* 0x000fea0003c00000 */
[----:B------:R0:W1:Y:S02]  /*2bab0*/  SHFL.IDX P6, R14, R13, R12, R11 ;  /* 0x0000000c0d0e7389 */ /* 0x00006400000c000b */
[----:B01----:R-:W-:Y:S01]  /*2bac0*/  ENDCOLLECTIVE ;  /* 0x000000000000791b */ /* 0x003fe20003800000 */
.L_x_2254:
[----:B------:R-:W-:Y:S02]  /*2bad0*/  IMAD.MOV.U32 R13, RZ, RZ, R0 ;  /* 0x000000ffff0d7224 */ /* 0x000fe400078e0000 */
[----:B------:R-:W-:-:S07]  /*2bae0*/  IMAD.MOV.U32 R79, RZ, RZ, R14 ;  /* 0x000000ffff4f7224 */ /* 0x000fce00078e000e */
[----:B------:R-:W-:Y:S05]  /*2baf0*/  WARPSYNC.COLLECTIVE R15, `(.L_x_2255) ;  /* 0x000000000f087348 */ /* 0x000fea0003c00000 */
[----:B------:R0:W1:Y:S02]  /*2bb00*/  SHFL.IDX P6, R14, R13, R12, R11 ;  /* 0x0000000c0d0e7389 */ /* 0x00006400000c000b */
[----:B01----:R-:W-:Y:S01]  /*2bb10*/  ENDCOLLECTIVE ;  /* 0x000000000000791b */ /* 0x003fe20003800000 */
.L_x_2255:
[----:B------:R-:W-:Y:S01]  /*2bb20*/  IMAD.MOV.U32 R78, RZ, RZ, R14 ;  /* 0x000000ffff4e7224 */ /* 0x000fe200078e000e */
[----:B------:R-:W-:Y:S06]  /*2bb30*/  BRA `(.L_x_2256) ;  /* 0xfffffdf000d07947 */ /* 0x000fec000383ffff */
.L_x_1874:
[----:B0-----:R0:W1:Y:S02]  /*2bb40*/  SYNCS.PHASECHK.TRANS64.TRYWAIT P0, [R16+URZ+0x30800], R121 ;  /* 0x03080079100075a7 */ /* 0x001064000800017f */
[----:B-1----:R-:W-:Y:S05]  /*2bb50*/  @!P0 NANOSLEEP.SYNCS 0x989680 ;  /* 0x009896800000895d */ /* 0x002fea0003900000 */
[----:B------:R-:W1:Y:S02]  /*2bb60*/  @!P0 SYNCS.PHASECHK.TRANS64 P0, [R16+URZ+0x30800], R121 ;  /* 0x03080079100085a7 */ /* 0x000e64000800007f */
[----:B-1----:R-:W-:Y:S05]  /*2bb70*/  @!P0 BRA `(.L_x_1874) ;  /* 0xfffffffc00f08947 */ /* 0x002fea000383ffff */
[----:B------:R-:W-:Y:S05]  /*2bb80*/  BRA `(.L_x_2257) ;  /* 0xfffffdf800347947 */ /* 0x000fea000383ffff */
.L_x_1906:
        /* <DEDUP_REMOVED lines=8> */
.L_x_2259:
[----:B------:R-:W-:Y:S05]  /*2bc10*/  BSYNC B1 ;  /* 0x0000000000017941 */ /* 0x000fea0003800000 */
.L_x_2258:
        /* <DEDUP_REMOVED lines=8> */
.L_x_2260:
[----:B------:R-:W-:Y:S02]  /*2bca0*/  IMAD.MOV.U32 R13, RZ, RZ, R7 ;  /* 0x000000ffff0d7224 */ /* 0x000fe400078e0007 */
[----:B------:R-:W-:-:S07]  /*2bcb0*/  IMAD.MOV.U32 R4, RZ, RZ, R14 ;  /* 0x000000ffff047224 */ /* 0x000fce00078e000e */
[----:B------:R-:W-:Y:S05]  /*2bcc0*/  WARPSYNC.COLLECTIVE R15, `(.L_x_2261) ;  /* 0x000000000f087348 */ /* 0x000fea0003c00000 */
[----:B------:R0:W1:Y:S02]  /*2bcd0*/  SHFL.IDX P6, R14, R13, R12, R11 ;  /* 0x0000000c0d0e7389 */ /* 0x00006400000c000b */
[----:B01----:R-:W-:Y:S01]  /*2bce0*/  ENDCOLLECTIVE ;  /* 0x000000000000791b */ /* 0x003fe20003800000 */
.L_x_2261:
[----:B------:R-:W-:Y:S02]  /*2bcf0*/  IMAD.MOV.U32 R13, RZ, RZ, R0 ;  /* 0x000000ffff0d7224 */ /* 0x000fe400078e0000 */
[----:B------:R-:W-:-:S07]  /*2bd00*/  IMAD.MOV.U32 R9, RZ, RZ, R14 ;  /* 0x000000ffff097224 */ /* 0x000fce00078e000e */
[----:B------:R-:W-:Y:S05]  /*2bd10*/  WARPSYNC.COLLECTIVE R15, `(.L_x_2262) ;  /* 0x000000000f087348 */ /* 0x000fea0003c00000 */
[----:B------:R0:W1:Y:S02]  /*2bd20*/  SHFL.IDX P6, R14, R13, R12, R11 ;  /* 0x0000000c0d0e7389 */ /* 0x00006400000c000b */
[----:B01----:R-:W-:Y:S01]  /*2bd30*/  ENDCOLLECTIVE ;  /* 0x000000000000791b */ /* 0x003fe20003800000 */
.L_x_2262:
[----:B------:R-:W-:Y:S05]  /*2bd40*/  BRA `(.L_x_2263) ;  /* 0xfffffe2c00107947 */ /* 0x000fea000383ffff */
.L_x_1909:
        /* <DEDUP_REMOVED lines=8> */
.L_x_2265:
[----:B------:R-:W-:Y:S05]  /*2bdd0*/  BSYNC B1 ;  /* 0x0000000000017941 */ /* 0x000fea0003800000 */
.L_x_2264:
        /* <DEDUP_REMOVED lines=8> */
.L_x_2266:
[----:B------:R-:W-:Y:S02]  /*2be60*/  IMAD.MOV.U32 R13, RZ, RZ, R7 ;  /* 0x000000ffff0d7224 */ /* 0x000fe400078e0007 */
[----:B------:R-:W-:-:S07]  /*2be70*/  IMAD.MOV.U32 R4, RZ, RZ, R14 ;  /* 0x000000ffff047224 */ /* 0x000fce00078e000e */
[----:B------:R-:W-:Y:S05]  /*2be80*/  WARPSYNC.COLLECTIVE R15, `(.L_x_2267) ;  /* 0x000000000f087348 */ /* 0x000fea0003c00000 */
[----:B------:R0:W1:Y:S02]  /*2be90*/  SHFL.IDX P6, R14, R13, R12, R11 ;  /* 0x0000000c0d0e7389 */ /* 0x00006400000c000b */
[----:B01----:R-:W-:Y:S01]  /*2bea0*/  ENDCOLLECTIVE ;  /* 0x000000000000791b */ /* 0x003fe20003800000 */
.L_x_2267:
[----:B------:R-:W-:Y:S02]  /*2beb0*/  IMAD.MOV.U32 R13, RZ, RZ, R0 ;  /* 0x000000ffff0d7224 */ /* 0x000fe400078e0000 */
[----:B------:R-:W-:-:S07]  /*2bec0*/  IMAD.MOV.U32 R9, RZ, RZ, R14 ;  /* 0x000000ffff097224 */ /* 0x000fce00078e000e */
[----:B------:R-:W-:Y:S05]  /*2bed0*/  WARPSYNC.COLLECTIVE R15, `(.L_x_2268) ;  /* 0x000000000f087348 */ /* 0x000fea0003c00000 */
[----:B------:R0:W1:Y:S02]  /*2bee0*/  SHFL.IDX P6, R14, R13, R12, R11 ;  /* 0x0000000c0d0e7389 */ /* 0x00006400000c000b */
[----:B01----:R-:W-:Y:S01]  /*2bef0*/  ENDCOLLECTIVE ;  /* 0x000000000000791b */ /* 0x003fe20003800000 */
.L_x_2268:
[----:B------:R-:W-:Y:S05]  /*2bf00*/  BRA `(.L_x_2269) ;  /* 0xfffffe2c00e47947 */ /* 0x000fea000383ffff */
.L_x_1912:
        /* <DEDUP_REMOVED lines=8> */
.L_x_2271:
[----:B------:R-:W-:Y:S05]  /*2bf90*/  BSYNC B1 ;  /* 0x0000000000017941 */ /* 0x000fea0003800000 */
.L_x_2270:
        /* <DEDUP_REMOVED lines=8> */
.L_x_2272:
[----:B------:R-:W-:Y:S02]  /*2c020*/  IMAD.MOV.U32 R13, RZ, RZ, R7 ;  /* 0x000000ffff0d7224 */ /* 0x000fe400078e0007 */
[----:B------:R-:W-:-:S07]  /*2c030*/  IMAD.MOV.U32 R4, RZ, RZ, R14 ;  /* 0x000000ffff047224 */ /* 0x000fce00078e000e */
[----:B------:R-:W-:Y:S05]  /*2c040*/  WARPSYNC.COLLECTIVE R15, `(.L_x_2273) ;  /* 0x000000000f087348 */ /* 0x000fea0003c00000 */
[----:B------:R0:W1:Y:S02]  /*2c050*/  SHFL.IDX P6, R14, R13, R12, R11 ;  /* 0x0000000c0d0e7389 */ /* 0x00006400000c000b */
[----:B01----:R-:W-:Y:S01]  /*2c060*/  ENDCOLLECTIVE ;  /* 0x000000000000791b */ /* 0x003fe20003800000 */
.L_x_2273:
[----:B------:R-:W-:Y:S02]  /*2c070*/  IMAD.MOV.U32 R13, RZ, RZ, R0 ;  /* 0x000000ffff0d7224 */ /* 0x000fe400078e0000 */
[----:B------:R-:W-:-:S07]  /*2c080*/  IMAD.MOV.U32 R9, RZ, RZ, R14 ;  /* 0x000000ffff097224 */ /* 0x000fce00078e000e */
[----:B------:R-:W-:Y:S05]  /*2c090*/  WARPSYNC.COLLECTIVE R15, `(.L_x_2274) ;  /* 0x000000000f087348 */ /* 0x000fea0003c00000 */
[----:B------:R0:W1:Y:S02]  /*2c0a0*/  SHFL.IDX P6, R14, R13, R12, R11 ;  /* 0x0000000c0d0e7389 */ /* 0x00006400000c000b */
[----:B01----:R-:W-:Y:S01]  /*2c0b0*/  ENDCOLLECTIVE ;  /* 0x000000000000791b */ /* 0x003fe20003800000 */
.L_x_2274:
[----:B------:R-:W-:Y:S05]  /*2c0c0*/  BRA `(.L_x_2275) ;  /* 0xfffffe3000b07947 */ /* 0x000fea000383ffff */
.L_x_1915:
        /* <DEDUP_REMOVED lines=8> */
.L_x_2277:
[----:B------:R-:W-:Y:S05]  /*2c150*/  BSYNC B1 ;  /* 0x0000000000017941 */ /* 0x000fea0003800000 */
.L_x_2276:
        /* <DEDUP_REMOVED lines=8> */
.L_x_2278:
[----:B------:R-:W-:Y:S02]  /*2c1e0*/  IMAD.MOV.U32 R13, RZ, RZ, R7 ;  /* 0x000000ffff0d7224 */ /* 0x000fe400078e0007 */
[----:B------:R-:W-:-:S07]  /*2c1f0*/  IMAD.MOV.U32 R20, RZ, RZ, R14 ;  /* 0x000000ffff147224 */ /* 0x000fce00078e000e */
[----:B------:R-:W-:Y:S05]  /*2c200*/  WARPSYNC.COLLECTIVE R15, `(.L_x_2279) ;  /* 0x000000000f087348 */ /* 0x000fea0003c00000 */
[----:B------:R0:W1:Y:S02]  /*2c210*/  SHFL.IDX P6, R14, R13, R12, R11 ;  /* 0x0000000c0d0e7389 */ /* 0x00006400000c000b */
[----:B01----:R-:W-:Y:S01]  /*2c220*/  ENDCOLLECTIVE ;  /* 0x000000000000791b */ /* 0x003fe20003800000 */
.L_x_2279:
[----:B------:R-:W-:Y:S02]  /*2c230*/  IMAD.MOV.U32 R13, RZ, RZ, R0 ;  /* 0x000000ffff0d7224 */ /* 0x000fe400078e0000 */
[----:B------:R-:W-:-:S07]  /*2c240*/  IMAD.MOV.U32 R77, RZ, RZ, R14 ;  /* 0x000000ffff4d7224 */ /* 0x000fce00078e000e */
[----:B------:R-:W-:Y:S05]  /*2c250*/  WARPSYNC.COLLECTIVE R15, `(.L_x_2280) ;  /* 0x000000000f087348 */ /* 0x000fea0003c00000 */
[----:B------:R0:W1:Y:S02]  /*2c260*/  SHFL.IDX P6, R14, R13, R12, R11 ;  /* 0x0000000c0d0e7389 */ /* 0x00006400000c000b */
[----:B01----:R-:W-:Y:S01]  /*2c270*/  ENDCOLLECTIVE ;  /* 0x000000000000791b */ /* 0x003fe20003800000 */
.L_x_2280:
[----:B------:R-:W-:Y:S01]  /*2c280*/  IMAD.MOV.U32 R76, RZ, RZ, R14 ;  /* 0x000000ffff4c7224 */ /* 0x000fe200078e000e */
[----:B------:R-:W-:Y:S06]  /*2c290*/  BRA `(.L_x_2281) ;  /* 0xfffffe3400807947 */ /* 0x000fec000383ffff */
.L_x_1919:
[----:B0-----:R0:W1:Y:S02]  /*2c2a0*/  SYNCS.PHASECHK.TRANS64.TRYWAIT P0, [R16+URZ+0x30800], R139 ;  /* 0x0308008b100075a7 */ /* 0x001064000800017f */
[----:B-1----:R-:W-:Y:S05]  /*2c2b0*/  @!P0 NANOSLEEP.SYNCS 0x989680 ;  /* 0x009896800000895d */ /* 0x002fea0003900000 */
[----:B------:R-:W1:Y:S02]  /*2c2c0*/  @!P0 SYNCS.PHASECHK.TRANS64 P0, [R16+URZ+0x30800], R139 ;  /* 0x0308008b100085a7 */ /* 0x000e64000800007f */
[----:B-1----:R-:W-:Y:S05]  /*2c2d0*/  @!P0 BRA `(.L_x_1919) ;  /* 0xfffffffc00f08947 */ /* 0x002fea000383ffff */
[----:B------:R-:W-:Y:S05]  /*2c2e0*/  BRA `(.L_x_2282) ;  /* 0xfffffe3800a87947 */ /* 0x000fea000383ffff */
.L_x_1937:
[----:B0-----:R0:W2:Y:S02]  /*2c2f0*/  SYNCS.PHASECHK.TRANS64.TRYWAIT P2, [R5+URZ+0x30830], R0 ;  /* 0x03083000050075a7 */ /* 0x0010a4000804017f */
[----:B--2---:R-:W-:Y:S05]  /*2c300*/  @!P2 NANOSLEEP.SYNCS 0x989680 ;  /* 0x009896800000a95d */ /* 0x004fea0003900000 */
[----:B------:R-:W2:Y:S02]  /*2c310*/  @!P2 SYNCS.PHASECHK.TRANS64 P2, [R5+URZ+0x30830], R0 ;  /* 0x030830000500a5a7 */ /* 0x000ea4000804007f */
[----:B--2---:R-:W-:Y:S05]  /*2c320*/  @!P2 BRA `(.L_x_1937) ;  /* 0xfffffffc00f0a947 */ /* 0x004fea000383ffff */
[----:B------:R-:W-:Y:S05]  /*2c330*/  BRA `(.L_x_1936) ;  /* 0xfffffe7400287947 */ /* 0x000fea000383ffff */
.L_x_1957:
[----:B-1----:R1:W2:Y:S02]  /*2c340*/  SYNCS.PHASECHK.TRANS64.TRYWAIT P4, [R232+URZ+0x30830], R152 ;  /* 0x03083098e80075a7 */ /* 0x0022a4000808017f */
[----:B--2---:R-:W-:Y:S05]  /*2c350*/  @!P4 NANOSLEEP.SYNCS 0x989680 ;  /* 0x009896800000c95d */ /* 0x004fea0003900000 */
[----:B------:R-:W2:Y:S02]  /*2c360*/  @!P4 SYNCS.PHASECHK.TRANS64 P4, [R232+URZ+0x30830], R152 ;  /* 0x03083098e800c5a7 */ /* 0x000ea4000808007f */
[----:B--2---:R-:W-:Y:S05]  /*2c370*/  @!P4 BRA `(.L_x_1957) ;  /* 0xfffffffc00f0c947 */ /* 0x004fea000383ffff */
[----:B------:R-:W-:Y:S05]  /*2c380*/  BRA `(.L_x_1956) ;  /* 0xfffffe9c00b07947 */ /* 0x000fea000383ffff */
.L_x_1962:
[----:B-1----:R1:W2:Y:S02]  /*2c390*/  SYNCS.PHASECHK.TRANS64.TRYWAIT P4, [R0+URZ+0x30850], R2 ;  /* 0x03085002000075a7 */ /* 0x0022a4000808017f */
[----:B--2---:R-:W-:Y:S05]  /*2c3a0*/  @!P4 NANOSLEEP.SYNCS 0x989680 ;  /* 0x009896800000c95d */ /* 0x004fea0003900000 */
[----:B------:R-:W2:Y:S02]  /*2c3b0*/  @!P4 SYNCS.PHASECHK.TRANS64 P4, [R0+URZ+0x30850], R2 ;  /* 0x030850020000c5a7 */ /* 0x000ea4000808007f */
[----:B--2---:R-:W-:Y:S05]  /*2c3c0*/  @!P4 BRA `(.L_x_1962) ;  /* 0xfffffffc00f0c947 */ /* 0x004fea000383ffff */
[----:B------:R-:W-:Y:S05]  /*2c3d0*/  BRA `(.L_x_1961) ;  /* 0xfffffeac00f87947 */ /* 0x000fea000383ffff */
.L_x_1983:
[----:B-1----:R1:W2:Y:S02]  /*2c3e0*/  SYNCS.PHASECHK.TRANS64.TRYWAIT P2, [R4+URZ+0x30830], R5 ;  /* 0x03083005040075a7 */ /* 0x0022a4000804017f */
[----:B--2---:R-:W-:Y:S05]  /*2c3f0*/  @!P2 NANOSLEEP.SYNCS 0x989680 ;  /* 0x009896800000a95d */ /* 0x004fea0003900000 */
[----:B------:R-:W2:Y:S02]  /*2c400*/  @!P2 SYNCS.PHASECHK.TRANS64 P2, [R4+URZ+0x30830], R5 ;  /* 0x030830050400a5a7 */ /* 0x000ea4000804007f */
[----:B--2---:R-:W-:Y:S05]  /*2c410*/  @!P2 BRA `(.L_x_1983) ;  /* 0xfffffffc00f0a947 */ /* 0x004fea000383ffff */
[----:B------:R-:W-:Y:S05]  /*2c420*/  BRA `(.L_x_1982) ;  /* 0xfffffecc00187947 */ /* 0x000fea000383ffff */
.L_x_1988:
[----:B-1----:R1:W2:Y:S02]  /*2c430*/  SYNCS.PHASECHK.TRANS64.TRYWAIT P2, [R23+URZ+0x30850], R0 ;  /* 0x03085000170075a7 */ /* 0x0022a4000804017f */
[----:B--2---:R-:W-:Y:S05]  /*2c440*/  @!P2 NANOSLEEP.SYNCS 0x989680 ;  /* 0x009896800000a95d */ /* 0x004fea0003900000 */
[----:B------:R-:W2:Y:S02]  /*2c450*/  @!P2 SYNCS.PHASECHK.TRANS64 P2, [R23+URZ+0x30850], R0 ;  /* 0x030850001700a5a7 */ /* 0x000ea4000804007f */
[----:B--2---:R-:W-:Y:S05]  /*2c460*/  @!P2 BRA `(.L_x_1988) ;  /* 0xfffffffc00f0a947 */ /* 0x004fea000383ffff */
[----:B------:R-:W-:Y:S05]  /*2c470*/  BRA `(.L_x_1987) ;  /* 0xfffffedc00607947 */ /* 0x000fea000383ffff */
.L_x_1996:
[----:B-1----:R1:W2:Y:S02]  /*2c480*/  SYNCS.PHASECHK.TRANS64.TRYWAIT P2, [R4+URZ+0x30830], R5 ;  /* 0x03083005040075a7 */ /* 0x0022a4000804017f */
[----:B--2---:R-:W-:Y:S05]  /*2c490*/  @!P2 NANOSLEEP.SYNCS 0x989680 ;  /* 0x009896800000a95d */ /* 0x004fea0003900000 */
[----:B------:R-:W2:Y:S02]  /*2c4a0*/  @!P2 SYNCS.PHASECHK.TRANS64 P2, [R4+URZ+0x30830], R5 ;  /* 0x030830050400a5a7 */ /* 0x000ea4000804007f */
[----:B--2---:R-:W-:Y:S05]  /*2c4b0*/  @!P2 BRA `(.L_x_1996) ;  /* 0xfffffffc00f0a947 */ /* 0x004fea000383ffff */
[----:B------:R-:W-:Y:S05]  /*2c4c0*/  BRA `(.L_x_1995) ;  /* 0xfffffeec00107947 */ /* 0x000fea000383ffff */
.L_x_2001:
[----:B-1----:R1:W2:Y:S02]  /*2c4d0*/  SYNCS.PHASECHK.TRANS64.TRYWAIT P2, [R0+URZ+0x30850], R2 ;  /* 0x03085002000075a7 */ /* 0x0022a4000804017f */
[----:B--2---:R-:W-:Y:S05]  /*2c4e0*/  @!P2 NANOSLEEP.SYNCS 0x989680 ;  /* 0x009896800000a95d */ /* 0x004fea0003900000 */
[----:B------:R-:W2:Y:S02]  /*2c4f0*/  @!P2 SYNCS.PHASECHK.TRANS64 P2, [R0+URZ+0x30850], R2 ;  /* 0x030850020000a5a7 */ /* 0x000ea4000804007f */
[----:B--2---:R-:W-:Y:S05]  /*2c500*/  @!P2 BRA `(.L_x_2001) ;  /* 0xfffffffc00f0a947 */ /* 0x004fea000383ffff */
[----:B------:R-:W-:Y:S05]  /*2c510*/  BRA `(.L_x_2000) ;  /* 0xfffffefc00587947 */ /* 0x000fea000383ffff */
.L_x_2015:
[----:B-1----:R1:W2:Y:S02]  /*2c520*/  SYNCS.PHASECHK.TRANS64.TRYWAIT P0, [R11+URZ+0x30850], R2 ;  /* 0x030850020b0075a7 */ /* 0x0022a4000800017f */
[----:B--2---:R-:W-:Y:S05]  /*2c530*/  @!P0 NANOSLEEP.SYNCS 0x989680 ;  /* 0x009896800000895d */ /* 0x004fea0003900000 */
[----:B------:R-:W2:Y:S02]  /*2c540*/  @!P0 SYNCS.PHASECHK.TRANS64 P0, [R11+URZ+0x30850], R2 ;  /* 0x030850020b0085a7 */ /* 0x000ea4000800007f */
[----:B--2---:R-:W-:Y:S05]  /*2c550*/  @!P0 BRA `(.L_x_2015) ;  /* 0xfffffffc00f08947 */ /* 0x004fea000383ffff */
[----:B------:R-:W-:Y:S05]  /*2c560*/  BRA `(.L_x_2014) ;  /* 0xffffff1c00947947 */ /* 0x000fea000383ffff */
.L_x_2059:
[----:B------:R-:W1:Y:S01]  /*2c570*/  S2R R5, SR_TID.X ;  /* 0x0000000000057919 */ /* 0x000e620000002100 */
[----:B------:R-:W-:Y:S01]  /*2c580*/  BSSY B1, `(.L_x_2283) ;  /* 0x000000a000017945 */ /* 0x000fe20003800000 */
[----:B------:R-:W-:Y:S02]  /*2c590*/  IMAD.MOV.U32 R12, RZ, RZ, RZ ;  /* 0x000000ffff0c7224 */ /* 0x000fe400078e00ff */
[----:B0-----:R-:W-:Y:S02]  /*2c5a0*/  IMAD.MOV.U32 R11, RZ, RZ, 0x1f ;  /* 0x0000001fff0b7424 */ /* 0x001fe400078e00ff */
[----:B------:R-:W-:Y:S01]  /*2c5b0*/  IMAD.MOV.U32 R15, RZ, RZ, -0x1 ;  /* 0xffffffffff0f7424 */ /* 0x000fe200078e00ff */
[----:B-1----:R-:W-:-:S04]  /*2c5c0*/  SHF.R.U32.HI R5, RZ, 0x5, R5 ;  /* 0x00000005ff057819 */ /* 0x002fc80000011605 */
[----:B------:R-:W-:-:S05]  /*2c5d0*/  LOP3.LUT R5, R5, 0x3, RZ, 0xc0, !PT ;  /* 0x0000000305057812 */ /* 0x000fca00078ec0ff */
[----:B------:R-:W-:-:S07]  /*2c5e0*/  IMAD.MOV.U32 R13, RZ, RZ, R5 ;  /* 0x000000ffff0d7224 */ /* 0x000fce00078e0005 */
[----:B------:R-:W-:Y:S05]  /*2c5f0*/  WARPSYNC.COLLECTIVE R15, `(.L_x_2284) ;  /* 0x000000000f087348 */ /* 0x000fea0003c00000 */
[----:B------:R0:W1:Y:S02]  /*2c600*/  SHFL.IDX P6, R14, R13, R12, R11 ;  /* 0x0000000c0d0e7389 */ /* 0x00006400000c000b */
[----:B01----:R-:W-:Y:S01]  /*2c610*/  ENDCOLLECTIVE ;  /* 0x000000000000791b */ /* 0x003fe20003800000 */
.L_x_2284:
[----:B------:R-:W-:Y:S05]  /*2c620*/  BSYNC B1 ;  /* 0x0000000000017941 */ /* 0x000fea0003800000 */
.L_x_2283:
[----:B------:R-:W-:Y:S05]  /*2c630*/  BRA `(.L_x_2285) ;  /* 0xffffff7000347947 */ /* 0x000fea000383ffff */
.L_x_2061:
[----:B------:R-:W-:Y:S01]  /*2c640*/  BSSY B1, `(.L_x_2286) ;  /* 0x0000006000017945 */ /* 0x000fe20003800000 */
[----:B------:R-:W-:-:S07]  /*2c650*/  IMAD.MOV.U32 R15, RZ, RZ, -0x1 ;  /* 0xffffffffff0f7424 */ /* 0x000fce00078e00ff */
[----:B01----:R-:W-:Y:S05]  /*2c660*/  WARPSYNC.COLLECTIVE R15, `(.L_x_2287) ;  /* 0x000000000f0c7348 */ /* 0x003fea0003c00000 */
[----:B------:R-:W-:Y:S02]  /*2c670*/  ELECT P6, UR62, PT ;  /* 0x00000000003e782f */ /* 0x000fe400038c0000 */
[----:B------:R-:W-:Y:S01]  /*2c680*/  MOV R14, UR62 ;  /* 0x0000003e000e7c02 */ /* 0x000fe20008000f00 */
[----:B01----:R-:W-:Y:S10]  /*2c690*/  ENDCOLLECTIVE ;  /* 0x000000000000791b */ /* 0x003ff40003800000 */
.L_x_2287:
[----:B------:R-:W-:Y:S05]  /*2c6a0*/  BSYNC B1 ;  /* 0x0000000000017941 */ /* 0x000fea0003800000 */
.L_x_2286:
[----:B------:R-:W-:Y:S05]  /*2c6b0*/  BRA `(.L_x_2060) ;  /* 0xffffff70002c7947 */ /* 0x000fea000383ffff */
.L_x_2063:
[----:B-1----:R-:W2:Y:S02]  /*2c6c0*/  LDL R6, [R1] ;  /* 0x0000000001067983 */ /* 0x002ea40000100800 */
[----:B--2---:R1:W2:Y:S02]  /*2c6d0*/  SYNCS.PHASECHK.TRANS64.TRYWAIT P0, [R6+URZ+0x30820], R5 ;  /* 0x03082005060075a7 */ /* 0x0042a4000800017f */
[----:B--2---:R-:W-:Y:S05]  /*2c6e0*/  @!P0 NANOSLEEP.SYNCS 0x989680 ;  /* 0x009896800000895d */ /* 0x004fea0003900000 */
[----:B------:R-:W2:Y:S02]  /*2c6f0*/  @!P0 SYNCS.PHASECHK.TRANS64 P0, [R6+URZ+0x30820], R5 ;  /* 0x03082005060085a7 */ /* 0x000ea4000800007f */
[----:B--2---:R-:W-:Y:S05]  /*2c700*/  @!P0 BRA `(.L_x_2063) ;  /* 0xfffffffc00ec8947 */ /* 0x004fea000383ffff */
[----:B------:R-:W-:Y:S05]  /*2c710*/  BRA `(.L_x_2288) ;  /* 0xffffff70003c7947 */ /* 0x000fea000383ffff */
.L_x_2067:
[----:B-1----:R1:W2:Y:S02]  /*2c720*/  SYNCS.PHASECHK.TRANS64.TRYWAIT P0, [R8+URZ+0x308a0], R10 ;  /* 0x0308a00a080075a7 */ /* 0x0022a4000800017f */
[----:B--2---:R-:W-:Y:S05]  /*2c730*/  @!P0 NANOSLEEP.SYNCS 0x989680 ;  /* 0x009896800000895d */ /* 0x004fea0003900000 */
[----:B------:R-:W2:Y:S02]  /*2c740*/  @!P0 SYNCS.PHASECHK.TRANS64 P0, [R8+URZ+0x308a0], R10 ;  /* 0x0308a00a080085a7 */ /* 0x000ea4000800007f */
[----:B--2---:R-:W-:Y:S05]  /*2c750*/  @!P0 BRA `(.L_x_2067) ;  /* 0xfffffffc00f08947 */ /* 0x004fea000383ffff */
[----:B------:R-:W-:Y:S05]  /*2c760*/  BRA `(.L_x_2289) ;  /* 0xffffff7000607947 */ /* 0x000fea000383ffff */
.L_x_2075:
[----:B0-----:R0:W2:Y:S02]  /*2c770*/  SYNCS.PHASECHK.TRANS64.TRYWAIT P0, [R8+URZ+0x308c0], R10 ;  /* 0x0308c00a080075a7 */ /* 0x0010a4000800017f */
[----:B--2---:R-:W-:Y:S05]  /*2c780*/  @!P0 NANOSLEEP.SYNCS 0x989680 ;  /* 0x009896800000895d */ /* 0x004fea0003900000 */
[----:B------:R-:W2:Y:S02]  /*2c790*/  @!P0 SYNCS.PHASECHK.TRANS64 P0, [R8+URZ+0x308c0], R10 ;  /* 0x0308c00a080085a7 */ /* 0x000ea4000800007f */
[----:B--2---:R-:W-:Y:S05]  /*2c7a0*/  @!P0 BRA `(.L_x_2075) ;  /* 0xfffffffc00f08947 */ /* 0x004fea000383ffff */
[----:B------:R-:W-:Y:S05]  /*2c7b0*/  BRA `(.L_x_2290) ;  /* 0xffffff7400a87947 */ /* 0x000fea000383ffff */
.L_x_2085:
[----:B-1----:R1:W2:Y:S02]  /*2c7c0*/  SYNCS.PHASECHK.TRANS64.TRYWAIT P1, [R8+URZ+0x308a0], R7 ;  /* 0x0308a007080075a7 */ /* 0x0022a4000802017f */
[----:B--2---:R-:W-:Y:S05]  /*2c7d0*/  @!P1 NANOSLEEP.SYNCS 0x989680 ;  /* 0x009896800000995d */ /* 0x004fea0003900000 */
[----:B------:R-:W2:Y:S02]  /*2c7e0*/  @!P1 SYNCS.PHASECHK.TRANS64 P1, [R8+URZ+0x308a0], R7 ;  /* 0x0308a007080095a7 */ /* 0x000ea4000802007f */
[----:B--2---:R-:W-:Y:S05]  /*2c7f0*/  @!P1 BRA `(.L_x_2085) ;  /* 0xfffffffc00f09947 */ /* 0x004fea000383ffff */
[----:B------:R-:W-:Y:S05]  /*2c800*/  BRA `(.L_x_2291) ;  /* 0xffffff7c00407947 */ /* 0x000fea000383ffff */
.L_x_2093:
[----:B--2---:R2:W3:Y:S02]  /*2c810*/  SYNCS.PHASECHK.TRANS64.TRYWAIT P1, [R8+URZ+0x308c0], R7 ;  /* 0x0308c007080075a7 */ /* 0x0044e4000802017f */
[----:B---3--:R-:W-:Y:S05]  /*2c820*/  @!P1 NANOSLEEP.SYNCS 0x989680 ;  /* 0x009896800000995d */ /* 0x008fea0003900000 */
[----:B------:R-:W3:Y:S02]  /*2c830*/  @!P1 SYNCS.PHASECHK.TRANS64 P1, [R8+URZ+0x308c0], R7 ;  /* 0x0308c007080095a7 */ /* 0x000ee4000802007f */
[----:B---3--:R-:W-:Y:S05]  /*2c840*/  @!P1 BRA `(.L_x_2093) ;  /* 0xfffffffc00f09947 */ /* 0x008fea000383ffff */
[----:B------:R-:W-:Y:S05]  /*2c850*/  BRA `(.L_x_2292) ;  /* 0xffffff8000807947 */ /* 0x000fea000383ffff */
.L_x_2117:
[----:B------:R-:W2:Y:S01]  /*2c860*/  S2R R4, SR_TID.X ;  /* 0x0000000000047919 */ /* 0x000ea20000002100 */
[----:B------:R-:W-:Y:S01]  /*2c870*/  BSSY B0, `(.L_x_2293) ;  /* 0x000000a000007945 */ /* 0x000fe20003800000 */
[----:B------:R-:W-:Y:S02]  /*2c880*/  IMAD.MOV.U32 R12, RZ, RZ, RZ ;  /* 0x000000ffff0c7224 */ /* 0x000fe400078e00ff */
[----:B0-----:R-:W-:Y:S02]  /*2c890*/  IMAD.MOV.U32 R11, RZ, RZ, 0x1f ;  /* 0x0000001fff0b7424 */ /* 0x001fe400078e00ff */
[----:B------:R-:W-:Y:S01]  /*2c8a0*/  IMAD.MOV.U32 R15, RZ, RZ, -0x1 ;  /* 0xffffffffff0f7424 */ /* 0x000fe200078e00ff */
[----:B--2---:R-:W-:-:S04]  /*2c8b0*/  SHF.R.U32.HI R4, RZ, 0x5, R4 ;  /* 0x00000005ff047819 */ /* 0x004fc80000011604 */
[----:B------:R-:W-:-:S05]  /*2c8c0*/  LOP3.LUT R4, R4, 0x3, RZ, 0xc0, !PT ;  /* 0x0000000304047812 */ /* 0x000fca00078ec0ff */
[----:B------:R-:W-:-:S07]  /*2c8d0*/  IMAD.MOV.U32 R13, RZ, RZ, R4 ;  /* 0x000000ffff0d7224 */ /* 0x000fce00078e0004 */
[----:B-1----:R-:W-:Y:S05]  /*2c8e0*/  WARPSYNC.COLLECTIVE R15, `(.L_x_2294) ;  /* 0x000000000f087348 */ /* 0x002fea0003c00000 */
[----:B------:R0:W2:Y:S02]  /*2c8f0*/  SHFL.IDX P6, R14, R13, R12, R11 ;  /* 0x0000000c0d0e7389 */ /* 0x0000a400000c000b */
[----:B012---:R-:W-:Y:S01]  /*2c900*/  ENDCOLLECTIVE ;  /* 0x000000000000791b */ /* 0x007fe20003800000 */
.L_x_2294:
[----:B------:R-:W-:Y:S05]  /*2c910*/  BSYNC B0 ;  /* 0x0000000000007941 */ /* 0x000fea0003800000 */
.L_x_2293:
[----:B------:R-:W-:Y:S05]  /*2c920*/  BRA `(.L_x_2295) ;  /* 0xffffff9000687947 */ /* 0x000fea000383ffff */
.L_x_2119:
[----:B------:R-:W-:Y:S01]  /*2c930*/  BSSY B0, `(.L_x_2296) ;  /* 0x0000006000007945 */ /* 0x000fe20003800000 */
[----:B------:R-:W-:-:S07]  /*2c940*/  IMAD.MOV.U32 R15, RZ, RZ, -0x1 ;  /* 0xffffffffff0f7424 */ /* 0x000fce00078e00ff */
[----:B01-3--:R-:W-:Y:S05]  /*2c950*/  WARPSYNC.COLLECTIVE R15, `(.L_x_2297) ;  /* 0x000000000f0c7348 */ /* 0x00bfea0003c00000 */
[----:B------:R-:W-:Y:S02]  /*2c960*/  ELECT P6, UR62, PT ;  /* 0x00000000003e782f */ /* 0x000fe400038c0000 */
[----:B------:R-:W-:Y:S01]  /*2c970*/  MOV R14, UR62 ;  /* 0x0000003e000e7c02 */ /* 0x000fe20008000f00 */
[----:B01-3--:R-:W-:Y:S10]  /*2c980*/  ENDCOLLECTIVE ;  /* 0x000000000000791b */ /* 0x00bff40003800000 */
.L_x_2297:
[----:B------:R-:W-:Y:S05]  /*2c990*/  BSYNC B0 ;  /* 0x0000000000007941 */ /* 0x000fea0003800000 */
.L_x_2296:
[----:B------:R-:W-:Y:S05]  /*2c9a0*/  BRA `(.L_x_2298) ;  /* 0xffffff9000747947 */ /* 0x000fea000383ffff */
.L_x_2121:
[----:B-1----:R1:W2:Y:S02]  /*2c9b0*/  SYNCS.PHASECHK.TRANS64.TRYWAIT P0, [R0+URZ+0x30840], R2 ;  /* 0x03084002000075a7 */ /* 0x0022a4000800017f */
[----:B--2---:R-:W-:Y:S05]  /*2c9c0*/  @!P0 NANOSLEEP.SYNCS 0x989680 ;  /* 0x009896800000895d */ /* 0x004fea0003900000 */
[----:B------:R-:W2:Y:S02]  /*2c9d0*/  @!P0 SYNCS.PHASECHK.TRANS64 P0, [R0+URZ+0x30840], R2 ;  /* 0x03084002000085a7 */ /* 0x000ea4000800007f */
[----:B--2---:R-:W-:Y:S05]  /*2c9e0*/  @!P0 BRA `(.L_x_2121) ;  /* 0xfffffffc00f08947 */ /* 0x004fea000383ffff */
[----:B------:R-:W-:Y:S05]  /*2c9f0*/  BRA `(.L_x_2299) ;  /* 0xffffff9000e07947 */ /* 0x000fea000383ffff */
.L_x_2125:
[----:B------:R-:W2:Y:S01]  /*2ca00*/  LDL.LU R11, [R1+0x3c] ;  /* 0x00003c00010b7983 */ /* 0x000ea20000300800 */
[----:B------:R-:W-:Y:S02]  /*2ca10*/  IMAD.MOV.U32 R13, RZ, RZ, R3 ;  /* 0x000000ffff0d7224 */ /* 0x000fe400078e0003 */
[----:B------:R-:W-:Y:S01]  /*2ca20*/  IMAD.MOV.U32 R12, RZ, RZ, RZ ;  /* 0x000000ffff0c7224 */ /* 0x000fe200078e00ff */
[----:B------:R-:W0:Y:S01]  /*2ca30*/  S2R R5, SR_TID.X ;  /* 0x0000000000057919 */ /* 0x000e220000002100 */
[----:B------:R-:W-:Y:S01]  /*2ca40*/  IMAD.MOV.U32 R15, RZ, RZ, -0x1 ;  /* 0xffffffffff0f7424 */ /* 0x000fe200078e00ff */
[----:B0-----:R-:W-:-:S04]  /*2ca50*/  LOP3.LUT R5, R5, 0x7f, RZ, 0xc0, !PT ;  /* 0x0000007f05057812 */ /* 0x001fc800078ec0ff */
        /* <DEDUP_REMOVED lines=9> */
.L_x_2300:
[----:B------:R-:W-:Y:S02]  /*2caf0*/  IMAD.MOV.U32 R13, RZ, RZ, R4 ;  /* 0x000000ffff0d7224 */ /* 0x000fe400078e0004 */
[----:B------:R-:W-:-:S07]  /*2cb00*/  IMAD.MOV.U32 R6, RZ, RZ, R14 ;  /* 0x000000ffff067224 */ /* 0x000fce00078e000e */
[----:B------:R-:W-:Y:S05]  /*2cb10*/  WARPSYNC.COLLECTIVE R15, `(.L_x_2301) ;  /* 0x000000000f087348 */ /* 0x000fea0003c00000 */
[----:B------:R0:W1:Y:S02]  /*2cb20*/  SHFL.IDX P6, R14, R13, R12, R11 ;  /* 0x0000000c0d0e7389 */ /* 0x00006400000c000b */
[----:B01----:R-:W-:Y:S01]  /*2cb30*/  ENDCOLLECTIVE ;  /* 0x000000000000791b */ /* 0x003fe20003800000 */
.L_x_2301:
        /* <DEDUP_REMOVED lines=20> */
.L_x_2302:
[----:B------:R-:W-:Y:S02]  /*2cc80*/  IMAD.MOV.U32 R13, RZ, RZ, R4 ;  /* 0x000000ffff0d7224 */ /* 0x000fe400078e0004 */
[----:B------:R-:W-:-:S07]  /*2cc90*/  IMAD.MOV.U32 R6, RZ, RZ, R14 ;  /* 0x000000ffff067224 */ /* 0x000fce00078e000e */
[----:B------:R-:W-:Y:S05]  /*2cca0*/  WARPSYNC.COLLECTIVE R15, `(.L_x_2303) ;  /* 0x000000000f087348 */ /* 0x000fea0003c00000 */
[----:B------:R0:W1:Y:S02]  /*2ccb0*/  SHFL.IDX P6, R14, R13, R12, R11 ;  /* 0x0000000c0d0e7389 */ /* 0x00006400000c000b */
[----:B01----:R-:W-:Y:S01]  /*2ccc0*/  ENDCOLLECTIVE ;  /* 0x000000000000791b */ /* 0x003fe20003800000 */
.L_x_2303:
        /* <DEDUP_REMOVED lines=20> */
.L_x_2304:
[----:B------:R-:W-:Y:S02]  /*2ce10*/  IMAD.MOV.U32 R13, RZ, RZ, R4 ;  /* 0x000000ffff0d7224 */ /* 0x000fe400078e0004 */
[----:B------:R-:W-:-:S07]  /*2ce20*/  IMAD.MOV.U32 R6, RZ, RZ, R14 ;  /* 0x000000ffff067224 */ /* 0x000fce00078e000e */
[----:B------:R-:W-:Y:S05]  /*2ce30*/  WARPSYNC.COLLECTIVE R15, `(.L_x_2305) ;  /* 0x000000000f087348 */ /* 0x000fea0003c00000 */
[----:B------:R0:W1:Y:S02]  /*2ce40*/  SHFL.IDX P6, R14, R13, R12, R11 ;  /* 0x0000000c0d0e7389 */ /* 0x00006400000c000b */
[----:B01----:R-:W-:Y:S01]  /*2ce50*/  ENDCOLLECTIVE ;  /* 0x000000000000791b */ /* 0x003fe20003800000 */
.L_x_2305:
        /* <DEDUP_REMOVED lines=20> */
.L_x_2306:
[----:B------:R-:W-:Y:S02]  /*2cfa0*/  IMAD.MOV.U32 R13, RZ, RZ, R4 ;  /* 0x000000ffff0d7224 */ /* 0x000fe400078e0004 */
[----:B------:R-:W-:-:S07]  /*2cfb0*/  IMAD.MOV.U32 R6, RZ, RZ, R14 ;  /* 0x000000ffff067224 */ /* 0x000fce00078e000e */
[----:B------:R-:W-:Y:S05]  /*2cfc0*/  WARPSYNC.COLLECTIVE R15, `(.L_x_2307) ;  /* 0x000000000f087348 */ /* 0x000fea0003c00000 */
[----:B------:R0:W1:Y:S02]  /*2cfd0*/  SHFL.IDX P6, R14, R13, R12, R11 ;  /* 0x0000000c0d0e7389 */ /* 0x00006400000c000b */
[----:B01----:R-:W-:Y:S01]  /*2cfe0*/  ENDCOLLECTIVE ;  /* 0x000000000000791b */ /* 0x003fe20003800000 */
.L_x_2307:
        /* <DEDUP_REMOVED lines=20> */
.L_x_2308:
[----:B------:R-:W-:Y:S02]  /*2d130*/  IMAD.MOV.U32 R13, RZ, RZ, R4 ;  /* 0x000000ffff0d7224 */ /* 0x000fe400078e0004 */
[----:B------:R-:W-:-:S07]  /*2d140*/  IMAD.MOV.U32 R6, RZ, RZ, R14 ;  /* 0x000000ffff067224 */ /* 0x000fce00078e000e */
[----:B------:R-:W-:Y:S05]  /*2d150*/  WARPSYNC.COLLECTIVE R15, `(.L_x_2309) ;  /* 0x000000000f087348 */ /* 0x000fea0003c00000 */
[----:B------:R0:W1:Y:S02]  /*2d160*/  SHFL.IDX P6, R14, R13, R12, R11 ;  /* 0x0000000c0d0e7389 */ /* 0x00006400000c000b */
[----:B01----:R-:W-:Y:S01]  /*2d170*/  ENDCOLLECTIVE ;  /* 0x000000000000791b */ /* 0x003fe20003800000 */
.L_x_2309:
        /* <DEDUP_REMOVED lines=20> */
.L_x_2310:
[----:B------:R-:W-:Y:S02]  /*2d2c0*/  IMAD.MOV.U32 R13, RZ, RZ, R4 ;  /* 0x000000ffff0d7224 */ /* 0x000fe400078e0004 */
[----:B------:R-:W-:-:S07]  /*2d2d0*/  IMAD.MOV.U32 R6, RZ, RZ, R14 ;  /* 0x000000ffff067224 */ /* 0x000fce00078e000e */
[----:B------:R-:W-:Y:S05]  /*2d2e0*/  WARPSYNC.COLLECTIVE R15, `(.L_x_2311) ;  /* 0x000000000f087348 */ /* 0x000fea0003c00000 */
[----:B------:R0:W1:Y:S02]  /*2d2f0*/  SHFL.IDX P6, R14, R13, R12, R11 ;  /* 0x0000000c0d0e7389 */ /* 0x00006400000c000b */
[----:B01----:R-:W-:Y:S01]  /*2d300*/  ENDCOLLECTIVE ;  /* 0x000000000000791b */ /* 0x003fe20003800000 */
.L_x_2311:
        /* <DEDUP_REMOVED lines=18> */
.L_x_2312:
[----:B------:R-:W-:-:S05]  /*2d430*/  VIADD R7, R0, 0x60 ;  /* 0x0000006000077836 */ /* 0x000fca0000000000 */
[----:B------:R-:W-:Y:S01]  /*2d440*/  ISETP.GE.AND P5, PT, R7, R2, PT ;  /* 0x000000020700720c */ /* 0x000fe20003fa6270 */
[----:B------:R-:W-:Y:S02]  /*2d450*/  IMAD.MOV.U32 R13, RZ, RZ, R4 ;  /* 0x000000ffff0d7224 */ /* 0x000fe400078e0004 */
[----:B------:R-:W-:-:S10]  /*2d460*/  IMAD.MOV.U32 R8, RZ, RZ, R14 ;  /* 0x000000ffff087224 */ /* 0x000fd400078e000e */
[----:B------:R-:W-:Y:S05]  /*2d470*/  WARPSYNC.COLLECTIVE R15, `(.L_x_2313) ;  /* 0x000000000f087348 */ /* 0x000fea0003c00000 */
[----:B------:R0:W1:Y:S02]  /*2d480*/  SHFL.IDX P6, R14, R13, R12, R11 ;  /* 0x0000000c0d0e7389 */ /* 0x00006400000c000b */
[----:B01----:R-:W-:Y:S01]  /*2d490*/  ENDCOLLECTIVE ;  /* 0x000000000000791b */ /* 0x003fe20003800000 */
.L_x_2313:
        /* <DEDUP_REMOVED lines=18> */
.L_x_2314:
[----:B------:R-:W-:Y:S02]  /*2d5c0*/  IMAD.MOV.U32 R13, RZ, RZ, R4 ;  /* 0x000000ffff0d7224 */ /* 0x000fe400078e0004 */
[----:B------:R-:W-:-:S07]  /*2d5d0*/  IMAD.MOV.U32 R5, RZ, RZ, R14 ;  /* 0x000000ffff057224 */ /* 0x000fce00078e000e */
[----:B------:R-:W-:Y:S05]  /*2d5e0*/  WARPSYNC.COLLECTIVE R15, `(.L_x_2315) ;  /* 0x000000000f087348 */ /* 0x000fea0003c00000 */
[----:B------:R0:W1:Y:S02]  /*2d5f0*/  SHFL.IDX P6, R14, R13, R12, R11 ;  /* 0x0000000c0d0e7389 */ /* 0x00006400000c000b */
[----:B01----:R-:W-:Y:S01]  /*2d600*/  ENDCOLLECTIVE ;  /* 0x000000000000791b */ /* 0x003fe20003800000 */
.L_x_2315:
[----:B------:R-:W-:Y:S01]  /*2d610*/  IMAD.MOV.U32 R3, RZ, RZ, R14 ;  /* 0x000000ffff037224 */ /* 0x000fe200078e000e */
[----:B------:R-:W-:Y:S06]  /*2d620*/  BRA `(.L_x_2316) ;  /* 0xffffff9400b87947 */ /* 0x000fec000383ffff */
.L_x_2130:
[----:B0-----:R-:W2:Y:S02]  /*2d630*/  LDL R2, [R1] ;  /* 0x0000000001027983 */ /* 0x001ea40000100800 */
[----:B--2---:R0:W2:Y:S02]  /*2d640*/  SYNCS.PHASECHK.TRANS64.TRYWAIT P0, [R2+URZ+0x30820], R0 ;  /* 0x03082000020075a7 */ /* 0x0040a4000800017f */
[----:B--2---:R-:W-:Y:S05]  /*2d650*/  @!P0 NANOSLEEP.SYNCS 0x989680 ;  /* 0x009896800000895d */ /* 0x004fea0003900000 */
[----:B------:R-:W2:Y:S02]  /*2d660*/  @!P0 SYNCS.PHASECHK.TRANS64 P0, [R2+URZ+0x30820], R0 ;  /* 0x03082000020085a7 */ /* 0x000ea4000800007f */
[----:B--2---:R-:W-:Y:S05]  /*2d670*/  @!P0 BRA `(.L_x_2130) ;  /* 0xfffffffc00ec8947 */ /* 0x004fea000383ffff */
[----:B------:R-:W-:Y:S05]  /*2d680*/  BRA `(.L_x_2317) ;  /* 0xffffff9800387947 */ /* 0x000fea000383ffff */
.L_x_2139:
[----:B-1----:R1:W2:Y:S02]  /*2d690*/  SYNCS.PHASECHK.TRANS64.TRYWAIT P0, [R3+URZ+0x30840], R2 ;  /* 0x03084002030075a7 */ /* 0x0022a4000800017f */
[----:B--2---:R-:W-:Y:S05]  /*2d6a0*/  @!P0 NANOSLEEP.SYNCS 0x989680 ;  /* 0x009896800000895d */ /* 0x004fea0003900000 */
[----:B------:R-:W2:Y:S02]  /*2d6b0*/  @!P0 SYNCS.PHASECHK.TRANS64 P0, [R3+URZ+0x30840], R2 ;  /* 0x03084002030085a7 */ /* 0x000ea4000800007f */
[----:B--2---:R-:W-:Y:S05]  /*2d6c0*/  @!P0 BRA `(.L_x_2139) ;  /* 0xfffffffc00f08947 */ /* 0x004fea000383ffff */
[----:B------:R-:W-:Y:S05]  /*2d6d0*/  BRA `(.L_x_2318) ;  /* 0xffffff9c00087947 */ /* 0x000fea000383ffff */
.L_x_2147:
[----:B0-----:R0:W1:Y:S02]  /*2d6e0*/  SYNCS.PHASECHK.TRANS64.TRYWAIT P0, [R3+URZ+0x60], R2 ;  /* 0x00006002030075a7 */ /* 0x001064000800017f */
[----:B-1----:R-:W-:Y:S05]  /*2d6f0*/  @!P0 NANOSLEEP.SYNCS 0x989680 ;  /* 0x009896800000895d */ /* 0x002fea0003900000 */
[----:B------:R-:W1:Y:S02]  /*2d700*/  @!P0 SYNCS.PHASECHK.TRANS64 P0, [R3+URZ+0x60], R2 ;  /* 0x00006002030085a7 */ /* 0x000e64000800007f */
[----:B-1----:R-:W-:Y:S05]  /*2d710*/  @!P0 BRA `(.L_x_2147) ;  /* 0xfffffffc00f08947 */ /* 0x002fea000383ffff */
[----:B------:R-:W-:Y:S05]  /*2d720*/  BRA `(.L_x_2319) ;  /* 0xffffffa000647947 */ /* 0x000fea000383ffff */
.L_x_2158:
[----:B-1----:R1:W2:Y:S02]  /*2d730*/  SYNCS.PHASECHK.TRANS64.TRYWAIT P0, [R3+URZ+0x30840], R2 ;  /* 0x03084002030075a7 */ /* 0x0022a4000800017f */
[----:B--2---:R-:W-:Y:S05]  /*2d740*/  @!P0 NANOSLEEP.SYNCS 0x989680 ;  /* 0x009896800000895d */ /* 0x004fea0003900000 */
[----:B------:R-:W2:Y:S02]  /*2d750*/  @!P0 SYNCS.PHASECHK.TRANS64 P0, [R3+URZ+0x30840], R2 ;  /* 0x03084002030085a7 */ /* 0x000ea4000800007f */
[----:B--2---:R-:W-:Y:S05]  /*2d760*/  @!P0 BRA `(.L_x_2158) ;  /* 0xfffffffc00f08947 */ /* 0x004fea000383ffff */
[----:B------:R-:W-:Y:S05]  /*2d770*/  BRA `(.L_x_2320) ;  /* 0xffffffa8008c7947 */ /* 0x000fea000383ffff */
.L_x_2166:
[----:B0-----:R0:W1:Y:S02]  /*2d780*/  SYNCS.PHASECHK.TRANS64.TRYWAIT P0, [R2+URZ+0x60], R3 ;  /* 0x00006003020075a7 */ /* 0x001064000800017f */
[----:B-1----:R-:W-:Y:S05]  /*2d790*/  @!P0 NANOSLEEP.SYNCS 0x989680 ;  /* 0x009896800000895d */ /* 0x002fea0003900000 */
[----:B------:R-:W1:Y:S02]  /*2d7a0*/  @!P0 SYNCS.PHASECHK.TRANS64 P0, [R2+URZ+0x60], R3 ;  /* 0x00006003020085a7 */ /* 0x000e64000800007f */
[----:B-1----:R-:W-:Y:S05]  /*2d7b0*/  @!P0 BRA `(.L_x_2166) ;  /* 0xfffffffc00f08947 */ /* 0x002fea000383ffff */
[----:B------:R-:W-:Y:S05]  /*2d7c0*/  BRA `(.L_x_2321) ;  /* 0xffffffac00e87947 */ /* 0x000fea000383ffff */
.L_x_2177:
[----:B---3--:R3:W4:Y:S02]  /*2d7d0*/  SYNCS.PHASECHK.TRANS64.TRYWAIT P0, [R2+URZ+0x30840], R3 ;  /* 0x03084003020075a7 */ /* 0x008724000800017f */
[----:B----4-:R-:W-:Y:S05]  /*2d7e0*/  @!P0 NANOSLEEP.SYNCS 0x989680 ;  /* 0x009896800000895d */ /* 0x010fea0003900000 */
[----:B------:R-:W4:Y:S02]  /*2d7f0*/  @!P0 SYNCS.PHASECHK.TRANS64 P0, [R2+URZ+0x30840], R3 ;  /* 0x03084003020085a7 */ /* 0x000f24000800007f */
[----:B----4-:R-:W-:Y:S05]  /*2d800*/  @!P0 BRA `(.L_x_2177) ;  /* 0xfffffffc00f08947 */ /* 0x010fea000383ffff */
[----:B------:R-:W-:Y:S05]  /*2d810*/  BRA `(.L_x_2322) ;  /* 0xffffffb400d47947 */ /* 0x000fea000383ffff */
.L_x_2185:
[----:B0-----:R0:W1:Y:S02]  /*2d820*/  SYNCS.PHASECHK.TRANS64.TRYWAIT P0, [R2+URZ+0x60], R5 ;  /* 0x00006005020075a7 */ /* 0x001064000800017f */
[----:B-1----:R-:W-:Y:S05]  /*2d830*/  @!P0 NANOSLEEP.SYNCS 0x989680 ;  /* 0x009896800000895d */ /* 0x002fea0003900000 */
[----:B------:R-:W1:Y:S02]  /*2d840*/  @!P0 SYNCS.PHASECHK.TRANS64 P0, [R2+URZ+0x60], R5 ;  /* 0x00006005020085a7 */ /* 0x000e64000800007f */
[----:B-1----:R-:W-:Y:S05]  /*2d850*/  @!P0 BRA `(.L_x_2185) ;  /* 0xfffffffc00f08947 */ /* 0x002fea000383ffff */
[----:B------:R-:W-:Y:S05]  /*2d860*/  BRA `(.L_x_2323) ;  /* 0xffffffbc00307947 */ /* 0x000fea000383ffff */
.L_x_2198:
[----:B---3--:R3:W4:Y:S02]  /*2d870*/  SYNCS.PHASECHK.TRANS64.TRYWAIT P0, [R0+URZ+0x30860], R2 ;  /* 0x03086002000075a7 */ /* 0x008724000800017f */
[----:B----4-:R-:W-:Y:S05]  /*2d880*/  @!P0 NANOSLEEP.SYNCS 0x989680 ;  /* 0x009896800000895d */ /* 0x010fea0003900000 */
[----:B------:R-:W4:Y:S02]  /*2d890*/  @!P0 SYNCS.PHASECHK.TRANS64 P0, [R0+URZ+0x30860], R2 ;  /* 0x03086002000085a7 */ /* 0x000f24000800007f */
[----:B----4-:R-:W-:Y:S05]  /*2d8a0*/  @!P0 BRA `(.L_x_2198) ;  /* 0xfffffffc00f08947 */ /* 0x010fea000383ffff */
[----:B------:R-:W-:Y:S05]  /*2d8b0*/  BRA `(.L_x_2324) ;  /* 0xffffffc400007947 */ /* 0x000fea000383ffff */
.L_x_2207:
[----:B------:R-:W-:Y:S01]  /*2d8c0*/  BSSY B0, `(.L_x_2325) ;  /* 0x0000008000007945 */ /* 0x000fe20003800000 */
[----:B------:R-:W-:Y:S02]  /*2d8d0*/  IMAD.MOV.U32 R13, RZ, RZ, R16 ;  /* 0x000000ffff0d7224 */ /* 0x000fe400078e0010 */
[----:B------:R-:W-:Y:S02]  /*2d8e0*/  IMAD.MOV.U32 R12, RZ, RZ, RZ ;  /* 0x000000ffff0c7224 */ /* 0x000fe400078e00ff */
[----:B0-----:R-:W-:Y:S02]  /*2d8f0*/  IMAD.MOV.U32 R11, RZ, RZ, 0x1f ;  /* 0x0000001fff0b7424 */ /* 0x001fe400078e00ff */
[----:B------:R-:W-:-:S07]  /*2d900*/  IMAD.MOV.U32 R15, RZ, RZ, -0x1 ;  /* 0xffffffffff0f7424 */ /* 0x000fce00078e00ff */
[----:B--2---:R-:W-:Y:S05]  /*2d910*/  WARPSYNC.COLLECTIVE R15, `(.L_x_2326) ;  /* 0x000000000f087348 */ /* 0x004fea0003c00000 */
[----:B------:R0:W1:Y:S02]  /*2d920*/  SHFL.IDX P6, R14, R13, R12, R11 ;  /* 0x0000000c0d0e7389 */ /* 0x00006400000c000b */
[----:B012---:R-:W-:Y:S01]  /*2d930*/  ENDCOLLECTIVE ;  /* 0x000000000000791b */ /* 0x007fe20003800000 */
.L_x_2326:
[----:B------:R-:W-:Y:S05]  /*2d940*/  BSYNC B0 ;  /* 0x0000000000007941 */ /* 0x000fea0003800000 */
.L_x_2325:
        /* <DEDUP_REMOVED lines=9> */
.L_x_2327:
        /* <DEDUP_REMOVED lines=19> */
.L_x_2328:
        /* <DEDUP_REMOVED lines=8> */
.L_x_2329:
        /* <DEDUP_REMOVED lines=8> */
.L_x_2330:
        /* <DEDUP_REMOVED lines=8> */
.L_x_2331:
        /* <DEDUP_REMOVED lines=8> */
.L_x_2332:
        /* <DEDUP_REMOVED lines=9> */
.L_x_2333:
[----:B------:R-:W-:Y:S01]  /*2dda0*/  IMAD.MOV.U32 R16, RZ, RZ, R14 ;  /* 0x000000ffff107224 */ /* 0x000fe200078e000e */
[----:B------:R-:W-:Y:S06]  /*2ddb0*/  BRA `(.L_x_2334) ;  /* 0xffffffc400f47947 */ /* 0x000fec000383ffff */
.L_x_2212:
[----:B------:R-:W-:Y:S01]  /*2ddc0*/  BSSY B0, `(.L_x_2335) ;  /* 0x0000008000007945 */ /* 0x000fe20003800000 */
[----:B-----5:R-:W-:Y:S02]  /*2ddd0*/  IMAD.MOV.U32 R13, RZ, RZ, R3 ;  /* 0x000000ffff0d7224 */ /* 0x020fe400078e0003 */
[----:B------:R-:W-:Y:S02]  /*2dde0*/  IMAD.MOV.U32 R12, RZ, RZ, 0x1 ;  /* 0x00000001ff0c7424 */ /* 0x000fe400078e00ff */
[----:B0-----:R-:W-:Y:S02]  /*2ddf0*/  IMAD.MOV.U32 R11, RZ, RZ, RZ ;  /* 0x000000ffff0b7224 */ /* 0x001fe400078e00ff */
[----:B------:R-:W-:-:S07]  /*2de00*/  IMAD.MOV.U32 R15, RZ, RZ, -0x1 ;  /* 0xffffffffff0f7424 */ /* 0x000fce00078e00ff */
[----:B-12---:R-:W-:Y:S05]  /*2de10*/  WARPSYNC.COLLECTIVE R15, `(.L_x_2336) ;  /* 0x000000000f087348 */ /* 0x006fea0003c00000 */
[----:B------:R0:W3:Y:S02]  /*2de20*/  SHFL.UP P6, R14, R13, R12, R11 ;  /* 0x0400000c0d0e7389 */ /* 0x0000e400000c000b */
[----:B0123--:R-:W-:Y:S01]  /*2de30*/  ENDCOLLECTIVE ;  /* 0x000000000000791b */ /* 0x00ffe20003800000 */
.L_x_2336:
[----:B------:R-:W-:Y:S05]  /*2de40*/  BSYNC B0 ;  /* 0x0000000000007941 */ /* 0x000fea0003800000 */
.L_x_2335:
        /* <DEDUP_REMOVED lines=10> */
.L_x_2337:
        /* <DEDUP_REMOVED lines=8> */
.L_x_2338:
        /* <DEDUP_REMOVED lines=8> */
.L_x_2339:
        /* <DEDUP_REMOVED lines=8> */
.L_x_2340:
        /* <DEDUP_REMOVED lines=9> */
.L_x_2341:
[----:B------:R-:W-:Y:S01]  /*2e100*/  IMAD.MOV.U32 R16, RZ, RZ, R14 ;  /* 0x000000ffff107224 */ /* 0x000fe200078e000e */
[----:B------:R-:W-:Y:S06]  /*2e110*/  BRA `(.L_x_2342) ;  /* 0xffffffc400bc7947 */ /* 0x000fec000383ffff */
.L_x_2214:
[----:B------:R-:W-:Y:S01]  /*2e120*/  BSSY B0, `(.L_x_2343) ;  /* 0x0000006000007945 */ /* 0x000fe20003800000 */
[----:B------:R-:W-:Y:S01]  /*2e130*/  PLOP3.LUT P6, PT, P6, PT, PT, 0x8, 0x0 ;  /* 0x000000000000781c */ /* 0x000fe200037ce170 */
[----:B------:R-:W-:-:S12]  /*2e140*/  IMAD.MOV.U32 R15, RZ, RZ, -0x1 ;  /* 0xffffffffff0f7424 */ /* 0x000fd800078e00ff */
[----:B012---:R-:W-:Y:S05]  /*2e150*/  WARPSYNC.COLLECTIVE R15, `(.L_x_2344) ;  /* 0x000000000f087348 */ /* 0x007fea0003c00000 */
[----:B------:R-:W-:Y:S01]  /*2e160*/  VOTE.ANY R14, PT, P6 ;  /* 0x00000000000e7806 */ /* 0x000fe200030e0100 */
[----:B012---:R-:W-:Y:S06]  /*2e170*/  ENDCOLLECTIVE ;  /* 0x000000000000791b */ /* 0x007fec0003800000 */
.L_x_2344:
[----:B------:R-:W-:Y:S05]  /*2e180*/  BSYNC B0 ;  /* 0x0000000000007941 */ /* 0x000fea0003800000 */
.L_x_2343:
        /* <DEDUP_REMOVED lines=9> */
.L_x_2345:
[----:B------:R-:W-:Y:S01]  /*2e220*/  IMAD.MOV.U32 R17, RZ, RZ, R14 ;  /* 0x000000ffff117224 */ /* 0x000fe200078e000e */
[----:B------:R-:W-:Y:S06]  /*2e230*/  BRA `(.L_x_2346) ;  /* 0xffffffc400ac7947 */ /* 0x000fec000383ffff */
.L_x_2216:
[----:B------:R-:W-:Y:S01]  /*2e240*/  BSSY B0, `(.L_x_2347) ;  /* 0x0000007000007945 */ /* 0x000fe20003800000 */
[----:B------:R-:W-:Y:S02]  /*2e250*/  IMAD.MOV.U32 R13, RZ, RZ, R2 ;  /* 0x000000ffff0d7224 */ /* 0x000fe400078e0002 */
[----:B0-----:R-:W-:Y:S02]  /*2e260*/  IMAD.MOV.U32 R11, RZ, RZ, 0x1f ;  /* 0x0000001fff0b7424 */ /* 0x001fe400078e00ff */
[----:B------:R-:W-:-:S07]  /*2e270*/  IMAD.MOV.U32 R15, RZ, RZ, -0x1 ;  /* 0xffffffffff0f7424 */ /* 0x000fce00078e00ff */
[----:B-1234-:R-:W-:Y:S05]  /*2e280*/  WARPSYNC.COLLECTIVE R15, `(.L_x_2348) ;  /* 0x000000000f087348 */ /* 0x01efea0003c00000 */
[----:B------:R0:W0:Y:S02]  /*2e290*/  SHFL.IDX P6, R14, R13, R12, R11 ;  /* 0x0000000c0d0e7389 */ /* 0x00002400000c000b */
[----:B01234-:R-:W-:Y:S01]  /*2e2a0*/  ENDCOLLECTIVE ;  /* 0x000000000000791b */ /* 0x01ffe20003800000 */
.L_x_2348:
[----:B------:R-:W-:Y:S05]  /*2e2b0*/  BSYNC B0 ;  /* 0x0000000000007941 */ /* 0x000fea0003800000 */
.L_x_2347:
[----:B------:R-:W-:Y:S01]  /*2e2c0*/  IMAD.MOV.U32 R2, RZ, RZ, R14 ;  /* 0x000000ffff027224 */ /* 0x000fe200078e000e */
[----:B------:R-:W-:Y:S06]  /*2e2d0*/  BRA `(.L_x_2349) ;  /* 0xffffffc400a07947 */ /* 0x000fec000383ffff */
.L_x_2220:
[----:B0-----:R0:W1:Y:S02]  /*2e2e0*/  SYNCS.PHASECHK.TRANS64.TRYWAIT P0, [R0+URZ+0x30820], R3 ;  /* 0x03082003000075a7 */ /* 0x001064000800017f */
[----:B-1----:R-:W-:Y:S05]  /*2e2f0*/  @!P0 NANOSLEEP.SYNCS 0x989680 ;  /* 0x009896800000895d */ /* 0x002fea0003900000 */
[----:B------:R-:W1:Y:S02]  /*2e300*/  @!P0 SYNCS.PHASECHK.TRANS64 P0, [R0+URZ+0x30820], R3 ;  /* 0x03082003000085a7 */ /* 0x000e64000800007f */
[----:B-1----:R-:W-:Y:S05]  /*2e310*/  @!P0 BRA `(.L_x_2220) ;  /* 0xfffffffc00f08947 */ /* 0x002fea000383ffff */
[----:B------:R-:W-:Y:S05]  /*2e320*/  BRA `(.L_x_2350) ;  /* 0xffffffcc00287947 */ /* 0x000fea000383ffff */
.L_x_2221:
        /* <DEDUP_REMOVED lines=8> */
[----:B0-2---:R-:W-:Y:S05]  /*2e3b0*/  WARPSYNC.COLLECTIVE R15, `(.L_x_2352) ;  /* 0x000000000f087348 */ /* 0x005fea0003c00000 */
[----:B------:R1:W3:Y:S02]  /*2e3c0*/  SHFL.IDX P6, R14, R13, R12, R11 ;  /* 0x0000000c0d0e7389 */ /* 0x0002e400000c000b */
[----:B0123--:R-:W-:Y:S01]  /*2e3d0*/  ENDCOLLECTIVE ;  /* 0x000000000000791b */ /* 0x00ffe20003800000 */
.L_x_2352:
[----:B------:R-:W-:Y:S05]  /*2e3e0*/  BSYNC B0 ;  /* 0x0000000000007941 */ /* 0x000fea0003800000 */
.L_x_2351:
[----:B------:R-:W-:Y:S05]  /*2e3f0*/  BRA `(.L_x_2353) ;  /* 0xffffffcc00107947 */ /* 0x000fea000383ffff */
.L_x_2222:
[----:B------:R-:W-:Y:S01]  /*2e400*/  BSSY B0, `(.L_x_2354) ;  /* 0x0000006000007945 */ /* 0x000fe20003800000 */
[----:B------:R-:W-:-:S07]  /*2e410*/  IMAD.MOV.U32 R15, RZ, RZ, -0x1 ;  /* 0xffffffffff0f7424 */ /* 0x000fce00078e00ff */
[----:B012---:R-:W-:Y:S05]  /*2e420*/  WARPSYNC.COLLECTIVE R15, `(.L_x_2355) ;  /* 0x000000000f0c7348 */ /* 0x007fea0003c00000 */
[----:B------:R-:W-:Y:S02]  /*2e430*/  ELECT P6, UR62, PT ;  /* 0x00000000003e782f */ /* 0x000fe400038c0000 */
[----:B------:R-:W-:Y:S01]  /*2e440*/  MOV R14, UR62 ;  /* 0x0000003e000e7c02 */ /* 0x000fe20008000f00 */
[----:B012---:R-:W-:Y:S10]  /*2e450*/  ENDCOLLECTIVE ;  /* 0x000000000000791b */ /* 0x007ff40003800000 */
.L_x_2355:
[----:B------:R-:W-:Y:S05]  /*2e460*/  BSYNC B0 ;  /* 0x0000000000007941 */ /* 0x000fea0003800000 */
.L_x_2354:
[----:B------:R-:W-:Y:S05]  /*2e470*/  BRA `(.L_x_2356) ;  /* 0xffffffcc00047947 */ /* 0x000fea000383ffff */
.L_x_2224:
[----:B0-----:R0:W1:Y:S02]  /*2e480*/  SYNCS.PHASECHK.TRANS64.TRYWAIT P0, [R6+URZ], R5 ;  /* 0x00000005060075a7 */ /* 0x001064000800017f */
[----:B-1----:R-:W-:Y:S05]  /*2e490*/  @!P0 NANOSLEEP.SYNCS 0x989680 ;  /* 0x009896800000895d */ /* 0x002fea0003900000 */
[----:B------:R-:W1:Y:S02]  /*2e4a0*/  @!P0 SYNCS.PHASECHK.TRANS64 P0, [R6+URZ], R5 ;  /* 0x00000005060085a7 */ /* 0x000e64000800007f */
[----:B-1----:R-:W-:Y:S05]  /*2e4b0*/  @!P0 BRA `(.L_x_2224) ;  /* 0xfffffffc00f08947 */ /* 0x002fea000383ffff */
[----:B------:R-:W-:Y:S05]  /*2e4c0*/  BRA `(.L_x_2357) ;  /* 0xffffffcc00487947 */ /* 0x000fea000383ffff */
.L_x_2225:
[----:B-1----:R1:W2:Y:S02]  /*2e4d0*/  SYNCS.PHASECHK.TRANS64.TRYWAIT P0, [R7+URZ], R2 ;  /* 0x00000002070075a7 */ /* 0x0022a4000800017f */
[----:B--2---:R-:W-:Y:S05]  /*2e4e0*/  @!P0 NANOSLEEP.SYNCS 0x989680 ;  /* 0x009896800000895d */ /* 0x004fea0003900000 */
[----:B------:R-:W2:Y:S02]  /*2e4f0*/  @!P0 SYNCS.PHASECHK.TRANS64 P0, [R7+URZ], R2 ;  /* 0x00000002070085a7 */ /* 0x000ea4000800007f */
[----:B--2---:R-:W-:Y:S05]  /*2e500*/  @!P0 BRA `(.L_x_2225) ;  /* 0xfffffffc00f08947 */ /* 0x004fea000383ffff */
[----:B------:R-:W-:Y:S05]  /*2e510*/  BRA `(.L_x_2358) ;  /* 0xffffffcc003c7947 */ /* 0x000fea000383ffff */
.L_x_2227:
[----:B--2---:R2:W3:Y:S02]  /*2e520*/  SYNCS.PHASECHK.TRANS64.TRYWAIT P0, [R4+URZ], R5 ;  /* 0x00000005040075a7 */ /* 0x0044e4000800017f */
[----:B---3--:R-:W-:Y:S05]  /*2e530*/  @!P0 NANOSLEEP.SYNCS 0x989680 ;  /* 0x009896800000895d */ /* 0x008fea0003900000 */
[----:B------:R-:W3:Y:S02]  /*2e540*/  @!P0 SYNCS.PHASECHK.TRANS64 P0, [R4+URZ], R5 ;  /* 0x00000005040085a7 */ /* 0x000ee4000800007f */
[----:B---3--:R-:W-:Y:S05]  /*2e550*/  @!P0 BRA `(.L_x_2227) ;  /* 0xfffffffc00f08947 */ /* 0x008fea000383ffff */
[----:B------:R-:W-:Y:S05]  /*2e560*/  BRA `(.L_x_2359) ;  /* 0xffffffcc00447947 */ /* 0x000fea000383ffff */
.L_x_2360:
        /* <DEDUP_REMOVED lines=9> */
.L_x_3430:


//--------------------- .text._ZN7cutlass13device_kernelIN5flash11enable_sm90INS1_16FlashAttnFwdSm90INS1_25CollectiveMainloopFwdSm90ILi2EN4cute5tupleIJNS5_1CILi1EEES8_S8_EEENS6_IJNS7_ILi128EEENS7_ILi80EEENS7_ILi256EEEEEELi256ENS_10bfloat16_tEfNS_4arch4Sm90ELb1ELb0ELb0ELb0ELb0ELb0ELb0ELb1ELb1ELb1ELb0ELb0EEENS1_21CollectiveEpilogueFwdINS6_IJSA_SC_SB_EEES9_SE_SG_Li256ELb0ELb1ELb0ELb0EEENS1_30DynamicPersistentTileSchedulerILi256ELi128ELb0ELb1ELb1EEEEEEEEEvNT_6ParamsE --------------------------
	.section	.text._ZN7cutlass13device_kernelIN5flash11enable_sm90INS1_16FlashAttnFwdSm90INS1_25CollectiveMainloopFwdSm90ILi2EN4cute5tupleIJNS5_1CILi1EEES8_S8_EEENS6_IJNS7_ILi128EEENS7_ILi80EEENS7_ILi256EEEEEELi256ENS_10bfloat16_tEfNS_4arch4Sm90ELb1ELb0ELb0ELb0ELb0ELb0ELb0ELb1ELb1ELb1ELb0ELb0EEENS1_21CollectiveEpilogueFwdINS6_IJSA_SC_SB_EEES9_SE_SG_Li256ELb0ELb1ELb0ELb0EEENS1_30DynamicPersistentTileSchedulerILi256ELi128ELb0ELb1ELb1EEEEEEEEEvNT_6ParamsE,"ax",@progbits
	.align	128
.text._ZN7cutlass13device_kernelIN5flash11enable_sm90INS1_16FlashAttnFwdSm90INS1_25CollectiveMainloopFwdSm90ILi2EN4cute5tupleIJNS5_1CILi1EEES8_S8_EEENS6_IJNS7_ILi128EEENS7_ILi80EEENS7_ILi256EEEEEELi256ENS_10bfloat16_tEfNS_4arch4Sm90ELb1ELb0ELb0ELb0ELb0ELb0ELb0ELb1ELb1ELb1ELb0ELb0EEENS1_21CollectiveEpilogueFwdINS6_IJSA_SC_SB_EEES9_SE_SG_Li256ELb0ELb1ELb0ELb0EEENS1_30DynamicPersistentTileSchedulerILi256ELi128ELb0ELb1ELb1EEEEEEEEEvNT_6ParamsE:
        .type           _ZN7cutlass13device_kernelIN5flash11enable_sm90INS1_16FlashAttnFwdSm90INS1_25CollectiveMainloopFwdSm90ILi2EN4cute5tupleIJNS5_1CILi1EEES8_S8_EEENS6_IJNS7_ILi128EEENS7_ILi80EEENS7_ILi256EEEEEELi256ENS_10bfloat16_tEfNS_4arch4Sm90ELb1ELb0ELb0ELb0ELb0ELb0ELb0ELb1ELb1ELb1ELb0ELb0EEENS1_21CollectiveEpilogueFwdINS6_IJSA_SC_SB_EEES9_SE_SG_Li256ELb0ELb1ELb0ELb0EEENS1_30DynamicPersistentTileSchedulerILi256ELi128ELb0ELb1ELb1EEEEEEEEEvNT_6ParamsE,@function
        .size           _ZN7cutlass13device_kernelIN5flash11enable_sm90INS1_16FlashAttnFwdSm90INS1_25CollectiveMainloopFwdSm90ILi2EN4cute5tupleIJNS5_1CILi1EEES8_S8_EEENS6_IJNS7_ILi128EEENS7_ILi80EEENS7_ILi256EEEEEELi256ENS_10bfloat16_tEfNS_4arch4Sm90ELb1ELb0ELb0ELb0ELb0ELb0ELb0ELb1ELb1ELb1ELb0ELb0EEENS1_21CollectiveEpilogueFwdINS6_IJSA_SC_SB_EEES9_SE_SG_Li256ELb0ELb1ELb0ELb0EEENS1_30DynamicPersistentTileSchedulerILi256ELi128ELb0ELb1ELb1EEEEEEEEEvNT_6ParamsE,(.L_x_3431 - _ZN7cutlass13device_kernelIN5flash11enable_sm90INS1_16FlashAttnFwdSm90INS1_25CollectiveMainloopFwdSm90ILi2EN4cute5tupleIJNS5_1CILi1EEES8_S8_EEENS6_IJNS7_ILi128EEENS7_ILi80EEENS7_ILi256EEEEEELi256ENS_10bfloat16_tEfNS_4arch4Sm90ELb1ELb0ELb0ELb0ELb0ELb0ELb0ELb1ELb1ELb1ELb0ELb0EEENS1_21CollectiveEpilogueFwdINS6_IJSA_SC_SB_EEES9_SE_SG_Li256ELb0ELb1ELb0ELb0EEENS1_30DynamicPersistentTileSchedulerILi256ELi128ELb0ELb1ELb1EEEEEEEEEvNT_6ParamsE)
        .other          _ZN7cutlass13device_kernelIN5flash11enable_sm90INS1_16FlashAttnFwdSm90INS1_25CollectiveMainloopFwdSm90ILi2EN4cute5tupleIJNS5_1CILi1EEES8_S8_EEENS6_IJNS7_ILi128EEENS7_ILi80EEENS7_ILi256EEEEEELi256ENS_10bfloat16_tEfNS_4arch4Sm90ELb1ELb0ELb0ELb0ELb0ELb0ELb0ELb1ELb1ELb1ELb0ELb0EEENS1_21CollectiveEpilogueFwdINS6_IJSA_SC_SB_EEES9_SE_SG_Li256ELb0ELb1ELb0ELb0EEENS1_30DynamicPersistentTileSchedulerILi256ELi128ELb0ELb1ELb1EEEEEEEEEvNT_6ParamsE,@"STO_CUDA_ENTRY STV_DEFAULT"
_ZN7cutlass13device_kernelIN5flash11enable_sm90INS1_16FlashAttnFwdSm90INS1_25CollectiveMainloopFwdSm90ILi2EN4cute5tupleIJNS5_1CILi1EEES8_S8_EEENS6_IJNS7_ILi128EEENS7_ILi80EEENS7_ILi256EEEEEELi256ENS_10bfloat16_tEfNS_4arch4Sm90ELb1ELb0ELb0ELb0ELb0ELb0ELb0ELb1ELb1ELb1ELb0ELb0EEENS1_21CollectiveEpilogueFwdINS6_IJSA_SC_SB_EEES9_SE_SG_Li256ELb0ELb1ELb0ELb0EEENS1_30DynamicPersistentTileSchedulerILi256ELi128ELb0ELb1ELb1EEEEEEEEEvNT_6ParamsE:
        /* <DEDUP_REMOVED lines=18> */
.L_x_2362:
[----:B------:R-:W-:Y:S05]  /*0120*/  BSYNC B0 ;  /* 0x0000000000007941 */ /* 0x000fea0003800000 */
.L_x_2361:
        /* <DEDUP_REMOVED lines=41> */
.L_x_2363:
        /* <DEDUP_REMOVED lines=22> */
.L_x_2364:
        /* <DEDUP_REMOVED lines=18> */
.L_x_2365:
        /* <DEDUP_REMOVED lines=22> */
.L_x_2366:
        /* <DEDUP_REMOVED lines=22> */
.L_x_2367:
        /* <DEDUP_REMOVED lines=8> */
.L_x_2369:
        /* <DEDUP_REMOVED lines=12> */
[----:B0-----:R-:W0:Y:S02]  /*0a40*/  S2R R2, SR_TID.X ;  /* 0x0000000000027919 */ /* 0x001e240000002100 */
[----:B0-----:R-:W-:Y:S01]  /*0a50*/  VIADD R230, R2, 0xffffff80 ;  /* 0xffffff8002e67836 */ /* 0x001fe20000000000 */
[----:B--2---:R-:W-:-:S04]  /*0a60*/  R2UR UR5, R3 ;  /* 0x00000000030572ca */ /* 0x004fc800000e0000 */
[----:B------:R-:W-:-:S04]  /*0a70*/  SHF.R.S32.HI R3, RZ, 0x1f, R230 ;  /* 0x0000001fff037819 */ /* 0x000fc800000114e6 */
[CC--:B------:R-:W-:Y:S02]  /*0a80*/  LEA.HI R5, R3.reuse, R230.reuse, RZ, 0x7 ;  /* 0x000000e603057211 */ /* 0x0c0fe400078f38ff */
[-C--:B------:R-:W-:Y:S02]  /*0a90*/  LEA.HI R0, R3, R230.reuse, RZ, 0x4 ;  /* 0x000000e603007211 */ /* 0x080fe400078f20ff */
[----:B------:R-:W-:Y:S02]  /*0aa0*/  LOP3.LUT R221, R5, 0xffffff80, RZ, 0xc0, !PT ;  /* 0xffffff8005dd7812 */ /* 0x000fe400078ec0ff */
[----:B------:R-:W-:Y:S01]  /*0ab0*/  SHF.R.S32.HI R9, RZ, 0x4, R0 ;  /* 0x00000004ff097819 */ /* 0x000fe20000011400 */
[----:B------:R-:W-:Y:S01]  /*0ac0*/  ULOP3.LUT UR6, UR5, 0x1, URZ, 0xfc, !UPT ;  /* 0x0000000105067892 */ /* 0x000fe2000f8efc3f */
[CC--:B------:R-:W-:Y:S01]  /*0ad0*/  LEA.HI R2, R3.reuse, R230.reuse, RZ, 0x5 ;  /* 0x000000e603027211 */ /* 0x0c0fe200078f28ff */
[----:B------:R-:W-:Y:S01]  /*0ae0*/  IMAD.IADD R221, R230, 0x1, -R221 ;  /* 0x00000001e6dd7824 */ /* 0x000fe200078e0add */
[C---:B------:R-:W-:Y:S01]  /*0af0*/  LOP3.LUT R7, R0.reuse, 0x3fffff0, RZ, 0xc0, !PT ;  /* 0x03fffff000077812 */ /* 0x040fe200078ec0ff */
[----:B------:R-:W-:Y:S01]  /*0b00*/  UMOV UR5, URZ ;  /* 0x0000003f00057c82 */ /* 0x000fe20008000000 */
[----:B------:R-:W-:Y:S01]  /*0b10*/  LEA.HI R0, R0, R9, RZ, 0x1 ;  /* 0x0000000900007211 */ /* 0x000fe200078f08ff */
[----:B------:R-:W-:Y:S01]  /*0b20*/  IMAD.SHL.U32 R2, R2, 0x20, RZ ;  /* 0x0000002002027824 */ /* 0x000fe200078e00ff */
[----:B------:R-:W-:Y:S01]  /*0b30*/  SHF.R.S32.HI R4, RZ, 0x1f, R221 ;  /* 0x0000001fff047819 */ /* 0x000fe200000114dd */
[----:B------:R-:W-:Y:S01]  /*0b40*/  IMAD.IADD R7, R230, 0x1, -R7 ;  /* 0x00000001e6077824 */ /* 0x000fe200078e0a07 */
[----:B------:R-:W-:Y:S01]  /*0b50*/  LOP3.LUT R0, R0, 0x1ffffffe, RZ, 0xc0, !PT ;  /* 0x1ffffffe00007812 */ /* 0x000fe200078ec0ff */
[----:B------:R-:W-:Y:S01]  /*0b60*/  IMAD.U32 R225, RZ, RZ, UR6 ;  /* 0x00000006ffe17e24 */ /* 0x000fe2000f8e00ff */
[----:B------:R-:W-:Y:S01]  /*0b70*/  LEA.HI R6, R4, R221, RZ, 0x2 ;  /* 0x000000dd04067211 */ /* 0x000fe200078f10ff */
[----:B------:R-:W-:Y:S01]  /*0b80*/  IMAD.U32 R220, RZ, RZ, UR5 ;  /* 0x00000005ffdc7e24 */ /* 0x000fe2000f8e00ff */
[----:B------:R-:W-:Y:S01]  /*0b90*/  LEA.HI R10, R3, R230, RZ, 0x2 ;  /* 0x000000e6030a7211 */ /* 0x000fe200078f10ff */
[----:B------:R-:W-:Y:S01]  /*0ba0*/  IMAD.IADD R0, R9, 0x1, -R0 ;  /* 0x0000000109007824 */ /* 0x000fe200078e0a00 */
[--C-:B------:R-:W-:Y:S01]  /*0bb0*/  SHF.R.S32.HI R8, RZ, 0x2, R6.reuse ;  /* 0x00000002ff087819 */ /* 0x100fe20000011406 */
[----:B------:R-:W-:Y:S01]  /*0bc0*/  IMAD.U32 R16, RZ, RZ, UR5 ;  /* 0x00000005ff107e24 */ /* 0x000fe2000f8e00ff */
[----:B------:R-:W-:-:S02]  /*0bd0*/  SHF.R.S32.HI R11, RZ, 0x1f, R6 ;  /* 0x0000001fff0b7819 */ /* 0x000fc40000011406 */
[----:B------:R-:W-:Y:S02]  /*0be0*/  SHF.R.S32.HI R222, RZ, 0x7, R5 ;  /* 0x00000007ffde7819 */ /* 0x000fe40000011405 */
[----:B------:R-:W-:Y:S02]  /*0bf0*/  LOP3.LUT R2, R2, 0xfffffc00, RZ, 0xc0, !PT ;  /* 0xfffffc0002027812 */ /* 0x000fe400078ec0ff */
[----:B------:R-:W-:Y:S02]  /*0c00*/  LOP3.LUT R9, R10, 0xfffffffc, RZ, 0xc0, !PT ;  /* 0xfffffffc0a097812 */ /* 0x000fe400078ec0ff */
[----:B------:R-:W-:Y:S01]  /*0c10*/  LEA.HI R11, R11, R8, RZ, 0x3 ;  /* 0x000000080b0b7211 */ /* 0x000fe200078f18ff */
[----:B------:R-:W-:Y:S01]  /*0c20*/  IMAD R7, R7, 0x40, R2 ;  /* 0x0000004007077824 */ /* 0x000fe200078e0202 */
[----:B------:R-:W-:Y:S01]  /*0c30*/  LEA.HI R5, R5, R222, RZ, 0x1 ;  /* 0x000000de05057211 */ /* 0x000fe200078f08ff */
[----:B------:R-:W-:Y:S01]  /*0c40*/  IMAD.IADD R2, R230, 0x1, -R9 ;  /* 0x00000001e6027824 */ /* 0x000fe200078e0a09 */
[----:B------:R-:W-:Y:S01]  /*0c50*/  LEA.HI R3, R3, R230, RZ, 0x3 ;  /* 0x000000e603037211 */ /* 0x000fe200078f18ff */
[----:B------:R-:W-:Y:S01]  /*0c60*/  IMAD R224, R0, 0x8, R7 ;  /* 0x0000000800e07824 */ /* 0x000fe200078e0207 */
[----:B------:R-:W-:-:S02]  /*0c70*/  LOP3.LUT R11, R11, 0xfffffff8, RZ, 0xc0, !PT ;  /* 0xfffffff80b0b7812 */ /* 0x000fc400078ec0ff */
[----:B------:R-:W-:Y:S02]  /*0c80*/  LEA.HI R4, R4, R221, RZ, 0x5 ;  /* 0x000000dd04047211 */ /* 0x000fe400078f28ff */
[----:B------:R-:W-:Y:S01]  /*0c90*/  LOP3.LUT R9, R5, 0x3fffffe, RZ, 0xc0, !PT ;  /* 0x03fffffe05097812 */ /* 0x000fe200078ec0ff */
[----:B------:R-:W-:Y:S01]  /*0ca0*/  IMAD.IADD R11, R8, 0x1, -R11 ;  /* 0x00000001080b7824 */ /* 0x000fe200078e0a0b */
[----:B------:R-:W-:Y:S02]  /*0cb0*/  LOP3.LUT R5, R3, 0xfffffff8, RZ, 0xc0, !PT ;  /* 0xfffffff803057812 */ /* 0x000fe400078ec0ff */
[----:B------:R-:W-:Y:S01]  /*0cc0*/  SHF.R.S32.HI R4, RZ, 0x5, R4 ;  /* 0x00000005ff047819 */ /* 0x000fe20000011404 */
[----:B------:R-:W-:Y:S01]  /*0cd0*/  IMAD.IADD R9, R222, 0x1, -R9 ;  /* 0x00000001de097824 */ /* 0x000fe200078e0a09 */
[----:B------:R-:W-:Y:S01]  /*0ce0*/  LEA.HI R8, R2, R2, RZ, 0x1 ;  /* 0x0000000202087211 */ /* 0x000fe200078f08ff */
[----:B------:R-:W-:Y:S01]  /*0cf0*/  IMAD.IADD R216, R230, 0x1, -R5 ;  /* 0x00000001e6d87824 */ /* 0x000fe200078e0a05 */
[----:B------:R-:W-:Y:S01]  /*0d00*/  LOP3.LUT R6, R6, 0x7ffffffc, RZ, 0xc0, !PT ;  /* 0x7ffffffc06067812 */ /* 0x000fe200078ec0ff */
[----:B------:R-:W-:Y:S01]  /*0d10*/  IMAD R4, R4, 0x10, R11 ;  /* 0x0000001004047824 */ /* 0x000fe200078e020b */
[----:B------:R-:W-:Y:S01]  /*0d20*/  LOP3.LUT R11, R8, 0x1ffffffe, RZ, 0xc0, !PT ;  /* 0x1ffffffe080b7812 */ /* 0x000fe200078ec0ff */
[----:B------:R-:W-:Y:S01]  /*0d30*/  IMAD.SHL.U32 R18, R216, 0x8, RZ ;  /* 0x00000008d8127824 */ /* 0x000fe200078e00ff */
[----:B------:R-:W-:Y:S01]  /*0d40*/  SHF.R.S32.HI R219, RZ, 0x3, R3 ;  /* 0x00000003ffdb7819 */ /* 0x000fe20000011403 */
[----:B------:R-:W-:-:S02]  /*0d50*/  IMAD R223, R9, 0x40, R4 ;  /* 0x0000004009df7824 */ /* 0x000fc400078e0204 */
[C---:B------:R-:W-:Y:S01]  /*0d60*/  VIADD R214, R18.reuse, 0x40 ;  /* 0x0000004012d67836 */ /* 0x040fe20000000000 */
[----:B------:R-:W-:Y:S01]  /*0d70*/  SHF.R.S32.HI R229, RZ, 0x1f, R18 ;  /* 0x0000001fffe57819 */ /* 0x000fe20000011412 */
[C---:B------:R-:W-:Y:S02]  /*0d80*/  VIADD R213, R18.reuse, 0x80 ;  /* 0x0000008012d57836 */ /* 0x040fe40000000000 */
[----:B------:R-:W-:Y:S01]  /*0d90*/  VIADD R215, R18, 0xc0 ;  /* 0x000000c012d77836 */ /* 0x000fe20000000000 */
[----:B------:R-:W-:Y:S01]  /*0da0*/  SHF.R.S32.HI R228, RZ, 0x1f, R214 ;  /* 0x0000001fffe47819 */ /* 0x000fe200000114d6 */
[----:B------:R-:W-:Y:S01]  /*0db0*/  IMAD.IADD R212, R2, 0x1, -R11 ;  /* 0x0000000102d47824 */ /* 0x000fe200078e0a0b */
[----:B------:R-:W-:Y:S01]  /*0dc0*/  SHF.R.S32.HI R227, RZ, 0x1f, R213 ;  /* 0x0000001fffe37819 */ /* 0x000fe200000114d5 */
[----:B------:R-:W-:Y:S01]  /*0dd0*/  IMAD.IADD R23, R221, 0x1, -R6 ;  /* 0x00000001dd177824 */ /* 0x000fe200078e0a06 */
[----:B------:R-:W-:Y:S01]  /*0de0*/  SHF.R.S32.HI R226, RZ, 0x1f, R215 ;  /* 0x0000001fffe27819 */ /* 0x000fe200000114d7 */
[----:B------:R-:W-:-:S07]  /*0df0*/  IMAD R212, R212, 0x8, R223 ;  /* 0x00000008d4d47824 */ /* 0x000fce00078e02df */
.L_x_2420:
        /* <DEDUP_REMOVED lines=21> */
.L_x_2370:
[----:B------:R-:W-:Y:S01]  /*0f50*/  ULDC UR8, c[0x0][0xc54] ;  /* 0x0003150000087ab9 */ /* 0x000fe20000000800 */
[----:B------:R-:W-:Y:S01]  /*0f60*/  UMOV UR4, UR9 ;  /* 0x0000000900047c82 */ /* 0x000fe20008000000 */
[----:B------:R-:W-:-:S11]  /*0f70*/  UISETP.NE.AND UP0, UPT, UR8, 0x1, UPT ;  /* 0x000000010800788c */ /* 0x000fd6000bf05270 */
[----:B------:R-:W-:Y:S02]  /*0f80*/  @UP0 ULDC.64 UR10, c[0x0][0xc58] ;  /* 0x00031600000a0ab9 */ /* 0x000fe40000000a00 */
[----:B------:R-:W-:-:S04]  /*0f90*/  UIMAD.WIDE.U32 UR6, UR9, UR10, URZ ;  /* 0x0000000a090672a5 */ /* 0x000fc8000f8e003f */
[----:B------:R-:W-:-:S04]  /*0fa0*/  @UP0 USHF.R.U32.HI UR4, URZ, UR11, UR7 ;  /* 0x0000000b3f040299 */ /* 0x000fc80008011607 */
[----:B------:R-:W-:-:S12]  /*0fb0*/  UIMAD UR6, UR4, UR8, URZ ;  /* 0x00000008040672a4 */ /* 0x000fd8000f8e023f */
.L_x_2371:
[----:B------:R-:W-:Y:S01]  /*0fc0*/  ULDC.64 UR10, c[0x0][0x418] ;  /* 0x00010600000a7ab9 */ /* 0x000fe20000000a00 */
[----:B------:R-:W-:Y:S01]  /*0fd0*/  ULOP3.LUT UR4, URZ, UR4, URZ, 0x33, !UPT ;  /* 0x000000043f047292 */ /* 0x000fe2000f8e333f */
[----:B------:R-:W-:Y:S01]  /*0fe0*/  PLOP3.LUT P0, PT, PT, PT, PT, 0x80, 0x0 ;  /* 0x000000000000781c */ /* 0x000fe20003f0f070 */
[----:B------:R-:W-:Y:S01]  /*0ff0*/  UISETP.NE.U32.AND UP0, UPT, UR10, URZ, UPT ;  /* 0x0000003f0a00728c */ /* 0x000fe2000bf05070 */
[----:B------:R-:W-:Y:S01]  /*1000*/  CS2R R2, SRZ ;  /* 0x0000000000027805 */ /* 0x000fe2000001ff00 */
[----:B------:R-:W-:Y:S01]  /*1010*/  UIADD3 UR10, UR9, -UR6, URZ ;  /* 0x80000006090a7290 */ /* 0x000fe2000fffe03f */
[----:B------:R-:W-:Y:S01]  /*1020*/  IMAD.MOV.U32 R0, RZ, RZ, RZ ;  /* 0x000000ffff007224 */ /* 0x000fe200078e00ff */
[----:B------:R-:W-:Y:S01]  /*1030*/  ULDC UR7, c[0x0][0x448] ;  /* 0x0001120000077ab9 */ /* 0x000fe20000000800 */
[----:B------:R-:W-:Y:S01]  /*1040*/  ULDC UR6, c[0x0][0xc3c] ;  /* 0x00030f0000067ab9 */ /* 0x000fe20000000800 */
[----:B------:R-:W-:Y:S01]  /*1050*/  UISETP.NE.AND UP2, UPT, UR7, 0x1, UPT ;  /* 0x000000010700788c */ /* 0x000fe2000bf45270 */
[----:B------:R-:W-:Y:S01]  /*1060*/  CS2R R176, SRZ ;  /* 0x0000000000b07805 */ /* 0x000fe2000001ff00 */
[----:B------:R-:W-:Y:S01]  /*1070*/  UIADD3 UR4, UR4, UR6, URZ ;  /* 0x0000000604047290 */ /* 0x000fe2000fffe03f */
[----:B------:R-:W-:Y:S01]  /*1080*/  CS2R R174, SRZ ;  /* 0x0000000000ae7805 */ /* 0x000fe2000001ff00 */
[----:B------:R-:W-:Y:S01]  /*1090*/  UISETP.NE.AND.EX UP0, UPT, UR11, URZ, UPT, UP0 ;  /* 0x0000003f0b00728c */ /* 0x000fe2000bf05300 */
[----:B------:R-:W-:Y:S01]  /*10a0*/  CS2R R148, SRZ ;  /* 0x0000000000947805 */ /* 0x000fe2000001ff00 */
[----:B------:R-:W-:Y:S01]  /*10b0*/  USHF.L.U32 UR14, UR4, 0x7, URZ ;  /* 0x00000007040e7899 */ /* 0x000fe2000800063f */
[----:B------:R-:W-:Y:S01]  /*10c0*/  CS2R R172, SRZ ;  /* 0x0000000000ac7805 */ /* 0x000fe2000001ff00 */
[----:B------:R-:W-:Y:S01]  /*10d0*/  ULDC UR9, c[0x0][0x424] ;  /* 0x0001090000097ab9 */ /* 0x000fe20000000800 */
[----:B------:R-:W-:Y:S01]  /*10e0*/  ULDC UR8, c[0x0][0x288] ;  /* 0x0000a20000087ab9 */ /* 0x000fe20000000800 */
[----:B------:R-:W-:Y:S01]  /*10f0*/  UIADD3 UR4, UR14, 0x7f, URZ ;  /* 0x0000007f0e047890 */ /* 0x000fe2000fffe03f */
[----:B------:R-:W-:Y:S01]  /*1100*/  CS2R R144, SRZ ;  /* 0x0000000000907805 */ /* 0x000fe2000001ff00 */
[----:B------:R-:W-:Y:S01]  /*1110*/  @UP2 ULDC UR6, c[0x0][0x44c] ;  /* 0x0001130000062ab9 */ /* 0x000fe20000000800 */
[----:B------:R-:W-:Y:S01]  /*1120*/  IMAD.U32 R22, RZ, RZ, UR14 ;  /* 0x0000000eff167e24 */ /* 0x000fe2000f8e00ff */
[----:B------:R-:W-:Y:S01]  /*1130*/  UIADD3 UR8, -UR8, 0x50, URZ ;  /* 0x0000005008087890 */ /* 0x000fe2000fffe13f */
[----:B------:R-:W-:Y:S01]  /*1140*/  CS2R R120, SRZ ;  /* 0x0000000000787805 */ /* 0x000fe2000001ff00 */
[----:B------:R-:W-:Y:S01]  /*1150*/  UIMAD.WIDE.U32 UR6, UR4, UR6, URZ ;  /* 0x00000006040672a5 */ /* 0x000fe2000f8e003f */
[----:B------:R-:W-:Y:S01]  /*1160*/  CS2R R140, SRZ ;  /* 0x00000000008c7805 */ /* 0x000fe2000001ff00 */
[----:B------:R-:W-:Y:S01]  /*1170*/  USEL UR14, UR9, 0x1, UP0 ;  /* 0x00000001090e7887 */ /* 0x000fe20008000000 */
[----:B------:R-:W-:Y:S01]  /*1180*/  CS2R R116, SRZ ;  /* 0x0000000000747805 */ /* 0x000fe2000001ff00 */
[----:B------:R-:W-:Y:S01]  /*1190*/  ULDC UR12, c[0x0][0x2f0] ;  /* 0x0000bc00000c7ab9 */ /* 0x000fe20000000800 */
[----:B------:R-:W-:Y:S01]  /*11a0*/  @UP2 ULDC UR9, c[0x0][0x450] ;  /* 0x0001140000092ab9 */ /* 0x000fe20000000800 */
[----:B------:R-:W-:Y:S01]  /*11b0*/  UIMAD UR8, UR14, UR12, UR8 ;  /* 0x0000000c0e0872a4 */ /* 0x000fe2000f8e0208 */
[----:B------:R-:W-:Y:S01]  /*11c0*/  CS2R R112, SRZ ;  /* 0x0000000000707805 */ /* 0x000fe2000001ff00 */
[----:B------:R-:W-:Y:S01]  /*11d0*/  @UP2 USHF.R.U32.HI UR4, URZ, UR9, UR7 ;  /* 0x000000093f042299 */ /* 0x000fe20008011607 */
[----:B------:R-:W-:Y:S01]  /*11e0*/  IMAD.U32 R19, RZ, RZ, UR14 ;  /* 0x0000000eff137e24 */ /* 0x000fe2000f8e00ff */
[----:B------:R-:W-:Y:S01]  /*11f0*/  UIMAD UR6, UR14, UR12, 0x4f ;  /* 0x0000004f0e0674a4 */ /* 0x000fe2000f8e020c */
[----:B------:R-:W-:Y:S01]  /*1200*/  CS2R R136, SRZ ;  /* 0x0000000000887805 */ /* 0x000fe2000001ff00 */
[----:B------:R-:W-:Y:S01]  /*1210*/  UIADD3 UR8, UR8, UR4, URZ ;  /* 0x0000000408087290 */ /* 0x000fe2000fffe03f */
[----:B------:R-:W-:Y:S01]  /*1220*/  CS2R R108, SRZ ;  /* 0x00000000006c7805 */ /* 0x000fe2000001ff00 */
[----:B------:R-:W-:Y:S01]  /*1230*/  UIMAD.WIDE UR6, UR6, 0x66666667, URZ ;  /* 0x66666667060678a5 */ /* 0x000fe2000f8e023f */
[----:B------:R-:W-:Y:S01]  /*1240*/  CS2R R104, SRZ ;  /* 0x0000000000687805 */ /* 0x000fe2000001ff00 */
[----:B------:R-:W-:Y:S01]  /*1250*/  UIMAD.WIDE UR8, UR8, 0x66666667, URZ ;  /* 0x66666667080878a5 */ /* 0x000fe2000f8e023f */
[----:B------:R-:W-:Y:S01]  /*1260*/  CS2R R132, SRZ ;  /* 0x0000000000847805 */ /* 0x000fe2000001ff00 */
[----:B------:R-:W-:Y:S01]  /*1270*/  ULDC UR13, c[0x0][0xc54] ;  /* 0x00031500000d7ab9 */ /* 0x000fe20000000800 */
[----:B------:R-:W-:Y:S01]  /*1280*/  USHF.R.U32.HI UR4, URZ, 0x1f, UR7 ;  /* 0x0000001f3f047899 */ /* 0x000fe20008011607 */
[----:B------:R-:W-:Y:S01]  /*1290*/  CS2R R100, SRZ ;  /* 0x0000000000647805 */ /* 0x000fe2000001ff00 */
[----:B------:R-:W-:Y:S01]  /*12a0*/  UIMAD UR12, UR5, UR13, UR10 ;  /* 0x0000000d050c72a4 */ /* 0x000fe2000f8e020a */
[----:B------:R-:W-:Y:S01]  /*12b0*/  CS2R R96, SRZ ;  /* 0x0000000000607805 */ /* 0x000fe2000001ff00 */
[----:B------:R-:W-:Y:S01]  /*12c0*/  USHF.R.U32.HI UR5, URZ, 0x1f, UR9 ;  /* 0x0000001f3f057899 */ /* 0x000fe20008011609 */
[----:B------:R-:W-:Y:S01]  /*12d0*/  CS2R R128, SRZ ;  /* 0x0000000000807805 */ /* 0x000fe2000001ff00 */
[----:B------:R-:W-:Y:S01]  /*12e0*/  ULDC UR11, c[0x0][0xc48] ;  /* 0x00031200000b7ab9 */ /* 0x000fe20000000800 */
[----:B------:R-:W-:Y:S01]  /*12f0*/  ULEA.HI.SX32 UR7, UR7, UR4, 0x1b ;  /* 0x0000000407077291 */ /* 0x000fe2000f8fda3f */
[----:B------:R-:W-:Y:S01]  /*1300*/  CS2R R92, SRZ ;  /* 0x00000000005c7805 */ /* 0x000fe2000001ff00 */
[----:B------:R-:W-:Y:S01]  /*1310*/  UISETP.NE.AND UP1, UPT, UR11, 0x1, UPT ;  /* 0x000000010b00788c */ /* 0x000fe2000bf25270 */
[----:B------:R-:W-:Y:S01]  /*1320*/  CS2R R88, SRZ ;  /* 0x0000000000587805 */ /* 0x000fe2000001ff00 */
[----:B------:R-:W-:Y:S01]  /*1330*/  ULEA.HI.SX32 UR9, UR9, UR5, 0x1b ;  /* 0x0000000509097291 */ /* 0x000fe2000f8fda3f */
[----:B------:R-:W-:Y:S01]  /*1340*/  CS2R R124, SRZ ;  /* 0x00000000007c7805 */ /* 0x000fe2000001ff00 */
[----:B------:R-:W-:Y:S01]  /*1350*/  UMOV UR14, UR12 ;  /* 0x0000000c000e7c82 */ /* 0x000fe20008000000 */
[----:B------:R-:W-:Y:S01]  /*1360*/  CS2R R84, SRZ ;  /* 0x0000000000547805 */ /* 0x000fe2000001ff00 */
[----:B------:R-:W-:Y:S01]  /*1370*/  UISETP.LT.AND UP0, UPT, UR7, UR9, UPT ;  /* 0x000000090700728c */ /* 0x000fe2000bf01270 */
[----:B------:R-:W-:Y:S01]  /*1380*/  CS2R R80, SRZ ;  /* 0x0000000000507805 */ /* 0x000fe2000001ff00 */
[----:B------:R-:W-:Y:S01]  /*1390*/  IMAD.MOV.U32 R198, RZ, RZ, RZ ;  /* 0x000000ffffc67224 */ /* 0x000fe200078e00ff */
[----:B------:R-:W-:Y:S01]  /*13a0*/  CS2R R76, SRZ ;  /* 0x00000000004c7805 */ /* 0x000fe2000001ff00 */
[----:B------:R-:W-:Y:S01]  /*13b0*/  USEL UR61, UR7, UR9, UP0 ;  /* 0x00000009073d7287 */ /* 0x000fe20008000000 */
[----:B------:R-:W-:Y:S01]  /*13c0*/  CS2R R72, SRZ ;  /* 0x0000000000487805 */ /* 0x000fe2000001ff00 */
[----:B------:R-:W-:Y:S01]  /*13d0*/  @UP1 ULDC UR10, c[0x0][0xc4c] ;  /* 0x00031300000a1ab9 */ /* 0x000fe20000000800 */
[----:B------:R-:W-:Y:S01]  /*13e0*/  @UP1 ULDC UR6, c[0x0][0xc50] ;  /* 0x0003140000061ab9 */ /* 0x000fe20000000800 */
[----:B------:R-:W-:Y:S01]  /*13f0*/  UIMAD.WIDE.U32 UR4, UR12, UR10, URZ ;  /* 0x0000000a0c0472a5 */ /* 0x000fe2000f8e003f */
[----:B------:R-:W-:Y:S01]  /*1400*/  CS2R R196, SRZ ;  /* 0x0000000000c47805 */ /* 0x000fe2000001ff00 */
[----:B------:R-:W-:Y:S01]  /*1410*/  UISETP.GE.AND UP0, UPT, UR61, 0x1, UPT ;  /* 0x000000013d00788c */ /* 0x000fe2000bf06270 */
[----:B------:R-:W-:Y:S01]  /*1420*/  CS2R R68, SRZ ;  /* 0x0000000000447805 */ /* 0x000fe2000001ff00 */
[----:B------:R-:W-:Y:S01]  /*1430*/  @UP1 USHF.R.U32.HI UR14, URZ, UR6, UR5 ;  /* 0x000000063f0e1299 */ /* 0x000fe20008011605 */
[----:B------:R-:W-:-:S02]  /*1440*/  CS2R R64, SRZ ;  /* 0x0000000000407805 */ /* 0x000fc4000001ff00 */
[----:B------:R-:W-:Y:S02]  /*1450*/  CS2R R60, SRZ ;  /* 0x00000000003c7805 */ /* 0x000fe4000001ff00 */
[----:B------:R-:W-:Y:S02]  /*1460*/  CS2R R56, SRZ ;  /* 0x0000000000387805 */ /* 0x000fe4000001ff00 */
[----:B------:R-:W-:Y:S01]  /*1470*/  PLOP3.LUT P1, PT, PT, PT, UP0, 0x80, 0x0 ;  /* 0x000000000000781c */ /* 0x000fe20003f2f008 */
[----:B------:R-:W-:Y:S02]  /*1480*/  UIADD3 UR4, -UR14, URZ, URZ ;  /* 0x0000003f0e047290 */ /* 0x000fe4000fffe13f */
[----:B------:R-:W-:Y:S01]  /*1490*/  IMAD.U32 R218, RZ, RZ, UR14 ;  /* 0x0000000effda7e24 */ /* 0x000fe2000f8e00ff */
[----:B------:R-:W-:Y:S02]  /*14a0*/  CS2R R194, SRZ ;  /* 0x0000000000c27805 */ /* 0x000fe4000001ff00 */
[----:B------:R-:W-:Y:S01]  /*14b0*/  CS2R R52, SRZ ;  /* 0x0000000000347805 */ /* 0x000fe2000001ff00 */
[----:B------:R-:W-:Y:S01]  /*14c0*/  UIMAD UR4, UR11, UR4, UR12 ;  /* 0x000000040b0472a4 */ /* 0x000fe2000f8e020c */
        /* <DEDUP_REMOVED lines=30> */
[----:B------:R-:W-:Y:S01]  /*16b0*/  CS2R R26, SRZ ;  /* 0x00000000001a7805 */ /* 0x000fe2000001ff00 */
[----:B------:R-:W-:Y:S01]  /*16c0*/  IMAD.MOV.U32 R30, RZ, RZ, RZ ;  /* 0x000000ffff1e7224 */ /* 0x000fe200078e00ff */
[----:B------:R-:W-:Y:S01]  /*16d0*/  CS2R R28, SRZ ;  /* 0x00000000001c7805 */ /* 0x000fe2000001ff00 */
[----:B------:R-:W-:Y:S01]  /*16e0*/  IMAD.MOV.U32 R17, RZ, RZ, RZ ;  /* 0x000000ffff117224 */ /* 0x000fe200078e00ff */
[----:B------:R-:W-:Y:S01]  /*16f0*/  CS2R R24, SRZ ;  /* 0x0000000000187805 */ /* 0x000fe2000001ff00 */
[----:B------:R-:W-:Y:S06]  /*1700*/  @!P1 BRA `(.L_x_2372) ;  /* 0x000000cc003c9947 */ /* 0x000fec0003800000 */
[----:B------:R-:W0:Y:S01]  /*1710*/  SHFL.IDX PT, R0, R222, RZ, 0x1f ;  /* 0x00001fffde007589 */ /* 0x000e2200000e0000 */
[----:B------:R-:W1:Y:S01]  /*1720*/  S2UR UR7, SR_CgaCtaId ;  /* 0x00000000000779c3 */ /* 0x000e620000008800 */
[----:B------:R-:W-:Y:S01]  /*1730*/  UMOV UR6, 0x400 ;  /* 0x0000040000067882 */ /* 0x000fe20000000000 */
[----:B0-----:R-:W-:Y:S01]  /*1740*/  R2UR UR4, R0 ;  /* 0x00000000000472ca */ /* 0x001fe200000e0000 */
[----:B-1----:R-:W-:-:S04]  /*1750*/  ULEA UR8, UR7, UR6, 0x18 ;  /* 0x0000000607087291 */ /* 0x002fc8000f8ec03f */
[----:B------:R-:W-:Y:S02]  /*1760*/  UIADD3 UR6, UR8, 0x14400, URZ ;  /* 0x0001440008067890 */ /* 0x000fe4000fffe03f */
[----:B------:R-:W-:Y:S02]  /*1770*/  IMAD.U32 R17, RZ, RZ, UR8 ;  /* 0x00000008ff117e24 */ /* 0x000fe4000f8e00ff */
        /* <DEDUP_REMOVED lines=25> */
.L_x_2373:
[----:B------:R-:W-:Y:S02]  /*1910*/  R2UR UR7, R220 ;  /* 0x00000000dc0772ca */ /* 0x000fe400000e0000 */
[----:B------:R-:W-:Y:S02]  /*1920*/  R2UR UR6, R17 ;  /* 0x00000000110672ca */ /* 0x000fe400000e0000 */
[----:B------:R-:W-:-:S09]  /*1930*/  R2UR UR5, R225 ;  /* 0x00000000e10572ca */ /* 0x000fd200000e0000 */
[----:B------:R-:W-:-:S04]  /*1940*/  ULEA.HI UR4, UR7, UR7, URZ, 0x1 ;  /* 0x0000000707047291 */ /* 0x000fc8000f8f083f */
[----:B------:R-:W-:Y:S01]  /*1950*/  ULOP3.LUT UR4, UR4, 0xfffffffe, URZ, 0xc0, !UPT ;  /* 0xfffffffe04047892 */ /* 0x000fe2000f8ec03f */
[----:B------:R-:W-:-:S03]  /*1960*/  IMAD.U32 R2, RZ, RZ, UR5 ;  /* 0x00000005ff027e24 */ /* 0x000fc6000f8e00ff */
[----:B------:R-:W-:Y:S02]  /*1970*/  UIADD3 UR4, UR7, -UR4, URZ ;  /* 0x8000000407047290 */ /* 0x000fe4000fffe03f */
[----:B------:R-:W-:-:S04]  /*1980*/  ISETP.NE.AND P0, PT, R2, 0x3, PT ;  /* 0x000000030200780c */ /* 0x000fc80003f05270 */
[----:B------:R-:W-:-:S05]  /*1990*/  IMAD.U32 R0, RZ, RZ, UR4 ;  /* 0x00000004ff007e24 */ /* 0x000fca000f8e00ff */
[----:B------:R-:W-:-:S04]  /*19a0*/  SHF.L.U32 R0, R0, 0x1f, RZ ;  /* 0x0000001f00007819 */ /* 0x000fc800000006ff */
[----:B------:R-:W0:Y:S02]  /*19b0*/  SYNCS.PHASECHK.TRANS64.TRYWAIT P1, [UR6+0x38800], R0 ;  /* 0x03880000ff0075a7 */ /* 0x000e240008020146 */
[----:B0-----:R-:W-:Y:S05]  /*19c0*/  @!P1 BRA `(.L_x_2374) ;  /* 0x0000014800c49947 */ /* 0x001fea0003800000 */
.L_x_2535:
[----:B------:R-:W-:Y:S05]  /*19d0*/  @!P0 BRA `(.L_x_2375) ;  /* 0x0000000000048947 */ /* 0x000fea0003800000 */
[----:B------:R-:W-:Y:S01]  /*19e0*/  BPT.TRAP 0x1 ;  /* 0x000000040000795c */ /* 0x000fe20000300000 */
.L_x_2375:
[----:B------:R-:W-:Y:S01]  /*19f0*/  R2UR UR5, R16 ;  /* 0x00000000100572ca */ /* 0x000fe200000e0000 */
[----:B0-----:R-:W-:Y:S01]  /*1a00*/  IMAD.U32 R0, RZ, RZ, UR60 ;  /* 0x0000003cff007e24 */ /* 0x001fe2000f8e00ff */
[----:B------:R-:W-:-:S11]  /*1a10*/  R2UR UR4, R17 ;  /* 0x00000000110472ca */ /* 0x000fd600000e0000 */
[----:B------:R-:W-:Y:S02]  /*1a20*/  IMAD.U32 R3, RZ, RZ, UR5 ;  /* 0x00000005ff037e24 */ /* 0x000fe4000f8e00ff */
[----:B------:R-:W-:-:S03]  /*1a30*/  LEA R0, R0, UR4, 0x3 ;  /* 0x0000000400007c11 */ /* 0x000fc6000f8e18ff */
[----:B------:R-:W-:-:S04]  /*1a40*/  SHF.L.U32 R3, R3, 0x1f, RZ ;  /* 0x0000001f03037819 */ /* 0x000fc800000006ff */
[----:B------:R0:W1:Y:S01]  /*1a50*/  SYNCS.PHASECHK.TRANS64.TRYWAIT P2, [R0+URZ+0x38830], R3 ;  /* 0x03883003000075a7 */ /* 0x000062000804017f */
[----:B------:R-:W-:Y:S05]  /*1a60*/  @!P0 BRA `(.L_x_2376) ;  /* 0x0000000000048947 */ /* 0x000fea0003800000 */
[----:B------:R-:W-:Y:S01]  /*1a70*/  BPT.TRAP 0x1 ;  /* 0x000000040000795c */ /* 0x000fe20000300000 */
.L_x_2376:
[----:B------:R-:W2:Y:S02]  /*1a80*/  S2R R2, SR_TID.X ;  /* 0x0000000000027919 */ /* 0x000ea40000002100 */
[----:B--2---:R-:W-:Y:S01]  /*1a90*/  LOP3.LUT P1, RZ, R2, 0x7f, RZ, 0xc0, !PT ;  /* 0x0000007f02ff7812 */ /* 0x004fe2000782c0ff */
[----:B-1----:R-:W-:-:S12]  /*1aa0*/  @P2 BRA `(.L_x_2377) ;  /* 0x0000000000082947 */ /* 0x002fd80003800000 */
[----:B------:R-:W1:Y:S02]  /*1ab0*/  SYNCS.PHASECHK.TRANS64.TRYWAIT P2, [R0+URZ+0x38830], R3 ;  /* 0x03883003000075a7 */ /* 0x000e64000804017f */
[----:B-1----:R-:W-:Y:S05]  /*1ac0*/  @!P2 BRA `(.L_x_2378) ;  /* 0x0000014800a0a947 */ /* 0x002fea0003800000 */
.L_x_2377:
[----:B------:R-:W-:Y:S05]  /*1ad0*/  WARPSYNC.ALL ;  /* 0x0000000000007948 */ /* 0x000fea0003800000 */
[----:B------:R-:W-:Y:S01]  /*1ae0*/  R2UR UR4, R17 ;  /* 0x00000000110472ca */ /* 0x000fe200000e0000 */
[----:B------:R-:W-:Y:S01]  /*1af0*/  ULOP3.LUT UR5, UR36, 0x10000, URZ, 0xfc, !UPT ;  /* 0x0001000024057892 */ /* 0x000fe2000f8efc3f */
[----:B------:R-:W-:Y:S01]  /*1b00*/  WARPGROUP.ARRIVE ;  /* 0x00000000000079c5 */ /* 0x000fe20000000000 */
[----:B------:R-:W-:Y:S01]  /*1b10*/  UMOV UR9, 0x40000040 ;  /* 0x4000004000097882 */ /* 0x000fe20000000000 */
[----:B------:R-:W-:Y:S01]  /*1b20*/  UMOV UR11, 0x40000040 ;  /* 0x40000040000b7882 */ /* 0x000fe20000000000 */
[----:B------:R-:W-:Y:S01]  /*1b30*/  UMOV UR15, UR9 ;  /* 0x00000009000f7c82 */ /* 0x000fe20008000000 */
[----:B------:R-:W-:Y:S01]  /*1b40*/  IMAD.U32 R13, RZ, RZ, UR9 ;  /* 0x00000009ff0d7e24 */ /* 0x000fe2000f8e00ff */
[----:B------:R-:W-:Y:S01]  /*1b50*/  UIADD3 UR7, UR5, 0x2, URZ ;  /* 0x0000000205077890 */ /* 0x000fe2000fffe03f */
[----:B01----:R-:W-:Y:S01]  /*1b60*/  @!P1 VIADD R0, R0, 0x38840 ;  /* 0x0003884000009836 */ /* 0x003fe20000000000 */
[----:B------:R-:W-:Y:S01]  /*1b70*/  UMOV UR8, UR5 ;  /* 0x0000000500087c82 */ /* 0x000fe20008000000 */
[----:B------:R-:W-:Y:S01]  /*1b80*/  UMOV UR17, 0x40000040 ;  /* 0x4000004000117882 */ /* 0x000fe20000000000 */
[----:B------:R-:W-:Y:S01]  /*1b90*/  UMOV UR14, UR8 ;  /* 0x00000008000e7c82 */ /* 0x000fe20008000000 */
[----:B------:R-:W-:Y:S01]  /*1ba0*/  IMAD.U32 R12, RZ, RZ, UR8 ;  /* 0x00000008ff0c7e24 */ /* 0x000fe2000f8e00ff */
[----:B------:R-:W-:Y:S01]  /*1bb0*/  UIADD3 UR4, UR4, 0x24400, URZ ;  /* 0x0002440004047890 */ /* 0x000fe2000fffe03f */
[----:B------:R-:W-:Y:S01]  /*1bc0*/  IMAD.U32 R11, RZ, RZ, UR17 ;  /* 0x00000011ff0b7e24 */ /* 0x000fe2000f8e00ff */
[----:B------:R-:W-:Y:S01]  /*1bd0*/  UMOV UR16, UR7 ;  /* 0x0000000700107c82 */ /* 0x000fe20008000000 */
[----:B------:R-:W-:Y:S01]  /*1be0*/  UMOV UR19, 0x40000040 ;  /* 0x4000004000137882 */ /* 0x000fe20000000000 */
[----:B------:R-:W-:Y:S01]  /*1bf0*/  USHF.R.U32.HI UR4, URZ, 0x4, UR4 ;  /* 0x000000043f047899 */ /* 0x000fe20008011604 */
[----:B------:R-:W-:Y:S01]  /*1c00*/  IMAD.U32 R10, RZ, RZ, UR16 ;  /* 0x00000010ff0a7e24 */ /* 0x000fe2000f8e00ff */
[----:B------:R-:W-:Y:S01]  /*1c10*/  UIADD3 UR7, UR5, 0x4, URZ ;  /* 0x0000000405077890 */ /* 0x000fe2000fffe03f */
[----:B------:R-:W-:Y:S01]  /*1c20*/  @!P1 PRMT R0, RZ, 0x654, R0 ;  /* 0x00000654ff009816 */ /* 0x000fe20000000000 */
[----:B------:R-:W-:Y:S01]  /*1c30*/  ULOP3.LUT UR4, UR4, 0x3fff, URZ, 0xc0, !UPT ;  /* 0x00003fff04047892 */ /* 0x000fe2000f8ec03f */
[----:B------:R-:W-:Y:S01]  /*1c40*/  CS2R R150, SRZ ;  /* 0x0000000000967805 */ /* 0x000fe2000001ff00 */
[----:B------:R-:W-:Y:S01]  /*1c50*/  UMOV UR13, 0x40000040 ;  /* 0x40000040000d7882 */ /* 0x000fe20000000000 */
[----:B------:R-:W-:Y:S01]  /*1c60*/  UIADD3 UR20, UR5, 0x404, URZ ;  /* 0x0000040405147890 */ /* 0x000fe2000fffe03f */
[----:B------:R-:W-:Y:S01]  /*1c70*/  CS2R R148, SRZ ;  /* 0x0000000000947805 */ /* 0x000fe2000001ff00 */
[----:B------:R-:W-:Y:S01]  /*1c80*/  ULOP3.LUT UR6, UR4, 0x10000, URZ, 0xfc, !UPT ;  /* 0x0001000004067892 */ /* 0x000fe2000f8efc3f */
[----:B------:R-:W-:Y:S01]  /*1c90*/  CS2R R146, SRZ ;  /* 0x0000000000927805 */ /* 0x000fe2000001ff00 */
[----:B------:R-:W-:Y:S01]  /*1ca0*/  UMOV UR21, 0x40000040 ;  /* 0x4000004000157882 */ /* 0x000fe20000000000 */
[----:B------:R-:W-:Y:S01]  /*1cb0*/  UMOV UR23, 0x40000040 ;  /* 0x4000004000177882 */ /* 0x000fe20000000000 */
[----:B------:R-:W-:Y:S01]  /*1cc0*/  UIMAD UR4, UR60, 0xa00, UR6 ;  /* 0x00000a003c0478a4 */ /* 0x000fe2000f8e0206 */
[----:B------:R-:W-:Y:S01]  /*1cd0*/  CS2R R144, SRZ ;  /* 0x0000000000907805 */ /* 0x000fe2000001ff00 */
[----:B------:R-:W-:Y:S01]  /*1ce0*/  IMAD.U32 R15, RZ, RZ, UR6 ;  /* 0x00000006ff0f7e24 */ /* 0x000fe2000f8e00ff */
[----:B------:R-:W-:Y:S01]  /*1cf0*/  UIADD3 UR24, UR5, 0x406, URZ ;  /* 0x0000040605187890 */ /* 0x000fe2000fffe03f */
[----:B------:R-:W-:Y:S01]  /*1d00*/  CS2R R142, SRZ ;  /* 0x00000000008e7805 */ /* 0x000fe2000001ff00 */
[----:B------:R-:W-:Y:S01]  /*1d10*/  UIADD3 UR6, UR4, 0x200, URZ ;  /* 0x0000020004067890 */ /* 0x000fe2000fffe03f */
[----:B------:R-:W-:Y:S01]  /*1d20*/  CS2R R140, SRZ ;  /* 0x00000000008c7805 */ /* 0x000fe2000001ff00 */
[----:B------:R-:W-:Y:S01]  /*1d30*/  UMOV UR10, UR4 ;  /* 0x00000004000a7c82 */ /* 0x000fe20008000000 */
[----:B------:R-:W-:Y:S01]  /*1d40*/  UIADD3 UR12, UR4, 0x2, URZ ;  /* 0x00000002040c7890 */ /* 0x000fe2000fffe03f */
[----:B------:R-:W-:Y:S01]  /*1d50*/  HGMMA.64x16x16.F32.BF16 R56, gdesc[UR8], RZ, !UPT, gsb0 ;  /* 0x00200000083879f0 */ /* 0x000fe2000c0018ff */
[----:B------:R-:W-:Y:S01]  /*1d60*/  UIADD3 UR10, UR4, 0x80, URZ ;  /* 0x00000080040a7890 */ /* 0x000fe2000fffe03f */
[----:B------:R-:W-:Y:S01]  /*1d70*/  CS2R R138, SRZ ;  /* 0x00000000008a7805 */ /* 0x000fe2000001ff00 */
[----:B------:R-:W-:Y:S01]  /*1d80*/  UMOV UR8, UR14 ;  /* 0x0000000e00087c82 */ /* 0x000fe20008000000 */
[----:B------:R-:W-:Y:S01]  /*1d90*/  UMOV UR9, UR15 ;  /* 0x0000000f00097c82 */ /* 0x000fe20008000000 */
[----:B------:R-:W-:Y:S01]  /*1da0*/  UMOV UR11, 0x40000040 ;  /* 0x40000040000b7882 */ /* 0x000fe20000000000 */
[----:B------:R-:W-:Y:S01]  /*1db0*/  UMOV UR18, UR12 ;  /* 0x0000000c00127c82 */ /* 0x000fe20008000000 */
[----:B------:R-:W-:Y:S01]  /*1dc0*/  UIADD3 UR12, UR4, 0x4, URZ ;  /* 0x00000004040c7890 */ /* 0x000fe2000fffe03f */
[----:B------:R-:W-:Y:S01]  /*1dd0*/  CS2R R136, SRZ ;  /* 0x0000000000887805 */ /* 0x000fe2000001ff00 */
[----:B------:R-:W-:Y:S01]  /*1de0*/  UIADD3 UR22, UR4, 0x284, URZ ;  /* 0x0000028404167890 */ /* 0x000fe2000fffe03f */
[----:B------:R-:W-:Y:S01]  /*1df0*/  CS2R R134, SRZ ;  /* 0x0000000000867805 */ /* 0x000fe2000001ff00 */
[----:B------:R-:W-:Y:S01]  /*1e00*/  UIADD3 UR26, UR4, 0x286, URZ ;  /* 0x00000286041a7890 */ /* 0x000fe2000fffe03f */
[----:B------:R-:W-:Y:S01]  /*1e10*/  CS2R R132, SRZ ;  /* 0x0000000000847805 */ /* 0x000fe2000001ff00 */
[----:B------:R-:W-:Y:S01]  /*1e20*/  UMOV UR25, 0x40000040 ;  /* 0x4000004000197882 */ /* 0x000fe20000000000 */
[----:B------:R-:W-:Y:S01]  /*1e30*/  UMOV UR27, 0x40000040 ;  /* 0x40000040001b7882 */ /* 0x000fe20000000000 */
        /* <DEDUP_REMOVED lines=37> */
[----:B------:R-:W-:-:S02]  /*2090*/  WARPGROUP.DEPBAR.LE gsb0, 0x0 ;  /* 0x00008000000079c5 */ /* 0x000fc40000010000 */
[----:B------:R-:W-:Y:S01]  /*20a0*/  WARPGROUP.ARRIVE ;  /* 0x00000000000079c5 */ /* 0x000fe20000000000 */
[----:B------:R-:W-:Y:S01]  /*20b0*/  UIADD3 UR54, UR4, 0x784, URZ ;  /* 0x0000078404367890 */ /* 0x000fe2000fffe03f */
[----:B------:R-:W-:Y:S01]  /*20c0*/  CS2R R106, SRZ ;  /* 0x00000000006a7805 */ /* 0x000fe2000001ff00 */
[----:B------:R-:W-:Y:S01]  /*20d0*/  UMOV UR53, 0x40000040 ;  /* 0x4000004000357882 */ /* 0x000fe20000000000 */
[----:B------:R-:W-:Y:S01]  /*20e0*/  UMOV UR55, 0x40000040 ;  /* 0x4000004000377882 */ /* 0x000fe20000000000 */
[----:B------:R-:W-:Y:S01]  /*20f0*/  UMOV UR57, 0x40000040 ;  /* 0x4000004000397882 */ /* 0x000fe20000000000 */
[----:B------:R-:W-:Y:S01]  /*2100*/  HGMMA.64x16x16.F32.BF16 R48, gdesc[UR8], RZ, !UPT, gsb0 ;  /* 0x00200000083079f0 */ /* 0x000fe2000c0018ff */
[----:B------:R-:W-:Y:S01]  /*2110*/  UIADD3 UR10, UR4, 0x100, URZ ;  /* 0x00000100040a7890 */ /* 0x000fe2000fffe03f */
[----:B------:R-:W-:Y:S01]  /*2120*/  IMAD.U32 R7, RZ, RZ, UR57 ;  /* 0x00000039ff077e24 */ /* 0x000fe2000f8e00ff */
[----:B------:R-:W-:Y:S01]  /*2130*/  UMOV UR8, UR14 ;  /* 0x0000000e00087c82 */ /* 0x000fe20008000000 */
[----:B------:R-:W-:Y:S01]  /*2140*/  UMOV UR9, UR15 ;  /* 0x0000000f00097c82 */ /* 0x000fe20008000000 */
[----:B------:R-:W-:Y:S01]  /*2150*/  UMOV UR11, 0x40000040 ;  /* 0x40000040000b7882 */ /* 0x000fe20000000000 */
[----:B------:R-:W-:Y:S01]  /*2160*/  UMOV UR59, 0x40000040 ;  /* 0x40000040003b7882 */ /* 0x000fe20000000000 */
        /* <DEDUP_REMOVED lines=153> */
[----:B------:R-:W-:Y:S01]  /*2b00*/  ULDC UR10, c[0x0][0x2f0] ;  /* 0x0000bc00000a7ab9 */ /* 0x000fe20000000800 */
[----:B------:R-:W-:Y:S01]  /*2b10*/  ULDC UR11, c[0x0][0x288] ;  /* 0x0000a200000b7ab9 */ /* 0x000fe20000000800 */
[----:B------:R-:W-:Y:S01]  /*2b20*/  IMAD.U32 R20, RZ, RZ, UR10 ;  /* 0x0000000aff147e24 */ /* 0x000fe2000f8e00ff */
        /* <DEDUP_REMOVED lines=24> */
[----:B------:R-:W-:Y:S01]  /*2cb0*/  R2UR UR15, R19 ;  /* 0x00000000130f72ca */ /* 0x000fe200000e0000 */
[----:B------:R-:W-:-:S06]  /*2cc0*/  UIADD3 UR14, UR61, -0x2, URZ ;  /* 0xfffffffe3d0e7890 */ /* 0x000fcc000fffe03f */
        /* <DEDUP_REMOVED lines=26> */
[----:B------:R-:W-:Y:S01]  /*2e70*/  VIADD R2, R212, UR19 ;  /* 0x00000013d4027c36 */ /* 0x000fe20008000000 */
        /* <DEDUP_REMOVED lines=189> */
[----:B------:R-:W-:Y:S02]  /*3a50*/  ULDC UR6, c[0x0][0x448] ;  /* 0x0001120000067ab9 */ /* 0x000fe40000000800 */
[----:B------:R-:W-:Y:S02]  /*3a60*/  UISETP.NE.AND UP0, UPT, UR6, 0x1, UPT ;  /* 0x000000010600788c */ /* 0x000fe4000bf05270 */
[----:B------:R-:W-:Y:S02]  /*3a70*/  UIADD3 UR6, UR5, 0xc06, URZ ;  /* 0x00000c0605067890 */ /* 0x000fe4000fffe03f */
[----:B------:R-:W-:Y:S02]  /*3a80*/  UIADD3 UR5, UR4, 0x984, URZ ;  /* 0x0000098404057890 */ /* 0x000fe4000fffe03f */
[----:B------:R-:W-:-:S03]  /*3a90*/  PLOP3.LUT P2, PT, PT, PT, UP0, 0x80, 0x0 ;  /* 0x000000000000781c */ /* 0x000fc60003f4f008 */
[----:B------:R-:W-:Y:S01]  /*3aa0*/  UMOV UR56, UR6 ;  /* 0x0000000600387c82 */ /* 0x000fe20008000000 */
[----:B------:R-:W-:Y:S01]  /*3ab0*/  UIMAD UR6, UR61, -0x50, URZ ;  /* 0xffffffb03d0678a4 */ /* 0x000fe2000f8e023f */
        /* <DEDUP_REMOVED lines=25> */
[----:B------:R-:W-:Y:S02]  /*3c50*/  @UP0 ULDC UR5, c[0x0][0x44c] ;  /* 0x0001130000050ab9 */ /* 0x000fe40000000800 */
[----:B------:R-:W-:Y:S01]  /*3c60*/  @P2 IMAD.HI.U32 R3, R2, UR5, RZ ;  /* 0x0000000502032c27 */ /* 0x000fe2000f8e00ff */
[----:B------:R-:W-:-:S04]  /*3c70*/  @UP0 ULDC UR5, c[0x0][0x450] ;  /* 0x0001140000050ab9 */ /* 0x000fc80000000800 */
[----:B------:R-:W-:Y:S01]  /*3c80*/  @P2 SHF.R.U32.HI R2, RZ, UR5, R3 ;  /* 0x00000005ff022c19 */ /* 0x000fe20008011603 */
[----:B------:R-:W-:Y:S02]  /*3c90*/  UIMAD UR5, UR15, UR10, UR6 ;  /* 0x0000000a0f0572a4 */ /* 0x000fe4000f8e0206 */
[----:B------:R-:W-:Y:S02]  /*3ca0*/  UIADD3 UR6, UR6, 0x51, URZ ;  /* 0x0000005106067890 */ /* 0x000fe4000fffe03f */
[----:B------:R-:W0:Y:S01]  /*3cb0*/  SHFL.IDX PT, R5, R2, 0x1, 0x1c1f ;  /* 0x003c1f0002057f89 */ /* 0x000e2200000e0000 */
[----:B------:R-:W-:Y:S02]  /*3cc0*/  UIADD3 UR5, UR5, 0x50, URZ ;  /* 0x0000005005057890 */ /* 0x000fe4000fffe03f */
[----:B------:R-:W-:Y:S01]  /*3cd0*/  UIMAD UR10, UR15, UR10, -UR11 ;  /* 0x0000000a0f0a72a4 */ /* 0x000fe2000f8e0a0b */
[----:B------:R-:W-:Y:S01]  /*3ce0*/  IMAD.U32 R4, RZ, RZ, UR6 ;  /* 0x00000006ff047e24 */ /* 0x000fe2000f8e00ff */
[----:B------:R-:W-:Y:S01]  /*3cf0*/  UIADD3 UR6, UR4, 0x986, URZ ;  /* 0x0000098604067890 */ /* 0x000fe2000fffe03f */
[----:B------:R-:W1:Y:S01]  /*3d00*/  SHFL.IDX PT, R2, R2, RZ, 0x1c1f ;  /* 0x001c1fff02027589 */ /* 0x000e6200000e0000 */
[----:B------:R-:W-:Y:S01]  /*3d10*/  IMAD.U32 R14, RZ, RZ, UR5 ;  /* 0x00000005ff0e7e24 */ /* 0x000fe2000f8e00ff */
[----:B------:R-:W-:Y:S01]  /*3d20*/  UMOV UR5, UR23 ;  /* 0x0000001700057c82 */ /* 0x000fe20008000000 */
[----:B------:R-:W-:-:S04]  /*3d30*/  IMAD R3, R23, -0x2, R4 ;  /* 0xfffffffe17037824 */ /* 0x000fc800078e0204 */
[----:B------:R-:W-:Y:S02]  /*3d40*/  IMAD R4, R20, UR15, R3 ;  /* 0x0000000f14047c24 */ /* 0x000fe4000f8e0203 */
[----:B------:R-:W-:-:S03]  /*3d50*/  IMAD R3, R23, -0x2, R14 ;  /* 0xfffffffe17037824 */ /* 0x000fc600078e020e */
[----:B0-----:R-:W-:Y:S01]  /*3d60*/  IADD3 R14, R5, -UR11, R4 ;  /* 0x8000000b050e7c10 */ /* 0x001fe2000fffe004 */
[----:B------:R-:W-:Y:S01]  /*3d70*/  VIADD R4, R4, -UR11 ;  /* 0x8000000b04047c36 */ /* 0x000fe20008000000 */
[----:B------:R-:W-:Y:S02]  /*3d80*/  @UP0 ULDC UR11, c[0x0][0x450] ;  /* 0x00011400000b0ab9 */ /* 0x000fe40000000800 */
[----:B------:R-:W-:Y:S02]  /*3d90*/  VIMNMX R14, R3, R14, PT ;  /* 0x0000000e030e7248 */ /* 0x000fe40003fe0100 */
[----:B-1----:R-:W-:Y:S02]  /*3da0*/  VIADDMNMX R3, R2, R4, R3, PT ;  /* 0x0000000402037246 */ /* 0x002fe40003800103 */
[C---:B------:R-:W-:Y:S02]  /*3db0*/  ISETP.GT.AND P3, PT, R14.reuse, RZ, PT ;  /* 0x000000ff0e00720c */ /* 0x040fe40003f64270 */
[----:B------:R-:W-:-:S02]  /*3dc0*/  ISETP.GT.AND P4, PT, R14, 0x1, PT ;  /* 0x000000010e00780c */ /* 0x000fc40003f84270 */
[----:B------:R-:W-:Y:S01]  /*3dd0*/  ISETP.GT.AND P5, PT, R14, 0x8, PT ;  /* 0x000000080e00780c */ /* 0x000fe20003fa4270 */
        /* <DEDUP_REMOVED lines=14> */
[----:B------:R-:W-:Y:S01]  /*3ec0*/  ISETP.GT.AND P3, PT, R14, 0x9, PT ;  /* 0x000000090e00780c */ /* 0x000fe20003f64270 */
[----:B------:R-:W-:Y:S01]  /*3ed0*/  HGMMA.64x16x16.F32.BF16 R48, gdesc[UR56], R48, gsb0 ;  /* 0x00200000383079f0 */ /* 0x000fe20008001830 */
[----:B------:R-:W-:Y:S01]  /*3ee0*/  UIADD3 UR58, UR4, 0x886, URZ ;  /* 0x00000886043a7890 */ /* 0x000fe2000fffe03f */
[----:B------:R-:W-:Y:S01]  /*3ef0*/  FSEL R62, R62, -INF , P5 ;  /* 0xff8000003e3e7808 */ /* 0x000fe20002800000 */
[----:B------:R-:W-:Y:S01]  /*3f00*/  UMOV UR56, UR22 ;  /* 0x0000001600387c82 */ /* 0x000fe20008000000 */
[----:B------:R-:W-:Y:S01]  /*3f10*/  UMOV UR57, UR23 ;  /* 0x0000001700397c82 */ /* 0x000fe20008000000 */
[----:B------:R-:W-:Y:S01]  /*3f20*/  UMOV UR59, 0x40000040 ;  /* 0x40000040003b7882 */ /* 0x000fe20000000000 */
[----:B------:R-:W-:Y:S02]  /*3f30*/  FMNMX.FTZ R5, R58, R59, !PT ;  /* 0x0000003b3a057209 */ /* 0x000fe40007810000 */
[----:B------:R-:W-:Y:S02]  /*3f40*/  ISETP.GT.AND P4, PT, R14, 0x10, PT ;  /* 0x000000100e00780c */ /* 0x000fe40003f84270 */
[----:B------:R-:W-:-:S02]  /*3f50*/  FSEL R63, R63, -INF , P3 ;  /* 0xff8000003f3f7808 */ /* 0x000fc40001800000 */
[----:B------:R-:W-:Y:S02]  /*3f60*/  FMNMX.FTZ R20, R62, R5, !PT ;  /* 0x000000053e147209 */ /* 0x000fe40007810000 */
[----:B------:R-:W-:Y:S02]  /*3f70*/  ISETP.GT.AND P3, PT, R14, 0x11, PT ;  /* 0x000000110e00780c */ /* 0x000fe40003f64270 */
[----:B------:R-:W-:Y:S02]  /*3f80*/  FMNMX.FTZ R5, R63, R20, !PT ;  /* 0x000000143f057209 */ /* 0x000fe40007810000 */
[----:B------:R-:W-:-:S04]  /*3f90*/  ISETP.GT.AND P5, PT, R3, 0x8, PT ;  /* 0x000000080300780c */ /* 0x000fc80003fa4270 */
[----:B------:R-:W-:Y:S02]  /*3fa0*/  FSEL R60, R60, -INF , P5 ;  /* 0xff8000003c3c7808 */ /* 0x000fe40002800000 */
[----:B------:R-:W-:Y:S01]  /*3fb0*/  ISETP.GT.AND P5, PT, R3, 0x18, PT ;  /* 0x000000180300780c */ /* 0x000fe20003fa4270 */
[----:B------:R-:W-:Y:S02]  /*3fc0*/  WARPGROUP.DEPBAR.LE gsb0, 0x0 ;  /* 0x00008000000079c5 */ /* 0x000fe40000010000 */
[----:B------:R-:W-:Y:S01]  /*3fd0*/  WARPGROUP.ARRIVE ;  /* 0x00000000000079c5 */ /* 0x000fe20000000000 */
[----:B------:R-:W-:Y:S02]  /*3fe0*/  FSEL R50, R50, -INF , P4 ;  /* 0xff80000032327808 */ /* 0x000fe40002000000 */
[----:B------:R-:W-:Y:S02]  /*3ff0*/  ISETP.GT.AND P4, PT, R14, 0x18, PT ;  /* 0x000000180e00780c */ /* 0x000fe40003f84270 */
[----:B------:R-:W-:Y:S01]  /*4000*/  FSEL R51, R51, -INF , P3 ;  /* 0xff80000033337808 */ /* 0x000fe20001800000 */
[----:B------:R-:W-:Y:S01]  /*4010*/  HGMMA.64x16x16.F32.BF16 R40, gdesc[UR56], R40, gsb0 ;  /* 0x00200000382879f0 */ /* 0x000fe20008001828 */
[----:B------:R-:W-:Y:S01]  /*4020*/  UIADD3 UR58, UR4, 0x906, URZ ;  /* 0x00000906043a7890 */ /* 0x000fe2000fffe03f */
[----:B------:R-:W-:Y:S01]  /*4030*/  FMNMX.FTZ R20, R50, R5, !PT ;  /* 0x0000000532147209 */ /* 0x000fe20007810000 */
[----:B------:R-:W-:Y:S01]  /*4040*/  UMOV UR56, UR22 ;  /* 0x0000001600387c82 */ /* 0x000fe20008000000 */
[----:B------:R-:W-:Y:S01]  /*4050*/  UMOV UR57, UR23 ;  /* 0x0000001700397c82 */ /* 0x000fe20008000000 */
[----:B------:R-:W-:Y:S01]  /*4060*/  UMOV UR59, 0x40000040 ;  /* 0x40000040003b7882 */ /* 0x000fe20000000000 */
[----:B------:R-:W-:Y:S01]  /*4070*/  UMOV UR4, UR22 ;  /* 0x0000001600047c82 */ /* 0x000fe20008000000 */
[----:B------:R-:W-:-:S02]  /*4080*/  ISETP.GT.AND P3, PT, R14, 0x19, PT ;  /* 0x000000190e00780c */ /* 0x000fc40003f64270 */
[----:B------:R-:W-:Y:S02]  /*4090*/  FSEL R54, R54, -INF , P4 ;  /* 0xff80000036367808 */ /* 0x000fe40002000000 */
[----:B------:R-:W-:Y:S02]  /*40a0*/  FMNMX.FTZ R5, R51, R20, !PT ;  /* 0x0000001433057209 */ /* 0x000fe40007810000 */
[----:B------:R-:W-:Y:S02]  /*40b0*/  ISETP.GT.AND P4, PT, R14, 0x20, PT ;  /* 0x000000200e00780c */ /* 0x000fe40003f84270 */
[----:B------:R-:W-:Y:S02]  /*40c0*/  FSEL R55, R55, -INF , P3 ;  /* 0xff80000037377808 */ /* 0x000fe40001800000 */
[----:B------:R-:W-:Y:S02]  /*40d0*/  FMNMX.FTZ R20, R54, R5, !PT ;  /* 0x0000000536147209 */ /* 0x000fe40007810000 */
[----:B------:R-:W-:-:S02]  /*40e0*/  ISETP.GT.AND P3, PT, R14, 0x21, PT ;  /* 0x000000210e00780c */ /* 0x000fc40003f64270 */
[----:B------:R-:W-:Y:S02]  /*40f0*/  FMNMX.FTZ R5, R55, R20, !PT ;  /* 0x0000001437057209 */ /* 0x000fe40007810000 */
[----:B------:R-:W-:Y:S01]  /*4100*/  FSEL R52, R52, -INF , P5 ;  /* 0xff80000034347808 */ /* 0x000fe20002800000 */
[----:B------:R-:W-:Y:S02]  /*4110*/  WARPGROUP.DEPBAR.LE gsb0, 0x0 ;  /* 0x00008000000079c5 */ /* 0x000fe40000010000 */
[----:B------:R-:W-:Y:S01]  /*4120*/  WARPGROUP.ARRIVE ;  /* 0x00000000000079c5 */ /* 0x000fe20000000000 */
[----:B------:R-:W-:Y:S02]  /*4130*/  FSEL R42, R42, -INF , P4 ;  /* 0xff8000002a2a7808 */ /* 0x000fe40002000000 */
[----:B------:R-:W-:Y:S02]  /*4140*/  ISETP.GT.AND P4, PT, R14, 0x28, PT ;  /* 0x000000280e00780c */ /* 0x000fe40003f84270 */
[----:B------:R-:W-:Y:S01]  /*4150*/  FSEL R43, R43, -INF , P3 ;  /* 0xff8000002b2b7808 */ /* 0x000fe20001800000 */
[----:B------:R-:W-:Y:S01]  /*4160*/  HGMMA.64x16x16.F32.BF16 R32, gdesc[UR56], R32, gsb0 ;  /* 0x00200000382079f0 */ /* 0x000fe20008001820 */
[----:B------:R-:W-:-:S02]  /*4170*/  FMNMX.FTZ R20, R42, R5, !PT ;  /* 0x000000052a147209 */ /* 0x000fc40007810000 */
[----:B------:R-:W-:Y:S02]  /*4180*/  ISETP.GT.AND P3, PT, R14, 0x29, PT ;  /* 0x000000290e00780c */ /* 0x000fe40003f64270 */
[----:B------:R-:W-:Y:S02]  /*4190*/  FSEL R46, R46, -INF , P4 ;  /* 0xff8000002e2e7808 */ /* 0x000fe40002000000 */
[----:B------:R-:W-:Y:S02]  /*41a0*/  FMNMX.FTZ R5, R43, R20, !PT ;  /* 0x000000142b057209 */ /* 0x000fe40007810000 */
[----:B------:R-:W-:Y:S02]  /*41b0*/  ISETP.GT.AND P4, PT, R14, 0x30, PT ;  /* 0x000000300e00780c */ /* 0x000fe40003f84270 */
[----:B------:R-:W-:Y:S02]  /*41c0*/  FSEL R47, R47, -INF , P3 ;  /* 0xff8000002f2f7808 */ /* 0x000fe40001800000 */
[----:B------:R-:W-:-:S02]  /*41d0*/  FMNMX.FTZ R20, R46, R5, !PT ;  /* 0x000000052e147209 */ /* 0x000fc40007810000 */
[----:B------:R-:W-:Y:S02]  /*41e0*/  ISETP.GT.AND P3, PT, R14, 0x31, PT ;  /* 0x000000310e00780c */ /* 0x000fe40003f64270 */
[----:B------:R-:W-:Y:S01]  /*41f0*/  FMNMX.FTZ R5, R47, R20, !PT ;  /* 0x000000142f057209 */ /* 0x000fe20007810000 */
[----:B------:R-:W-:Y:S02]  /*4200*/  WARPGROUP.DEPBAR.LE gsb0, 0x0 ;  /* 0x00008000000079c5 */ /* 0x000fe40000010000 */
[----:B------:R-:W-:Y:S01]  /*4210*/  WARPGROUP.ARRIVE ;  /* 0x00000000000079c5 */ /* 0x000fe20000000000 */
[----:B------:R-:W-:Y:S02]  /*4220*/  FSEL R34, R34, -INF , P4 ;  /* 0xff80000022227808 */ /* 0x000fe40002000000 */
[----:B------:R-:W-:Y:S02]  /*4230*/  ISETP.GT.AND P4, PT, R14, 0x38, PT ;  /* 0x000000380e00780c */ /* 0x000fe40003f84270 */
[----:B------:R-:W-:Y:S01]  /*4240*/  FSEL R35, R35, -INF , P3 ;  /* 0xff80000023237808 */ /* 0x000fe20001800000 */
[----:B------:R-:W-:Y:S01]  /*4250*/  HGMMA.64x16x16.F32.BF16 R24, gdesc[UR4], R24, gsb0 ;  /* 0x00200000041879f0 */ /* 0x000fe20008001818 */
[----:B------:R-:W-:Y:S01]  /*4260*/  FMNMX.FTZ R20, R34, R5, !PT ;  /* 0x0000000522147209 */ /* 0x000fe20007810000 */
[----:B------:R-:W-:Y:S01]  /*4270*/  ULDC UR5, c[0x0][0x988] ;  /* 0x0002620000057ab9 */ /* 0x000fe20000000800 */
[----:B------:R-:W-:Y:S01]  /*4280*/  ISETP.GT.AND P3, PT, R14, 0x39, PT ;  /* 0x000000390e00780c */ /* 0x000fe20003f64270 */
[----:B------:R-:W-:Y:S01]  /*4290*/  @UP0 ULDC UR6, c[0x0][0x44c] ;  /* 0x0001130000060ab9 */ /* 0x000fe20000000800 */
[----:B------:R-:W-:Y:S01]  /*42a0*/  FSEL R38, R38, -INF , P4 ;  /* 0xff80000026267808 */ /* 0x000fe20002000000 */
[----:B------:R-:W-:Y:S01]  /*42b0*/  UIMAD.WIDE.U32 UR6, UR19, UR6, URZ ;  /* 0x00000006130672a5 */ /* 0x000fe2000f8e003f */
[----:B------:R-:W-:Y:S01]  /*42c0*/  FMNMX.FTZ R5, R35, R20, !PT ;  /* 0x0000001423057209 */ /* 0x000fe20007810000 */
[----:B------:R-:W-:Y:S01]  /*42d0*/  UMOV UR4, UR19 ;  /* 0x0000001300047c82 */ /* 0x000fe20008000000 */
[----:B------:R-:W-:Y:S01]  /*42e0*/  ISETP.GT.AND P4, PT, R14, 0x40, PT ;  /* 0x000000400e00780c */ /* 0x000fe20003f84270 */
[----:B------:R-:W-:Y:S01]  /*42f0*/  @UP0 USHF.R.U32.HI UR4, URZ, UR11, UR7 ;  /* 0x0000000b3f040299 */ /* 0x000fe20008011607 */
[----:B------:R-:W-:-:S02]  /*4300*/  FSEL R39, R39, -INF , P3 ;  /* 0xff80000027277808 */ /* 0x000fc40001800000 */
[----:B------:R-:W-:Y:S01]  /*4310*/  FMNMX.FTZ R20, R38, R5, !PT ;  /* 0x0000000526147209 */ /* 0x000fe20007810000 */
[----:B------:R-:W-:Y:S01]  /*4320*/  UIADD3 UR6, UR10, UR4, URZ ;  /* 0x000000040a067290 */ /* 0x000fe2000fffe03f */
[----:B------:R-:W-:Y:S02]  /*4330*/  ISETP.GT.AND P3, PT, R14, 0x41, PT ;  /* 0x000000410e00780c */ /* 0x000fe40003f64270 */
[----:B------:R-:W-:Y:S01]  /*4340*/  FMNMX.FTZ R5, R39, R20, !PT ;  /* 0x0000001427057209 */ /* 0x000fe20007810000 */
[----:B------:R-:W-:-:S04]  /*4350*/  UIMAD.WIDE UR6, UR6, 0x66666667, URZ ;  /* 0x66666667060678a5 */ /* 0x000fc8000f8e023f */
[----:B------:R-:W-:-:S04]  /*4360*/  USHF.R.U32.HI UR4, URZ, 0x1f, UR7 ;  /* 0x0000001f3f047899 */ /* 0x000fc80008011607 */
[----:B------:R-:W-:-:S04]  /*4370*/  ULEA.HI.SX32 UR4, UR7, UR4, 0x1b ;  /* 0x0000000407047291 */ /* 0x000fc8000f8fda3f */
[----:B------:R-:W-:-:S04]  /*4380*/  UISETP.LT.AND UP1, UPT, URZ, UR4, UPT ;  /* 0x000000043f00728c */ /* 0x000fc8000bf21270 */
[----:B------:R-:W-:-:S04]  /*4390*/  USEL UR15, URZ, UR4, !UP1 ;  /* 0x000000043f0f7287 */ /* 0x000fc8000c800000 */
[----:B------:R-:W-:Y:S02]  /*43a0*/  UISETP.GE.AND UP1, UPT, UR14, UR15, UPT ;  /* 0x0000000f0e00728c */ /* 0x000fe4000bf26270 */
[----:B------:R-:W-:Y:S01]  /*43b0*/  IMAD.U32 R231, RZ, RZ, UR15 ;  /* 0x0000000fffe77e24 */ /* 0x000fe2000f8e00ff */
[----:B------:R-:W-:Y:S02]  /*43c0*/  WARPGROUP.DEPBAR.LE gsb0, 0x0 ;  /* 0x00008000000079c5 */ /* 0x000fe40000010000 */
[----:B------:R-:W-:Y:S01]  /*43d0*/  FSEL R26, R26, -INF , P4 ;  /* 0xff8000001a1a7808 */ /* 0x000fe20002000000 */
[----:B------:R0:W-:Y:S01]  /*43e0*/  @!P1 SYNCS.ARRIVE.TRANS64.RED.A1T0 RZ, [R0+URZ], RZ ;  /* 0x000000ff00ff99a7 */ /* 0x0001e2000810043f */
[----:B------:R-:W-:Y:S02]  /*43f0*/  ISETP.GT.AND P4, PT, R14, 0x48, PT ;  /* 0x000000480e00780c */ /* 0x000fe40003f84270 */
[----:B------:R-:W-:Y:S02]  /*4400*/  FSEL R27, R27, -INF , P3 ;  /* 0xff8000001b1b7808 */ /* 0x000fe40001800000 */
[----:B------:R-:W-:-:S02]  /*4410*/  FMNMX.FTZ R20, R26, R5, !PT ;  /* 0x000000051a147209 */ /* 0x000fc40007810000 */
[----:B------:R-:W-:Y:S02]  /*4420*/  ISETP.GT.AND P3, PT, R14, 0x49, PT ;  /* 0x000000490e00780c */ /* 0x000fe40003f64270 */
[----:B------:R-:W-:Y:S02]  /*4430*/  FSEL R30, R30, -INF , P4 ;  /* 0xff8000001e1e7808 */ /* 0x000fe40002000000 */
[----:B------:R-:W-:Y:S02]  /*4440*/  FMNMX.FTZ R5, R27, R20, !PT ;  /* 0x000000141b057209 */ /* 0x000fe40007810000 */
[----:B------:R-:W-:Y:S02]  /*4450*/  FSEL R31, R31, -INF , P3 ;  /* 0xff8000001f1f7808 */ /* 0x000fe40001800000 */
[----:B------:R-:W-:Y:S02]  /*4460*/  FMNMX.FTZ R14, R30, R5, !PT ;  /* 0x000000051e0e7209 */ /* 0x000fe40007810000 */
[----:B------:R-:W-:-:S02]  /*4470*/  ISETP.GT.AND P3, PT, R3, RZ, PT ;  /* 0x000000ff0300720c */ /* 0x000fc40003f64270 */
[----:B------:R-:W-:Y:S02]  /*4480*/  FMNMX.FTZ R14, R31, R14, !PT ;  /* 0x0000000e1f0e7209 */ /* 0x000fe40007810000 */
[----:B------:R-:W-:Y:S02]  /*4490*/  ISETP.GT.AND P4, PT, R3, 0x1, PT ;  /* 0x000000010300780c */ /* 0x000fe40003f84270 */
[----:B------:R-:W-:Y:S01]  /*44a0*/  FSEL R56, R56, -INF , P3 ;  /* 0xff80000038387808 */ /* 0x000fe20001800000 */
[----:B------:R-:W1:Y:S01]  /*44b0*/  SHFL.BFLY PT, R5, R14, 0x2, 0x1f ;  /* 0x0c401f000e057f89 */ /* 0x000e6200000e0000 */
[----:B------:R-:W-:Y:S02]  /*44c0*/  FSEL R57, R57, -INF , P4 ;  /* 0xff80000039397808 */ /* 0x000fe40002000000 */
[C---:B------:R-:W-:Y:S02]  /*44d0*/  ISETP.GT.AND P3, PT, R3.reuse, 0x9, PT ;  /* 0x000000090300780c */ /* 0x040fe40003f64270 */
[----:B------:R-:W-:-:S02]  /*44e0*/  ISETP.GT.AND P4, PT, R3, 0x11, PT ;  /* 0x000000110300780c */ /* 0x000fc40003f84270 */
[----:B------:R-:W-:Y:S02]  /*44f0*/  FSEL R61, R61, -INF , P3 ;  /* 0xff8000003d3d7808 */ /* 0x000fe40001800000 */
[----:B------:R-:W-:Y:S02]  /*4500*/  ISETP.GT.AND P3, PT, R3, 0x10, PT ;  /* 0x000000100300780c */ /* 0x000fe40003f64270 */
[----:B------:R-:W-:Y:S02]  /*4510*/  FSEL R49, R49, -INF , P4 ;  /* 0xff80000031317808 */ /* 0x000fe40002000000 */
[----:B------:R-:W-:Y:S02]  /*4520*/  FSEL R48, R48, -INF , P3 ;  /* 0xff80000030307808 */ /* 0x000fe40001800000 */
[C---:B------:R-:W-:Y:S02]  /*4530*/  ISETP.GT.AND P3, PT, R3.reuse, 0x19, PT ;  /* 0x000000190300780c */ /* 0x040fe40003f64270 */
[----:B------:R-:W-:-:S02]  /*4540*/  ISETP.GT.AND P4, PT, R3, 0x20, PT ;  /* 0x000000200300780c */ /* 0x000fc40003f84270 */
[----:B------:R-:W-:Y:S02]  /*4550*/  FSEL R53, R53, -INF , P3 ;  /* 0xff80000035357808 */ /* 0x000fe40001800000 */
[C---:B------:R-:W-:Y:S02]  /*4560*/  ISETP.GT.AND P3, PT, R3.reuse, 0x21, PT ;  /* 0x000000210300780c */ /* 0x040fe40003f64270 */
[----:B------:R-:W-:Y:S02]  /*4570*/  FSEL R40, R40, -INF , P4 ;  /* 0xff80000028287808 */ /* 0x000fe40002000000 */
[----:B-1----:R-:W-:Y:S02]  /*4580*/  FMNMX.FTZ R20, R14, R5, !PT ;  /* 0x000000050e147209 */ /* 0x002fe40007810000 */
[----:B------:R-:W-:Y:S02]  /*4590*/  FMNMX.FTZ R5, R56, R57, !PT ;  /* 0x0000003938057209 */ /* 0x000fe40007810000 */
[----:B------:R-:W-:Y:S01]  /*45a0*/  ISETP.GT.AND P4, PT, R3, 0x28, PT ;  /* 0x000000280300780c */ /* 0x000fe20003f84270 */
[----:B------:R-:W1:Y:S01]  /*45b0*/  SHFL.BFLY PT, R21, R20, 0x1, 0x1f ;  /* 0x0c201f0014157f89 */ /* 0x000e6200000e0000 */
[----:B------:R-:W-:-:S02]  /*45c0*/  FMNMX.FTZ R2, R60, R5, !PT ;  /* 0x000000053c027209 */ /* 0x000fc40007810000 */
[----:B------:R-:W-:Y:S02]  /*45d0*/  FSEL R41, R41, -INF , P3 ;  /* 0xff80000029297808 */ /* 0x000fe40001800000 */
[----:B------:R-:W-:Y:S02]  /*45e0*/  FMNMX.FTZ R5, R61, R2, !PT ;  /* 0x000000023d057209 */ /* 0x000fe40007810000 */
[----:B------:R-:W-:Y:S02]  /*45f0*/  ISETP.GT.AND P3, PT, R3, 0x29, PT ;  /* 0x000000290300780c */ /* 0x000fe40003f64270 */
[----:B------:R-:W-:Y:S02]  /*4600*/  FMNMX.FTZ R2, R48, R5, !PT ;  /* 0x0000000530027209 */ /* 0x000fe40007810000 */
[----:B------:R-:W-:Y:S02]  /*4610*/  FSEL R44, R44, -INF , P4 ;  /* 0xff8000002c2c7808 */ /* 0x000fe40002000000 */
[----:B------:R-:W-:-:S02]  /*4620*/  FMNMX.FTZ R5, R49, R2, !PT ;  /* 0x0000000231057209 */ /* 0x000fc40007810000 */
[----:B------:R-:W-:Y:S02]  /*4630*/  FSEL R45, R45, -INF , P3 ;  /* 0xff8000002d2d7808 */ /* 0x000fe40001800000 */
[----:B------:R-:W-:Y:S02]  /*4640*/  FMNMX.FTZ R2, R52, R5, !PT ;  /* 0x0000000534027209 */ /* 0x000fe40007810000 */
[----:B------:R-:W-:Y:S02]  /*4650*/  ISETP.GT.AND P3, PT, R3, 0x30, PT ;  /* 0x000000300300780c */ /* 0x000fe40003f64270 */
[----:B------:R-:W-:Y:S02]  /*4660*/  FMNMX.FTZ R5, R53, R2, !PT ;  /* 0x0000000235057209 */ /* 0x000fe40007810000 */
[----:B------:R-:W-:Y:S02]  /*4670*/  ISETP.GT.AND P4, PT, R3, 0x31, PT ;  /* 0x000000310300780c */ /* 0x000fe40003f84270 */
[----:B------:R-:W-:-:S02]  /*4680*/  FMNMX.FTZ R2, R40, R5, !PT ;  /* 0x0000000528027209 */ /* 0x000fc40007810000 */
[----:B------:R-:W-:Y:S02]  /*4690*/  FSEL R32, R32, -INF , P3 ;  /* 0xff80000020207808 */ /* 0x000fe40001800000 */
[----:B------:R-:W-:Y:S02]  /*46a0*/  FMNMX.FTZ R5, R41, R2, !PT ;  /* 0x0000000229057209 */ /* 0x000fe40007810000 */
[----:B------:R-:W-:Y:S02]  /*46b0*/  ISETP.GT.AND P3, PT, R3, 0x38, PT ;  /* 0x000000380300780c */ /* 0x000fe40003f64270 */
[----:B------:R-:W-:Y:S02]  /*46c0*/  FMNMX.FTZ R2, R44, R5, !PT ;  /* 0x000000052c027209 */ /* 0x000fe40007810000 */
[----:B------:R-:W-:Y:S02]  /*46d0*/  FSEL R33, R33, -INF , P4 ;  /* 0xff80000021217808 */ /* 0x000fe40002000000 */
[----:B------:R-:W-:-:S02]  /*46e0*/  FMNMX.FTZ R5, R45, R2, !PT ;  /* 0x000000022d057209 */ /* 0x000fc40007810000 */
[----:B------:R-:W-:Y:S02]  /*46f0*/  ISETP.GT.AND P4, PT, R3, 0x39, PT ;  /* 0x000000390300780c */ /* 0x000fe40003f84270 */
[----:B------:R-:W-:Y:S02]  /*4700*/  FMNMX.FTZ R2, R32, R5, !PT ;  /* 0x0000000520027209 */ /* 0x000fe40007810000 */
[----:B------:R-:W-:Y:S02]  /*4710*/  FSEL R36, R36, -INF , P3 ;  /* 0xff80000024247808 */ /* 0x000fe40001800000 */
[----:B------:R-:W-:Y:S02]  /*4720*/  FMNMX.FTZ R5, R33, R2, !PT ;  /* 0x0000000221057209 */ /* 0x000fe40007810000 */
[----:B------:R-:W-:Y:S02]  /*4730*/  FSEL R37, R37, -INF , P4 ;  /* 0xff80000025257808 */ /* 0x000fe40002000000 */
[----:B------:R-:W-:-:S02]  /*4740*/  ISETP.GT.AND P3, PT, R3, 0x40, PT ;  /* 0x000000400300780c */ /* 0x000fc40003f64270 */
[----:B------:R-:W-:Y:S02]  /*4750*/  FMNMX.FTZ R2, R36, R5, !PT ;  /* 0x0000000524027209 */ /* 0x000fe40007810000 */
[----:B------:R-:W-:Y:S02]  /*4760*/  ISETP.GT.AND P4, PT, R3, 0x41, PT ;  /* 0x000000410300780c */ /* 0x000fe40003f84270 */
[----:B------:R-:W-:Y:S02]  /*4770*/  FSEL R24, R24, -INF , P3 ;  /* 0xff80000018187808 */ /* 0x000fe40001800000 */
[----:B------:R-:W-:Y:S02]  /*4780*/  FMNMX.FTZ R5, R37, R2, !PT ;  /* 0x0000000225057209 */ /* 0x000fe40007810000 */
[----:B------:R-:W-:Y:S02]  /*4790*/  ISETP.GT.AND P3, PT, R3, 0x48, PT ;  /* 0x000000480300780c */ /* 0x000fe40003f64270 */
[----:B------:R-:W-:-:S02]  /*47a0*/  FSEL R25, R25, -INF , P4 ;  /* 0xff80000019197808 */ /* 0x000fc40002000000 */
[----:B------:R-:W-:Y:S02]  /*47b0*/  FMNMX.FTZ R2, R24, R5, !PT ;  /* 0x0000000518027209 */ /* 0x000fe40007810000 */
[----:B------:R-:W-:Y:S02]  /*47c0*/  ISETP.GT.AND P4, PT, R3, 0x49, PT ;  /* 0x000000490300780c */ /* 0x000fe40003f84270 */
[----:B------:R-:W-:Y:S02]  /*47d0*/  FSEL R28, R28, -INF , P3 ;  /* 0xff8000001c1c7808 */ /* 0x000fe40001800000 */
[----:B------:R-:W-:Y:S02]  /*47e0*/  FMNMX.FTZ R3, R25, R2, !PT ;  /* 0x0000000219037209 */ /* 0x000fe40007810000 */
[----:B------:R-:W-:Y:S02]  /*47f0*/  FSEL R29, R29, -INF , P4 ;  /* 0xff8000001d1d7808 */ /* 0x000fe40002000000 */
[----:B------:R-:W-:-:S02]  /*4800*/  FMNMX.FTZ R2, R28, R3, !PT ;  /* 0x000000031c027209 */ /* 0x000fc40007810000 */
[----:B-1----:R-:W-:Y:S02]  /*4810*/  FMNMX.FTZ R4, R20, R21, !PT ;  /* 0x0000001514047209 */ /* 0x002fe40007810000 */
[----:B------:R-:W-:Y:S02]  /*4820*/  FMNMX.FTZ R2, R29, R2, !PT ;  /* 0x000000021d027209 */ /* 0x000fe40007810000 */
[C---:B------:R-:W-:Y:S01]  /*4830*/  FSETP.NEU.FTZ.AND P6, PT, R4.reuse, -INF , PT ;  /* 0xff8000000400780b */ /* 0x040fe20003fdd000 */
[----:B------:R-:W-:Y:S02]  /*4840*/  FMUL.FTZ R14, R4, UR5 ;  /* 0x00000005040e7c20 */ /* 0x000fe40008410000 */
[----:B------:R-:W1:Y:S03]  /*4850*/  SHFL.BFLY PT, R3, R2, 0x2, 0x1f ;  /* 0x0c401f0002037f89 */ /* 0x000e6600000e0000 */
[----:B------:R-:W-:-:S05]  /*4860*/  FSEL R14, R14, RZ, P6 ;  /* 0x000000ff0e0e7208 */ /* 0x000fca0003000000 */
        /* <DEDUP_REMOVED lines=14> */
[----:B------:R-:W2:Y:S01]  /*4950*/  MUFU.EX2 R59, R59 ;  /* 0x0000003b003b7308 */ /* 0x000ea20000000800 */
[--C-:B------:R-:W-:Y:S01]  /*4960*/  FFMA.FTZ R35, R35, UR5, -R14.reuse ;  /* 0x0000000523237c23 */ /* 0x100fe2000801080e */
[----:B-1----:R-:W-:Y:S01]  /*4970*/  FMNMX.FTZ R5, R2, R3, !PT ;  /* 0x0000000302057209 */ /* 0x002fe20007810000 */
[--C-:B------:R-:W-:Y:S01]  /*4980*/  FFMA.FTZ R38, R38, UR5, -R14.reuse ;  /* 0x0000000526267c23 */ /* 0x100fe2000801080e */
[--C-:B------:R-:W-:Y:S01]  /*4990*/  FFMA.FTZ R39, R39, UR5, -R14.reuse ;  /* 0x0000000527277c23 */ /* 0x100fe2000801080e */
[--C-:B------:R-:W-:Y:S01]  /*49a0*/  FFMA.FTZ R26, R26, UR5, -R14.reuse ;  /* 0x000000051a1a7c23 */ /* 0x100fe2000801080e */
[--C-:B------:R-:W-:Y:S01]  /*49b0*/  FFMA.FTZ R27, R27, UR5, -R14.reuse ;  /* 0x000000051b1b7c23 */ /* 0x100fe2000801080e */
[----:B------:R-:W1:Y:S01]  /*49c0*/  SHFL.BFLY PT, R2, R5, 0x1, 0x1f ;  /* 0x0c201f0005027f89 */ /* 0x000e6200000e0000 */
[----:B------:R-:W-:Y:S01]  /*49d0*/  MUFU.EX2 R62, R62 ;  /* 0x0000003e003e7308 */ /* 0x000fe20000000800 */
[--C-:B------:R-:W-:Y:S01]  /*49e0*/  FFMA.FTZ R30, R30, UR5, -R14.reuse ;  /* 0x000000051e1e7c23 */ /* 0x100fe2000801080e */
[----:B------:R-:W-:-:S06]  /*49f0*/  FFMA.FTZ R14, R31, UR5, -R14 ;  /* 0x000000051f0e7c23 */ /* 0x000fcc000801080e */
[----:B------:R-:W3:Y:S01]  /*4a00*/  MUFU.EX2 R63, R63 ;  /* 0x0000003f003f7308 */ /* 0x000ee20000000800 */
[----:B--2---:R-:W-:-:S07]  /*4a10*/  F2FP.BF16.F32.PACK_AB R209, R59, R58 ;  /* 0x0000003a3bd1723e */ /* 0x004fce00000010ff */
[----:B------:R-:W2:Y:S01]  /*4a20*/  MUFU.EX2 R50, R50 ;  /* 0x0000003200327308 */ /* 0x000ea20000000800 */
[----:B-1----:R-:W-:-:S07]  /*4a30*/  FMNMX.FTZ R3, R5, R2, !PT ;  /* 0x0000000205037209 */ /* 0x002fce0007810000 */
[----:B------:R-:W1:Y:S01]  /*4a40*/  MUFU.EX2 R51, R51 ;  /* 0x0000003300337308 */ /* 0x000e620000000800 */
[----:B------:R-:W-:Y:S01]  /*4a50*/  FADD.FTZ R5, R58, R59 ;  /* 0x0000003b3a057221 */ /* 0x000fe20000010000 */
[----:B---3--:R-:W-:Y:S02]  /*4a60*/  F2FP.BF16.F32.PACK_AB R211, R63, R62 ;  /* 0x0000003e3fd3723e */ /* 0x008fe400000010ff */
[----:B------:R-:W-:Y:S01]  /*4a70*/  CS2R R58, SRZ ;  /* 0x00000000003a7805 */ /* 0x000fe2000001ff00 */
[C---:B------:R-:W-:Y:S01]  /*4a80*/  FMUL.FTZ R2, R3.reuse, UR5 ;  /* 0x0000000503027c20 */ /* 0x040fe20008410000 */
[----:B------:R-:W-:Y:S02]  /*4a90*/  FSETP.NEU.FTZ.AND P3, PT, R3, -INF , PT ;  /* 0xff8000000300780b */ /* 0x000fe40003f7d000 */
[----:B------:R-:W3:Y:S02]  /*4aa0*/  MUFU.EX2 R54, R54 ;  /* 0x0000003600367308 */ /* 0x000ee40000000800 */
[----:B------:R-:W-:-:S02]  /*4ab0*/  FSEL R2, R2, RZ, P3 ;  /* 0x000000ff02027208 */ /* 0x000fc40001800000 */
[----:B------:R-:W-:-:S03]  /*4ac0*/  PLOP3.LUT P3, PT, PT, PT, UP1, 0x80, 0x0 ;  /* 0x000000000000781c */ /* 0x000fc60003f6f018 */
[--C-:B------:R-:W-:Y:S01]  /*4ad0*/  FFMA.FTZ R56, R56, UR5, -R2.reuse ;  /* 0x0000000538387c23 */ /* 0x100fe20008010802 */
        /* <DEDUP_REMOVED lines=12> */
[----:B----4-:R-:W-:Y:S01]  /*4ba0*/  FADD.FTZ R14, R62, R5 ;  /* 0x000000053e0e7221 */ /* 0x010fe20000010000 */
[--C-:B------:R-:W-:Y:S01]  /*4bb0*/  FFMA.FTZ R45, R45, UR5, -R2.reuse ;  /* 0x000000052d2d7c23 */ /* 0x100fe20008010802 */
[--C-:B------:R-:W-:Y:S01]  /*4bc0*/  FFMA.FTZ R32, R32, UR5, -R2.reuse ;  /* 0x0000000520207c23 */ /* 0x100fe20008010802 */
[----:B------:R-:W-:Y:S01]  /*4bd0*/  FFMA.FTZ R33, R33, UR5, -R2 ;  /* 0x0000000521217c23 */ /* 0x000fe20008010802 */
[----:B------:R-:W-:Y:S01]  /*4be0*/  FADD.FTZ R5, R63, R14 ;  /* 0x0000000e3f057221 */ /* 0x000fe20000010000 */
[--C-:B------:R-:W-:Y:S01]  /*4bf0*/  FFMA.FTZ R36, R36, UR5, -R2.reuse ;  /* 0x0000000524247c23 */ /* 0x100fe20008010802 */
[--C-:B------:R-:W-:Y:S01]  /*4c00*/  FFMA.FTZ R37, R37, UR5, -R2.reuse ;  /* 0x0000000525257c23 */ /* 0x100fe20008010802 */
[----:B------:R-:W4:Y:S01]  /*4c10*/  MUFU.EX2 R57, R57 ;  /* 0x0000003900397308 */ /* 0x000f220000000800 */
[----:B--2---:R-:W-:Y:S01]  /*4c20*/  FADD.FTZ R14, R50, R5 ;  /* 0x00000005320e7221 */ /* 0x004fe20000010000 */
[--C-:B------:R-:W-:Y:S01]  /*4c30*/  FFMA.FTZ R24, R24, UR5, -R2.reuse ;  /* 0x0000000518187c23 */ /* 0x100fe20008010802 */
[--C-:B------:R-:W-:Y:S01]  /*4c40*/  FFMA.FTZ R25, R25, UR5, -R2.reuse ;  /* 0x0000000519197c23 */ /* 0x100fe20008010802 */
[----:B------:R-:W-:Y:S01]  /*4c50*/  FFMA.FTZ R28, R28, UR5, -R2 ;  /* 0x000000051c1c7c23 */ /* 0x000fe20008010802 */
[----:B-1----:R-:W-:Y:S01]  /*4c60*/  FADD.FTZ R21, R51, R14 ;  /* 0x0000000e33157221 */ /* 0x002fe20000010000 */
[----:B------:R-:W-:Y:S01]  /*4c70*/  FFMA.FTZ R2, R29, UR5, -R2 ;  /* 0x000000051d027c23 */ /* 0x000fe20008010802 */
[----:B------:R-:W-:Y:S01]  /*4c80*/  F2FP.BF16.F32.PACK_AB R205, R51, R50 ;  /* 0x0000003233cd723e */ /* 0x000fe200000010ff */
[----:B------:R-:W1:Y:S01]  /*4c90*/  MUFU.EX2 R60, R60 ;  /* 0x0000003c003c7308 */ /* 0x000e620000000800 */
[----:B---3--:R-:W-:Y:S01]  /*4ca0*/  FADD.FTZ R20, R54, R21 ;  /* 0x0000001536147221 */ /* 0x008fe20000010000 */
[----:B------:R-:W-:-:S02]  /*4cb0*/  CS2R R62, SRZ ;  /* 0x00000000003e7805 */ /* 0x000fc4000001ff00 */
[----:B------:R-:W-:-:S04]  /*4cc0*/  CS2R R50, SRZ ;  /* 0x0000000000327805 */ /* 0x000fc8000001ff00 */
[----:B------:R-:W2:Y:S01]  /*4cd0*/  MUFU.EX2 R55, R55 ;  /* 0x0000003700377308 */ /* 0x000ea20000000800 */
[----:B----4-:R-:W-:Y:S01]  /*4ce0*/  FADD.FTZ R5, R56, R57 ;  /* 0x0000003938057221 */ /* 0x010fe20000010000 */
[----:B------:R-:W-:Y:S02]  /*4cf0*/  F2FP.BF16.F32.PACK_AB R208, R57, R56 ;  /* 0x0000003839d0723e */ /* 0x000fe400000010ff */
[----:B------:R-:W-:-:S04]  /*4d00*/  CS2R R56, SRZ ;  /* 0x0000000000387805 */ /* 0x000fc8000001ff00 */
[----:B------:R-:W3:Y:S01]  /*4d10*/  MUFU.EX2 R61, R61 ;  /* 0x0000003d003d7308 */ /* 0x000ee20000000800 */
[----:B-1----:R-:W-:-:S07]  /*4d20*/  FADD.FTZ R14, R60, R5 ;  /* 0x000000053c0e7221 */ /* 0x002fce0000010000 */
[----:B------:R-:W1:Y:S01]  /*4d30*/  MUFU.EX2 R42, R42 ;  /* 0x0000002a002a7308 */ /* 0x000e620000000800 */
[C---:B--2---:R-:W-:Y:S01]  /*4d40*/  FADD.FTZ R21, R55.reuse, R20 ;  /* 0x0000001437157221 */ /* 0x044fe20000010000 */
[----:B------:R-:W-:Y:S02]  /*4d50*/  F2FP.BF16.F32.PACK_AB R207, R55, R54 ;  /* 0x0000003637cf723e */ /* 0x000fe400000010ff */
[----:B------:R-:W-:-:S04]  /*4d60*/  CS2R R54, SRZ ;  /* 0x0000000000367805 */ /* 0x000fc8000001ff00 */
[----:B------:R-:W2:Y:S01]  /*4d70*/  MUFU.EX2 R48, R48 ;  /* 0x0000003000307308 */ /* 0x000ea20000000800 */
[C---:B---3--:R-:W-:Y:S01]  /*4d80*/  FADD.FTZ R5, R61.reuse, R14 ;  /* 0x0000000e3d057221 */ /* 0x048fe20000010000 */
[----:B------:R-:W-:Y:S02]  /*4d90*/  F2FP.BF16.F32.PACK_AB R210, R61, R60 ;  /* 0x0000003c3dd2723e */ /* 0x000fe400000010ff */
[----:B------:R-:W-:-:S04]  /*4da0*/  CS2R R60, SRZ ;  /* 0x00000000003c7805 */ /* 0x000fc8000001ff00 */
[----:B------:R-:W3:Y:S01]  /*4db0*/  MUFU.EX2 R43, R43 ;  /* 0x0000002b002b7308 */ /* 0x000ee20000000800 */
[----:B-1----:R-:W-:-:S07]  /*4dc0*/  FADD.FTZ R20, R42, R21 ;  /* 0x000000152a147221 */ /* 0x002fce0000010000 */
[----:B------:R-:W1:Y:S01]  /*4dd0*/  MUFU.EX2 R49, R49 ;  /* 0x0000003100317308 */ /* 0x000e620000000800 */
[----:B--2---:R-:W-:-:S07]  /*4de0*/  FADD.FTZ R14, R48, R5 ;  /* 0x00000005300e7221 */ /* 0x004fce0000010000 */
[----:B------:R-:W0:Y:S01]  /*4df0*/  MUFU.EX2 R46, R46 ;  /* 0x0000002e002e7308 */ /* 0x000e220000000800 */
[C---:B---3--:R-:W-:Y:S01]  /*4e00*/  FADD.FTZ R21, R43.reuse, R20 ;  /* 0x000000142b157221 */ /* 0x048fe20000010000 */
[----:B------:R-:W-:Y:S02]  /*4e10*/  F2FP.BF16.F32.PACK_AB R201, R43, R42 ;  /* 0x0000002a2bc9723e */ /* 0x000fe400000010ff */
[----:B------:R-:W-:-:S04]  /*4e20*/  CS2R R42, SRZ ;  /* 0x00000000002a7805 */ /* 0x000fc8000001ff00 */
[----:B------:R-:W2:Y:S01]  /*4e30*/  MUFU.EX2 R52, R52 ;  /* 0x0000003400347308 */ /* 0x000ea20000000800 */
[C---:B-1----:R-:W-:Y:S01]  /*4e40*/  FADD.FTZ R5, R49.reuse, R14 ;  /* 0x0000000e31057221 */ /* 0x042fe20000010000 */
[----:B------:R-:W-:Y:S02]  /*4e50*/  F2FP.BF16.F32.PACK_AB R204, R49, R48 ;  /* 0x0000003031cc723e */ /* 0x000fe400000010ff */
[----:B------:R-:W-:-:S04]  /*4e60*/  CS2R R48, SRZ ;  /* 0x0000000000307805 */ /* 0x000fc8000001ff00 */
[----:B------:R-:W1:Y:S01]  /*4e70*/  MUFU.EX2 R47, R47 ;  /* 0x0000002f002f7308 */ /* 0x000e620000000800 */
[----:B0-----:R-:W-:-:S07]  /*4e80*/  FADD.FTZ R0, R46, R21 ;  /* 0x000000152e007221 */ /* 0x001fce0000010000 */
[----:B------:R-:W0:Y:S01]  /*4e90*/  MUFU.EX2 R53, R53 ;  /* 0x0000003500357308 */ /* 0x000e220000000800 */
[----:B--2---:R-:W-:-:S07]  /*4ea0*/  FADD.FTZ R14, R52, R5 ;  /* 0x00000005340e7221 */ /* 0x004fce0000010000 */
[----:B------:R-:W2:Y:S01]  /*4eb0*/  MUFU.EX2 R34, R34 ;  /* 0x0000002200227308 */ /* 0x000ea20000000800 */
[C---:B-1----:R-:W-:Y:S01]  /*4ec0*/  FADD.FTZ R21, R47.reuse, R0 ;  /* 0x000000002f157221 */ /* 0x042fe20000010000 */
[----:B------:R-:W-:Y:S02]  /*4ed0*/  F2FP.BF16.F32.PACK_AB R203, R47, R46 ;  /* 0x0000002e2fcb723e */ /* 0x000fe400000010ff */
[----:B------:R-:W-:-:S04]  /*4ee0*/  CS2R R46, SRZ ;  /* 0x00000000002e7805 */ /* 0x000fc8000001ff00 */
[----:B------:R-:W1:Y:S01]  /*4ef0*/  MUFU.EX2 R40, R40 ;  /* 0x0000002800287308 */ /* 0x000e620000000800 */
[C---:B0-----:R-:W-:Y:S01]  /*4f00*/  FADD.FTZ R5, R53.reuse, R14 ;  /* 0x0000000e35057221 */ /* 0x041fe20000010000 */
[----:B------:R-:W-:Y:S02]  /*4f10*/  F2FP.BF16.F32.PACK_AB R206, R53, R52 ;  /* 0x0000003435ce723e */ /* 0x000fe400000010ff */
[----:B------:R-:W-:-:S04]  /*4f20*/  CS2R R52, SRZ ;  /* 0x0000000000347805 */ /* 0x000fc8000001ff00 */
[----:B------:R-:W0:Y:S01]  /*4f30*/  MUFU.EX2 R35, R35 ;  /* 0x0000002300237308 */ /* 0x000e220000000800 */
[----:B--2---:R-:W-:-:S07]  /*4f40*/  FADD.FTZ R14, R34, R21 ;  /* 0x00000015220e7221 */ /* 0x004fce0000010000 */
[----:B------:R-:W2:Y:S01]  /*4f50*/  MUFU.EX2 R41, R41 ;  /* 0x0000002900297308 */ /* 0x000ea20000000800 */
[----:B-1----:R-:W-:-:S07]  /*4f60*/  FADD.FTZ R0, R40, R5 ;  /* 0x0000000528007221 */ /* 0x002fce0000010000 */
[----:B------:R-:W1:Y:S01]  /*4f70*/  MUFU.EX2 R38, R38 ;  /* 0x0000002600267308 */ /* 0x000e620000000800 */
[C---:B0-----:R-:W-:Y:S01]  /*4f80*/  FADD.FTZ R21, R35.reuse, R14 ;  /* 0x0000000e23157221 */ /* 0x041fe20000010000 */
[----:B------:R-:W-:Y:S02]  /*4f90*/  F2FP.BF16.F32.PACK_AB R197, R35, R34 ;  /* 0x0000002223c5723e */ /* 0x000fe400000010ff */
[----:B------:R-:W-:-:S04]  /*4fa0*/  CS2R R34, SRZ ;  /* 0x0000000000227805 */ /* 0x000fc8000001ff00 */
[----:B------:R-:W0:Y:S01]  /*4fb0*/  MUFU.EX2 R44, R44 ;  /* 0x0000002c002c7308 */ /* 0x000e220000000800 */
[C---:B--2---:R-:W-:Y:S01]  /*4fc0*/  FADD.FTZ R5, R41.reuse, R0 ;  /* 0x0000000029057221 */ /* 0x044fe20000010000 */
[----:B------:R-:W-:Y:S02]  /*4fd0*/  F2FP.BF16.F32.PACK_AB R200, R41, R40 ;  /* 0x0000002829c8723e */ /* 0x000fe400000010ff */
[----:B------:R-:W-:-:S04]  /*4fe0*/  CS2R R40, SRZ ;  /* 0x0000000000287805 */ /* 0x000fc8000001ff00 */
[----:B------:R-:W2:Y:S01]  /*4ff0*/  MUFU.EX2 R39, R39 ;  /* 0x0000002700277308 */ /* 0x000ea20000000800 */
[----:B-1----:R-:W-:-:S07]  /*5000*/  FADD.FTZ R14, R38, R21 ;  /* 0x00000015260e7221 */ /* 0x002fce0000010000 */
[----:B------:R-:W1:Y:S01]  /*5010*/  MUFU.EX2 R45, R45 ;  /* 0x0000002d002d7308 */ /* 0x000e620000000800 */
[----:B0-----:R-:W-:-:S07]  /*5020*/  FADD.FTZ R0, R44, R5 ;  /* 0x000000052c007221 */ /* 0x001fce0000010000 */
[----:B------:R-:W0:Y:S01]  /*5030*/  MUFU.EX2 R26, R26 ;  /* 0x0000001a001a7308 */ /* 0x000e220000000800 */
[C---:B--2---:R-:W-:Y:S01]  /*5040*/  FADD.FTZ R21, R39.reuse, R14 ;  /* 0x0000000e27157221 */ /* 0x044fe20000010000 */
        /* <DEDUP_REMOVED lines=12> */
[----:B------:R-:W-:-:S06]  /*5110*/  F2FP.BF16.F32.PACK_AB R193, R27, R26 ;  /* 0x0000001a1bc1723e */ /* 0x000fcc00000010ff */
[----:B------:R-:W1:Y:S01]  /*5120*/  MUFU.EX2 R30, R30 ;  /* 0x0000001e001e7308 */ /* 0x000e620000000800 */
[C---:B0-----:R-:W-:Y:S01]  /*5130*/  FADD.FTZ R5, R33.reuse, R0 ;  /* 0x0000000021057221 */ /* 0x041fe20000010000 */
[----:B------:R-:W-:Y:S02]  /*5140*/  F2FP.BF16.F32.PACK_AB R196, R33, R32 ;  /* 0x0000002021c4723e */ /* 0x000fe400000010ff */
[----:B------:R-:W-:-:S04]  /*5150*/  CS2R R32, SRZ ;  /* 0x0000000000207805 */ /* 0x000fc8000001ff00 */
[----:B------:R-:W0:Y:S01]  /*5160*/  MUFU.EX2 R37, R37 ;  /* 0x0000002500257308 */ /* 0x000e220000000800 */
[----:B--2---:R-:W-:-:S07]  /*5170*/  FADD.FTZ R0, R36, R5 ;  /* 0x0000000524007221 */ /* 0x004fce0000010000 */
[----:B------:R-:W2:Y:S01]  /*5180*/  MUFU.EX2 R24, R24 ;  /* 0x0000001800187308 */ /* 0x000ea20000000800 */
[----:B-1----:R-:W-:-:S04]  /*5190*/  FADD.FTZ R14, R30, R21 ;  /* 0x000000151e0e7221 */ /* 0x002fc80000010000 */
[C---:B------:R-:W-:Y:S01]  /*51a0*/  FADD.FTZ R5, R195.reuse, R14 ;  /* 0x0000000ec3057221 */ /* 0x040fe20000010000 */
[----:B------:R-:W-:Y:S02]  /*51b0*/  F2FP.BF16.F32.PACK_AB R195, R195, R30 ;  /* 0x0000001ec3c3723e */ /* 0x000fe400000010ff */
[----:B------:R-:W-:Y:S01]  /*51c0*/  CS2R R30, SRZ ;  /* 0x00000000001e7805 */ /* 0x000fe2000001ff00 */
[----:B------:R-:W1:Y:S01]  /*51d0*/  MUFU.EX2 R25, R25 ;  /* 0x0000001900197308 */ /* 0x000e620000000800 */
[C---:B0-----:R-:W-:Y:S01]  /*51e0*/  FADD.FTZ R29, R37.reuse, R0 ;  /* 0x00000000251d7221 */ /* 0x041fe20000010000 */
[----:B------:R-:W-:Y:S02]  /*51f0*/  F2FP.BF16.F32.PACK_AB R198, R37, R36 ;  /* 0x0000002425c6723e */ /* 0x000fe400000010ff */
[----:B------:R-:W-:-:S04]  /*5200*/  CS2R R36, SRZ ;  /* 0x0000000000247805 */ /* 0x000fc8000001ff00 */
[----:B------:R-:W0:Y:S01]  /*5210*/  MUFU.EX2 R28, R28 ;  /* 0x0000001c001c7308 */ /* 0x000e220000000800 */
[----:B--2---:R-:W-:-:S07]  /*5220*/  FADD.FTZ R0, R24, R29 ;  /* 0x0000001d18007221 */ /* 0x004fce0000010000 */
[----:B------:R2:W3:Y:S01]  /*5230*/  MUFU.EX2 R21, R2 ;  /* 0x0000000200157308 */ /* 0x0004e20000000800 */
[C---:B-1----:R-:W-:Y:S01]  /*5240*/  FADD.FTZ R27, R25.reuse, R0 ;  /* 0x00000000191b7221 */ /* 0x042fe20000010000 */
[----:B------:R-:W-:Y:S01]  /*5250*/  F2FP.BF16.F32.PACK_AB R192, R25, R24 ;  /* 0x0000001819c0723e */ /* 0x000fe200000010ff */
[----:B------:R-:W-:Y:S01]  /*5260*/  IMAD.MOV.U32 R0, RZ, RZ, 0x3f800000 ;  /* 0x3f800000ff007424 */ /* 0x000fe200078e00ff */
[----:B------:R-:W-:Y:S01]  /*5270*/  CS2R R24, SRZ ;  /* 0x0000000000187805 */ /* 0x000fe2000001ff00 */
[----:B0-----:R-:W-:Y:S01]  /*5280*/  FADD.FTZ R14, R28, R27 ;  /* 0x0000001b1c0e7221 */ /* 0x001fe20000010000 */
[----:B--2---:R-:W-:Y:S01]  /*5290*/  IMAD.MOV.U32 R2, RZ, RZ, 0x3f800000 ;  /* 0x3f800000ff027424 */ /* 0x004fe200078e00ff */
[----:B------:R-:W-:Y:S02]  /*52a0*/  CS2R R26, SRZ ;  /* 0x00000000001a7805 */ /* 0x000fe4000001ff00 */
[C---:B---3--:R-:W-:Y:S01]  /*52b0*/  F2FP.BF16.F32.PACK_AB R194, R21.reuse, R28 ;  /* 0x0000001c15c2723e */ /* 0x048fe200000010ff */
[----:B------:R-:W-:Y:S01]  /*52c0*/  FADD.FTZ R14, R21, R14 ;  /* 0x0000000e150e7221 */ /* 0x000fe20000010000 */
[----:B------:R-:W-:Y:S01]  /*52d0*/  CS2R R28, SRZ ;  /* 0x00000000001c7805 */ /* 0x000fe2000001ff00 */
[----:B------:R-:W-:Y:S06]  /*52e0*/  @!P3 BRA `(.L_x_2379) ;  /* 0x000000400044b947 */ /* 0x000fec0003800000 */
[----:B------:R-:W-:Y:S01]  /*52f0*/  R2UR UR5, R232 ;  /* 0x00000000e80572ca */ /* 0x000fe200000e0000 */
[----:B------:R-:W-:Y:S01]  /*5300*/  IMAD.MOV.U32 R21, RZ, RZ, R4 ;  /* 0x000000ffff157224 */ /* 0x000fe200078e0004 */
[----:B------:R-:W-:Y:S01]  /*5310*/  R2UR UR4, R16 ;  /* 0x00000000100472ca */ /* 0x000fe200000e0000 */
[----:B------:R-:W-:Y:S01]  /*5320*/  IMAD.MOV.U32 R20, RZ, RZ, R3 ;  /* 0x000000ffff147224 */ /* 0x000fe200078e0003 */
[----:B------:R-:W-:Y:S01]  /*5330*/  UMOV UR61, UR60 ;  /* 0x0000003c003d7c82 */ /* 0x000fe20008000000 */
[----:B------:R-:W-:Y:S02]  /*5340*/  IMAD.MOV.U32 R2, RZ, RZ, 0x3f800000 ;  /* 0x3f800000ff027424 */ /* 0x000fe400078e00ff */
[----:B------:R-:W-:-:S06]  /*5350*/  IMAD.MOV.U32 R151, RZ, RZ, RZ ;  /* 0x000000ffff977224 */ /* 0x000fcc00078e00ff */
[----:B------:R-:W-:Y:S02]  /*5360*/  IMAD.U32 R233, RZ, RZ, UR5 ;  /* 0x00000005ffe97e24 */ /* 0x000fe4000f8e00ff */
[----:B------:R-:W-:-:S07]  /*5370*/  IMAD.U32 R234, RZ, RZ, UR4 ;  /* 0x00000004ffea7e24 */ /* 0x000fce000f8e00ff */
.L_x_2388:
        /* <DEDUP_REMOVED lines=9> */
.L_x_2380:
[----:B------:R-:W-:Y:S02]  /*5410*/  R2UR UR4, R17 ;  /* 0x00000000110472ca */ /* 0x000fe400000e0000 */
[----:B------:R-:W-:-:S11]  /*5420*/  R2UR UR5, R16 ;  /* 0x00000000100572ca */ /* 0x000fd600000e0000 */
[----:B------:R-:W-:Y:S02]  /*5430*/  ULEA UR4, UR60, UR4, 0x3 ;  /* 0x000000043c047291 */ /* 0x000fe4000f8e183f */
[----:B------:R-:W-:-:S04]  /*5440*/  IMAD.U32 R3, RZ, RZ, UR5 ;  /* 0x00000005ff037e24 */ /* 0x000fc8000f8e00ff */
[----:B------:R-:W-:Y:S01]  /*5450*/  IMAD.U32 R232, RZ, RZ, UR4 ;  /* 0x00000004ffe87e24 */ /* 0x000fe2000f8e00ff */
[----:B------:R-:W-:-:S04]  /*5460*/  SHF.L.U32 R3, R3, 0x1f, RZ ;  /* 0x0000001f03037819 */ /* 0x000fc800000006ff */
[----:B------:R0:W1:Y:S01]  /*5470*/  SYNCS.PHASECHK.TRANS64.TRYWAIT P3, [UR4+0x38830], R3 ;  /* 0x03883003ff0075a7 */ /* 0x0000620008060144 */
[----:B------:R-:W-:Y:S05]  /*5480*/  @!P0 BRA `(.L_x_2381) ;  /* 0x0000000000048947 */ /* 0x000fea0003800000 */
[----:B------:R-:W-:Y:S01]  /*5490*/  BPT.TRAP 0x1 ;  /* 0x000000040000795c */ /* 0x000fe20000300000 */
.L_x_2381:
[----:B-1----:R-:W-:Y:S05]  /*54a0*/  @P3 BRA `(.L_x_2382) ;  /* 0x00000000000c3947 */ /* 0x002fea0003800000 */
[----:B------:R-:W-:-:S13]  /*54b0*/  R2UR UR4, R232 ;  /* 0x00000000e80472ca */ /* 0x000fda00000e0000 */
[----:B------:R-:W1:Y:S02]  /*54c0*/  SYNCS.PHASECHK.TRANS64.TRYWAIT P3, [UR4+0x38830], R3 ;  /* 0x03883003ff0075a7 */ /* 0x000e640008060144 */
[----:B-1----:R-:W-:Y:S05]  /*54d0*/  @!P3 BRA `(.L_x_2383) ;  /* 0x000001100030b947 */ /* 0x002fea0003800000 */
.L_x_2382:
        /* <DEDUP_REMOVED lines=643> */
.L_x_2384:
        /* <DEDUP_REMOVED lines=8> */
.L_x_2385:
[----:B---3--:R-:W-:Y:S05]  /*7d90*/  @P3 BRA `(.L_x_2386) ;  /* 0x0000000000083947 */ /* 0x008fea0003800000 */
[----:B------:R-:W3:Y:S02]  /*7da0*/  SYNCS.PHASECHK.TRANS64.TRYWAIT P3, [UR4+0x38850], R0 ;  /* 0x03885000ff0075a7 */ /* 0x000ee40008060144 */
[----:B---3--:R-:W-:Y:S05]  /*7db0*/  @!P3 BRA `(.L_x_2387) ;  /* 0x000000e80014b947 */ /* 0x008fea0003800000 */
.L_x_2386:
[----:B------:R-:W-:Y:S01]  /*7dc0*/  R2UR UR5, R17 ;  /* 0x00000000110572ca */ /* 0x000fe200000e0000 */
[----:B------:R-:W-:Y:S01]  /*7dd0*/  WARPGROUP.ARRIVE ;  /* 0x00000000000079c5 */ /* 0x000fe20000000000 */
[----:B------:R-:W-:Y:S01]  /*7de0*/  UMOV UR7, 0x40000040 ;  /* 0x4000004000077882 */ /* 0x000fe20000000000 */
[----:B------:R-:W-:Y:S02]  /*7df0*/  R2UR UR14, R22 ;  /* 0x00000000160e72ca */ /* 0x000fe400000e0000 */
[----:B------:R-:W-:Y:S02]  /*7e00*/  R2UR UR11, R233 ;  /* 0x00000000e90b72ca */ /* 0x000fe400000e0000 */
[----:B------:R-:W-:-:S06]  /*7e10*/  R2UR UR15, R19 ;  /* 0x00000000130f72ca */ /* 0x000fcc00000e0000 */
[----:B------:R-:W-:-:S03]  /*7e20*/  UIADD3 UR5, UR5, 0x400, URZ ;  /* 0x0000040005057890 */ /* 0x000fc6000fffe03f */
[----:B01----:R-:W-:Y:S01]  /*7e30*/  VIADD R3, R212, UR14 ;  /* 0x0000000ed4037c36 */ /* 0x003fe20008000000 */
[----:B------:R-:W-:Y:S01]  /*7e40*/  USHF.R.U32.HI UR5, URZ, 0x4, UR5 ;  /* 0x000000043f057899 */ /* 0x000fe20008011605 */
[----:B------:R-:W-:-:S03]  /*7e50*/  ULDC UR14, c[0x0][0x288] ;  /* 0x0000a200000e7ab9 */ /* 0x000fc60000000800 */
[----:B------:R-:W-:-:S04]  /*7e60*/  ULOP3.LUT UR5, UR5, 0x3fff, URZ, 0xc0, !UPT ;  /* 0x00003fff05057892 */ /* 0x000fc8000f8ec03f */
[----:B------:R-:W-:-:S04]  /*7e70*/  ULOP3.LUT UR5, UR5, 0x2800000, URZ, 0xfc, !UPT ;  /* 0x0280000005057892 */ /* 0x000fc8000f8efc3f */
[----:B------:R-:W-:-:S03]  /*7e80*/  UIMAD UR10, UR61, 0xa00, UR5 ;  /* 0x00000a003d0a78a4 */ /* 0x000fc6000f8e0205 */
[----:B------:R-:W-:Y:S01]  /*7e90*/  @UP0 ULDC UR5, c[0x0][0x44c] ;  /* 0x0001130000050ab9 */ /* 0x000fe20000000800 */
[----:B------:R-:W-:Y:S01]  /*7ea0*/  UMOV UR61, UR60 ;  /* 0x0000003c003d7c82 */ /* 0x000fe20008000000 */
[----:B--2---:R-:W-:Y:S01]  /*7eb0*/  @P2 IMAD.HI.U32 R0, R3, UR5, RZ ;  /* 0x0000000503002c27 */ /* 0x004fe2000f8e00ff */
[----:B------:R-:W-:Y:S01]  /*7ec0*/  @UP0 ULDC UR5, c[0x0][0x450] ;  /* 0x0001140000050ab9 */ /* 0x000fe20000000800 */
[----:B------:R-:W-:Y:S02]  /*7ed0*/  UMOV UR6, UR10 ;  /* 0x0000000a00067c82 */ /* 0x000fe40008000000 */
[----:B------:R-:W-:Y:S01]  /*7ee0*/  HGMMA.64x256x16.F32.BF16 R24, R208, gdesc[UR4].tnspB, R24, gsb0 ;  /* 0x43e00004d0187df0 */ /* 0x000fe20008001818 */
[----:B------:R-:W-:Y:S01]  /*7ef0*/  UIADD3 UR6, UR10, 0x80, URZ ;  /* 0x000000800a067890 */ /* 0x000fe2000fffe03f */
[----:B------:R-:W-:Y:S01]  /*7f00*/  @P2 SHF.R.U32.HI R3, RZ, UR5, R0 ;  /* 0x00000005ff032c19 */ /* 0x000fe20008011600 */
[----:B------:R-:W-:Y:S01]  /*7f10*/  UMOV UR7, 0x40000040 ;  /* 0x4000004000077882 */ /* 0x000fe20000000000 */
[----:B------:R-:W-:Y:S01]  /*7f20*/  UMOV UR5, 0x1 ;  /* 0x0000000100057882 */ /* 0x000fe20000000000 */
[----:B------:R-:W-:Y:S01]  /*7f30*/  IMAD.MOV.U32 R0, RZ, RZ, -0x2 ;  /* 0xfffffffeff007424 */ /* 0x000fe200078e00ff */
[----:B------:R-:W-:-:S06]  /*7f40*/  UIMAD UR5, UR11, -0x50, UR5 ;  /* 0xffffffb00b0578a4 */ /* 0x000fcc000f8e0205 */
[----:B------:R-:W-:Y:S01]  /*7f50*/  IMAD R0, R23, R0, UR5 ;  /* 0x0000000517007e24 */ /* 0x000fe2000f8e0200 */
[----:B------:R-:W-:Y:S01]  /*7f60*/  ULDC UR5, c[0x0][0x988] ;  /* 0x0002620000057ab9 */ /* 0x000fe20000000800 */
[----:B------:R-:W-:Y:S02]  /*7f70*/  WARPGROUP.DEPBAR.LE gsb0, 0x0 ;  /* 0x00008000000079c5 */ /* 0x000fe40000010000 */
[----:B------:R-:W-:-:S12]  /*7f80*/  WARPGROUP.ARRIVE ;  /* 0x00000000000079c5 */ /* 0x000fd80000000000 */
        /* <DEDUP_REMOVED lines=11> */
[----:B------:R-:W0:Y:S01]  /*8040*/  LDC R203, c[0x0][0x2f0] ;  /* 0x0000bc00ffcb7b82 */ /* 0x000e220000000800 */
[----:B------:R-:W1:-:S15]  /*8050*/  SHFL.IDX PT, R201, R3, 0x1, 0x1c1f ;  /* 0x003c1f0003c97f89 */ /* 0x000e5e00000e0000 */
[----:B------:R-:W-:-:S06]  /*8060*/  NOP ;  /* 0x0000000000007918 */ /* 0x000fcc0000000000 */
[----:B------:R-:W-:Y:S01]  /*8070*/  HGMMA.64x256x16.F32.BF16 R24, R196, gdesc[UR4].tnspB, R24, gsb0 ;  /* 0x43e00004c4187df0 */ /* 0x000fe20008001818 */
[----:B------:R-:W2:Y:S01]  /*8080*/  SHFL.IDX PT, R3, R3, RZ, 0x1c1f ;  /* 0x001c1fff03037589 */ /* 0x000ea200000e0000 */
[----:B------:R-:W-:Y:S01]  /*8090*/  UIADD3 UR6, UR10, 0x200, URZ ;  /* 0x000002000a067890 */ /* 0x000fe2000fffe03f */
[----:B------:R-:W-:Y:S01]  /*80a0*/  UMOV UR7, 0x40000040 ;  /* 0x4000004000077882 */ /* 0x000fe20000000000 */
[----:B0-----:R-:W-:-:S05]  /*80b0*/  IMAD R0, R203, UR15, R0 ;  /* 0x0000000fcb007c24 */ /* 0x001fca000f8e0200 */
[--C-:B-1----:R-:W-:Y:S02]  /*80c0*/  IADD3 R2, R201, -UR14, R0.reuse ;  /* 0x8000000ec9027c10 */ /* 0x102fe4000fffe000 */
[----:B--2---:R-:W-:Y:S02]  /*80d0*/  IADD3 R0, R3, -UR14, R0 ;  /* 0x8000000e03007c10 */ /* 0x004fe4000fffe000 */
[C---:B------:R-:W-:Y:S02]  /*80e0*/  ISETP.GT.AND P3, PT, R2.reuse, RZ, PT ;  /* 0x000000ff0200720c */ /* 0x040fe40003f64270 */
[----:B------:R-:W-:Y:S02]  /*80f0*/  ISETP.GT.AND P4, PT, R2, 0x1, PT ;  /* 0x000000010200780c */ /* 0x000fe40003f84270 */
[----:B------:R-:W-:Y:S02]  /*8100*/  FSEL R186, R186, -INF , P3 ;  /* 0xff800000baba7808 */ /* 0x000fe40001800000 */
[----:B------:R-:W-:-:S02]  /*8110*/  ISETP.GT.AND P3, PT, R2, 0x8, PT ;  /* 0x000000080200780c */ /* 0x000fc40003f64270 */
[----:B------:R-:W-:Y:S02]  /*8120*/  FSEL R187, R187, -INF , P4 ;  /* 0xff800000bbbb7808 */ /* 0x000fe40002000000 */
[----:B------:R-:W-:Y:S02]  /*8130*/  FMNMX.FTZ R4, R186, R21, !PT ;  /* 0x00000015ba047209 */ /* 0x000fe40007810000 */
[----:B------:R-:W-:Y:S02]  /*8140*/  ISETP.GT.AND P4, PT, R2, 0x9, PT ;  /* 0x000000090200780c */ /* 0x000fe40003f84270 */
[----:B------:R-:W-:Y:S02]  /*8150*/  FSEL R190, R190, -INF , P3 ;  /* 0xff800000bebe7808 */ /* 0x000fe40001800000 */
[----:B------:R-:W-:Y:S02]  /*8160*/  FMNMX.FTZ R201, R187, R4, !PT ;  /* 0x00000004bbc97209 */ /* 0x000fe40007810000 */
        /* <DEDUP_REMOVED lines=48> */
[----:B------:R-:W-:-:S02]  /*8470*/  FSEL R159, R159, -INF , P4 ;  /* 0xff8000009f9f7808 */ /* 0x000fc40002000000 */
[----:B------:R-:W-:Y:S02]  /*8480*/  FMNMX.FTZ R2, R158, R201, !PT ;  /* 0x000000c99e027209 */ /* 0x000fe40007810000 */
[C---:B------:R-:W-:Y:S02]  /*8490*/  ISETP.GT.AND P3, PT, R0.reuse, RZ, PT ;  /* 0x000000ff0000720c */ /* 0x040fe40003f64270 */
[----:B------:R-:W-:Y:S02]  /*84a0*/  FMNMX.FTZ R2, R159, R2, !PT ;  /* 0x000000029f027209 */ /* 0x000fe40007810000 */
[C---:B------:R-:W-:Y:S02]  /*84b0*/  ISETP.GT.AND P4, PT, R0.reuse, 0x1, PT ;  /* 0x000000010000780c */ /* 0x040fe40003f84270 */
[----:B------:R-:W-:Y:S01]  /*84c0*/  ISETP.GT.AND P5, PT, R0, 0x8, PT ;  /* 0x000000080000780c */ /* 0x000fe20003fa4270 */
[----:B------:R-:W0:Y:S01]  /*84d0*/  SHFL.BFLY PT, R201, R2, 0x2, 0x1f ;  /* 0x0c401f0002c97f89 */ /* 0x000e2200000e0000 */
[----:B------:R-:W-:-:S02]  /*84e0*/  FSEL R185, R185, -INF , P4 ;  /* 0xff800000b9b97808 */ /* 0x000fc40002000000 */
[----:B------:R-:W-:Y:S02]  /*84f0*/  FSEL R188, R188, -INF , P5 ;  /* 0xff800000bcbc7808 */ /* 0x000fe40002800000 */
[C---:B------:R-:W-:Y:S02]  /*8500*/  ISETP.GT.AND P4, PT, R0.reuse, 0x11, PT ;  /* 0x000000110000780c */ /* 0x040fe40003f84270 */
[C---:B------:R-:W-:Y:S02]  /*8510*/  ISETP.GT.AND P5, PT, R0.reuse, 0x19, PT ;  /* 0x000000190000780c */ /* 0x040fe40003fa4270 */
[----:B------:R-:W-:Y:S02]  /*8520*/  FSEL R177, R177, -INF , P4 ;  /* 0xff800000b1b17808 */ /* 0x000fe40002000000 */
[----:B------:R-:W-:Y:S02]  /*8530*/  FSEL R181, R181, -INF , P5 ;  /* 0xff800000b5b57808 */ /* 0x000fe40002800000 */
[----:B------:R-:W-:-:S02]  /*8540*/  ISETP.GT.AND P4, PT, R0, 0x20, PT ;  /* 0x000000200000780c */ /* 0x000fc40003f84270 */
[----:B------:R-:W-:Y:S02]  /*8550*/  ISETP.GT.AND P5, PT, R0, 0x21, PT ;  /* 0x000000210000780c */ /* 0x000fe40003fa4270 */
[----:B------:R-:W-:Y:S02]  /*8560*/  R2UR UR14, R232 ;  /* 0x00000000e80e72ca */ /* 0x000fe400000e0000 */
[----:B------:R-:W-:Y:S02]  /*8570*/  FSEL R169, R169, -INF , P5 ;  /* 0xff800000a9a97808 */ /* 0x000fe40002800000 */
[----:B------:R-:W-:Y:S02]  /*8580*/  ISETP.GT.AND P5, PT, R0, 0x29, PT ;  /* 0x000000290000780c */ /* 0x000fe40003fa4270 */
[----:B0-----:R-:W-:Y:S02]  /*8590*/  FMNMX.FTZ R4, R2, R201, !PT ;  /* 0x000000c902047209 */ /* 0x001fe40007810000 */
[----:B------:R-:W-:-:S02]  /*85a0*/  FSEL R201, R184, -INF , P3 ;  /* 0xff800000b8c97808 */ /* 0x000fc40001800000 */
[C---:B------:R-:W-:Y:S01]  /*85b0*/  ISETP.GT.AND P3, PT, R0.reuse, 0x9, PT ;  /* 0x000000090000780c */ /* 0x040fe20003f64270 */
[----:B------:R-:W0:Y:S01]  /*85c0*/  SHFL.BFLY PT, R203, R4, 0x1, 0x1f ;  /* 0x0c201f0004cb7f89 */ /* 0x000e2200000e0000 */
[----:B------:R-:W-:Y:S02]  /*85d0*/  FMNMX.FTZ R2, R201, R20, !PT ;  /* 0x00000014c9027209 */ /* 0x000fe40007810000 */
[----:B------:R-:W-:Y:S02]  /*85e0*/  FSEL R189, R189, -INF , P3 ;  /* 0xff800000bdbd7808 */ /* 0x000fe40001800000 */
        /* <DEDUP_REMOVED lines=11> */
[----:B0-----:R-:W-:Y:S02]  /*86a0*/  FMNMX.FTZ R4, R4, R203, !PT ;  /* 0x000000cb04047209 */ /* 0x001fe40007810000 */
[----:B------:R-:W-:Y:S02]  /*86b0*/  FMNMX.FTZ R3, R181, R184, !PT ;  /* 0x000000b8b5037209 */ /* 0x000fe40007810000 */
[----:B------:R-:W-:Y:S01]  /*86c0*/  ISETP.GT.AND P3, PT, R0, 0x28, PT ;  /* 0x000000280000780c */ /* 0x000fe20003f64270 */
[----:B------:R-:W-:Y:S01]  /*86d0*/  FMUL.FTZ R168, R4, UR5 ;  /* 0x0000000504a87c20 */ /* 0x000fe20008410000 */
[----:B------:R-:W-:-:S02]  /*86e0*/  FMNMX.FTZ R184, R2, R3, !PT ;  /* 0x0000000302b87209 */ /* 0x000fc40007810000 */
[----:B------:R-:W-:Y:S02]  /*86f0*/  FSEL R172, R172, -INF , P3 ;  /* 0xff800000acac7808 */ /* 0x000fe40001800000 */
[----:B------:R-:W-:Y:S02]  /*8700*/  FMNMX.FTZ R3, R169, R184, !PT ;  /* 0x000000b8a9037209 */ /* 0x000fe40007810000 */
[----:B------:R-:W-:Y:S02]  /*8710*/  FSETP.NEU.FTZ.AND P4, PT, R4, -INF , PT ;  /* 0xff8000000400780b */ /* 0x000fe40003f9d000 */
[----:B------:R-:W-:Y:S02]  /*8720*/  FSEL R173, R173, -INF , P5 ;  /* 0xff800000adad7808 */ /* 0x000fe40002800000 */
[----:B------:R-:W-:Y:S02]  /*8730*/  ISETP.GT.AND P3, PT, R0, 0x30, PT ;  /* 0x000000300000780c */ /* 0x000fe40003f64270 */
[----:B------:R-:W-:-:S02]  /*8740*/  FMNMX.FTZ R184, R172, R3, !PT ;  /* 0x00000003acb87209 */ /* 0x000fc40007810000 */
[----:B------:R-:W-:Y:S02]  /*8750*/  FSEL R168, R168, RZ, P4 ;  /* 0x000000ffa8a87208 */ /* 0x000fe40002000000 */
[----:B------:R-:W-:Y:S02]  /*8760*/  ISETP.GT.AND P5, PT, R0, 0x31, PT ;  /* 0x000000310000780c */ /* 0x000fe40003fa4270 */
[----:B------:R-:W-:Y:S01]  /*8770*/  FSEL R160, R160, -INF , P3 ;  /* 0xff800000a0a07808 */ /* 0x000fe20001800000 */
[--C-:B------:R-:W-:Y:S01]  /*8780*/  FFMA.FTZ R209, R186, UR5, -R168.reuse ;  /* 0x00000005bad17c23 */ /* 0x100fe200080108a8 */
[----:B------:R-:W-:Y:S01]  /*8790*/  FMNMX.FTZ R3, R173, R184, !PT ;  /* 0x000000b8ad037209 */ /* 0x000fe20007810000 */
[--C-:B------:R-:W-:Y:S01]  /*87a0*/  FFMA.FTZ R184, R187, UR5, -R168.reuse ;  /* 0x00000005bbb87c23 */ /* 0x100fe200080108a8 */
[----:B------:R-:W-:Y:S01]  /*87b0*/  ISETP.GT.AND P3, PT, R0, 0x38, PT ;  /* 0x000000380000780c */ /* 0x000fe20003f64270 */
[--C-:B------:R-:W-:Y:S01]  /*87c0*/  FFMA.FTZ R211, R190, UR5, -R168.reuse ;  /* 0x00000005bed37c23 */ /* 0x100fe200080108a8 */
[----:B------:R-:W-:Y:S01]  /*87d0*/  FSEL R161, R161, -INF , P5 ;  /* 0xff800000a1a17808 */ /* 0x000fe20002800000 */
[--C-:B------:R-:W-:Y:S01]  /*87e0*/  FFMA.FTZ R190, R191, UR5, -R168.reuse ;  /* 0x00000005bfbe7c23 */ /* 0x100fe200080108a8 */
[----:B------:R-:W-:Y:S01]  /*87f0*/  FMNMX.FTZ R186, R160, R3, !PT ;  /* 0x00000003a0ba7209 */ /* 0x000fe20007810000 */
[--C-:B------:R-:W-:Y:S01]  /*8800*/  FFMA.FTZ R203, R174, UR5, -R168.reuse ;  /* 0x00000005aecb7c23 */ /* 0x100fe200080108a8 */
[----:B------:R-:W-:Y:S01]  /*8810*/  ISETP.GT.AND P5, PT, R0, 0x39, PT ;  /* 0x000000390000780c */ /* 0x000fe20003fa4270 */
[----:B------:R-:W-:Y:S01]  /*8820*/  MUFU.EX2 R209, R209 ;  /* 0x000000d100d17308 */ /* 0x000fe20000000800 */
[----:B------:R-:W-:Y:S01]  /*8830*/  FSEL R164, R164, -INF , P3 ;  /* 0xff800000a4a47808 */ /* 0x000fe20001800000 */
[--C-:B------:R-:W-:Y:S01]  /*8840*/  FFMA.FTZ R205, R178, UR5, -R168.reuse ;  /* 0x00000005b2cd7c23 */ /* 0x100fe200080108a8 */
[----:B------:R-:W-:Y:S01]  /*8850*/  FMNMX.FTZ R3, R161, R186, !PT ;  /* 0x000000baa1037209 */ /* 0x000fe20007810000 */
[--C-:B------:R-:W-:Y:S01]  /*8860*/  FFMA.FTZ R207, R182, UR5, -R168.reuse ;  /* 0x00000005b6cf7c23 */ /* 0x100fe200080108a8 */
[----:B------:R-:W-:Y:S01]  /*8870*/  FSEL R165, R165, -INF , P5 ;  /* 0xff800000a5a57808 */ /* 0x000fe20002800000 */
[--C-:B------:R-:W-:Y:S01]  /*8880*/  FFMA.FTZ R178, R183, UR5, -R168.reuse ;  /* 0x00000005b7b27c23 */ /* 0x100fe200080108a8 */
[----:B------:R-:W-:Y:S01]  /*8890*/  ISETP.GT.AND P3, PT, R0, 0x40, PT ;  /* 0x000000400000780c */ /* 0x000fe20003f64270 */
[----:B------:R-:W-:Y:S01]  /*88a0*/  MUFU.EX2 R184, R184 ;  /* 0x000000b800b87308 */ /* 0x000fe20000000800 */
[----:B------:R-:W-:Y:S01]  /*88b0*/  FMNMX.FTZ R186, R164, R3, !PT ;  /* 0x00000003a4ba7209 */ /* 0x000fe20007810000 */
[--C-:B------:R-:W-:Y:S01]  /*88c0*/  FFMA.FTZ R154, R154, UR5, -R168.reuse ;  /* 0x000000059a9a7c23 */ /* 0x100fe200080108a8 */
[----:B------:R-:W-:Y:S01]  /*88d0*/  ISETP.GT.AND P5, PT, R0, 0x41, PT ;  /* 0x000000410000780c */ /* 0x000fe20003fa4270 */
[--C-:B------:R-:W-:Y:S01]  /*88e0*/  FFMA.FTZ R155, R155, UR5, -R168.reuse ;  /* 0x000000059b9b7c23 */ /* 0x100fe200080108a8 */
[----:B------:R-:W-:Y:S01]  /*88f0*/  FSEL R152, R152, -INF , P3 ;  /* 0xff80000098987808 */ /* 0x000fe20001800000 */
[--C-:B------:R-:W-:Y:S01]  /*8900*/  FFMA.FTZ R158, R158, UR5, -R168.reuse ;  /* 0x000000059e9e7c23 */ /* 0x100fe200080108a8 */
[----:B------:R-:W-:Y:S01]  /*8910*/  FMNMX.FTZ R3, R165, R186, !PT ;  /* 0x000000baa5037209 */ /* 0x000fe20007810000 */
[----:B------:R-:W-:Y:S01]  /*8920*/  MUFU.EX2 R211, R211 ;  /* 0x000000d300d37308 */ /* 0x000fe20000000800 */
[----:B------:R-:W-:Y:S01]  /*8930*/  ISETP.GT.AND P3, PT, R0, 0x48, PT ;  /* 0x000000480000780c */ /* 0x000fe20003f64270 */
[----:B------:R-:W-:Y:S01]  /*8940*/  FFMA.FTZ R159, R159, UR5, -R168 ;  /* 0x000000059f9f7c23 */ /* 0x000fe200080108a8 */
[----:B------:R-:W-:-:S02]  /*8950*/  FSEL R153, R153, -INF , P5 ;  /* 0xff80000099997808 */ /* 0x000fc40002800000 */
[----:B------:R-:W-:Y:S02]  /*8960*/  FMNMX.FTZ R186, R152, R3, !PT ;  /* 0x0000000398ba7209 */ /* 0x000fe40007810000 */
[----:B------:R-:W-:Y:S01]  /*8970*/  ISETP.GT.AND P5, PT, R0, 0x49, PT ;  /* 0x000000490000780c */ /* 0x000fe20003fa4270 */
[----:B------:R-:W-:Y:S01]  /*8980*/  MUFU.EX2 R190, R190 ;  /* 0x000000be00be7308 */ /* 0x000fe20000000800 */
[----:B------:R-:W-:Y:S01]  /*8990*/  FSEL R187, R156, -INF , P3 ;  /* 0xff8000009cbb7808 */ /* 0x000fe20001800000 */
[----:B------:R-:W-:Y:S02]  /*89a0*/  WARPGROUP.DEPBAR.LE gsb0, 0x0 ;  /* 0x00008000000079c5 */ /* 0x000fe40000010000 */
[----:B------:R-:W-:Y:S01]  /*89b0*/  WARPGROUP.ARRIVE ;  /* 0x00000000000079c5 */ /* 0x000fe20000000000 */
[----:B------:R-:W-:Y:S01]  /*89c0*/  FMNMX.FTZ R186, R153, R186, !PT ;  /* 0x000000ba99ba7209 */ /* 0x000fe20007810000 */
[--C-:B------:R-:W-:Y:S01]  /*89d0*/  FFMA.FTZ R197, R162, UR5, -R168.reuse ;  /* 0x00000005a2c57c23 */ /* 0x100fe200080108a8 */
[----:B------:R-:W-:Y:S01]  /*89e0*/  FSEL R191, R157, -INF , P5 ;  /* 0xff8000009dbf7808 */ /* 0x000fe20002800000 */
[--C-:B------:R-:W-:Y:S01]  /*89f0*/  FFMA.FTZ R157, R171, UR5, -R168.reuse ;  /* 0x00000005ab9d7c23 */ /* 0x100fe200080108a8 */
[----:B------:R-:W-:Y:S01]  /*8a00*/  FMNMX.FTZ R186, R187, R186, !PT ;  /* 0x000000babbba7209 */ /* 0x000fe20007810000 */
[----:B------:R-:W-:Y:S01]  /*8a10*/  HGMMA.64x256x16.F32.BF16 R24, R192, gdesc[UR4].tnspB, R24, gsb0 ;  /* 0x43e00004c0187df0 */ /* 0x000fe20008001818 */
[--C-:B------:R-:W-:Y:S01]  /*8a20*/  FFMA.FTZ R162, R163, UR5, -R168.reuse ;  /* 0x00000005a3a27c23 */ /* 0x100fe200080108a8 */
[--C-:B------:R-:W-:Y:S01]  /*8a30*/  FFMA.FTZ R199, R166, UR5, -R168.reuse ;  /* 0x00000005a6c77c23 */ /* 0x100fe200080108a8 */
[----:B------:R-:W-:Y:S01]  /*8a40*/  FMNMX.FTZ R0, R191, R186, !PT ;  /* 0x000000babf007209 */ /* 0x000fe20007810000 */
[--C-:B------:R-:W-:Y:S01]  /*8a50*/  FFMA.FTZ R166, R167, UR5, -R168.reuse ;  /* 0x00000005a7a67c23 */ /* 0x100fe200080108a8 */
[--C-:B------:R-:W-:Y:S01]  /*8a60*/  FFMA.FTZ R156, R170, UR5, -R168.reuse ;  /* 0x00000005aa9c7c23 */ /* 0x100fe200080108a8 */
[--C-:B------:R-:W-:Y:S01]  /*8a70*/  FFMA.FTZ R170, R175, UR5, -R168.reuse ;  /* 0x00000005afaa7c23 */ /* 0x100fe200080108a8 */
[----:B------:R-:W-:Y:S01]  /*8a80*/  FFMA.FTZ R186, R179, UR5, -R168 ;  /* 0x00000005b3ba7c23 */ /* 0x000fe200080108a8 */
[----:B------:R-:W0:Y:S01]  /*8a90*/  SHFL.BFLY PT, R3, R0, 0x2, 0x1f ;  /* 0x0c401f0000037f89 */ /* 0x000e2200000e0000 */
[----:B------:R-:W-:Y:S01]  /*8aa0*/  MUFU.EX2 R205, R205 ;  /* 0x000000cd00cd7308 */ /* 0x000fe20000000800 */
[----:B------:R-:W-:-:S07]  /*8ab0*/  R2UR UR6, R231 ;  /* 0x00000000e70672ca */ /* 0x000fce00000e0000 */
[----:B------:R-:W-:Y:S06]  /*8ac0*/  MUFU.EX2 R186, R186 ;  /* 0x000000ba00ba7308 */ /* 0x000fec0000000800 */
[----:B------:R-:W-:Y:S01]  /*8ad0*/  UISETP.GT.AND UP1, UPT, UR11, UR6, UPT ;  /* 0x000000060b00728c */ /* 0x000fe2000bf24270 */
[----:B------:R-:W-:Y:S01]  /*8ae0*/  R2UR UR6, R16 ;  /* 0x00000000100672ca */ /* 0x000fe200000e0000 */
[----:B------:R-:W-:Y:S01]  /*8af0*/  MUFU.EX2 R207, R207 ;  /* 0x000000cf00cf7308 */ /* 0x000fe20000000800 */
[----:B0-----:R-:W-:-:S07]  /*8b00*/  FMNMX.FTZ R171, R0, R3, !PT ;  /* 0x0000000300ab7209 */ /* 0x001fce0007810000 */
[----:B------:R-:W-:Y:S01]  /*8b10*/  MUFU.EX2 R178, R178 ;  /* 0x000000b200b27308 */ /* 0x000fe20000000800 */
[----:B------:R-:W0:Y:S03]  /*8b20*/  SHFL.BFLY PT, R0, R171, 0x1, 0x1f ;  /* 0x0c201f00ab007f89 */ /* 0x000e2600000e0000 */
[----:B------:R-:W-:-:S04]  /*8b30*/  IMAD.U32 R234, RZ, RZ, UR6 ;  /* 0x00000006ffea7e24 */ /* 0x000fc8000f8e00ff */
[----:B------:R-:W-:Y:S08]  /*8b40*/  MUFU.EX2 R156, R156 ;  /* 0x0000009c009c7308 */ /* 0x000ff00000000800 */
[----:B------:R-:W-:Y:S08]  /*8b50*/  MUFU.EX2 R157, R157 ;  /* 0x0000009d009d7308 */ /* 0x000ff00000000800 */
[----:B------:R-:W-:Y:S01]  /*8b60*/  MUFU.EX2 R203, R203 ;  /* 0x000000cb00cb7308 */ /* 0x000fe20000000800 */
[----:B0-----:R-:W-:-:S02]  /*8b70*/  FMNMX.FTZ R3, R171, R0, !PT ;  /* 0x00000000ab037209 */ /* 0x001fc40007810000 */
[----:B------:R-:W-:Y:S02]  /*8b80*/  FSEL R0, R4, RZ, P4 ;  /* 0x000000ff04007208 */ /* 0x000fe40002000000 */
[C---:B------:R-:W-:Y:S01]  /*8b90*/  FSETP.NEU.FTZ.AND P3, PT, R3.reuse, -INF , PT ;  /* 0xff8000000300780b */ /* 0x040fe20003f7d000 */
[C---:B------:R-:W-:Y:S02]  /*8ba0*/  FMUL.FTZ R174, R3.reuse, UR5 ;  /* 0x0000000503ae7c20 */ /* 0x040fe40008410000 */
[----:B------:R-:W-:Y:S01]  /*8bb0*/  MUFU.EX2 R170, R170 ;  /* 0x000000aa00aa7308 */ /* 0x000fe20000000800 */
[----:B------:R-:W-:Y:S01]  /*8bc0*/  FADD.FTZ R0, -R0, R21 ;  /* 0x0000001500007221 */ /* 0x000fe20000010100 */
[----:B------:R-:W-:Y:S02]  /*8bd0*/  FSEL R21, R3, RZ, P3 ;  /* 0x000000ff03157208 */ /* 0x000fe40001800000 */
[----:B------:R-:W-:Y:S02]  /*8be0*/  FSEL R174, R174, RZ, P3 ;  /* 0x000000ffaeae7208 */ /* 0x000fe40001800000 */
[----:B------:R-:W-:Y:S01]  /*8bf0*/  PLOP3.LUT P3, PT, PT, PT, UP1, 0x80, 0x0 ;  /* 0x000000000000781c */ /* 0x000fe20003f6f018 */
[----:B------:R-:W-:Y:S01]  /*8c00*/  FADD.FTZ R21, -R21, R20 ;  /* 0x0000001415157221 */ /* 0x000fe20000010100 */
[----:B------:R-:W-:-:S02]  /*8c10*/  IMAD.U32 R20, RZ, RZ, UR14 ;  /* 0x0000000eff147e24 */ /* 0x000fc4000f8e00ff */
[--C-:B------:R-:W-:Y:S01]  /*8c20*/  FFMA.FTZ R200, R2, UR5, -R174.reuse ;  /* 0x0000000502c87c23 */ /* 0x100fe200080108ae */
[----:B------:R-:W-:Y:S01]  /*8c30*/  FMUL.FTZ R2, R0, UR5 ;  /* 0x0000000500027c20 */ /* 0x000fe20008410000 */
[--C-:B------:R-:W-:Y:S01]  /*8c40*/  FFMA.FTZ R163, R201, UR5, -R174.reuse ;  /* 0x00000005c9a37c23 */ /* 0x100fe200080108ae */
[----:B------:R-:W-:Y:S01]  /*8c50*/  FMUL.FTZ R0, R21, UR5 ;  /* 0x0000000515007c20 */ /* 0x000fe20008410000 */
[--C-:B------:R-:W-:Y:S01]  /*8c60*/  FFMA.FTZ R208, R185, UR5, -R174.reuse ;  /* 0x00000005b9d07c23 */ /* 0x100fe200080108ae */
[--C-:B------:R-:W-:Y:S01]  /*8c70*/  FFMA.FTZ R210, R188, UR5, -R174.reuse ;  /* 0x00000005bcd27c23 */ /* 0x100fe200080108ae */
[--C-:B------:R-:W-:Y:S01]  /*8c80*/  FFMA.FTZ R167, R189, UR5, -R174.reuse ;  /* 0x00000005bda77c23 */ /* 0x100fe200080108ae */
[----:B------:R-:W0:Y:S01]  /*8c90*/  MUFU.EX2 R2, R2 ;  /* 0x0000000200027308 */ /* 0x000e220000000800 */
[--C-:B------:R-:W-:Y:S01]  /*8ca0*/  FFMA.FTZ R204, R176, UR5, -R174.reuse ;  /* 0x00000005b0cc7c23 */ /* 0x100fe200080108ae */
[----:B------:R-:W-:Y:S01]  /*8cb0*/  FFMA.FTZ R175, R177, UR5, -R174 ;  /* 0x00000005b1af7c23 */ /* 0x000fe200080108ae */
[----:B------:R-:W-:-:S02]  /*8cc0*/  @!P1 VIADD R20, R20, 0x38840 ;  /* 0x0003884014149836 */ /* 0x000fc40000000000 */
[--C-:B------:R-:W-:Y:S01]  /*8cd0*/  FFMA.FTZ R21, R173, UR5, -R174.reuse ;  /* 0x00000005ad157c23 */ /* 0x100fe200080108ae */
[--C-:B------:R-:W-:Y:S01]  /*8ce0*/  FFMA.FTZ R206, R180, UR5, -R174.reuse ;  /* 0x00000005b4ce7c23 */ /* 0x100fe200080108ae */
[----:B------:R-:W-:Y:S01]  /*8cf0*/  FFMA.FTZ R202, R172, UR5, -R174 ;  /* 0x00000005acca7c23 */ /* 0x000fe200080108ae */
[----:B------:R-:W-:Y:S01]  /*8d00*/  IMAD.U32 R172, RZ, RZ, UR4 ;  /* 0x00000004ffac7e24 */ /* 0x000fe2000f8e00ff */
[----:B------:R-:W-:Y:S01]  /*8d10*/  MUFU.EX2 R163, R163 ;  /* 0x000000a300a37308 */ /* 0x000fe20000000800 */
[----:B------:R-:W-:Y:S01]  /*8d20*/  @!P1 PRMT R20, RZ, 0x654, R20 ;  /* 0x00000654ff149816 */ /* 0x000fe20000000014 */
[--C-:B------:R-:W-:Y:S01]  /*8d30*/  FFMA.FTZ R171, R181, UR5, -R174.reuse ;  /* 0x00000005b5ab7c23 */ /* 0x100fe200080108ae */
[--C-:B------:R-:W-:Y:S01]  /*8d40*/  FFMA.FTZ R196, R160, UR5, -R174.reuse ;  /* 0x00000005a0c47c23 */ /* 0x100fe200080108ae */
[----:B------:R-:W-:Y:S02]  /*8d50*/  @!P1 VIADD R160, R172, 0x38860 ;  /* 0x00038860aca09836 */ /* 0x000fe40000000000 */
[--C-:B------:R-:W-:Y:S01]  /*8d60*/  FFMA.FTZ R161, R161, UR5, -R174.reuse ;  /* 0x00000005a1a17c23 */ /* 0x100fe200080108ae */
[--C-:B------:R-:W-:Y:S01]  /*8d70*/  FFMA.FTZ R169, R169, UR5, -R174.reuse ;  /* 0x00000005a9a97c23 */ /* 0x100fe200080108ae */
[----:B------:R-:W-:Y:S01]  /*8d80*/  FFMA.FTZ R198, R164, UR5, -R174 ;  /* 0x00000005a4c67c23 */ /* 0x000fe200080108ae */
[----:B------:R-:W1:Y:S01]  /*8d90*/  MUFU.EX2 R0, R0 ;  /* 0x0000000000007308 */ /* 0x000e620000000800 */
[----:B0-----:R-:W-:Y:S01]  /*8da0*/  FFMA.FTZ R177, R2, R5, R209 ;  /* 0x0000000502b17223 */ /* 0x001fe200000100d1 */
[----:B------:R-:W-:Y:S01]  /*8db0*/  @!P1 PRMT R160, RZ, 0x654, R160 ;  /* 0x00000654ffa09816 */ /* 0x000fe200000000a0 */
[--C-:B------:R-:W-:Y:S01]  /*8dc0*/  FFMA.FTZ R165, R165, UR5, -R174.reuse ;  /* 0x00000005a5a57c23 */ /* 0x100fe200080108ae */
[----:B------:R-:W-:Y:S01]  /*8dd0*/  F2FP.BF16.F32.PACK_AB R201, R157, R156 ;  /* 0x0000009c9dc9723e */ /* 0x000fe200000010ff */
[----:B------:R-:W-:Y:S01]  /*8de0*/  FFMA.FTZ R187, R187, UR5, -R174 ;  /* 0x00000005bbbb7c23 */ /* 0x000fe200080108ae */
[----:B------:R-:W-:Y:S01]  /*8df0*/  UIADD3 UR4, UR11, -0x1, URZ ;  /* 0xffffffff0b047890 */ /* 0x000fe2000fffe03f */
[----:B------:R-:W-:Y:S01]  /*8e00*/  F2FP.BF16.F32.PACK_AB R209, R184, R209 ;  /* 0x000000d1b8d1723e */ /* 0x000fe200000010ff */
[----:B------:R-:W0:Y:S04]  /*8e10*/  MUFU.EX2 R208, R208 ;  /* 0x000000d000d07308 */ /* 0x000e280000000800 */
[----:B------:R-:W-:-:S04]  /*8e20*/  IMAD.U32 R233, RZ, RZ, UR4 ;  /* 0x00000004ffe97e24 */ /* 0x000fc8000f8e00ff */
[----:B------:R-:W-:Y:S01]  /*8e30*/  MUFU.EX2 R210, R210 ;  /* 0x000000d200d27308 */ /* 0x000fe20000000800 */
[----:B-1----:R-:W-:Y:S01]  /*8e40*/  FFMA.FTZ R173, R0, R14, R163 ;  /* 0x0000000e00ad7223 */ /* 0x002fe200000100a3 */
[----:B------:R-:W-:-:S06]  /*8e50*/  FADD.FTZ R14, R184, R177 ;  /* 0x000000b1b80e7221 */ /* 0x000fcc0000010000 */
[----:B------:R-:W-:Y:S01]  /*8e60*/  MUFU.EX2 R167, R167 ;  /* 0x000000a700a77308 */ /* 0x000fe20000000800 */
[C---:B0-----:R-:W-:Y:S01]  /*8e70*/  FADD.FTZ R173, R208.reuse, R173 ;  /* 0x000000add0ad7221 */ /* 0x041fe20000010000 */
[----:B------:R-:W-:-:S06]  /*8e80*/  F2FP.BF16.F32.PACK_AB R208, R208, R163 ;  /* 0x000000a3d0d0723e */ /* 0x000fcc00000010ff */
        /* <DEDUP_REMOVED lines=16> */
[----:B------:R-:W0:Y:S08]  /*8f90*/  MUFU.EX2 R155, R155 ;  /* 0x0000009b009b7308 */ /* 0x000e300000000800 */
[----:B------:R-:W-:Y:S01]  /*8fa0*/  MUFU.EX2 R158, R158 ;  /* 0x0000009e009e7308 */ /* 0x000fe20000000800 */
[----:B------:R-:W-:-:S02]  /*8fb0*/  WARPGROUP.DEPBAR.LE gsb0, 0x0 ;  /* 0x00008000000079c5 */ /* 0x000fc40000010000 */
[----:B------:R1:W-:Y:S01]  /*8fc0*/  @!P1 SYNCS.ARRIVE.TRANS64.RED.A1T0 RZ, [R20+URZ], RZ ;  /* 0x000000ff14ff99a7 */ /* 0x0003e2000810043f */
[----:B------:R-:W-:-:S04]  /*8fd0*/  FFMA.FTZ R192, R152, UR5, -R174 ;  /* 0x0000000598c07c23 */ /* 0x000fc800080108ae */
[----:B------:R-:W-:Y:S01]  /*8fe0*/  MUFU.EX2 R194, R187 ;  /* 0x000000bb00c27308 */ /* 0x000fe20000000800 */
[----:B0-----:R-:W-:Y:S01]  /*8ff0*/  F2FP.BF16.F32.PACK_AB R193, R155, R154 ;  /* 0x0000009a9bc1723e */ /* 0x001fe200000010ff */
[----:B-1----:R-:W-:Y:S01]  /*9000*/  FADD.FTZ R20, R210, R173 ;  /* 0x000000add2147221 */ /* 0x002fe20000010000 */
[----:B------:R-:W-:Y:S01]  /*9010*/  FADD.FTZ R173, R211, R14 ;  /* 0x0000000ed3ad7221 */ /* 0x000fe20000010000 */
[----:B------:R0:W-:Y:S01]  /*9020*/  @!P1 SYNCS.ARRIVE.TRANS64.RED.A1T0 RZ, [R160+URZ], RZ ;  /* 0x000000ffa0ff99a7 */ /* 0x0001e2000810043f */
[----:B------:R-:W-:Y:S01]  /*9030*/  FFMA.FTZ R14, R153, UR5, -R174 ;  /* 0x00000005990e7c23 */ /* 0x000fe200080108ae */
[----:B------:R-:W-:Y:S01]  /*9040*/  FADD.FTZ R177, R167, R20 ;  /* 0x00000014a7b17221 */ /* 0x000fe20000010000 */
[C---:B------:R-:W-:Y:S01]  /*9050*/  FADD.FTZ R20, R190.reuse, R173 ;  /* 0x000000adbe147221 */ /* 0x040fe20000010000 */
[----:B------:R-:W1:Y:S01]  /*9060*/  MUFU.EX2 R153, R165 ;  /* 0x000000a500997308 */ /* 0x000e620000000800 */
[----:B------:R-:W-:Y:S01]  /*9070*/  FFMA.FTZ R174, R191, UR5, -R174 ;  /* 0x00000005bfae7c23 */ /* 0x000fe200080108ae */
[----:B------:R-:W-:Y:S01]  /*9080*/  F2FP.BF16.F32.PACK_AB R211, R190, R211 ;  /* 0x000000d3bed3723e */ /* 0x000fe200000010ff */
[----:B------:R-:W-:Y:S01]  /*9090*/  FADD.FTZ R161, R205, R20 ;  /* 0x00000014cda17221 */ /* 0x000fe20000010000 */
[----:B0-----:R-:W-:Y:S01]  /*90a0*/  FADD.FTZ R160, R204, R177 ;  /* 0x000000b1cca07221 */ /* 0x001fe20000010000 */
[----:B------:R-:W-:-:S02]  /*90b0*/  F2FP.BF16.F32.PACK_AB R210, R167, R210 ;  /* 0x000000d2a7d2723e */ /* 0x000fc400000010ff */
[----:B------:R-:W-:Y:S01]  /*90c0*/  FADD.FTZ R20, R186, R161 ;  /* 0x000000a1ba147221 */ /* 0x000fe20000010000 */
[C---:B------:R-:W-:Y:S01]  /*90d0*/  FADD.FTZ R173, R175.reuse, R160 ;  /* 0x000000a0afad7221 */ /* 0x040fe20000010000 */
[----:B------:R-:W0:Y:S01]  /*90e0*/  MUFU.EX2 R192, R192 ;  /* 0x000000c000c07308 */ /* 0x000e220000000800 */
[----:B------:R-:W-:Y:S01]  /*90f0*/  F2FP.BF16.F32.PACK_AB R204, R175, R204 ;  /* 0x000000ccafcc723e */ /* 0x000fe200000010ff */
[----:B------:R-:W-:Y:S01]  /*9100*/  FADD.FTZ R161, R207, R20 ;  /* 0x00000014cfa17221 */ /* 0x000fe20000010000 */
[----:B------:R-:W-:Y:S01]  /*9110*/  FADD.FTZ R152, R206, R173 ;  /* 0x000000adce987221 */ /* 0x000fe20000010000 */
[----:B------:R-:W-:Y:S02]  /*9120*/  F2FP.BF16.F32.PACK_AB R205, R186, R205 ;  /* 0x000000cdbacd723e */ /* 0x000fe400000010ff */
[----:B------:R-:W-:Y:S01]  /*9130*/  FADD.FTZ R161, R178, R161 ;  /* 0x000000a1b2a17221 */ /* 0x000fe20000010000 */
[C---:B------:R-:W-:Y:S01]  /*9140*/  FADD.FTZ R173, R171.reuse, R152 ;  /* 0x00000098abad7221 */ /* 0x040fe20000010000 */
[----:B------:R2:W3:Y:S01]  /*9150*/  MUFU.EX2 R160, R14 ;  /* 0x0000000e00a07308 */ /* 0x0004e20000000800 */
[----:B------:R-:W-:Y:S01]  /*9160*/  F2FP.BF16.F32.PACK_AB R206, R171, R206 ;  /* 0x000000ceabce723e */ /* 0x000fe200000010ff */
[----:B------:R-:W-:Y:S01]  /*9170*/  FADD.FTZ R152, R156, R161 ;  /* 0x000000a19c987221 */ /* 0x000fe20000010000 */
[----:B------:R-:W-:Y:S01]  /*9180*/  FADD.FTZ R20, R200, R173 ;  /* 0x000000adc8147221 */ /* 0x000fe20000010000 */
[----:B------:R-:W-:-:S02]  /*9190*/  F2FP.BF16.F32.PACK_AB R207, R178, R207 ;  /* 0x000000cfb2cf723e */ /* 0x000fc400000010ff */
[----:B------:R-:W-:Y:S01]  /*91a0*/  FADD.FTZ R152, R157, R152 ;  /* 0x000000989d987221 */ /* 0x000fe20000010000 */
[C---:B------:R-:W-:Y:S01]  /*91b0*/  FADD.FTZ R161, R169.reuse, R20 ;  /* 0x00000014a9a17221 */ /* 0x040fe20000010000 */
[----:B------:R-:W-:Y:S01]  /*91c0*/  MUFU.EX2 R174, R174 ;  /* 0x000000ae00ae7308 */ /* 0x000fe20000000800 */
[----:B------:R-:W-:Y:S02]  /*91d0*/  F2FP.BF16.F32.PACK_AB R200, R169, R200 ;  /* 0x000000c8a9c8723e */ /* 0x000fe400000010ff */
[----:B------:R-:W-:Y:S01]  /*91e0*/  FADD.FTZ R20, R202, R161 ;  /* 0x000000a1ca147221 */ /* 0x000fe20000010000 */
[----:B------:R-:W-:Y:S01]  /*91f0*/  FADD.FTZ R161, R203, R152 ;  /* 0x00000098cba17221 */ /* 0x000fe20000010000 */
[C---:B------:R-:W-:Y:S02]  /*9200*/  F2FP.BF16.F32.PACK_AB R202, R21.reuse, R202 ;  /* 0x000000ca15ca723e */ /* 0x040fe400000010ff */
[----:B------:R-:W-:Y:S01]  /*9210*/  FADD.FTZ R163, R21, R20 ;  /* 0x0000001415a37221 */ /* 0x000fe20000010000 */
[C---:B------:R-:W-:Y:S01]  /*9220*/  FADD.FTZ R20, R170.reuse, R161 ;  /* 0x000000a1aa147221 */ /* 0x040fe20000010000 */
[----:B------:R-:W4:Y:S01]  /*9230*/  MUFU.EX2 R159, R159 ;  /* 0x0000009f009f7308 */ /* 0x000f220000000800 */
[----:B------:R-:W-:Y:S01]  /*9240*/  F2FP.BF16.F32.PACK_AB R203, R170, R203 ;  /* 0x000000cbaacb723e */ /* 0x000fe200000010ff */
[----:B------:R-:W-:Y:S01]  /*9250*/  FADD.FTZ R152, R196, R163 ;  /* 0x000000a3c4987221 */ /* 0x000fe20000010000 */
[----:B------:R-:W-:Y:S01]  /*9260*/  FADD.FTZ R157, R197, R20 ;  /* 0x00000014c59d7221 */ /* 0x000fe20000010000 */
[----:B------:R-:W-:-:S02]  /*9270*/  F2FP.BF16.F32.PACK_AB R196, R5, R196 ;  /* 0x000000c405c4723e */ /* 0x000fc400000010ff */
[----:B------:R-:W-:Y:S01]  /*9280*/  FADD.FTZ R161, R5, R152 ;  /* 0x0000009805a17221 */ /* 0x000fe20000010000 */
[C---:B--2---:R-:W-:Y:S01]  /*9290*/  FADD.FTZ R14, R162.reuse, R157 ;  /* 0x0000009da20e7221 */ /* 0x044fe20000010000 */
[----:B------:R-:W-:Y:S02]  /*92a0*/  F2FP.BF16.F32.PACK_AB R197, R162, R197 ;  /* 0x000000c5a2c5723e */ /* 0x000fe400000010ff */
[----:B------:R-:W-:Y:S01]  /*92b0*/  FADD.FTZ R20, R198, R161 ;  /* 0x000000a1c6147221 */ /* 0x000fe20000010000 */
[----:B------:R-:W-:Y:S01]  /*92c0*/  FADD.FTZ R5, R199, R14 ;  /* 0x0000000ec7057221 */ /* 0x000fe20000010000 */
[C---:B-1----:R-:W-:Y:S02]  /*92d0*/  F2FP.BF16.F32.PACK_AB R198, R153.reuse, R198 ;  /* 0x000000c699c6723e */ /* 0x042fe400000010ff */
[----:B------:R-:W-:Y:S01]  /*92e0*/  FADD.FTZ R21, R153, R20 ;  /* 0x0000001499157221 */ /* 0x000fe20000010000 */
[C---:B------:R-:W-:Y:S01]  /*92f0*/  FADD.FTZ R5, R166.reuse, R5 ;  /* 0x00000005a6057221 */ /* 0x040fe20000010000 */
[----:B------:R-:W-:Y:S01]  /*9300*/  F2FP.BF16.F32.PACK_AB R199, R166, R199 ;  /* 0x000000c7a6c7723e */ /* 0x000fe200000010ff */
[----:B------:R-:W-:-:S02]  /*9310*/  IMAD.MOV.U32 R20, RZ, RZ, R3 ;  /* 0x000000ffff147224 */ /* 0x000fc400078e0003 */
[----:B0-----:R-:W-:Y:S01]  /*9320*/  FADD.FTZ R21, R192, R21 ;  /* 0x00000015c0157221 */ /* 0x001fe20000010000 */
[----:B------:R-:W-:Y:S01]  /*9330*/  FADD.FTZ R14, R154, R5 ;  /* 0x000000059a0e7221 */ /* 0x000fe20000010000 */
[C---:B---3--:R-:W-:Y:S02]  /*9340*/  F2FP.BF16.F32.PACK_AB R192, R160.reuse, R192 ;  /* 0x000000c0a0c0723e */ /* 0x048fe400000010ff */
[----:B------:R-:W-:Y:S01]  /*9350*/  FADD.FTZ R21, R160, R21 ;  /* 0x00000015a0157221 */ /* 0x000fe20000010000 */
[----:B------:R-:W-:Y:S01]  /*9360*/  FADD.FTZ R5, R155, R14 ;  /* 0x0000000e9b057221 */ /* 0x000fe20000010000 */
[----:B----4-:R-:W-:Y:S02]  /*9370*/  F2FP.BF16.F32.PACK_AB R195, R159, R158 ;  /* 0x0000009e9fc3723e */ /* 0x010fe400000010ff */
[----:B------:R-:W-:Y:S01]  /*9380*/  FADD.FTZ R21, R194, R21 ;  /* 0x00000015c2157221 */ /* 0x000fe20000010000 */
[----:B------:R-:W-:Y:S01]  /*9390*/  FADD.FTZ R5, R158, R5 ;  /* 0x000000059e057221 */ /* 0x000fe20000010000 */
[----:B------:R-:W-:-:S02]  /*93a0*/  F2FP.BF16.F32.PACK_AB R194, R174, R194 ;  /* 0x000000c2aec2723e */ /* 0x000fc400000010ff */
[----:B------:R-:W-:Y:S01]  /*93b0*/  FADD.FTZ R14, R174, R21 ;  /* 0x00000015ae0e7221 */ /* 0x000fe20000010000 */
[----:B------:R-:W-:Y:S01]  /*93c0*/  FADD.FTZ R5, R159, R5 ;  /* 0x000000059f057221 */ /* 0x000fe20000010000 */
[----:B------:R-:W-:Y:S01]  /*93d0*/  IMAD.MOV.U32 R21, RZ, RZ, R4 ;  /* 0x000000ffff157224 */ /* 0x000fe200078e0004 */
[----:B------:R-:W-:Y:S06]  /*93e0*/  @P3 BRA `(.L_x_2388) ;  /* 0xffffffbc00e43947 */ /* 0x000fec000383ffff */
[----:B------:R-:W-:-:S07]  /*93f0*/  IMAD.U32 R232, RZ, RZ, UR4 ;  /* 0x00000004ffe87e24 */ /* 0x000fce000f8e00ff */
.L_x_2379:
[----:B------:R-:W-:-:S13]  /*9400*/  R2UR UR4, R232 ;  /* 0x00000000e80472ca */ /* 0x000fda00000e0000 */
[----:B------:R-:W-:-:S13]  /*9410*/  ISETP.LE.AND P2, PT, RZ, UR4, PT ;  /* 0x00000004ff007c0c */ /* 0x000fda000bf43270 */
[----:B------:R-:W-:Y:S05]  /*9420*/  @!P2 BRA `(.L_x_2389) ;  /* 0x000000380084a947 */ /* 0x000fea0003800000 */
[----:B------:R-:W-:Y:S01]  /*9430*/  R2UR UR4, R16 ;  /* 0x00000000100472ca */ /* 0x000fe200000e0000 */
[----:B------:R-:W-:Y:S01]  /*9440*/  IMAD.MOV.U32 R19, RZ, RZ, R4 ;  /* 0x000000ffff137224 */ /* 0x000fe200078e0004 */
[----:B------:R-:W-:Y:S01]  /*9450*/  UMOV UR61, UR60 ;  /* 0x0000003c003d7c82 */ /* 0x000fe20008000000 */
[----:B------:R-:W-:-:S10]  /*9460*/  IMAD.MOV.U32 R20, RZ, RZ, R3 ;  /* 0x000000ffff147224 */ /* 0x000fd400078e0003 */
[----:B------:R-:W-:-:S07]  /*9470*/  IMAD.U32 R21, RZ, RZ, UR4 ;  /* 0x00000004ff157e24 */ /* 0x000fce000f8e00ff */
.L_x_2398:
        /* <DEDUP_REMOVED lines=9> */
.L_x_2390:
[----:B------:R-:W-:Y:S02]  /*9510*/  R2UR UR4, R17 ;  /* 0x00000000110472ca */ /* 0x000fe400000e0000 */
[----:B------:R-:W-:-:S11]  /*9520*/  R2UR UR5, R16 ;  /* 0x00000000100572ca */ /* 0x000fd600000e0000 */
[----:B------:R-:W-:Y:S02]  /*9530*/  ULEA UR4, UR60, UR4, 0x3 ;  /* 0x000000043c047291 */ /* 0x000fe4000f8e183f */
[----:B------:R-:W-:-:S05]  /*9540*/  IMAD.U32 R3, RZ, RZ, UR5 ;  /* 0x00000005ff037e24 */ /* 0x000fca000f8e00ff */
[----:B------:R-:W-:-:S04]  /*9550*/  SHF.L.U32 R3, R3, 0x1f, RZ ;  /* 0x0000001f03037819 */ /* 0x000fc800000006ff */
[----:B------:R0:W1:Y:S01]  /*9560*/  SYNCS.PHASECHK.TRANS64.TRYWAIT P2, [UR4+0x38830], R3 ;  /* 0x03883003ff0075a7 */ /* 0x0000620008040144 */
[----:B------:R-:W-:Y:S05]  /*9570*/  @!P0 BRA `(.L_x_2391) ;  /* 0x0000000000048947 */ /* 0x000fea0003800000 */
[----:B------:R-:W-:Y:S01]  /*9580*/  BPT.TRAP 0x1 ;  /* 0x000000040000795c */ /* 0x000fe20000300000 */
.L_x_2391:
[----:B-1----:R-:W-:Y:S05]  /*9590*/  @P2 BRA `(.L_x_2392) ;  /* 0x0000000000082947 */ /* 0x002fea0003800000 */
[----:B------:R-:W1:Y:S02]  /*95a0*/  SYNCS.PHASECHK.TRANS64.TRYWAIT P2, [UR4+0x38830], R3 ;  /* 0x03883003ff0075a7 */ /* 0x000e640008040144 */
[----:B-1----:R-:W-:Y:S05]  /*95b0*/  @!P2 BRA `(.L_x_2393) ;  /* 0x000000d0002ca947 */ /* 0x002fea0003800000 */
.L_x_2392:
        /* <DEDUP_REMOVED lines=643> */
.L_x_2394:
        /* <DEDUP_REMOVED lines=8> */
.L_x_2395:
[----:B---3--:R-:W-:Y:S05]  /*be70*/  @P2 BRA `(.L_x_2396) ;  /* 0x0000000000082947 */ /* 0x008fea0003800000 */
[----:B------:R-:W3:Y:S02]  /*be80*/  SYNCS.PHASECHK.TRANS64.TRYWAIT P2, [UR4+0x38850], R0 ;  /* 0x03885000ff0075a7 */ /* 0x000ee40008040144 */
[----:B---3--:R-:W-:Y:S05]  /*be90*/  @!P2 BRA `(.L_x_2397) ;  /* 0x000000a8000ca947 */ /* 0x008fea0003800000 */
.L_x_2396:
[----:B------:R-:W-:Y:S01]  /*bea0*/  R2UR UR11, R17 ;  /* 0x00000000110b72ca */ /* 0x000fe200000e0000 */
[----:B------:R-:W-:Y:S01]  /*beb0*/  WARPGROUP.ARRIVE ;  /* 0x00000000000079c5 */ /* 0x000fe20000000000 */
[----:B------:R-:W-:Y:S01]  /*bec0*/  UMOV UR7, 0x40000040 ;  /* 0x4000004000077882 */ /* 0x000fe20000000000 */
[----:B0-2---:R-:W-:Y:S01]  /*bed0*/  FMNMX.FTZ R0, R184, R20, !PT ;  /* 0x00000014b8007209 */ /* 0x005fe20007810000 */
[----:B------:R-:W-:-:S03]  /*bee0*/  ULDC UR14, c[0x0][0x988] ;  /* 0x00026200000e7ab9 */ /* 0x000fc60000000800 */
        /* <DEDUP_REMOVED lines=12> */
[----:B------:R-:W-:Y:S01]  /*bfb0*/  UMOV UR5, UR14 ;  /* 0x0000000e00057c82 */ /* 0x000fe20008000000 */
[----:B------:R-:W-:-:S02]  /*bfc0*/  UMOV UR61, UR60 ;  /* 0x0000003c003d7c82 */ /* 0x000fc40008000000 */
        /* <DEDUP_REMOVED lines=18> */
[----:B------:R-:W-:Y:S01]  /*c0f0*/  FMNMX.FTZ R21, R187, R0, !PT ;  /* 0x00000000bb157209 */ /* 0x000fe20007810000 */
        /* <DEDUP_REMOVED lines=18> */
[----:B------:R-:W-:Y:S01]  /*c220*/  UMOV UR7, 0x40000040 ;  /* 0x4000004000077882 */ /* 0x000fe20000000000 */
[----:B0-----:R-:W-:-:S05]  /*c230*/  FMNMX.FTZ R3, R200, R3, !PT ;  /* 0x00000003c8037209 */ /* 0x001fca0007810000 */
[C---:B------:R-:W-:Y:S01]  /*c240*/  FADD.FTZ R4, -R3.reuse, R20 ;  /* 0x0000001403047221 */ /* 0x040fe20000010100 */
[----:B------:R-:W-:-:S03]  /*c250*/  FMUL.FTZ R2, R3, UR5 ;  /* 0x0000000503027c20 */ /* 0x000fc60008410000 */
[----:B------:R-:W-:Y:S01]  /*c260*/  FMUL.FTZ R0, R4, UR5 ;  /* 0x0000000504007c20 */ /* 0x000fe20008410000 */
        /* <DEDUP_REMOVED lines=18> */
[----:B------:R-:W-:Y:S01]  /*c390*/  FFMA.FTZ R157, R157, UR5, -R2 ;  /* 0x000000059d9d7c23 */ /* 0x000fe20008010802 */
[----:B------:R-:W-:Y:S01]  /*c3a0*/  MUFU.EX2 R0, R0 ;  /* 0x0000000000007308 */ /* 0x000fe20000000800 */
[----:B------:R-:W-:-:S04]  /*c3b0*/  IMAD.U32 R165, RZ, RZ, UR4 ;  /* 0x00000004ffa57e24 */ /* 0x000fc8000f8e00ff */
[----:B------:R-:W-:-:S03]  /*c3c0*/  @!P1 VIADD R165, R165, 0x38860 ;  /* 0x00038860a5a59836 */ /* 0x000fc60000000000 */
[----:B------:R-:W-:Y:S02]  /*c3d0*/  MUFU.EX2 R21, R184 ;  /* 0x000000b800157308 */ /* 0x000fe40000000800 */
[----:B------:R-:W-:-:S06]  /*c3e0*/  @!P1 PRMT R165, RZ, 0x654, R165 ;  /* 0x00000654ffa59816 */ /* 0x000fcc00000000a5 */
        /* <DEDUP_REMOVED lines=16> */
[----:B------:R-:W-:Y:S02]  /*c4f0*/  FFMA.FTZ R198, R164, UR5, -R2 ;  /* 0x00000005a4c67c23 */ /* 0x000fe40008010802 */
[----:B------:R-:W-:Y:S01]  /*c500*/  FMNMX.FTZ R4, R182, R197, !PT ;  /* 0x000000c5b6047209 */ /* 0x000fe20007810000 */
[----:B------:R-:W-:Y:S01]  /*c510*/  HGMMA.64x256x16.F32.BF16 R24, R192, gdesc[UR4].tnspB, R24, gsb0 ;  /* 0x43e00004c0187df0 */ /* 0x000fe20008001818 */
[----:B------:R-:W-:Y:S01]  /*c520*/  R2UR UR6, R232 ;  /* 0x00000000e80672ca */ /* 0x000fe200000e0000 */
[----:B------:R-:W-:Y:S01]  /*c530*/  MUFU.EX2 R196, R196 ;  /* 0x000000c400c47308 */ /* 0x000fe20000000800 */
[----:B------:R-:W-:-:S04]  /*c540*/  FMNMX.FTZ R185, R183, R4, !PT ;  /* 0x00000004b7b97209 */ /* 0x000fc80007810000 */
[----:B------:R-:W-:-:S03]  /*c550*/  FMNMX.FTZ R4, R170, R185, !PT ;  /* 0x000000b9aa047209 */ /* 0x000fc60007810000 */
[----:B------:R-:W-:Y:S01]  /*c560*/  MUFU.EX2 R198, R198 ;  /* 0x000000c600c67308 */ /* 0x000fe20000000800 */
[----:B------:R-:W-:-:S03]  /*c570*/  FMNMX.FTZ R185, R171, R4, !PT ;  /* 0x00000004abb97209 */ /* 0x000fc60007810000 */
[----:B------:R-:W-:Y:S01]  /*c580*/  UIADD3 UR4, UR6, -0x1, URZ ;  /* 0xffffffff06047890 */ /* 0x000fe2000fffe03f */
[----:B------:R-:W-:Y:S02]  /*c590*/  FMNMX.FTZ R4, R174, R185, !PT ;  /* 0x000000b9ae047209 */ /* 0x000fe40007810000 */
[----:B------:R-:W-:Y:S02]  /*c5a0*/  ISETP.LT.AND P2, PT, RZ, UR6, PT ;  /* 0x00000006ff007c0c */ /* 0x000fe4000bf41270 */
[----:B------:R-:W-:Y:S01]  /*c5b0*/  FMNMX.FTZ R185, R175, R4, !PT ;  /* 0x00000004afb97209 */ /* 0x000fe20007810000 */
[----:B------:R-:W-:Y:S01]  /*c5c0*/  IMAD.U32 R232, RZ, RZ, UR4 ;  /* 0x00000004ffe87e24 */ /* 0x000fe2000f8e00ff */
[----:B------:R-:W-:Y:S02]  /*c5d0*/  R2UR UR6, R16 ;  /* 0x00000000100672ca */ /* 0x000fe400000e0000 */
[----:B------:R-:W-:-:S04]  /*c5e0*/  FMNMX.FTZ R4, R162, R185, !PT ;  /* 0x000000b9a2047209 */ /* 0x000fc80007810000 */
[----:B------:R-:W-:-:S04]  /*c5f0*/  FMNMX.FTZ R185, R163, R4, !PT ;  /* 0x00000004a3b97209 */ /* 0x000fc80007810000 */
[----:B------:R-:W-:-:S04]  /*c600*/  FMNMX.FTZ R4, R166, R185, !PT ;  /* 0x000000b9a6047209 */ /* 0x000fc80007810000 */
[----:B------:R-:W-:-:S04]  /*c610*/  FMNMX.FTZ R185, R167, R4, !PT ;  /* 0x00000004a7b97209 */ /* 0x000fc80007810000 */
[----:B------:R-:W-:-:S04]  /*c620*/  FMNMX.FTZ R4, R154, R185, !PT ;  /* 0x000000b99a047209 */ /* 0x000fc80007810000 */
[----:B------:R-:W-:-:S04]  /*c630*/  FMNMX.FTZ R185, R155, R4, !PT ;  /* 0x000000049bb97209 */ /* 0x000fc80007810000 */
[----:B------:R-:W-:Y:S02]  /*c640*/  FMNMX.FTZ R4, R158, R185, !PT ;  /* 0x000000b99e047209 */ /* 0x000fe40007810000 */
[----:B------:R0:W-:Y:S02]  /*c650*/  MUFU.EX2 R185, R20 ;  /* 0x0000001400b97308 */ /* 0x0001e40000000800 */
[----:B------:R-:W-:-:S05]  /*c660*/  FMNMX.FTZ R4, R159, R4, !PT ;  /* 0x000000049f047209 */ /* 0x000fca0007810000 */
[----:B------:R-:W1:Y:S01]  /*c670*/  SHFL.BFLY PT, R181, R4, 0x2, 0x1f ;  /* 0x0c401f0004b57f89 */ /* 0x000e6200000e0000 */
[--C-:B0-----:R-:W-:Y:S01]  /*c680*/  FFMA.FTZ R20, R152, UR5, -R2.reuse ;  /* 0x0000000598147c23 */ /* 0x101fe20008010802 */
[----:B------:R-:W-:-:S05]  /*c690*/  FFMA.FTZ R152, R156, UR5, -R2 ;  /* 0x000000059c987c23 */ /* 0x000fca0008010802 */
[----:B------:R-:W-:Y:S08]  /*c6a0*/  MUFU.EX2 R20, R20 ;  /* 0x0000001400147308 */ /* 0x000ff00000000800 */
[----:B------:R-:W-:Y:S01]  /*c6b0*/  MUFU.EX2 R152, R152 ;  /* 0x0000009800987308 */ /* 0x000fe20000000800 */
[----:B-1----:R-:W-:-:S07]  /*c6c0*/  FMNMX.FTZ R160, R4, R181, !PT ;  /* 0x000000b504a07209 */ /* 0x002fce0007810000 */
[----:B------:R-:W-:Y:S01]  /*c6d0*/  MUFU.EX2 R181, R168 ;  /* 0x000000a800b57308 */ /* 0x000fe20000000800 */
        /* <DEDUP_REMOVED lines=16> */
[--C-:B------:R-:W-:Y:S01]  /*c7e0*/  FFMA.FTZ R172, R183, UR5, -R156.reuse ;  /* 0x00000005b7ac7c23 */ /* 0x100fe2000801089c */
[----:B------:R-:W-:Y:S01]  /*c7f0*/  @!P1 LEA R157, R157, UR11, 0x3 ;  /* 0x0000000b9d9d9c11 */ /* 0x000fe2000f8e18ff */
[--C-:B------:R-:W-:Y:S01]  /*c800*/  FFMA.FTZ R201, R170, UR5, -R156.reuse ;  /* 0x00000005aac97c23 */ /* 0x100fe2000801089c */
[----:B------:R-:W0:Y:S01]  /*c810*/  MUFU.EX2 R209, R209 ;  /* 0x000000d100d17308 */ /* 0x000e220000000800 */
[--C-:B------:R-:W-:Y:S01]  /*c820*/  FFMA.FTZ R170, R171, UR5, -R156.reuse ;  /* 0x00000005abaa7c23 */ /* 0x100fe2000801089c */
[--C-:B------:R-:W-:Y:S01]  /*c830*/  FFMA.FTZ R199, R166, UR5, -R156.reuse ;  /* 0x00000005a6c77c23 */ /* 0x100fe2000801089c */
[----:B------:R-:W-:Y:S02]  /*c840*/  @!P1 VIADD R157, R157, 0x38840 ;  /* 0x000388409d9d9836 */ /* 0x000fe40000000000 */
[--C-:B------:R-:W-:Y:S01]  /*c850*/  FFMA.FTZ R203, R174, UR5, -R156.reuse ;  /* 0x00000005aecb7c23 */ /* 0x100fe2000801089c */
[--C-:B------:R-:W-:Y:S01]  /*c860*/  FFMA.FTZ R174, R175, UR5, -R156.reuse ;  /* 0x00000005afae7c23 */ /* 0x100fe2000801089c */
[--C-:B------:R-:W-:Y:S01]  /*c870*/  FFMA.FTZ R167, R167, UR5, -R156.reuse ;  /* 0x00000005a7a77c23 */ /* 0x100fe2000801089c */
[--C-:B------:R-:W-:Y:S01]  /*c880*/  FFMA.FTZ R155, R155, UR5, -R156.reuse ;  /* 0x000000059b9b7c23 */ /* 0x100fe2000801089c */
[----:B------:R-:W1:Y:S01]  /*c890*/  MUFU.EX2 R160, R160 ;  /* 0x000000a000a07308 */ /* 0x000e620000000800 */
[----:B------:R-:W-:Y:S01]  /*c8a0*/  @!P1 PRMT R157, RZ, 0x654, R157 ;  /* 0x00000654ff9d9816 */ /* 0x000fe2000000009d */
[----:B------:R-:W-:-:S06]  /*c8b0*/  FFMA.FTZ R158, R158, UR5, -R156 ;  /* 0x000000059e9e7c23 */ /* 0x000fcc000801089c */
[----:B------:R-:W2:Y:S01]  /*c8c0*/  MUFU.EX2 R211, R211 ;  /* 0x000000d300d37308 */ /* 0x000ea20000000800 */
[----:B0-----:R-:W-:-:S07]  /*c8d0*/  FFMA.FTZ R5, R2, R5, R209 ;  /* 0x0000000502057223 */ /* 0x001fce00000100d1 */
        /* <DEDUP_REMOVED lines=11> */
[----:B--2---:R-:W-:-:S07]  /*c990*/  F2FP.BF16.F32.PACK_AB R205, R168, R205 ;  /* 0x000000cda8cd723e */ /* 0x004fce00000010ff */
[----:B------:R-:W2:Y:S08]  /*c9a0*/  MUFU.EX2 R201, R201 ;  /* 0x000000c900c97308 */ /* 0x000eb00000000800 */
[----:B------:R-:W3:Y:S08]  /*c9b0*/  MUFU.EX2 R170, R170 ;  /* 0x000000aa00aa7308 */ /* 0x000ef00000000800 */
[----:B------:R-:W4:Y:S08]  /*c9c0*/  MUFU.EX2 R203, R203 ;  /* 0x000000cb00cb7308 */ /* 0x000f300000000800 */
[----:B------:R-:W5:Y:S08]  /*c9d0*/  MUFU.EX2 R174, R174 ;  /* 0x000000ae00ae7308 */ /* 0x000f700000000800 */
[----:B------:R-:W5:Y:S08]  /*c9e0*/  MUFU.EX2 R197, R197 ;  /* 0x000000c500c57308 */ /* 0x000f700000000800 */
[----:B------:R-:W-:Y:S08]  /*c9f0*/  MUFU.EX2 R199, R199 ;  /* 0x000000c700c77308 */ /* 0x000ff00000000800 */
[----:B------:R-:W-:Y:S01]  /*ca00*/  MUFU.EX2 R155, R155 ;  /* 0x0000009b009b7308 */ /* 0x000fe20000000800 */
[----:B------:R-:W-:-:S02]  /*ca10*/  WARPGROUP.DEPBAR.LE gsb0, 0x0 ;  /* 0x00008000000079c5 */ /* 0x000fc40000010000 */
[----:B------:R1:W-:Y:S01]  /*ca20*/  @!P1 SYNCS.ARRIVE.TRANS64.RED.A1T0 RZ, [R157+URZ], RZ ;  /* 0x000000ff9dff99a7 */ /* 0x0003e2000810043f */
[----:B------:R-:W-:Y:S01]  /*ca30*/  FFMA.FTZ R193, R154, UR5, -R156 ;  /* 0x000000059ac17c23 */ /* 0x000fe2000801089c */
[----:B------:R-:W-:-:S03]  /*ca40*/  FADD.FTZ R154, R168, R5 ;  /* 0x00000005a89a7221 */ /* 0x000fc60000010000 */
[----:B------:R-:W-:Y:S01]  /*ca50*/  MUFU.EX2 R195, R158 ;  /* 0x0000009e00c37308 */ /* 0x000fe20000000800 */
[----:B------:R-:W-:Y:S01]  /*ca60*/  F2FP.BF16.F32.PACK_AB R192, R153, R20 ;  /* 0x0000001499c0723e */ /* 0x000fe200000010ff */
[----:B0-----:R-:W-:Y:S01]  /*ca70*/  FADD.FTZ R5, R207, R154 ;  /* 0x0000009acf057221 */ /* 0x001fe20000010000 */
[----:B------:R-:W-:Y:S01]  /*ca80*/  F2FP.BF16.F32.PACK_AB R194, R19, R152 ;  /* 0x0000009813c2723e */ /* 0x000fe200000010ff */
[----:B-1----:R-:W-:Y:S01]  /*ca90*/  FFMA.FTZ R157, R0, R14, R21 ;  /* 0x0000000e009d7223 */ /* 0x002fe20000010015 */
[--C-:B------:R-:W-:Y:S01]  /*caa0*/  FFMA.FTZ R14, R163, UR5, -R156.reuse ;  /* 0x00000005a30e7c23 */ /* 0x100fe2000801089c */
[----:B------:R-:W-:Y:S02]  /*cab0*/  FFMA.FTZ R156, R159, UR5, -R156 ;  /* 0x000000059f9c7c23 */ /* 0x000fe4000801089c */
[----:B------:R-:W-:Y:S01]  /*cac0*/  MUFU.EX2 R154, R167 ;  /* 0x000000a7009a7308 */ /* 0x000fe20000000800 */
[C---:B------:R-:W-:Y:S01]  /*cad0*/  FADD.FTZ R157, R208.reuse, R157 ;  /* 0x0000009dd09d7221 */ /* 0x040fe20000010000 */
[----:B------:R-:W-:Y:S01]  /*cae0*/  F2FP.BF16.F32.PACK_AB R208, R208, R21 ;  /* 0x00000015d0d0723e */ /* 0x000fe200000010ff */
[----:B------:R0:W-:Y:S01]  /*caf0*/  @!P1 SYNCS.ARRIVE.TRANS64.RED.A1T0 RZ, [R165+URZ], RZ ;  /* 0x000000ffa5ff99a7 */ /* 0x0001e2000810043f */
[----:B------:R-:W-:Y:S01]  /*cb00*/  F2FP.BF16.F32.PACK_AB R207, R172, R207 ;  /* 0x000000cfaccf723e */ /* 0x000fe200000010ff */
[----:B------:R-:W-:Y:S01]  /*cb10*/  FADD.FTZ R176, R210, R157 ;  /* 0x0000009dd2b07221 */ /* 0x000fe20000010000 */
[----:B------:R-:W-:-:S02]  /*cb20*/  F2FP.BF16.F32.PACK_AB R210, R189, R210 ;  /* 0x000000d2bdd2723e */ /* 0x000fc400000010ff */
[----:B------:R-:W1:Y:S01]  /*cb30*/  MUFU.EX2 R14, R14 ;  /* 0x0000000e000e7308 */ /* 0x000e620000000800 */
[----:B------:R-:W-:-:S04]  /*cb40*/  FADD.FTZ R157, R189, R176 ;  /* 0x000000b0bd9d7221 */ /* 0x000fc80000010000 */
[----:B------:R-:W-:Y:S01]  /*cb50*/  FADD.FTZ R166, R204, R157 ;  /* 0x0000009dcca67221 */ /* 0x000fe20000010000 */
[C---:B------:R-:W-:Y:S02]  /*cb60*/  F2FP.BF16.F32.PACK_AB R204, R177.reuse, R204 ;  /* 0x000000ccb1cc723e */ /* 0x040fe400000010ff */
[----:B------:R-:W0:Y:S01]  /*cb70*/  MUFU.EX2 R193, R193 ;  /* 0x000000c100c17308 */ /* 0x000e220000000800 */
[----:B------:R-:W-:-:S04]  /*cb80*/  FADD.FTZ R157, R177, R166 ;  /* 0x000000a6b19d7221 */ /* 0x000fc80000010000 */
[----:B------:R-:W-:Y:S01]  /*cb90*/  FADD.FTZ R162, R206, R157 ;  /* 0x0000009dcea27221 */ /* 0x000fe20000010000 */
[C---:B------:R-:W-:Y:S02]  /*cba0*/  F2FP.BF16.F32.PACK_AB R206, R185.reuse, R206 ;  /* 0x000000ceb9ce723e */ /* 0x040fe400000010ff */
[----:B------:R-:W0:Y:S01]  /*cbb0*/  MUFU.EX2 R156, R156 ;  /* 0x0000009c009c7308 */ /* 0x000e220000000800 */
[----:B------:R-:W-:Y:S01]  /*cbc0*/  FADD.FTZ R21, R185, R162 ;  /* 0x000000a2b9157221 */ /* 0x000fe20000010000 */
[----:B------:R-:W-:-:S03]  /*cbd0*/  FADD.FTZ R162, R172, R5 ;  /* 0x00000005aca27221 */ /* 0x000fc60000010000 */
[----:B------:R-:W-:Y:S01]  /*cbe0*/  FADD.FTZ R166, R200, R21 ;  /* 0x00000015c8a67221 */ /* 0x000fe20000010000 */
[----:B--2---:R-:W-:Y:S01]  /*cbf0*/  FADD.FTZ R5, R201, R162 ;  /* 0x000000a2c9057221 */ /* 0x004fe20000010000 */
[C---:B------:R-:W-:Y:S02]  /*cc00*/  F2FP.BF16.F32.PACK_AB R200, R169.reuse, R200 ;  /* 0x000000c8a9c8723e */ /* 0x040fe400000010ff */
[----:B------:R-:W-:Y:S01]  /*cc10*/  FADD.FTZ R21, R169, R166 ;  /* 0x000000a6a9157221 */ /* 0x000fe20000010000 */
[C---:B---3--:R-:W-:Y:S01]  /*cc20*/  FADD.FTZ R160, R170.reuse, R5 ;  /* 0x00000005aaa07221 */ /* 0x048fe20000010000 */
[----:B------:R-:W-:Y:S02]  /*cc30*/  F2FP.BF16.F32.PACK_AB R201, R170, R201 ;  /* 0x000000c9aac9723e */ /* 0x000fe400000010ff */
[----:B------:R-:W-:Y:S01]  /*cc40*/  FADD.FTZ R162, R202, R21 ;  /* 0x00000015caa27221 */ /* 0x000fe20000010000 */
[----:B----4-:R-:W-:Y:S01]  /*cc50*/  FADD.FTZ R5, R203, R160 ;  /* 0x000000a0cb057221 */ /* 0x010fe20000010000 */
[----:B------:R-:W-:-:S02]  /*cc60*/  F2FP.BF16.F32.PACK_AB R202, R173, R202 ;  /* 0x000000caadca723e */ /* 0x000fc400000010ff */
[----:B------:R-:W-:Y:S01]  /*cc70*/  FADD.FTZ R21, R173, R162 ;  /* 0x000000a2ad157221 */ /* 0x000fe20000010000 */
[C---:B-----5:R-:W-:Y:S01]  /*cc80*/  FADD.FTZ R160, R174.reuse, R5 ;  /* 0x00000005aea07221 */ /* 0x060fe20000010000 */
[----:B------:R-:W-:Y:S02]  /*cc90*/  F2FP.BF16.F32.PACK_AB R203, R174, R203 ;  /* 0x000000cbaecb723e */ /* 0x000fe400000010ff */
[----:B------:R-:W-:Y:S01]  /*cca0*/  FADD.FTZ R162, R196, R21 ;  /* 0x00000015c4a27221 */ /* 0x000fe20000010000 */
[----:B------:R-:W-:Y:S01]  /*ccb0*/  FADD.FTZ R5, R197, R160 ;  /* 0x000000a0c5057221 */ /* 0x000fe20000010000 */
[C---:B-1----:R-:W-:Y:S02]  /*ccc0*/  F2FP.BF16.F32.PACK_AB R197, R14.reuse, R197 ;  /* 0x000000c50ec5723e */ /* 0x042fe400000010ff */
[C---:B------:R-:W-:Y:S01]  /*ccd0*/  FADD.FTZ R21, R181.reuse, R162 ;  /* 0x000000a2b5157221 */ /* 0x040fe20000010000 */
[----:B------:R-:W-:Y:S01]  /*cce0*/  FADD.FTZ R160, R14, R5 ;  /* 0x000000050ea07221 */ /* 0x000fe20000010000 */
[----:B------:R-:W-:-:S02]  /*ccf0*/  F2FP.BF16.F32.PACK_AB R196, R181, R196 ;  /* 0x000000c4b5c4723e */ /* 0x000fc400000010ff */
[----:B------:R-:W-:Y:S01]  /*cd00*/  FADD.FTZ R162, R198, R21 ;  /* 0x00000015c6a27221 */ /* 0x000fe20000010000 */
[----:B------:R-:W-:Y:S01]  /*cd10*/  FADD.FTZ R5, R199, R160 ;  /* 0x000000a0c7057221 */ /* 0x000fe20000010000 */
[C---:B------:R-:W-:Y:S02]  /*cd20*/  F2FP.BF16.F32.PACK_AB R198, R161.reuse, R198 ;  /* 0x000000c6a1c6723e */ /* 0x040fe400000010ff */
[----:B------:R-:W-:Y:S01]  /*cd30*/  FADD.FTZ R21, R161, R162 ;  /* 0x000000a2a1157221 */ /* 0x000fe20000010000 */
[C---:B------:R-:W-:Y:S01]  /*cd40*/  FADD.FTZ R160, R154.reuse, R5 ;  /* 0x000000059aa07221 */ /* 0x040fe20000010000 */
[----:B------:R-:W-:Y:S02]  /*cd50*/  F2FP.BF16.F32.PACK_AB R199, R154, R199 ;  /* 0x000000c79ac7723e */ /* 0x000fe400000010ff */
[----:B------:R-:W-:Y:S01]  /*cd60*/  FADD.FTZ R14, R20, R21 ;  /* 0x00000015140e7221 */ /* 0x000fe20000010000 */
[----:B0-----:R-:W-:Y:S01]  /*cd70*/  FADD.FTZ R160, R193, R160 ;  /* 0x000000a0c1a07221 */ /* 0x001fe20000010000 */
[----:B------:R-:W-:Y:S01]  /*cd80*/  IMAD.U32 R21, RZ, RZ, UR6 ;  /* 0x00000006ff157e24 */ /* 0x000fe2000f8e00ff */
[----:B------:R-:W-:Y:S01]  /*cd90*/  F2FP.BF16.F32.PACK_AB R193, R155, R193 ;  /* 0x000000c19bc1723e */ /* 0x000fe200000010ff */
[----:B------:R-:W-:Y:S01]  /*cda0*/  FADD.FTZ R5, R153, R14 ;  /* 0x0000000e99057221 */ /* 0x000fe20000010000 */
[----:B------:R-:W-:Y:S01]  /*cdb0*/  FADD.FTZ R160, R155, R160 ;  /* 0x000000a09ba07221 */ /* 0x000fe20000010000 */
[----:B------:R-:W-:-:S02]  /*cdc0*/  IMAD.MOV.U32 R20, RZ, RZ, R3 ;  /* 0x000000ffff147224 */ /* 0x000fc400078e0003 */
[----:B------:R-:W-:Y:S01]  /*cdd0*/  FADD.FTZ R14, R152, R5 ;  /* 0x00000005980e7221 */ /* 0x000fe20000010000 */
[----:B------:R-:W-:Y:S01]  /*cde0*/  FADD.FTZ R160, R195, R160 ;  /* 0x000000a0c3a07221 */ /* 0x000fe20000010000 */
[C---:B------:R-:W-:Y:S02]  /*cdf0*/  F2FP.BF16.F32.PACK_AB R195, R156.reuse, R195 ;  /* 0x000000c39cc3723e */ /* 0x040fe400000010ff */
[----:B------:R-:W-:Y:S01]  /*ce00*/  FADD.FTZ R14, R19, R14 ;  /* 0x0000000e130e7221 */ /* 0x000fe20000010000 */
[----:B------:R-:W-:Y:S01]  /*ce10*/  FADD.FTZ R5, R156, R160 ;  /* 0x000000a09c057221 */ /* 0x000fe20000010000 */
[----:B------:R-:W-:Y:S01]  /*ce20*/  IMAD.MOV.U32 R19, RZ, RZ, R4 ;  /* 0x000000ffff137224 */ /* 0x000fe200078e0004 */
[----:B------:R-:W-:Y:S06]  /*ce30*/  @P2 BRA `(.L_x_2398) ;  /* 0xffffffc400902947 */ /* 0x000fec000383ffff */
.L_x_2389:
        /* <DEDUP_REMOVED lines=131> */
.L_x_2399:
        /* <DEDUP_REMOVED lines=8> */
.L_x_2400:
[----:B-1----:R-:W-:Y:S05]  /*d6f0*/  @P2 BRA `(.L_x_2401) ;  /* 0x0000000000082947 */ /* 0x002fea0003800000 */
[----:B------:R-:W1:Y:S02]  /*d700*/  SYNCS.PHASECHK.TRANS64.TRYWAIT P0, [UR7+0x38850], R0 ;  /* 0x03885000ff0075a7 */ /* 0x000e640008000147 */
[----:B-1----:R-:W-:Y:S05]  /*d710*/  @!P0 BRA `(.L_x_2402) ;  /* 0x0000009000048947 */ /* 0x002fea0003800000 */
.L_x_2401:
[----:B------:R-:W-:Y:S01]  /*d720*/  R2UR UR4, R17 ;  /* 0x00000000110472ca */ /* 0x000fe200000e0000 */
[----:B------:R-:W-:Y:S01]  /*d730*/  WARPGROUP.ARRIVE ;  /* 0x00000000000079c5 */ /* 0x000fe20000000000 */
[----:B------:R-:W-:Y:S01]  /*d740*/  UMOV UR11, 0x40000040 ;  /* 0x40000040000b7882 */ /* 0x000fe20000000000 */
[----:B01----:R-:W0:Y:S01]  /*d750*/  SHFL.BFLY PT, R0, R5, 0x2, 0x1f ;  /* 0x0c401f0005007f89 */ /* 0x003e2200000e0000 */
[----:B------:R-:W-:Y:S01]  /*d760*/  IMAD.U32 R13, RZ, RZ, UR7 ;  /* 0x00000007ff0d7e24 */ /* 0x000fe2000f8e00ff */
[----:B------:R-:W-:Y:S01]  /*d770*/  R2UR UR9, R220 ;  /* 0x00000000dc0972ca */ /* 0x000fe200000e0000 */
[----:B------:R-:W-:Y:S01]  /*d780*/  IMAD.MOV.U32 R6, RZ, RZ, RZ ;  /* 0x000000ffff067224 */ /* 0x000fe200078e00ff */
[----:B------:R-:W1:Y:S01]  /*d790*/  SHFL.BFLY PT, R7, R14, 0x2, 0x1f ;  /* 0x0c401f000e077f89 */ /* 0x000e6200000e0000 */
[----:B------:R-:W-:Y:S01]  /*d7a0*/  R2UR UR8, R16 ;  /* 0x00000000100872ca */ /* 0x000fe200000e0000 */
[----:B------:R-:W-:-:S04]  /*d7b0*/  IMAD.U32 R8, RZ, RZ, UR5 ;  /* 0x00000005ff087e24 */ /* 0x000fc8000f8e00ff */
[----:B------:R-:W-:-:S04]  /*d7c0*/  UIADD3 UR4, UR4, 0x400, URZ ;  /* 0x0000040004047890 */ /* 0x000fc8000fffe03f */
[----:B------:R-:W-:Y:S02]  /*d7d0*/  USHF.R.U32.HI UR4, URZ, 0x4, UR4 ;  /* 0x000000043f047899 */ /* 0x000fe40008011604 */
[----:B------:R-:W-:Y:S02]  /*d7e0*/  UIADD3 UR9, UR9, 0x1, URZ ;  /* 0x0000000109097890 */ /* 0x000fe4000fffe03f */
[----:B------:R-:W-:-:S04]  /*d7f0*/  ULOP3.LUT UR4, UR4, 0x3fff, URZ, 0xc0, !UPT ;  /* 0x00003fff04047892 */ /* 0x000fc8000f8ec03f */
[----:B------:R-:W-:Y:S01]  /*d800*/  ULOP3.LUT UR4, UR4, 0x2800000, URZ, 0xfc, !UPT ;  /* 0x0280000004047892 */ /* 0x000fe2000f8efc3f */
[----:B------:R-:W-:Y:S02]  /*d810*/  IMAD.U32 R220, RZ, RZ, UR9 ;  /* 0x00000009ffdc7e24 */ /* 0x000fe4000f8e00ff */
[----:B0-----:R-:W-:Y:S01]  /*d820*/  FADD.FTZ R2, R0, R5 ;  /* 0x0000000500027221 */ /* 0x001fe20000010000 */
[----:B------:R-:W-:Y:S01]  /*d830*/  IMAD.MOV.U32 R5, RZ, RZ, RZ ;  /* 0x000000ffff057224 */ /* 0x000fe200078e00ff */
[----:B------:R-:W-:Y:S01]  /*d840*/  UIMAD UR4, UR60, 0xa00, UR4 ;  /* 0x00000a003c0478a4 */ /* 0x000fe2000f8e0204 */
[----:B-1----:R-:W-:Y:S02]  /*d850*/  FADD.FTZ R7, R7, R14 ;  /* 0x0000000e07077221 */ /* 0x002fe40000010000 */
[----:B------:R-:W0:Y:S01]  /*d860*/  SHFL.BFLY PT, R9, R2, 0x1, 0x1f ;  /* 0x0c201f0002097f89 */ /* 0x000e2200000e0000 */
[----:B------:R-:W-:Y:S01]  /*d870*/  UIADD3 UR6, UR4, 0x80, URZ ;  /* 0x0000008004067890 */ /* 0x000fe2000fffe03f */
[----:B------:R-:W-:Y:S01]  /*d880*/  IMAD.U32 R14, RZ, RZ, UR5 ;  /* 0x00000005ff0e7e24 */ /* 0x000fe2000f8e00ff */
[----:B------:R-:W-:Y:S01]  /*d890*/  UIADD3 UR60, UR60, 0x1, URZ ;  /* 0x000000013c3c7890 */ /* 0x000fe2000fffe03f */
[----:B------:R-:W1:Y:S01]  /*d8a0*/  SHFL.BFLY PT, R0, R7, 0x1, 0x1f ;  /* 0x0c201f0007007f89 */ /* 0x000e6200000e0000 */
[----:B------:R-:W-:-:S02]  /*d8b0*/  UMOV UR10, UR4 ;  /* 0x00000004000a7c82 */ /* 0x000fc40008000000 */
[----:B------:R-:W-:Y:S01]  /*d8c0*/  HGMMA.64x256x16.F32.BF16 R24, R208, gdesc[UR8].tnspB, R24, gsb0 ;  /* 0x43e00008d0187df0 */ /* 0x000fe20008001818 */
[----:B------:R-:W-:Y:S01]  /*d8d0*/  UMOV UR10, UR6 ;  /* 0x00000006000a7c82 */ /* 0x000fe20008000000 */
[----:B------:R-:W-:Y:S01]  /*d8e0*/  UMOV UR11, 0x40000040 ;  /* 0x40000040000b7882 */ /* 0x000fe20000000000 */
[----:B------:R-:W-:Y:S02]  /*d8f0*/  UIADD3 UR6, UR4, 0x100, URZ ;  /* 0x0000010004067890 */ /* 0x000fe4000fffe03f */
[----:B------:R-:W-:-:S04]  /*d900*/  UISETP.NE.AND UP0, UPT, UR60, 0x2, UPT ;  /* 0x000000023c00788c */ /* 0x000fc8000bf05270 */
[----:B------:R-:W-:Y:S01]  /*d910*/  USEL UR60, UR60, URZ, UP0 ;  /* 0x0000003f3c3c7287 */ /* 0x000fe20008000000 */
[----:B0-----:R-:W-:Y:S01]  /*d920*/  FADD.FTZ R12, R2, R9 ;  /* 0x00000009020c7221 */ /* 0x001fe20000010000 */
[----:B------:R-:W-:Y:S02]  /*d930*/  IMAD.MOV.U32 R2, RZ, RZ, -0x800000 ;  /* 0xff800000ff027424 */ /* 0x000fe400078e00ff */
[----:B-1----:R-:W-:Y:S02]  /*d940*/  FADD.FTZ R11, R7, R0 ;  /* 0x00000000070b7221 */ /* 0x002fe40000010000 */
[----:B------:R-:W-:Y:S01]  /*d950*/  FSETP.NE.FTZ.AND P2, PT, R12, RZ, PT ;  /* 0x000000ff0c00720b */ /* 0x000fe20003f55000 */
[----:B------:R-:W-:Y:S02]  /*d960*/  IMAD.MOV.U32 R0, RZ, RZ, -0x800000 ;  /* 0xff800000ff007424 */ /* 0x000fe400078e00ff */
[----:B------:R-:W-:-:S10]  /*d970*/  FSETP.NE.FTZ.AND P0, PT, R11, RZ, PT ;  /* 0x000000ff0b00720b */ /* 0x000fd40003f15000 */
[----:B------:R-:W0:Y:S01]  /*d980*/  @P2 MUFU.LG2 R10, R12 ;  /* 0x0000000c000a2308 */ /* 0x000e220000000c00 */
[----:B------:R-:W-:Y:S02]  /*d990*/  @P2 FMUL.FTZ R14, R14, 0.69314718246459960938 ;  /* 0x3f3172180e0e2820 */ /* 0x000fe40000410000 */
[----:B------:R-:W-:-:S05]  /*d9a0*/  @P0 FMUL.FTZ R8, R8, 0.69314718246459960938 ;  /* 0x3f31721808080820 */ /* 0x000fca0000410000 */
[----:B------:R-:W1:Y:S08]  /*d9b0*/  @P0 MUFU.LG2 R9, R11 ;  /* 0x0000000b00090308 */ /* 0x000e700000000c00 */
[----:B------:R-:W2:Y:S01]  /*d9c0*/  @P0 MUFU.RCP R6, R11 ;  /* 0x0000000b00060308 */ /* 0x000ea20000001000 */
[----:B0-----:R-:W-:Y:S01]  /*d9d0*/  @P2 FMUL.FTZ R7, R10, 0.69314718246459960938 ;  /* 0x3f3172180a072820 */ /* 0x001fe20000410000 */
[----:B------:R-:W-:-:S03]  /*d9e0*/  @!P1 VIADD R10, R13, 0x38860 ;  /* 0x000388600d0a9836 */ /* 0x000fc60000000000 */
[----:B------:R-:W-:Y:S02]  /*d9f0*/  @P2 FFMA.FTZ R2, R14, R4, R7 ;  /* 0x000000040e022223 */ /* 0x000fe40000010007 */
[----:B------:R-:W-:Y:S01]  /*da00*/  @!P1 PRMT R10, RZ, 0x654, R10 ;  /* 0x00000654ff0a9816 */ /* 0x000fe2000000000a */
[----:B------:R-:W0:Y:S01]  /*da10*/  @P2 MUFU.RCP R5, R12 ;  /* 0x0000000c00052308 */ /* 0x000e220000001000 */
        /* <DEDUP_REMOVED lines=8> */
[----:B------:R-:W-:Y:S02]  /*daa0*/  UIADD3 UR6, UR4, 0x180, URZ ;  /* 0x0000018004067890 */ /* 0x000fe4000fffe03f */
[----:B------:R-:W-:Y:S01]  /*dab0*/  UIADD3 UR4, UR4, 0x200, URZ ;  /* 0x0000020004047890 */ /* 0x000fe2000fffe03f */
[----:B------:R-:W-:Y:S02]  /*dac0*/  WARPGROUP.DEPBAR.LE gsb0, 0x0 ;  /* 0x00008000000079c5 */ /* 0x000fe40000010000 */
[----:B------:R-:W-:-:S15]  /*dad0*/  WARPGROUP.ARRIVE ;  /* 0x00000000000079c5 */ /* 0x000fde0000000000 */
[----:B------:R-:W-:-:S05]  /*dae0*/  NOP ;  /* 0x0000000000007918 */ /* 0x000fca0000000000 */
        /* <DEDUP_REMOVED lines=10> */
[----:B------:R-:W-:-:S06]  /*db90*/  ULOP3.LUT UR8, UR8, UR4, URZ, 0x3c, !UPT ;  /* 0x0000000408087292 */ /* 0x000fcc000f8e3c3f */
[----:B------:R-:W-:Y:S01]  /*dba0*/  IMAD.U32 R16, RZ, RZ, UR8 ;  /* 0x00000008ff107e24 */ /* 0x000fe2000f8e00ff */
[----:B------:R-:W-:Y:S02]  /*dbb0*/  WARPGROUP.DEPBAR.LE gsb0, 0x0 ;  /* 0x00008000000079c5 */ /* 0x000fe40000010000 */
[----:B------:R-:W-:-:S12]  /*dbc0*/  WARPGROUP.ARRIVE ;  /* 0x00000000000079c5 */ /* 0x000fd80000000000 */
        /* <DEDUP_REMOVED lines=130> */
[----:B-1----:R-:W-:-:S07]  /*e3f0*/  FMUL.FTZ R177, R151, R5 ;  /* 0x0000000597b17220 */ /* 0x002fce0000410000 */
.L_x_2372:
        /* <DEDUP_REMOVED lines=10> */
[----:B------:R-:W-:Y:S01]  /*e4a0*/  IMAD R5, R219, 0x40, R18 ;  /* 0x00000040db057824 */ /* 0x000fe200078e0212 */
[----:B------:R-:W-:Y:S01]  /*e4b0*/  R2UR UR13, R22 ;  /* 0x00000000160d72ca */ /* 0x000fe200000e0000 */
[----:B------:R-:W-:Y:S01]  /*e4c0*/  ULDC.64 UR8, c[0x0][0xb90] ;  /* 0x0002e40000087ab9 */ /* 0x000fe20000000a00 */
[----:B------:R-:W-:Y:S01]  /*e4d0*/  F2FP.BF16.F32.PACK_AB R24, R25, R24 ;  /* 0x000000181918723e */ /* 0x000fe200000010ff */
[----:B------:R-:W-:Y:S01]  /*e4e0*/  ULDC.64 UR16, c[0x0][0x208] ;  /* 0x0000820000107ab9 */ /* 0x000fe20000000a00 */
[----:B------:R-:W-:Y:S02]  /*e4f0*/  F2FP.BF16.F32.PACK_AB R25, R17, R26 ;  /* 0x0000001a1119723e */ /* 0x000fe400000010ff */
[----:B------:R-:W-:Y:S02]  /*e500*/  F2FP.BF16.F32.PACK_AB R26, R29, R28 ;  /* 0x0000001c1d1a723e */ /* 0x000fe400000010ff */
[----:B------:R-:W-:-:S02]  /*e510*/  F2FP.BF16.F32.PACK_AB R27, R27, R30 ;  /* 0x0000001e1b1b723e */ /* 0x000fc400000010ff */
[----:B------:R-:W-:Y:S02]  /*e520*/  R2UR UR11, R217 ;  /* 0x00000000d90b72ca */ /* 0x000fe400000e0000 */
[----:B------:R-:W-:Y:S02]  /*e530*/  R2UR UR14, R218 ;  /* 0x00000000da0e72ca */ /* 0x000fe400000e0000 */
[----:B------:R-:W-:Y:S02]  /*e540*/  F2FP.BF16.F32.PACK_AB R32, R33, R32 ;  /* 0x000000202120723e */ /* 0x000fe400000010ff */
[----:B------:R-:W-:Y:S02]  /*e550*/  F2FP.BF16.F32.PACK_AB R33, R35, R34 ;  /* 0x000000222321723e */ /* 0x000fe400000010ff */
[----:B------:R-:W-:Y:S01]  /*e560*/  F2FP.BF16.F32.PACK_AB R34, R37, R176 ;  /* 0x000000b02522723e */ /* 0x000fe200000010ff */
[----:B------:R-:W-:Y:S01]  /*e570*/  VIADD R37, R212, UR13 ;  /* 0x0000000dd4257c36 */ /* 0x000fe20008000000 */
[----:B------:R-:W-:-:S02]  /*e580*/  F2FP.BF16.F32.PACK_AB R35, R39, R38 ;  /* 0x000000262723723e */ /* 0x000fc400000010ff */
[----:B------:R-:W-:Y:S01]  /*e590*/  F2FP.BF16.F32.PACK_AB R173, R174, R173 ;  /* 0x000000adaead723e */ /* 0x000fe200000010ff */
[----:B------:R-:W-:Y:S01]  /*e5a0*/  USHF.R.S32.HI UR10, URZ, 0x1f, UR11 ;  /* 0x0000001f3f0a7899 */ /* 0x000fe2000801140b */
[----:B------:R-:W-:Y:S01]  /*e5b0*/  F2FP.BF16.F32.PACK_AB R174, R149, R148 ;  /* 0x0000009495ae723e */ /* 0x000fe200000010ff */
[----:B------:R-:W-:Y:S01]  /*e5c0*/  UIMAD.WIDE.U32 UR6, UR11, UR8, URZ ;  /* 0x000000080b0672a5 */ /* 0x000fe2000f8e003f */
[----:B------:R-:W-:Y:S01]  /*e5d0*/  F2FP.BF16.F32.PACK_AB R175, R177, R175 ;  /* 0x000000afb1af723e */ /* 0x000fe200000010ff */
[----:B------:R-:W-:Y:S02]  /*e5e0*/  UIMAD UR5, UR10, UR8, URZ ;  /* 0x000000080a0572a4 */ /* 0x000fe4000f8e023f */
[----:B------:R-:W-:Y:S01]  /*e5f0*/  USHF.R.S32.HI UR12, URZ, 0x1f, UR14 ;  /* 0x0000001f3f0c7899 */ /* 0x000fe2000801140e */
[----:B------:R-:W-:Y:S02]  /*e600*/  MOV R168, R199 ;  /* 0x000000c700a87202 */ /* 0x000fe40000000f00 */
[----:B0-----:R-:W-:Y:S01]  /*e610*/  MOV R169, R4 ;  /* 0x0000000400a97202 */ /* 0x001fe20000000f00 */
[----:B------:R-:W-:-:S03]  /*e620*/  UIMAD UR5, UR11, UR9, UR5 ;  /* 0x000000090b0572a4 */ /* 0x000fc6000f8e0205 */
[----:B------:R-:W-:Y:S01]  /*e630*/  ULDC.64 UR8, c[0x0][0xb98] ;  /* 0x0002e60000087ab9 */ /* 0x000fe20000000a00 */
[--C-:B------:R-:W-:Y:S01]  /*e640*/  IMAD.WIDE R20, R224, 0x2, R168.reuse ;  /* 0x00000002e0147825 */ /* 0x100fe200078e02a8 */
[----:B------:R-:W-:Y:S02]  /*e650*/  UIADD3 UR7, UR7, UR5, URZ ;  /* 0x0000000507077290 */ /* 0x000fe4000fffe03f */
[----:B------:R-:W-:Y:S01]  /*e660*/  UIMAD UR5, UR12, UR8, URZ ;  /* 0x000000080c0572a4 */ /* 0x000fe2000f8e023f */
[----:B------:R-:W-:Y:S01]  /*e670*/  IMAD.WIDE R168, R5, 0x2, R168 ;  /* 0x0000000205a87825 */ /* 0x000fe200078e02a8 */
[C---:B------:R-:W-:Y:S01]  /*e680*/  IADD3 R119, P6, R20.reuse, 0xc000, RZ ;  /* 0x0000c00014777810 */ /* 0x040fe20007fde0ff */
[----:B------:R-:W-:Y:S01]  /*e690*/  UIMAD.WIDE.U32 UR6, UR14, UR8, UR6 ;  /* 0x000000080e0672a5 */ /* 0x000fe2000f8e0006 */
[C---:B------:R-:W-:Y:S01]  /*e6a0*/  IADD3 R7, P3, R20.reuse, 0xc060, RZ ;  /* 0x0000c06014077810 */ /* 0x040fe20007f7e0ff */
[----:B------:R-:W-:Y:S01]  /*e6b0*/  UIMAD UR5, UR14, UR9, UR5 ;  /* 0x000000090e0572a4 */ /* 0x000fe2000f8e0205 */
[C---:B------:R-:W-:Y:S01]  /*e6c0*/  IADD3 R111, P2, R20.reuse, 0x8040, RZ ;  /* 0x00008040146f7810 */ /* 0x040fe20007f5e0ff */
[--C-:B------:R-:W-:Y:S01]  /*e6d0*/  IMAD.X R11, RZ, RZ, R21.reuse, P6 ;  /* 0x000000ffff0b7224 */ /* 0x100fe200030e0615 */
[----:B------:R-:W-:Y:S01]  /*e6e0*/  LOP3.LUT R171, R20, 0x380, RZ, 0xc0, !PT ;  /* 0x0000038014ab7812 */ /* 0x000fe200078ec0ff */
[--C-:B------:R-:W-:Y:S01]  /*e6f0*/  IMAD.X R5, RZ, RZ, R21.reuse, P3 ;  /* 0x000000ffff057224 */ /* 0x100fe200018e0615 */
[----:B------:R-:W-:Y:S01]  /*e700*/  LOP3.LUT R10, R119, 0x380, RZ, 0xc0, !PT ;  /* 0x00000380770a7812 */ /* 0x000fe200078ec0ff */
[----:B------:R-:W-:Y:S01]  /*e710*/  IMAD.X R153, RZ, RZ, R21, P2 ;  /* 0x000000ffff997224 */ /* 0x000fe200010e0615 */
[----:B------:R-:W-:Y:S01]  /*e720*/  LOP3.LUT R4, R7, 0x380, RZ, 0xc0, !PT ;  /* 0x0000038007047812 */ /* 0x000fe200078ec0ff */
[----:B------:R-:W-:Y:S01]  /*e730*/  ULDC.64 UR8, c[0x0][0xae8] ;  /* 0x0002ba0000087ab9 */ /* 0x000fe20000000a00 */
[----:B------:R-:W-:-:S02]  /*e740*/  SHF.R.U64 R171, R171, 0x3, RZ ;  /* 0x00000003abab7819 */ /* 0x000fc400000012ff */
[----:B------:R-:W-:Y:S02]  /*e750*/  IADD3 R12, P2, R20, 0x4000, RZ ;  /* 0x00004000140c7810 */ /* 0x000fe40007f5e0ff */
[----:B------:R-:W-:Y:S02]  /*e760*/  SHF.R.U64 R10, R10, 0x3, RZ ;  /* 0x000000030a0a7819 */ /* 0x000fe400000012ff */
[----:B------:R-:W-:Y:S01]  /*e770*/  SHF.R.U64 R4, R4, 0x3, RZ ;  /* 0x0000000304047819 */ /* 0x000fe200000012ff */
[----:B------:R-:W-:Y:S01]  /*e780*/  IMAD.X R13, RZ, RZ, R21, P2 ;  /* 0x000000ffff0d7224 */ /* 0x000fe200010e0615 */
[C---:B------:R-:W-:Y:S02]  /*e790*/  IADD3 R127, P4, R20.reuse, 0xc040, RZ ;  /* 0x0000c040147f7810 */ /* 0x040fe40007f9e0ff */
[C---:B------:R-:W-:Y:S02]  /*e7a0*/  IADD3 R123, P5, R20.reuse, 0xc020, RZ ;  /* 0x0000c020147b7810 */ /* 0x040fe40007fbe0ff */
[----:B------:R-:W-:-:S02]  /*e7b0*/  IADD3 R115, P0, R20, 0x8060, RZ ;  /* 0x0000806014737810 */ /* 0x000fc40007f1e0ff */
[C---:B------:R-:W-:Y:S01]  /*e7c0*/  IADD3 R31, P1, R20.reuse, 0x20, RZ ;  /* 0x00000020141f7810 */ /* 0x040fe20007f3e0ff */
[--C-:B------:R-:W-:Y:S01]  /*e7d0*/  IMAD.X R9, RZ, RZ, R21.reuse, P5 ;  /* 0x000000ffff097224 */ /* 0x100fe200028e0615 */
[----:B------:R-:W-:Y:S01]  /*e7e0*/  IADD3 R107, P3, R20, 0x8020, RZ ;  /* 0x00008020146b7810 */ /* 0x000fe20007f7e0ff */
[--C-:B------:R-:W-:Y:S01]  /*e7f0*/  IMAD.X R15, RZ, RZ, R21.reuse, P0 ;  /* 0x000000ffff0f7224 */ /* 0x100fe200000e0615 */
[----:B------:R-:W-:Y:S01]  /*e800*/  LOP3.LUT R170, R171, R20, RZ, 0x3c, !PT ;  /* 0x00000014abaa7212 */ /* 0x000fe200078e3cff */
[--C-:B------:R-:W-:Y:S01]  /*e810*/  IMAD.MOV.U32 R171, RZ, RZ, R21.reuse ;  /* 0x000000ffffab7224 */ /* 0x100fe200078e0015 */
[----:B------:R-:W-:Y:S01]  /*e820*/  LOP3.LUT R10, R10, R119, RZ, 0x3c, !PT ;  /* 0x000000770a0a7212 */ /* 0x000fe200078e3cff */
[--C-:B------:R-:W-:Y:S01]  /*e830*/  IMAD.X R151, RZ, RZ, R21.reuse, P1 ;  /* 0x000000ffff977224 */ /* 0x100fe200008e0615 */
[----:B------:R-:W-:Y:S01]  /*e840*/  LOP3.LUT R4, R4, R7, RZ, 0x3c, !PT ;  /* 0x0000000704047212 */ /* 0x000fe200078e3cff */
[--C-:B------:R-:W-:Y:S01]  /*e850*/  IMAD.X R7, RZ, RZ, R21.reuse, P4 ;  /* 0x000000ffff077224 */ /* 0x100fe200020e0615 */
[----:B------:R-:W-:Y:S01]  /*e860*/  IADD3 R119, P2, R168, 0x7000, RZ ;  /* 0x00007000a8777810 */ /* 0x000fe20007f5e0ff */
        /* <DEDUP_REMOVED lines=11> */
[----:B------:R-:W-:Y:S01]  /*e920*/  MOV R171, R170 ;  /* 0x000000aa00ab7202 */ /* 0x000fe20000000f00 */
[--C-:B------:R-:W-:Y:S01]  /*e930*/  IMAD.X R165, RZ, RZ, R21.reuse, P1 ;  /* 0x000000ffffa57224 */ /* 0x100fe200008e0615 */
[----:B------:R-:W-:Y:S01]  /*e940*/  LOP3.LUT R118, R119, 0x380, RZ, 0xc0, !PT ;  /* 0x0000038077767812 */ /* 0x000fe200078ec0ff */
[----:B------:R-:W0:Y:S01]  /*e950*/  LDC R170, c[0x0][0xbe8] ;  /* 0x0002fa00ffaa7b82 */ /* 0x000e220000000800 */
[----:B------:R-:W-:Y:S01]  /*e960*/  IMAD.X R167, RZ, RZ, R21, P3 ;  /* 0x000000ffffa77224 */ /* 0x000fe200018e0615 */
[----:B------:R-:W-:-:S06]  /*e970*/  LOP3.LUT R21, R102, 0x380, RZ, 0xc0, !PT ;  /* 0x0000038066157812 */ /* 0x000fcc00078ec0ff */
[----:B------:R-:W-:Y:S01]  /*e980*/  BAR.SYNC.DEFER_BLOCKING 0x1, 0x100 ;  /* 0x0044000000007b1d */ /* 0x000fe20000010000 */
[----:B------:R-:W-:Y:S02]  /*e990*/  SHF.R.U64 R118, R118, 0x3, RZ ;  /* 0x0000000376767819 */ /* 0x000fe400000012ff */
[----:B------:R-:W-:Y:S02]  /*e9a0*/  LOP3.LUT R20, R31, 0x380, RZ, 0xc0, !PT ;  /* 0x000003801f147812 */ /* 0x000fe400078ec0ff */
[----:B------:R-:W-:Y:S02]  /*e9b0*/  SHF.R.U64 R21, R21, 0x3, RZ ;  /* 0x0000000315157819 */ /* 0x000fe400000012ff */
[----:B------:R-:W-:Y:S01]  /*e9c0*/  LOP3.LUT R118, R118, R119, RZ, 0x3c, !PT ;  /* 0x0000007776767212 */ /* 0x000fe200078e3cff */
[----:B------:R-:W-:Y:S01]  /*e9d0*/  IMAD.X R119, RZ, RZ, R169, P2 ;  /* 0x000000ffff777224 */ /* 0x000fe200010e06a9 */
[----:B------:R-:W-:Y:S02]  /*e9e0*/  IADD3 R147, P2, R168, 0xe000, RZ ;  /* 0x0000e000a8937810 */ /* 0x000fe40007f5e0ff */
[----:B------:R-:W-:-:S02]  /*e9f0*/  SHF.R.U64 R20, R20, 0x3, RZ ;  /* 0x0000000314147819 */ /* 0x000fc400000012ff */
[----:B------:R-:W-:Y:S02]  /*ea00*/  LOP3.LUT R156, R21, R102, RZ, 0x3c, !PT ;  /* 0x00000066159c7212 */ /* 0x000fe400078e3cff */
[----:B------:R-:W-:Y:S02]  /*ea10*/  LOP3.LUT R21, R22, 0x380, RZ, 0xc0, !PT ;  /* 0x0000038016157812 */ /* 0x000fe400078ec0ff */
[----:B------:R-:W-:Y:S02]  /*ea20*/  LOP3.LUT R146, R147, 0x380, RZ, 0xc0, !PT ;  /* 0x0000038093927812 */ /* 0x000fe400078ec0ff */
[----:B------:R-:W-:Y:S02]  /*ea30*/  LOP3.LUT R150, R20, R31, RZ, 0x3c, !PT ;  /* 0x0000001f14967212 */ /* 0x000fe400078e3cff */
[----:B------:R-:W-:Y:S02]  /*ea40*/  LOP3.LUT R20, R99, 0x380, RZ, 0xc0, !PT ;  /* 0x0000038063147812 */ /* 0x000fe400078ec0ff */
[----:B------:R-:W-:Y:S01]  /*ea50*/  SHF.R.U64 R21, R21, 0x3, RZ ;  /* 0x0000000315157819 */ /* 0x000fe200000012ff */
[----:B------:R1:W-:Y:S01]  /*ea60*/  STSM.16.M88.4 [R171], R24 ;  /* 0x00000018ab007844 */ /* 0x0003e20000000200 */
[----:B------:R-:W-:-:S02]  /*ea70*/  SHF.R.U64 R146, R146, 0x3, RZ ;  /* 0x0000000392927819 */ /* 0x000fc400000012ff */
[----:B------:R-:W-:Y:S02]  /*ea80*/  SHF.R.U64 R20, R20, 0x3, RZ ;  /* 0x0000000314147819 */ /* 0x000fe400000012ff */
[----:B------:R-:W-:Y:S02]  /*ea90*/  LOP3.LUT R164, R21, R22, RZ, 0x3c, !PT ;  /* 0x0000001615a47212 */ /* 0x000fe400078e3cff */
[----:B------:R-:W-:Y:S02]  /*eaa0*/  IADD3 R21, P3, R168, 0x1000, RZ ;  /* 0x00001000a8157810 */ /* 0x000fe40007f7e0ff */
[----:B------:R-:W-:Y:S01]  /*eab0*/  LOP3.LUT R146, R146, R147, RZ, 0x3c, !PT ;  /* 0x0000009392927212 */ /* 0x000fe200078e3cff */
[----:B------:R-:W-:Y:S01]  /*eac0*/  IMAD.X R147, RZ, RZ, R169, P2 ;  /* 0x000000ffff937224 */ /* 0x000fe200010e06a9 */
[----:B0-----:R-:W-:Y:S02]  /*ead0*/  ISETP.NE.AND P2, PT, R170, 0x1, PT ;  /* 0x00000001aa00780c */ /* 0x001fe40003f45270 */
[----:B------:R-:W-:-:S02]  /*eae0*/  LOP3.LUT R160, R20, R99, RZ, 0x3c, !PT ;  /* 0x0000006314a07212 */ /* 0x000fc400078e3cff */
[----:B------:R-:W-:Y:S02]  /*eaf0*/  LOP3.LUT R20, R21, 0x380, RZ, 0xc0, !PT ;  /* 0x0000038015147812 */ /* 0x000fe400078ec0ff */
[----:B------:R-:W-:Y:S02]  /*eb00*/  LOP3.LUT R8, R123, 0x380, RZ, 0xc0, !PT ;  /* 0x000003807b087812 */ /* 0x000fe400078ec0ff */
[----:B------:R-:W-:Y:S02]  /*eb10*/  LOP3.LUT R14, R115, 0x380, RZ, 0xc0, !PT ;  /* 0x00000380730e7812 */ /* 0x000fe400078ec0ff */
[----:B------:R-:W-:Y:S02]  /*eb20*/  LOP3.LUT R110, R111, 0x380, RZ, 0xc0, !PT ;  /* 0x000003806f6e7812 */ /* 0x000fe400078ec0ff */
[----:B------:R-:W-:Y:S01]  /*eb30*/  LOP3.LUT R106, R107, 0x380, RZ, 0xc0, !PT ;  /* 0x000003806b6a7812 */ /* 0x000fe200078ec0ff */
[----:B-1----:R-:W0:Y:S01]  /*eb40*/  @P2 LDC R24, c[0x0][0xbec] ;  /* 0x0002fb00ff182b82 */ /* 0x002e220000000800 */
[----:B------:R-:W-:-:S02]  /*eb50*/  LOP3.LUT R102, R103, 0x380, RZ, 0xc0, !PT ;  /* 0x0000038067667812 */ /* 0x000fc400078ec0ff */
[----:B------:R-:W-:Y:S02]  /*eb60*/  SHF.R.U64 R20, R20, 0x3, RZ ;  /* 0x0000000314147819 */ /* 0x000fe400000012ff */
[----:B------:R-:W-:Y:S02]  /*eb70*/  SHF.R.U64 R8, R8, 0x3, RZ ;  /* 0x0000000308087819 */ /* 0x000fe400000012ff */
[----:B------:R-:W-:Y:S01]  /*eb80*/  SHF.R.U64 R14, R14, 0x3, RZ ;  /* 0x000000030e0e7819 */ /* 0x000fe200000012ff */
[----:B------:R-:W1:Y:S01]  /*eb90*/  @P2 LDC R27, c[0x0][0xbf0] ;  /* 0x0002fc00ff1b2b82 */ /* 0x000e620000000800 */
[----:B------:R-:W-:Y:S02]  /*eba0*/  SHF.R.U64 R110, R110, 0x3, RZ ;  /* 0x000000036e6e7819 */ /* 0x000fe400000012ff */
[----:B------:R-:W-:Y:S02]  /*ebb0*/  SHF.R.U64 R106, R106, 0x3, RZ ;  /* 0x000000036a6a7819 */ /* 0x000fe400000012ff */
[----:B------:R-:W-:-:S02]  /*ebc0*/  LOP3.LUT R31, R98, 0x380, RZ, 0xc0, !PT ;  /* 0x00000380621f7812 */ /* 0x000fc400078ec0ff */
[----:B------:R-:W-:Y:S02]  /*ebd0*/  SHF.R.U64 R102, R102, 0x3, RZ ;  /* 0x0000000366667819 */ /* 0x000fe400000012ff */
[----:B------:R-:W-:Y:S01]  /*ebe0*/  LOP3.LUT R20, R20, R21, RZ, 0x3c, !PT ;  /* 0x0000001514147212 */ /* 0x000fe200078e3cff */
[----:B------:R-:W-:Y:S01]  /*ebf0*/  IMAD.X R21, RZ, RZ, R169, P3 ;  /* 0x000000ffff157224 */ /* 0x000fe200018e06a9 */
[----:B------:R-:W-:Y:S02]  /*ec00*/  LOP3.LUT R8, R8, R123, RZ, 0x3c, !PT ;  /* 0x0000007b08087212 */ /* 0x000fe400078e3cff */
[----:B------:R-:W-:Y:S02]  /*ec10*/  LOP3.LUT R14, R14, R115, RZ, 0x3c, !PT ;  /* 0x000000730e0e7212 */ /* 0x000fe400078e3cff */
[----:B------:R-:W-:Y:S01]  /*ec20*/  LOP3.LUT R152, R110, R111, RZ, 0x3c, !PT ;  /* 0x0000006f6e987212 */ /* 0x000fe200078e3cff */
[----:B0-----:R-:W-:Y:S01]  /*ec30*/  @P2 IMAD.HI.U32 R24, R37, R24, RZ ;  /* 0x0000001825182227 */ /* 0x001fe200078e00ff */
[----:B------:R-:W-:-:S02]  /*ec40*/  LOP3.LUT R154, R106, R107, RZ, 0x3c, !PT ;  /* 0x0000006b6a9a7212 */ /* 0x000fc400078e3cff */
[----:B------:R-:W-:Y:S02]  /*ec50*/  SHF.R.U64 R31, R31, 0x3, RZ ;  /* 0x000000031f1f7819 */ /* 0x000fe400000012ff */
[----:B------:R-:W-:Y:S02]  /*ec60*/  LOP3.LUT R158, R102, R103, RZ, 0x3c, !PT ;  /* 0x00000067669e7212 */ /* 0x000fe400078e3cff */
[C---:B------:R-:W-:Y:S02]  /*ec70*/  IADD3 R123, P3, R168.reuse, 0x8000, RZ ;  /* 0x00008000a87b7810 */ /* 0x040fe40007f7e0ff */
[C---:B------:R-:W-:Y:S02]  /*ec80*/  IADD3 R99, P4, R168.reuse, 0x2000, RZ ;  /* 0x00002000a8637810 */ /* 0x040fe40007f9e0ff */
[C---:B------:R-:W-:Y:S02]  /*ec90*/  IADD3 R103, P5, R168.reuse, 0x3000, RZ ;  /* 0x00003000a8677810 */ /* 0x040fe40007fbe0ff */
[----:B------:R-:W-:-:S02]  /*eca0*/  IADD3 R107, P6, R168, 0x4000, RZ ;  /* 0x00004000a86b7810 */ /* 0x000fc40007fde0ff */
[C---:B------:R-:W-:Y:S02]  /*ecb0*/  IADD3 R111, P0, R168.reuse, 0x5000, RZ ;  /* 0x00005000a86f7810 */ /* 0x040fe40007f1e0ff */
[----:B------:R-:W-:Y:S02]  /*ecc0*/  IADD3 R115, P1, R168, 0x6000, RZ ;  /* 0x00006000a8737810 */ /* 0x000fe40007f3e0ff */
[----:B------:R-:W-:Y:S02]  /*ecd0*/  LOP3.LUT R162, R31, R98, RZ, 0x3c, !PT ;  /* 0x000000621fa27212 */ /* 0x000fe400078e3cff */
[----:B------:R-:W-:Y:S02]  /*ece0*/  LOP3.LUT R122, R123, 0x380, RZ, 0xc0, !PT ;  /* 0x000003807b7a7812 */ /* 0x000fe400078ec0ff */
[----:B------:R-:W-:Y:S02]  /*ecf0*/  LOP3.LUT R22, R19, 0x380, RZ, 0xc0, !PT ;  /* 0x0000038013167812 */ /* 0x000fe400078ec0ff */
[----:B------:R-:W-:-:S02]  /*ed00*/  LOP3.LUT R98, R99, 0x380, RZ, 0xc0, !PT ;  /* 0x0000038063627812 */ /* 0x000fc400078ec0ff */
[----:B------:R-:W-:Y:S02]  /*ed10*/  LOP3.LUT R102, R103, 0x380, RZ, 0xc0, !PT ;  /* 0x0000038067667812 */ /* 0x000fe400078ec0ff */
        /* <DEDUP_REMOVED lines=8> */
[----:B------:R-:W-:Y:S02]  /*eda0*/  SHF.R.U64 R106, R106, 0x3, RZ ;  /* 0x000000036a6a7819 */ /* 0x000fe400000012ff */
[----:B------:R-:W-:Y:S02]  /*edb0*/  SHF.R.U64 R110, R110, 0x3, RZ ;  /* 0x000000036e6e7819 */ /* 0x000fe400000012ff */
[----:B------:R-:W-:-:S02]  /*edc0*/  SHF.R.U64 R114, R114, 0x3, RZ ;  /* 0x0000000372727819 */ /* 0x000fc400000012ff */
[----:B------:R-:W-:Y:S02]  /*edd0*/  SHF.R.U64 R6, R6, 0x3, RZ ;  /* 0x0000000306067819 */ /* 0x000fe400000012ff */
[----:B------:R-:W-:Y:S01]  /*ede0*/  LOP3.LUT R122, R122, R123, RZ, 0x3c, !PT ;  /* 0x0000007b7a7a7212 */ /* 0x000fe200078e3cff */
[--C-:B------:R-:W-:Y:S01]  /*edf0*/  IMAD.X R123, RZ, RZ, R169.reuse, P3 ;  /* 0x000000ffff7b7224 */ /* 0x100fe200018e06a9 */
[----:B------:R-:W-:Y:S02]  /*ee00*/  LOP3.LUT R166, R22, R19, RZ, 0x3c, !PT ;  /* 0x0000001316a67212 */ /* 0x000fe400078e3cff */
[----:B------:R-:W-:Y:S01]  /*ee10*/  LOP3.LUT R98, R98, R99, RZ, 0x3c, !PT ;  /* 0x0000006362627212 */ /* 0x000fe200078e3cff */
[--C-:B------:R-:W-:Y:S01]  /*ee20*/  IMAD.X R99, RZ, RZ, R169.reuse, P4 ;  /* 0x000000ffff637224 */ /* 0x100fe200020e06a9 */
        /* <DEDUP_REMOVED lines=8> */
[----:B------:R-:W-:-:S02]  /*eeb0*/  LOP3.LUT R6, R6, R127, RZ, 0x3c, !PT ;  /* 0x0000007f06067212 */ /* 0x000fc400078e3cff */
[C---:B------:R-:W-:Y:S02]  /*eec0*/  IADD3 R22, P3, R168.reuse, 0xf000, RZ ;  /* 0x0000f000a8167810 */ /* 0x040fe40007f7e0ff */
[C---:B------:R-:W-:Y:S02]  /*eed0*/  IADD3 R127, P4, R168.reuse, 0x9000, RZ ;  /* 0x00009000a87f7810 */ /* 0x040fe40007f9e0ff */
[C---:B------:R-:W-:Y:S02]  /*eee0*/  IADD3 R131, P5, R168.reuse, 0xa000, RZ ;  /* 0x0000a000a8837810 */ /* 0x040fe40007fbe0ff */
[C---:B------:R-:W-:Y:S02]  /*eef0*/  IADD3 R135, P6, R168.reuse, 0xb000, RZ ;  /* 0x0000b000a8877810 */ /* 0x040fe40007fde0ff */
[C---:B------:R-:W-:Y:S02]  /*ef00*/  IADD3 R139, P0, R168.reuse, 0xc000, RZ ;  /* 0x0000c000a88b7810 */ /* 0x040fe40007f1e0ff */
[----:B------:R-:W-:-:S02]  /*ef10*/  IADD3 R143, P1, R168, 0xd000, RZ ;  /* 0x0000d000a88f7810 */ /* 0x000fc40007f3e0ff */
[----:B------:R-:W-:Y:S02]  /*ef20*/  LOP3.LUT R31, R12, 0x380, RZ, 0xc0, !PT ;  /* 0x000003800c1f7812 */ /* 0x000fe400078ec0ff */
[----:B------:R-:W-:Y:S02]  /*ef30*/  LOP3.LUT R17, R22, 0x380, RZ, 0xc0, !PT ;  /* 0x0000038016117812 */ /* 0x000fe400078ec0ff */
[----:B------:R-:W-:Y:S02]  /*ef40*/  LOP3.LUT R126, R127, 0x380, RZ, 0xc0, !PT ;  /* 0x000003807f7e7812 */ /* 0x000fe400078ec0ff */
[----:B------:R-:W-:Y:S02]  /*ef50*/  LOP3.LUT R130, R131, 0x380, RZ, 0xc0, !PT ;  /* 0x0000038083827812 */ /* 0x000fe400078ec0ff */
[----:B------:R-:W-:Y:S02]  /*ef60*/  LOP3.LUT R134, R135, 0x380, RZ, 0xc0, !PT ;  /* 0x0000038087867812 */ /* 0x000fe400078ec0ff */
[----:B------:R-:W-:-:S02]  /*ef70*/  LOP3.LUT R138, R139, 0x380, RZ, 0xc0, !PT ;  /* 0x000003808b8a7812 */ /* 0x000fc400078ec0ff */
[----:B------:R-:W-:Y:S02]  /*ef80*/  LOP3.LUT R142, R143, 0x380, RZ, 0xc0, !PT ;  /* 0x000003808f8e7812 */ /* 0x000fe400078ec0ff */
[----:B------:R-:W-:Y:S02]  /*ef90*/  LOP3.LUT R29, R168, 0x380, RZ, 0xc0, !PT ;  /* 0x00000380a81d7812 */ /* 0x000fe400078ec0ff */
[----:B------:R-:W-:Y:S02]  /*efa0*/  SHF.R.U64 R31, R31, 0x3, RZ ;  /* 0x000000031f1f7819 */ /* 0x000fe400000012ff */
[----:B------:R-:W-:Y:S02]  /*efb0*/  SHF.R.U64 R17, R17, 0x3, RZ ;  /* 0x0000000311117819 */ /* 0x000fe400000012ff */
[----:B------:R-:W-:Y:S02]  /*efc0*/  SHF.R.U64 R126, R126, 0x3, RZ ;  /* 0x000000037e7e7819 */ /* 0x000fe400000012ff */
[----:B------:R-:W-:-:S02]  /*efd0*/  SHF.R.U64 R130, R130, 0x3, RZ ;  /* 0x0000000382827819 */ /* 0x000fc400000012ff */
[----:B------:R-:W-:Y:S02]  /*efe0*/  SHF.R.U64 R134, R134, 0x3, RZ ;  /* 0x0000000386867819 */ /* 0x000fe400000012ff */
[----:B------:R-:W-:Y:S02]  /*eff0*/  SHF.R.U64 R138, R138, 0x3, RZ ;  /* 0x000000038a8a7819 */ /* 0x000fe400000012ff */
[----:B------:R-:W-:Y:S02]  /*f000*/  SHF.R.U64 R142, R142, 0x3, RZ ;  /* 0x000000038e8e7819 */ /* 0x000fe400000012ff */
[----:B------:R-:W-:Y:S02]  /*f010*/  SHF.R.U64 R29, R29, 0x3, RZ ;  /* 0x000000031d1d7819 */ /* 0x000fe400000012ff */
[----:B------:R-:W-:Y:S02]  /*f020*/  MOV R150, R150 ;  /* 0x0000009600967202 */ /* 0x000fe40000000f00 */
[----:B------:R-:W-:Y:S01]  /*f030*/  LOP3.LUT R12, R31, R12, RZ, 0x3c, !PT ;  /* 0x0000000c1f0c7212 */ /* 0x000fe200078e3cff */
[--C-:B------:R-:W-:Y:S01]  /*f040*/  IMAD.X R31, RZ, RZ, R169.reuse, P3 ;  /* 0x000000ffff1f7224 */ /* 0x100fe200018e06a9 */
[----:B------:R-:W-:Y:S01]  /*f050*/  LOP3.LUT R30, R17, R22, RZ, 0x3c, !PT ;  /* 0x00000016111e7212 */ /* 0x000fe200078e3cff */
[----:B------:R0:W-:Y:S01]  /*f060*/  STSM.16.M88.4 [R150], R32 ;  /* 0x0000002096007844 */ /* 0x0001e20000000200 */
        /* <DEDUP_REMOVED lines=13> */
[----:B------:R-:W-:Y:S01]  /*f140*/  MOV R17, R6 ;  /* 0x0000000600117202 */ /* 0x000fe20000000f00 */
[----:B0-----:R-:W-:Y:S01]  /*f150*/  IMAD.MOV.U32 R32, RZ, RZ, R37 ;  /* 0x000000ffff207224 */ /* 0x001fe200078e0025 */
[----:B------:R-:W-:Y:S02]  /*f160*/  MOV R22, R8 ;  /* 0x0000000800167202 */ /* 0x000fe40000000f00 */
[----:B------:R-:W-:Y:S02]  /*f170*/  MOV R168, R10 ;  /* 0x0000000a00a87202 */ /* 0x000fe40000000f00 */
[----:B------:R-:W-:Y:S02]  /*f180*/  MOV R160, R160 ;  /* 0x000000a000a07202 */ /* 0x000fe40000000f00 */
[----:B------:R-:W-:Y:S02]  /*f190*/  F2FP.BF16.F32.PACK_AB R4, R41, R178 ;  /* 0x000000b22904723e */ /* 0x000fe400000010ff */
[----:B------:R-:W-:-:S02]  /*f1a0*/  F2FP.BF16.F32.PACK_AB R5, R43, R42 ;  /* 0x0000002a2b05723e */ /* 0x000fc400000010ff */
[----:B------:R-:W-:Y:S02]  /*f1b0*/  F2FP.BF16.F32.PACK_AB R6, R45, R179 ;  /* 0x000000b32d06723e */ /* 0x000fe400000010ff */
[----:B------:R-:W-:Y:S02]  /*f1c0*/  F2FP.BF16.F32.PACK_AB R7, R47, R46 ;  /* 0x0000002e2f07723e */ /* 0x000fe400000010ff */
[----:B------:R-:W-:Y:S02]  /*f1d0*/  MOV R169, R14 ;  /* 0x0000000e00a97202 */ /* 0x000fe40000000f00 */
[----:B------:R-:W-:Y:S01]  /*f1e0*/  MOV R166, R166 ;  /* 0x000000a600a67202 */ /* 0x000fe20000000f00 */
[----:B------:R0:W-:Y:S01]  /*f1f0*/  STSM.16.M88.4 [R160], R4 ;  /* 0x00000004a0007844 */ /* 0x0001e20000000200 */
[----:B------:R-:W-:Y:S02]  /*f200*/  F2FP.BF16.F32.PACK_AB R8, R49, R180 ;  /* 0x000000b43108723e */ /* 0x000fe400000010ff */
[----:B------:R-:W-:-:S02]  /*f210*/  F2FP.BF16.F32.PACK_AB R9, R51, R50 ;  /* 0x000000323309723e */ /* 0x000fc400000010ff */
[----:B------:R-:W-:Y:S02]  /*f220*/  F2FP.BF16.F32.PACK_AB R10, R53, R181 ;  /* 0x000000b5350a723e */ /* 0x000fe400000010ff */
[----:B------:R-:W-:Y:S02]  /*f230*/  F2FP.BF16.F32.PACK_AB R11, R55, R54 ;  /* 0x00000036370b723e */ /* 0x000fe400000010ff */
[----:B------:R-:W-:Y:S02]  /*f240*/  MOV R25, R12 ;  /* 0x0000000c00197202 */ /* 0x000fe40000000f00 */
[----:B------:R-:W-:Y:S01]  /*f250*/  F2FP.BF16.F32.PACK_AB R12, R57, R182 ;  /* 0x000000b6390c723e */ /* 0x000fe200000010ff */
[----:B------:R2:W-:Y:S01]  /*f260*/  STSM.16.M88.4 [R166], R8 ;  /* 0x00000008a6007844 */ /* 0x0005e20000000200 */
[----:B------:R-:W-:Y:S02]  /*f270*/  F2FP.BF16.F32.PACK_AB R13, R59, R58 ;  /* 0x0000003a3b0d723e */ /* 0x000fe400000010ff */
[----:B------:R-:W-:-:S02]  /*f280*/  F2FP.BF16.F32.PACK_AB R14, R61, R183 ;  /* 0x000000b73d0e723e */ /* 0x000fc400000010ff */
[----:B------:R-:W-:Y:S02]  /*f290*/  F2FP.BF16.F32.PACK_AB R15, R63, R62 ;  /* 0x0000003e3f0f723e */ /* 0x000fe400000010ff */
[----:B-1----:R-:W-:Y:S02]  /*f2a0*/  @P2 SHF.R.U32.HI R32, RZ, R27, R24 ;  /* 0x0000001bff202219 */ /* 0x002fe40000011618 */
[----:B------:R-:W-:Y:S01]  /*f2b0*/  MOV R164, R164 ;  /* 0x000000a400a47202 */ /* 0x000fe20000000f00 */
[----:B------:R1:W-:Y:S01]  /*f2c0*/  STSM.16.M88.4 [R25], R12 ;  /* 0x0000000c19007844 */ /* 0x0003e20000000200 */
[----:B0-----:R-:W-:Y:S01]  /*f2d0*/  F2FP.BF16.F32.PACK_AB R4, R65, R184 ;  /* 0x000000b84104723e */ /* 0x001fe200000010ff */
[----:B------:R-:W-:Y:S01]  /*f2e0*/  IMAD.MOV R33, RZ, RZ, -R32 ;  /* 0x000000ffff217224 */ /* 0x000fe200078e0a20 */
[----:B------:R-:W-:Y:S02]  /*f2f0*/  F2FP.BF16.F32.PACK_AB R5, R67, R66 ;  /* 0x000000424305723e */ /* 0x000fe400000010ff */
[----:B------:R-:W-:Y:S01]  /*f300*/  F2FP.BF16.F32.PACK_AB R6, R69, R185 ;  /* 0x000000b94506723e */ /* 0x000fe200000010ff */
[----:B------:R-:W-:Y:S01]  /*f310*/  IMAD R33, R170, R33, R37 ;  /* 0x00000021aa217224 */ /* 0x000fe200078e0225 */
[----:B------:R-:W-:-:S02]  /*f320*/  F2FP.BF16.F32.PACK_AB R7, R71, R70 ;  /* 0x000000464707723e */ /* 0x000fc400000010ff */
[----:B------:R-:W-:Y:S02]  /*f330*/  MOV R162, R162 ;  /* 0x000000a200a27202 */ /* 0x000fe40000000f00 */
[----:B--2---:R-:W-:Y:S01]  /*f340*/  F2FP.BF16.F32.PACK_AB R8, R73, R186 ;  /* 0x000000ba4908723e */ /* 0x004fe200000010ff */
[----:B------:R0:W-:Y:S01]  /*f350*/  STSM.16.M88.4 [R164], R4 ;  /* 0x00000004a4007844 */ /* 0x0001e20000000200 */
[----:B------:R-:W-:Y:S02]  /*f360*/  F2FP.BF16.F32.PACK_AB R9, R75, R74 ;  /* 0x0000004a4b09723e */ /* 0x000fe400000010ff */
[----:B------:R-:W-:Y:S02]  /*f370*/  F2FP.BF16.F32.PACK_AB R10, R77, R187 ;  /* 0x000000bb4d0a723e */ /* 0x000fe400000010ff */
[----:B------:R-:W-:Y:S02]  /*f380*/  F2FP.BF16.F32.PACK_AB R11, R79, R78 ;  /* 0x0000004e4f0b723e */ /* 0x000fe400000010ff */
[----:B------:R-:W-:-:S02]  /*f390*/  MOV R158, R158 ;  /* 0x0000009e009e7202 */ /* 0x000fc40000000f00 */
[----:B-1----:R-:W-:Y:S01]  /*f3a0*/  F2FP.BF16.F32.PACK_AB R12, R81, R188 ;  /* 0x000000bc510c723e */ /* 0x002fe200000010ff */
[----:B------:R1:W-:Y:S01]  /*f3b0*/  STSM.16.M88.4 [R162], R8 ;  /* 0x00000008a2007844 */ /* 0x0003e20000000200 */
[----:B------:R-:W-:Y:S02]  /*f3c0*/  F2FP.BF16.F32.PACK_AB R13, R83, R82 ;  /* 0x00000052530d723e */ /* 0x000fe400000010ff */
[----:B------:R-:W-:Y:S02]  /*f3d0*/  F2FP.BF16.F32.PACK_AB R14, R85, R189 ;  /* 0x000000bd550e723e */ /* 0x000fe400000010ff */
[----:B------:R-:W-:Y:S02]  /*f3e0*/  F2FP.BF16.F32.PACK_AB R15, R87, R86 ;  /* 0x00000056570f723e */ /* 0x000fe400000010ff */
[----:B0-----:R-:W-:Y:S02]  /*f3f0*/  F2FP.BF16.F32.PACK_AB R5, R36, R3 ;  /* 0x000000032405723e */ /* 0x001fe400000010ff */
[----:B------:R-:W-:Y:S01]  /*f400*/  SHF.R.S32.HI R3, RZ, 0x1f, R33 ;  /* 0x0000001fff037819 */ /* 0x000fe20000011421 */
[----:B------:R0:W-:Y:S01]  /*f410*/  STSM.16.M88.4 [R158], R12 ;  /* 0x0000000c9e007844 */ /* 0x0001e20000000200 */
[----:B------:R-:W-:-:S02]  /*f420*/  MOV R156, R156 ;  /* 0x0000009c009c7202 */ /* 0x000fc40000000f00 */
[----:B------:R-:W-:Y:S02]  /*f430*/  F2FP.BF16.F32.PACK_AB R24, R89, R190 ;  /* 0x000000be5918723e */ /* 0x000fe400000010ff */
[----:B------:R-:W-:Y:S01]  /*f440*/  F2FP.BF16.F32.PACK_AB R25, R91, R90 ;  /* 0x0000005a5b19723e */ /* 0x000fe200000010ff */
[----:B-1----:R-:W-:Y:S01]  /*f450*/  IMAD.U32 R9, RZ, RZ, UR5 ;  /* 0x00000005ff097e24 */ /* 0x002fe2000f8e00ff */
[----:B------:R-:W-:Y:S01]  /*f460*/  SHF.R.S32.HI R8, RZ, 0x1f, R32 ;  /* 0x0000001fff087819 */ /* 0x000fe20000011420 */
[----:B------:R-:W-:Y:S01]  /*f470*/  ULDC UR5, c[0x0][0xa88] ;  /* 0x0002a20000057ab9 */ /* 0x000fe20000000800 */
[----:B------:R-:W-:Y:S02]  /*f480*/  F2FP.BF16.F32.PACK_AB R26, R93, R191 ;  /* 0x000000bf5d1a723e */ /* 0x000fe400000010ff */
[----:B------:R-:W-:Y:S02]  /*f490*/  F2FP.BF16.F32.PACK_AB R27, R95, R94 ;  /* 0x0000005e5f1b723e */ /* 0x000fe400000010ff */
[----:B------:R-:W-:-:S02]  /*f4a0*/  MOV R154, R154 ;  /* 0x0000009a009a7202 */ /* 0x000fc40000000f00 */
[----:B------:R-:W-:Y:S01]  /*f4b0*/  F2FP.BF16.F32.PACK_AB R4, R97, R192 ;  /* 0x000000c06104723e */ /* 0x000fe200000010ff */
[----:B------:R1:W-:Y:S01]  /*f4c0*/  STSM.16.M88.4 [R156], R24 ;  /* 0x000000189c007844 */ /* 0x0003e20000000200 */
[----:B0-----:R-:W-:Y:S01]  /*f4d0*/  IADD3 R12, P0, R32, UR6, RZ ;  /* 0x00000006200c7c10 */ /* 0x001fe2000ff1e0ff */
[----:B------:R-:W-:Y:S01]  /*f4e0*/  VIADD R14, R223, UR13 ;  /* 0x0000000ddf0e7c36 */ /* 0x000fe20008000000 */
[----:B------:R-:W-:Y:S02]  /*f4f0*/  F2FP.BF16.F32.PACK_AB R6, R101, R193 ;  /* 0x000000c16506723e */ /* 0x000fe400000010ff */
[----:B------:R-:W-:Y:S01]  /*f500*/  IADD3.X R13, R8, UR7, R9, P0, !PT ;  /* 0x00000007080d7c10 */ /* 0x000fe200087fe409 */
[----:B------:R-:W-:Y:S01]  /*f510*/  ULDC.64 UR6, c[0x0][0xb88] ;  /* 0x0002e20000067ab9 */ /* 0x000fe20000000a00 */
[----:B------:R-:W-:Y:S01]  /*f520*/  F2FP.BF16.F32.PACK_AB R7, R44, R40 ;  /* 0x000000282c07723e */ /* 0x000fe200000010ff */
[----:B------:R-:W-:Y:S01]  /*f530*/  IMAD R8, R3, UR6, RZ ;  /* 0x0000000603087c24 */ /* 0x000fe2000f8e02ff */
[----:B------:R-:W-:Y:S01]  /*f540*/  LOP3.LUT P0, RZ, R221, 0x3, RZ, 0xc0, !PT ;  /* 0x00000003ddff7812 */ /* 0x000fe2000780c0ff */
[C---:B------:R-:W-:Y:S01]  /*f550*/  IMAD.WIDE.U32 R12, R33.reuse, UR6, R12 ;  /* 0x00000006210c7c25 */ /* 0x040fe2000f8e000c */
[----:B------:R-:W-:Y:S01]  /*f560*/  MOV R152, R152 ;  /* 0x0000009800987202 */ /* 0x000fe20000000f00 */
[----:B------:R0:W-:Y:S01]  /*f570*/  STSM.16.M88.4 [R154], R4 ;  /* 0x000000049a007844 */ /* 0x0001e20000000200 */
[----:B------:R-:W-:Y:S01]  /*f580*/  F2FP.BF16.F32.PACK_AB R9, R52, R48 ;  /* 0x000000303409723e */ /* 0x000fe200000010ff */
[----:B------:R-:W-:Y:S01]  /*f590*/  IMAD R33, R33, UR7, R8 ;  /* 0x0000000721217c24 */ /* 0x000fe2000f8e0208 */
[----:B------:R-:W-:Y:S01]  /*f5a0*/  ULDC.64 UR6, c[0x0][0xb50] ;  /* 0x0002d40000067ab9 */ /* 0x000fe20000000a00 */
[----:B------:R-:W-:Y:S01]  /*f5b0*/  IMAD R3, R170, UR5, RZ ;  /* 0x00000005aa037c24 */ /* 0x000fe2000f8e02ff */
[----:B-1----:R-:W-:-:S02]  /*f5c0*/  LEA R26, P3, R12, UR6, 0x2 ;  /* 0x000000060c1a7c11 */ /* 0x002fc4000f8610ff */
[----:B------:R-:W-:Y:S02]  /*f5d0*/  F2FP.BF16.F32.PACK_AB R8, R105, R194 ;  /* 0x000000c26908723e */ /* 0x000fe400000010ff */
[----:B------:R-:W-:Y:S01]  /*f5e0*/  F2FP.BF16.F32.PACK_AB R10, R109, R195 ;  /* 0x000000c36d0a723e */ /* 0x000fe200000010ff */
[----:B------:R-:W-:Y:S01]  /*f5f0*/  SHFL.IDX PT, R40, R26, RZ, 0x1c1f ;  /* 0x001c1fff1a287589 */ /* 0x000fe200000e0000 */
[----:B------:R-:W-:Y:S02]  /*f600*/  F2FP.BF16.F32.PACK_AB R11, R60, R56 ;  /* 0x000000383c0b723e */ /* 0x000fe400000010ff */
[----:B------:R-:W-:Y:S01]  /*f610*/  ISETP.GE.OR P1, PT, R14, R3, P0 ;  /* 0x000000030e00720c */ /* 0x000fe20000726670 */
[----:B------:R-:W-:Y:S01]  /*f620*/  SHFL.IDX PT, R42, R26, 0x1, 0x1c1f ;  /* 0x003c1f001a2a7f89 */ /* 0x000fe200000e0000 */
[----:B------:R-:W-:Y:S01]  /*f630*/  F2FP.BF16.F32.PACK_AB R15, R108, R104 ;  /* 0x000000686c0f723e */ /* 0x000fe200000010ff */
[----:B0-----:R-:W-:Y:S01]  /*f640*/  IMAD.IADD R5, R13, 0x1, R33 ;  /* 0x000000010d057824 */ /* 0x001fe200078e0221 */
[----:B------:R-:W-:Y:S01]  /*f650*/  F2FP.BF16.F32.PACK_AB R6, R117, R197 ;  /* 0x000000c57506723e */ /* 0x000fe200000010ff */
[----:B------:R-:W-:Y:S01]  /*f660*/  VIADD R4, R14, 0x8 ;  /* 0x000000080e047836 */ /* 0x000fe20000000000 */
[----:B------:R0:W-:Y:S01]  /*f670*/  STSM.16.M88.4 [R152], R8 ;  /* 0x0000000898007844 */ /* 0x0001e20000000200 */
[----:B------:R-:W-:-:S02]  /*f680*/  F2FP.BF16.F32.PACK_AB R7, R76, R72 ;  /* 0x000000484c07723e */ /* 0x000fc400000010ff */
[----:B------:R-:W-:Y:S02]  /*f690*/  LEA.HI.X R27, R12, UR7, R5, 0x2, P3 ;  /* 0x000000070c1b7c11 */ /* 0x000fe400098f1405 */
[----:B------:R-:W-:Y:S02]  /*f6a0*/  ISETP.GE.OR P0, PT, R4, R3, P0 ;  /* 0x000000030400720c */ /* 0x000fe40000706670 */
[----:B------:R-:W-:Y:S01]  /*f6b0*/  F2FP.BF16.F32.PACK_AB R4, R113, R196 ;  /* 0x000000c47104723e */ /* 0x000fe200000010ff */
[----:B------:R-:W1:Y:S01]  /*f6c0*/  SHFL.IDX PT, R41, R27, RZ, 0x1c1f ;  /* 0x001c1fff1b297589 */ /* 0x000e6200000e0000 */
[----:B------:R-:W-:Y:S02]  /*f6d0*/  F2FP.BF16.F32.PACK_AB R5, R68, R64 ;  /* 0x000000404405723e */ /* 0x000fe400000010ff */
[----:B------:R-:W-:Y:S01]  /*f6e0*/  F2FP.BF16.F32.PACK_AB R12, R129, R128 ;  /* 0x00000080810c723e */ /* 0x000fe200000010ff */
[----:B------:R2:W3:Y:S01]  /*f6f0*/  SHFL.IDX PT, R43, R27, 0x1, 0x1c1f ;  /* 0x003c1f001b2b7f89 */ /* 0x0004e200000e0000 */
[----:B------:R-:W-:-:S02]  /*f700*/  F2FP.BF16.F32.PACK_AB R13, R100, R96 ;  /* 0x00000060640d723e */ /* 0x000fc400000010ff */
[----:B------:R-:W-:Y:S01]  /*f710*/  F2FP.BF16.F32.PACK_AB R14, R133, R132 ;  /* 0x00000084850e723e */ /* 0x000fe200000010ff */
[----:B------:R4:W-:Y:S01]  /*f720*/  STSM.16.M88.4 [R169], R4 ;  /* 0x00000004a9007844 */ /* 0x0009e20000000200 */
[----:B0-----:R-:W-:Y:S02]  /*f730*/  F2FP.BF16.F32.PACK_AB R8, R121, R198 ;  /* 0x000000c67908723e */ /* 0x001fe400000010ff */
[----:B------:R-:W-:Y:S02]  /*f740*/  F2FP.BF16.F32.PACK_AB R9, R84, R80 ;  /* 0x000000505409723e */ /* 0x000fe400000010ff */
[----:B------:R-:W-:Y:S02]  /*f750*/  F2FP.BF16.F32.PACK_AB R10, R125, R124 ;  /* 0x0000007c7d0a723e */ /* 0x000fe400000010ff */
[----:B------:R-:W-:Y:S02]  /*f760*/  F2FP.BF16.F32.PACK_AB R11, R92, R88 ;  /* 0x000000585c0b723e */ /* 0x000fe400000010ff */
[----:B------:R-:W-:-:S02]  /*f770*/  F2FP.BF16.F32.PACK_AB R24, R137, R136 ;  /* 0x000000888918723e */ /* 0x000fc400000010ff */
[----:B------:R-:W-:Y:S01]  /*f780*/  F2FP.BF16.F32.PACK_AB R25, R116, R112 ;  /* 0x000000707419723e */ /* 0x000fe200000010ff */
[----:B------:R0:W-:Y:S01]  /*f790*/  STSM.16.M88.4 [R168], R8 ;  /* 0x00000008a8007844 */ /* 0x0001e20000000200 */
[----:B------:R-:W-:Y:S02]  /*f7a0*/  F2FP.BF16.F32.PACK_AB R26, R141, R140 ;  /* 0x0000008c8d1a723e */ /* 0x000fe400000010ff */
[----:B--2---:R-:W-:Y:S01]  /*f7b0*/  F2FP.BF16.F32.PACK_AB R27, R172, R120 ;  /* 0x00000078ac1b723e */ /* 0x004fe200000010ff */
[----:B------:R-:W-:Y:S01]  /*f7c0*/  STSM.16.M88.4 [R22], R12 ;  /* 0x0000000c16007844 */ /* 0x000fe20000000200 */
[----:B------:R-:W-:Y:S01]  /*f7d0*/  F2FP.BF16.F32.PACK_AB R172, R145, R144 ;  /* 0x0000009091ac723e */ /* 0x000fe200000010ff */
[----:B----4-:R-:W2:Y:S02]  /*f7e0*/  @P2 LDC R5, c[0x0][0xbec] ;  /* 0x0002fb00ff052b82 */ /* 0x010ea40000000800 */
[----:B------:R-:W-:Y:S04]  /*f7f0*/  STSM.16.M88.4 [R17], R24 ;  /* 0x0000001811007844 */ /* 0x000fe80000000200 */
[----:B------:R-:W-:Y:S02]  /*f800*/  STSM.16.M88.4 [R19], R172 ;  /* 0x000000ac13007844 */ /* 0x000fe40000000200 */
[----:B------:R-:W-:Y:S08]  /*f810*/  BAR.SYNC.DEFER_BLOCKING 0x1, 0x100 ;  /* 0x0044000000007b1d */ /* 0x000ff00000010000 */
[----:B0-----:R-:W0:Y:S01]  /*f820*/  @P2 LDC R9, c[0x0][0xbf0] ;  /* 0x0002fc00ff092b82 */ /* 0x001e220000000800 */
[----:B------:R-:W-:-:S02]  /*f830*/  UIMAD UR5, UR10, UR8, URZ ;  /* 0x000000080a0572a4 */ /* 0x000fc4000f8e023f */
[----:B------:R-:W-:Y:S02]  /*f840*/  UIMAD.WIDE.U32 UR6, UR11, UR8, URZ ;  /* 0x000000080b0672a5 */ /* 0x000fe4000f8e003f */
[----:B------:R-:W-:-:S03]  /*f850*/  UIMAD UR5, UR11, UR9, UR5 ;  /* 0x000000090b0572a4 */ /* 0x000fc6000f8e0205 */
[----:B------:R-:W-:Y:S01]  /*f860*/  ULDC.64 UR10, c[0x0][0xaf0] ;  /* 0x0002bc00000a7ab9 */ /* 0x000fe20000000a00 */
[----:B-1----:R1:W-:Y:S04]  /*f870*/  @!P1 ST.E desc[UR16][R40.64], R0 ;  /* 0x0000000028009985 */ /* 0x0023e8000c101910 */
[----:B---3--:R3:W-:Y:S01]  /*f880*/  @!P0 ST.E desc[UR16][R42.64], R2 ;  /* 0x000000022a008985 */ /* 0x0087e2000c101910 */
[----:B------:R-:W-:Y:S02]  /*f890*/  UIMAD UR8, UR12, UR10, URZ ;  /* 0x0000000a0c0872a4 */ /* 0x000fe4000f8e023f */
[----:B------:R-:W-:Y:S01]  /*f8a0*/  UIADD3 UR7, UR7, UR5, URZ ;  /* 0x0000000507077290 */ /* 0x000fe2000fffe03f */
[----:B------:R4:W5:Y:S01]  /*f8b0*/  LD.E.128 R32, desc[UR16][R28.64] ;  /* 0x000000101c207980 */ /* 0x000962000c101d00 */
[----:B-1----:R-:W-:-:S03]  /*f8c0*/  IMAD R0, R216, 0x20, R219 ;  /* 0x00000020d8007824 */ /* 0x002fc600078e02db */
[----:B------:R4:W5:Y:S01]  /*f8d0*/  LD.E.128 R36, desc[UR16][R20.64] ;  /* 0x0000001014247980 */ /* 0x000962000c101d00 */
[----:B---3--:R-:W-:Y:S01]  /*f8e0*/  VIADD R2, R0, UR13 ;  /* 0x0000000d00027c36 */ /* 0x008fe20008000000 */
[----:B------:R-:W-:Y:S02]  /*f8f0*/  UIMAD UR5, UR14, UR11, UR8 ;  /* 0x0000000b0e0572a4 */ /* 0x000fe4000f8e0208 */
[----:B------:R-:W5:Y:S01]  /*f900*/  LD.E.128 R96, desc[UR16][R98.64] ;  /* 0x0000001062607980 */ /* 0x000f62000c101d00 */
[----:B--2---:R-:W-:Y:S01]  /*f910*/  @P2 IMAD.HI.U32 R0, R2, R5, RZ ;  /* 0x0000000502002227 */ /* 0x004fe200078e00ff */
[----:B------:R-:W-:Y:S02]  /*f920*/  UIMAD.WIDE.U32 UR6, UR14, UR10, UR6 ;  /* 0x0000000a0e0672a5 */ /* 0x000fe4000f8e0006 */
[----:B------:R-:W5:Y:S01]  /*f930*/  LD.E.128 R100, desc[UR16][R102.64] ;  /* 0x0000001066647980 */ /* 0x000f62000c101d00 */
[----:B------:R-:W-:Y:S01]  /*f940*/  ULDC.64 UR8, c[0x0][0xae0] ;  /* 0x0002b80000087ab9 */ /* 0x000fe20000000a00 */
[----:B------:R-:W-:Y:S01]  /*f950*/  IMAD.MOV.U32 R7, RZ, RZ, R2 ;  /* 0x000000ffff077224 */ /* 0x000fe200078e0002 */
[----:B0-----:R-:W-:Y:S01]  /*f960*/  @P2 SHF.R.U32.HI R7, RZ, R9, R0 ;  /* 0x00000009ff072219 */ /* 0x001fe20000011600 */
[----:B------:R-:W-:Y:S01]  /*f970*/  UIADD3 UR5, UR7, UR5, URZ ;  /* 0x0000000507057290 */ /* 0x000fe2000fffe03f */
[----:B------:R-:W5:Y:S02]  /*f980*/  LD.E.128 R104, desc[UR16][R106.64] ;  /* 0x000000106a687980 */ /* 0x000f64000c101d00 */
[--C-:B------:R-:W-:Y:S01]  /*f990*/  SHF.R.S32.HI R0, RZ, 0x1f, R7.reuse ;  /* 0x0000001fff007819 */ /* 0x100fe20000011407 */
[----:B------:R-:W-:Y:S01]  /*f9a0*/  IMAD.MOV R9, RZ, RZ, -R7 ;  /* 0x000000ffff097224 */ /* 0x000fe200078e0a07 */
[----:B------:R-:W5:Y:S01]  /*f9b0*/  LD.E.128 R108, desc[UR16][R110.64] ;  /* 0x000000106e6c7980 */ /* 0x000f62000c101d00 */
[----:B------:R-:W-:-:S02]  /*f9c0*/  IMAD.U32 R5, RZ, RZ, UR7 ;  /* 0x00000007ff057e24 */ /* 0x000fc4000f8e00ff */
        /* <DEDUP_REMOVED lines=39> */
[----:B0-----:R4:W0:Y:S01]  /*fc40*/  SHFL.IDX PT, R10, R2, RZ, 0x181f ;  /* 0x00181fff020a7589 */ /* 0x00182200000e0000 */
[----:B------:R-:W-:-:S02]  /*fc50*/  PRMT R199, RZ, 0x654, R199 ;  /* 0x00000654ffc77816 */ /* 0x000fc400000000c7 */
[----:B------:R-:W-:Y:S02]  /*fc60*/  ISETP.GE.AND P0, PT, R0, R3, PT ;  /* 0x000000030000720c */ /* 0x000fe40003f06270 */
[----:B------:R4:W1:Y:S01]  /*fc70*/  SHFL.IDX PT, R0, R12, RZ, 0x181f ;  /* 0x00181fff0c007589 */ /* 0x00086200000e0000 */
        /* <DEDUP_REMOVED lines=20> */
.L_x_2406:
[----:B------:R-:W-:Y:S05]  /*fdc0*/  BSYNC B1 ;  /* 0x0000000000017941 */ /* 0x000fea0003800000 */
.L_x_2405:
[----:B-1----:R1:W3:Y:S01]  /*fdd0*/  SHFL.IDX PT, R0, R12, 0x1, 0x181f ;  /* 0x00381f000c007f89 */ /* 0x0022e200000e0000 */
[----:B------:R-:W-:Y:S03]  /*fde0*/  BSSY B1, `(.L_x_2407) ;  /* 0x0000015000017945 */ /* 0x000fe60003800000 */
[----:B0-2---:R1:W0:Y:S01]  /*fdf0*/  SHFL.IDX PT, R10, R2, 0x1, 0x181f ;  /* 0x00381f00020a7f89 */ /* 0x00522200000e0000 */
        /* <DEDUP_REMOVED lines=12> */
[----:B-----5:R2:W-:Y:S01]  /*fec0*/  @!P4 ST.E.128 desc[UR6][R4.64], R36 ;  /* 0x000000240400c985 */ /* 0x0205e2000c101d06 */
[----:B------:R-:W-:-:S02]  /*fed0*/  @!P1 LEA R10, P5, R215, R10, 0x1 ;  /* 0x0000000ad70a9211 */ /* 0x000fc400078a08ff */
[-C--:B------:R-:W-:Y:S01]  /*fee0*/  @!P2 LEA.HI.X R9, R213, R0.reuse, R227, 0x1, P6 ;  /* 0x00000000d509a211 */ /* 0x080fe200030f0ce3 */
[----:B------:R2:W-:Y:S01]  /*fef0*/  @!P3 ST.E.128 desc[UR6][R6.64], R108 ;  /* 0x0000006c0600b985 */ /* 0x0005e2000c101d06 */
[----:B------:R-:W-:-:S03]  /*ff00*/  @!P1 LEA.HI.X R11, R215, R0, R226, 0x1, P5 ;  /* 0x00000000d70b9211 */ /* 0x000fc600028f0ce2 */
[----:B------:R2:W-:Y:S04]  /*ff10*/  @!P2 ST.E.128 desc[UR6][R8.64], R124 ;  /* 0x0000007c0800a985 */ /* 0x0005e8000c101d06 */
[----:B------:R2:W-:Y:S02]  /*ff20*/  @!P1 ST.E.128 desc[UR6][R10.64], R140 ;  /* 0x0000008c0a009985 */ /* 0x0005e4000c101d06 */
.L_x_2408:
[----:B------:R-:W-:Y:S05]  /*ff30*/  BSYNC B1 ;  /* 0x0000000000017941 */ /* 0x000fea0003800000 */
.L_x_2407:
[----:B---3--:R3:W1:Y:S01]  /*ff40*/  SHFL.IDX PT, R0, R12, 0x2, 0x181f ;  /* 0x00581f000c007f89 */ /* 0x00866200000e0000 */
        /* <DEDUP_REMOVED lines=12> */
[----:B-1----:R-:W-:Y:S02]  /*10010*/  @!P3 LEA.HI.X R5, R18, R0, R229, 0x1, P6 ;  /* 0x000000001205b211 */ /* 0x002fe400030f0ce5 */
[----:B------:R-:W-:Y:S02]  /*10020*/  @!P0 LEA R10, P6, R215, R10, 0x1 ;  /* 0x0000000ad70a8211 */ /* 0x000fe400078c08ff */
[-C--:B------:R-:W-:Y:S01]  /*10030*/  @!P2 LEA.HI.X R7, R214, R0.reuse, R228, 0x1, P5 ;  /* 0x00000000d607a211 */ /* 0x080fe200028f0ce4 */
[----:B-----5:R2:W-:Y:S01]  /*10040*/  @!P3 ST.E.128 desc[UR6][R4.64], R96 ;  /* 0x000000600400b985 */ /* 0x0205e2000c101d06 */
[----:B------:R-:W-:-:S02]  /*10050*/  @!P1 LEA.HI.X R9, R213, R0, R227, 0x1, P4 ;  /* 0x00000000d5099211 */ /* 0x000fc400020f0ce3 */
[----:B------:R-:W-:Y:S01]  /*10060*/  @!P0 LEA.HI.X R11, R215, R0, R226, 0x1, P6 ;  /* 0x00000000d70b8211 */ /* 0x000fe200030f0ce2 */
[----:B------:R2:W-:Y:S04]  /*10070*/  @!P2 ST.E.128 desc[UR6][R6.64], R112 ;  /* 0x000000700600a985 */ /* 0x0005e8000c101d06 */
[----:B------:R2:W-:Y:S04]  /*10080*/  @!P1 ST.E.128 desc[UR6][R8.64], R128 ;  /* 0x0000008008009985 */ /* 0x0005e8000c101d06 */
[----:B------:R2:W-:Y:S02]  /*10090*/  @!P0 ST.E.128 desc[UR6][R10.64], R144 ;  /* 0x000000900a008985 */ /* 0x0005e4000c101d06 */
.L_x_2410:
[----:B------:R-:W-:Y:S05]  /*100a0*/  BSYNC B1 ;  /* 0x0000000000017941 */ /* 0x000fea0003800000 */
.L_x_2409:
[----:B-1----:R-:W-:Y:S01]  /*100b0*/  VIADD R0, R14, 0x60 ;  /* 0x000000600e007836 */ /* 0x002fe20000000000 */
[----:B---34-:R-:W3:Y:S04]  /*100c0*/  SHFL.IDX PT, R12, R12, 0x3, 0x181f ;  /* 0x00781f000c0c7f89 */ /* 0x018ee800000e0000 */
[----:B------:R-:W-:Y:S01]  /*100d0*/  ISETP.GE.AND P0, PT, R0, R3, PT ;  /* 0x000000030000720c */ /* 0x000fe20003f06270 */
[----:B--2---:R4:W1:-:S12]  /*100e0*/  SHFL.IDX PT, R8, R2, 0x3, 0x181f ;  /* 0x00781f0002087f89 */ /* 0x00485800000e0000 */
[----:B----4-:R-:W-:Y:S05]  /*100f0*/  @P0 BRA `(.L_x_2411) ;  /* 0x0000000c005c0947 */ /* 0x010fea0003800000 */
[----:B------:R-:W-:Y:S01]  /*10100*/  ULDC UR5, c[0x0][0xac8] ;  /* 0x0002b20000057ab9 */ /* 0x000fe20000000800 */
[----:B------:R-:W-:Y:S01]  /*10110*/  ULDC.64 UR6, c[0x0][0x208] ;  /* 0x0000820000067ab9 */ /* 0x000fe20000000a00 */
[----:B------:R-:W-:Y:S02]  /*10120*/  ISETP.GE.AND P3, PT, R18, UR5, PT ;  /* 0x0000000512007c0c */ /* 0x000fe4000bf66270 */
[----:B------:R-:W-:Y:S02]  /*10130*/  ISETP.GE.AND P4, PT, R214, UR5, PT ;  /* 0x00000005d6007c0c */ /* 0x000fe4000bf86270 */
[----:B------:R-:W-:-:S09]  /*10140*/  ISETP.GE.AND P5, PT, R213, UR5, PT ;  /* 0x00000005d5007c0c */ /* 0x000fd2000bfa6270 */
[-C--:B-1----:R-:W-:Y:S02]  /*10150*/  @!P3 LEA R2, P0, R18, R8.reuse, 0x1 ;  /* 0x000000081202b211 */ /* 0x082fe400078008ff */
[----:B------:R-:W-:Y:S02]  /*10160*/  @!P4 LEA R4, P1, R214, R8, 0x1 ;  /* 0x00000008d604c211 */ /* 0x000fe400078208ff */
[----:B---3--:R-:W-:Y:S02]  /*10170*/  @!P3 LEA.HI.X R3, R18, R12, R229, 0x1, P0 ;  /* 0x0000000c1203b211 */ /* 0x008fe400000f0ce5 */
[----:B------:R-:W-:Y:S02]  /*10180*/  ISETP.GE.AND P0, PT, R215, UR5, PT ;  /* 0x00000005d7007c0c */ /* 0x000fe4000bf06270 */
[----:B------:R-:W-:Y:S01]  /*10190*/  @!P5 LEA R6, P2, R213, R8, 0x1 ;  /* 0x00000008d506d211 */ /* 0x000fe200078408ff */
[----:B-----5:R4:W-:Y:S01]  /*101a0*/  @!P3 ST.E.128 desc[UR6][R2.64], R100 ;  /* 0x000000640200b985 */ /* 0x0209e2000c101d06 */
        /* <DEDUP_REMOVED lines=10> */
.L_x_2404:
        /* <DEDUP_REMOVED lines=14> */
[----:B------:R-:W-:-:S13]  /*10330*/  R2UR UR5, R22 ;  /* 0x00000000160572ca */ /* 0x000fda00000e0000 */
        /* <DEDUP_REMOVED lines=41> */
.L_x_2413:
[----:B------:R-:W-:Y:S05]  /*105d0*/  BSYNC B1 ;  /* 0x0000000000017941 */ /* 0x000fea0003800000 */
.L_x_2412:
[----:B------:R-:W-:Y:S01]  /*105e0*/  R2UR UR12, R22 ;  /* 0x00000000160c72ca */ /* 0x000fe200000e0000 */
[----:B------:R-:W-:Y:S01]  /*105f0*/  ULDC.64 UR10, c[0x0][0xae8] ;  /* 0x0002ba00000a7ab9 */ /* 0x000fe20000000a00 */
[----:B------:R-:W-:Y:S01]  /*10600*/  R2UR UR14, R217 ;  /* 0x00000000d90e72ca */ /* 0x000fe200000e0000 */
[----:B------:R-:W-:Y:S01]  /*10610*/  UIMAD UR5, UR8, UR10, URZ ;  /* 0x0000000a080572a4 */ /* 0x000fe2000f8e023f */
[----:B------:R-:W-:Y:S01]  /*10620*/  R2UR UR13, R218 ;  /* 0x00000000da0d72ca */ /* 0x000fe200000e0000 */
[----:B------:R-:W-:Y:S08]  /*10630*/  BSSY B1, `(.L_x_2414) ;  /* 0x000003e000017945 */ /* 0x000ff00003800000 */
[----:B------:R-:W-:-:S02]  /*10640*/  VIADD R6, R6, UR12 ;  /* 0x0000000c06067c36 */ /* 0x000fc40008000000 */
[----:B------:R-:W-:Y:S02]  /*10650*/  UIMAD.WIDE.U32 UR6, UR14, UR10, URZ ;  /* 0x0000000a0e0672a5 */ /* 0x000fe4000f8e003f */
[----:B------:R-:W-:Y:S01]  /*10660*/  UIMAD UR5, UR14, UR11, UR5 ;  /* 0x0000000b0e0572a4 */ /* 0x000fe2000f8e0205 */
[----:B0-----:R-:W-:Y:S02]  /*10670*/  @P1 IMAD.HI.U32 R0, R6, R9, RZ ;  /* 0x0000000906001227 */ /* 0x001fe400078e00ff */
[----:B------:R-:W-:Y:S01]  /*10680*/  ULDC.64 UR10, c[0x0][0xaf0] ;  /* 0x0002bc00000a7ab9 */ /* 0x000fe20000000a00 */
[----:B------:R-:W-:Y:S01]  /*10690*/  UIADD3 UR7, UR7, UR5, URZ ;  /* 0x0000000507077290 */ /* 0x000fe2000fffe03f */
[----:B--2---:R-:W-:Y:S01]  /*106a0*/  IMAD.MOV.U32 R5, RZ, RZ, R6 ;  /* 0x000000ffff057224 */ /* 0x004fe200078e0006 */
[----:B------:R-:W-:Y:S01]  /*106b0*/  UIMAD UR5, UR9, UR10, URZ ;  /* 0x0000000a090572a4 */ /* 0x000fe2000f8e023f */
[----:B-1----:R-:W-:Y:S01]  /*106c0*/  @P1 SHF.R.U32.HI R5, RZ, R11, R0 ;  /* 0x0000000bff051219 */ /* 0x002fe20000011600 */
[----:B------:R-:W-:-:S02]  /*106d0*/  UIMAD.WIDE.U32 UR6, UR13, UR10, UR6 ;  /* 0x0000000a0d0672a5 */ /* 0x000fc4000f8e0006 */
[----:B------:R-:W-:Y:S01]  /*106e0*/  UIMAD UR5, UR13, UR11, UR5 ;  /* 0x0000000b0d0572a4 */ /* 0x000fe2000f8e0205 */
[--C-:B------:R-:W-:Y:S01]  /*106f0*/  SHF.R.S32.HI R0, RZ, 0x1f, R5.reuse ;  /* 0x0000001fff007819 */ /* 0x100fe20000011405 */
[----:B------:R-:W-:Y:S01]  /*10700*/  IMAD.MOV R7, RZ, RZ, -R5 ;  /* 0x000000ffff077224 */ /* 0x000fe200078e0a05 */
[----:B------:R-:W-:Y:S01]  /*10710*/  ULDC.64 UR8, c[0x0][0xae0] ;  /* 0x0002b80000087ab9 */ /* 0x000fe20000000a00 */
[----:B------:R-:W-:Y:S02]  /*10720*/  UIADD3 UR5, UR7, UR5, URZ ;  /* 0x0000000507057290 */ /* 0x000fe4000fffe03f */
[----:B------:R-:W-:Y:S02]  /*10730*/  IMAD.U32 R3, RZ, RZ, UR7 ;  /* 0x00000007ff037e24 */ /* 0x000fe4000f8e00ff */
[----:B------:R-:W-:Y:S02]  /*10740*/  IMAD R0, R0, UR8, RZ ;  /* 0x0000000800007c24 */ /* 0x000fe4000f8e02ff */
[----:B------:R-:W-:-:S02]  /*10750*/  IMAD R7, R8, R7, R6 ;  /* 0x0000000708077224 */ /* 0x000fc400078e0206 */
        /* <DEDUP_REMOVED lines=9> */
[----:B------:R-:W-:Y:S02]  /*107f0*/  VIADD R6, R219, UR12 ;  /* 0x0000000cdb067c36 */ /* 0x000fe40008000000 */
        /* <DEDUP_REMOVED lines=33> */
.L_x_2415:
[----:B------:R-:W-:Y:S05]  /*10a10*/  BSYNC B1 ;  /* 0x0000000000017941 */ /* 0x000fea0003800000 */
.L_x_2414:
        /* <DEDUP_REMOVED lines=22> */
.L_x_2417:
[----:B------:R-:W-:Y:S05]  /*10b80*/  BSYNC B1 ;  /* 0x0000000000017941 */ /* 0x000fea0003800000 */
.L_x_2416:
        /* <DEDUP_REMOVED lines=22> */
.L_x_2419:
[----:B------:R-:W-:Y:S05]  /*10cf0*/  BSYNC B1 ;  /* 0x0000000000017941 */ /* 0x000fea0003800000 */
.L_x_2418:
        /* <DEDUP_REMOVED lines=23> */
.L_x_2411:
[----:B------:R-:W-:Y:S05]  /*10e70*/  BSYNC B0 ;  /* 0x0000000000007941 */ /* 0x000fea0003800000 */
.L_x_2403:
[----:B------:R-:W-:Y:S02]  /*10e80*/  ULDC UR5, c[0x0][0xc38] ;  /* 0x00030e0000057ab9 */ /* 0x000fe40000000800 */
[----:B------:R-:W-:-:S06]  /*10e90*/  UISETP.GE.AND UP0, UPT, UR4, UR5, UPT ;  /* 0x000000050400728c */ /* 0x000fcc000bf06270 */
[----:B------:R-:W-:-:S13]  /*10ea0*/  PLOP3.LUT P0, PT, PT, PT, UP0, 0x80, 0x0 ;  /* 0x000000000000781c */ /* 0x000fda0003f0f008 */
[----:B------:R-:W-:Y:S05]  /*10eb0*/  @!P0 BRA `(.L_x_2420) ;  /* 0xfffffefc00d08947 */ /* 0x000fea000383ffff */
[----:B------:R-:W-:Y:S05]  /*10ec0*/  EXIT ;  /* 0x000000000000794d */ /* 0x000fea0003800000 */
.L_x_2368:
[----:B------:R-:W-:-:S08]  /*10ed0*/  NOP ;  /* 0x0000000000007918 */ /* 0x000fd00000000000 */
[----:B0-----:R-:W0:-:S00]  /*10ee0*/  USETMAXREG.DEALLOC.CTAPOOL 0x18 ;  /* 0x00000018000079c8 */ /* 0x001e0000080e0500 */
[----:B0-----:R-:W-:-:S06]  /*10ef0*/  LOP3.LUT R0, R0, 0x3, RZ, 0xc0, !PT ;  /* 0x0000000300007812 */ /* 0x001fcc00078ec0ff */
[----:B------:R-:W0:Y:S01]  /*10f00*/  S2UR UR6, SR_CTAID.X ;  /* 0x00000000000679c3 */ /* 0x000e220000002500 */
[----:B------:R-:W-:Y:S01]  /*10f10*/  IMAD.MOV.U32 R18, RZ, RZ, RZ ;  /* 0x000000ffff127224 */ /* 0x000fe200078e00ff */
[----:B------:R-:W1:Y:S02]  /*10f20*/  SHFL.IDX PT, R0, R0, RZ, 0x1f ;  /* 0x00001fff00007589 */ /* 0x000e6400000e0000 */
[----:B-1----:R-:W-:-:S04]  /*10f30*/  ISETP.NE.AND P0, PT, R0, RZ, PT ;  /* 0x000000ff0000720c */ /* 0x002fc80003f05270 */
[----:B------:R-:W0:Y:S01]  /*10f40*/  LDC R0, c[0x0][0xc38] ;  /* 0x00030e00ff007b82 */ /* 0x000e220000000800 */
[----:B------:R-:W-:-:S05]  /*10f50*/  P2R R2, PR, RZ, 0x1 ;  /* 0x00000001ff027803 */ /* 0x000fca0000000000 */
[----:B------:R1:W-:Y:S03]  /*10f60*/  STL [R1+0x20], R2 ;  /* 0x0000200201007387 */ /* 0x0003e60000100800 */
[----:B------:R-:W-:Y:S06]  /*10f70*/  @P0 BAR.ARV 0x4, 0x180 ;  /* 0x0106000000000b1d */ /* 0x000fec0000002000 */
[----:B------:R1:W-:Y:S01]  /*10f80*/  STL [R1+0x1c], RZ ;  /* 0x00001cff01007387 */ /* 0x0003e20000100800 */
[----:B0-----:R-:W-:Y:S01]  /*10f90*/  ISETP.LE.AND P0, PT, R0, UR6, PT ;  /* 0x0000000600007c0c */ /* 0x001fe2000bf03270 */
[----:B------:R-:W-:-:S05]  /*10fa0*/  IMAD.MOV.U32 R0, RZ, RZ, 0x1 ;  /* 0x00000001ff007424 */ /* 0x000fca00078e00ff */
[----:B------:R1:W-:Y:S07]  /*10fb0*/  STL [R1+0x4], R0 ;  /* 0x0000040001007387 */ /* 0x0003ee0000100800 */
[----:B------:R-:W-:Y:S05]  /*10fc0*/  @P0 BRA `(.L_x_2421) ;  /* 0x0000005000500947 */ /* 0x000fea0003800000 */
[----:B------:R-:W0:Y:S01]  /*10fd0*/  S2R R6, SR_TID.X ;  /* 0x0000000000067919 */ /* 0x000e220000002100 */
[----:B------:R-:W2:Y:S01]  /*10fe0*/  S2UR UR5, SR_CgaCtaId ;  /* 0x00000000000579c3 */ /* 0x000ea20000008800 */
[----:B------:R-:W-:Y:S01]  /*10ff0*/  UMOV UR4, 0x400 ;  /* 0x0000040000047882 */ /* 0x000fe20000000000 */
[----:B------:R-:W-:Y:S01]  /*11000*/  IMAD.MOV.U32 R18, RZ, RZ, RZ ;  /* 0x000000ffff127224 */ /* 0x000fe200078e00ff */
[----:B------:R-:W-:Y:S01]  /*11010*/  ULDC UR43, c[0x0][0xc] ;  /* 0x00000300002b7ab9 */ /* 0x000fe20000000800 */
[----:B------:R-:W-:Y:S01]  /*11020*/  ULDC.64 UR38, c[0x0][0x198] ;  /* 0x0000660000267ab9 */ /* 0x000fe20000000a00 */
[----:B--2---:R-:W-:-:S06]  /*11030*/  ULEA UR4, UR5, UR4, 0x18 ;  /* 0x0000000405047291 */ /* 0x004fcc000f8ec03f */
[----:B------:R-:W-:Y:S01]  /*11040*/  IMAD.U32 R17, RZ, RZ, UR4 ;  /* 0x00000004ff117e24 */ /* 0x000fe2000f8e00ff */
[C---:B0-----:R-:W-:Y:S01]  /*11050*/  LOP3.LUT R5, R6.reuse, 0x7f, RZ, 0xc0, !PT ;  /* 0x0000007f06057812 */ /* 0x041fe200078ec0ff */
[----:B-1----:R-:W-:-:S05]  /*11060*/  IMAD.SHL.U32 R0, R6, 0x8, RZ ;  /* 0x0000000806007824 */ /* 0x002fca00078e00ff */
        /* <DEDUP_REMOVED lines=13> */
[----:B------:R1:W-:Y:S04]  /*11140*/  STL [R1+0x4], R2 ;  /* 0x0000040201007387 */ /* 0x0003e80000100800 */
[----:B------:R2:W-:Y:S01]  /*11150*/  STL [R1+0x1c], RZ ;  /* 0x00001cff01007387 */ /* 0x0005e20000100800 */
[----:B0-----:R-:W-:-:S02]  /*11160*/  LOP3.LUT R3, R0, 0x40, RZ, 0xfc, !PT ;  /* 0x0000004000037812 */ /* 0x001fc400078efcff */
[C---:B-1----:R-:W-:Y:S02]  /*11170*/  LOP3.LUT R2, R0.reuse, 0x80, RZ, 0xfc, !PT ;  /* 0x0000008000027812 */ /* 0x042fe400078efcff */
[----:B--2---:R-:W-:-:S07]  /*11180*/  LOP3.LUT R0, R0, 0xc0, RZ, 0xfc, !PT ;  /* 0x000000c000007812 */ /* 0x004fce00078efcff */
.L_x_2522:
        /* <DEDUP_REMOVED lines=14> */
[----:B01-3--:R-:W-:Y:S05]  /*11270*/  @!P0 BRA `(.L_x_2422) ;  /* 0x0000000000208947 */ /* 0x00bfea0003800000 */
        /* <DEDUP_REMOVED lines=8> */
.L_x_2422:
[----:B------:R-:W-:Y:S01]  /*11300*/  ULDC UR9, c[0x0][0xc54] ;  /* 0x0003150000097ab9 */ /* 0x000fe20000000800 */
[----:B------:R-:W-:Y:S01]  /*11310*/  UMOV UR5, UR8 ;  /* 0x0000000800057c82 */ /* 0x000fe20008000000 */
[----:B------:R-:W-:-:S11]  /*11320*/  UISETP.NE.AND UP0, UPT, UR9, 0x1, UPT ;  /* 0x000000010900788c */ /* 0x000fd6000bf05270 */
[----:B------:R-:W-:Y:S02]  /*11330*/  @UP0 ULDC.64 UR10, c[0x0][0xc58] ;  /* 0x00031600000a0ab9 */ /* 0x000fe40000000a00 */
[----:B------:R-:W-:-:S04]  /*11340*/  UIMAD.WIDE.U32 UR6, UR8, UR10, URZ ;  /* 0x0000000a080672a5 */ /* 0x000fc8000f8e003f */
[----:B------:R-:W-:-:S04]  /*11350*/  @UP0 USHF.R.U32.HI UR5, URZ, UR11, UR7 ;  /* 0x0000000b3f050299 */ /* 0x000fc80008011607 */
[----:B------:R-:W-:-:S12]  /*11360*/  UIMAD UR6, UR5, UR9, URZ ;  /* 0x00000009050672a4 */ /* 0x000fd8000f8e023f */
.L_x_2423:
[----:B------:R-:W-:Y:S01]  /*11370*/  ULOP3.LUT UR42, URZ, UR5, URZ, 0x33, !UPT ;  /* 0x000000053f2a7292 */ /* 0x000fe2000f8e333f */
[----:B------:R-:W-:Y:S01]  /*11380*/  BSSY B7, `(.L_x_2424) ;  /* 0x00004bb000077945 */ /* 0x000fe20003800000 */
[----:B------:R-:W-:Y:S01]  /*11390*/  ULDC UR7, c[0x0][0x448] ;  /* 0x0001120000077ab9 */ /* 0x000fe20000000800 */
[----:B------:R-:W-:Y:S01]  /*113a0*/  ULDC UR5, c[0x0][0xc3c] ;  /* 0x00030f0000057ab9 */ /* 0x000fe20000000800 */
[----:B------:R-:W-:Y:S02]  /*113b0*/  UISETP.NE.AND UP1, UPT, UR7, 0x1, UPT ;  /* 0x000000010700788c */ /* 0x000fe4000bf25270 */
[----:B------:R-:W-:Y:S01]  /*113c0*/  UIADD3 UR42, UR42, UR5, URZ ;  /* 0x000000052a2a7290 */ /* 0x000fe2000fffe03f */
[----:B------:R-:W-:Y:S01]  /*113d0*/  ULDC.64 UR10, c[0x0][0x418] ;  /* 0x00010600000a7ab9 */ /* 0x000fe20000000a00 */
[----:B------:R-:W-:Y:S02]  /*113e0*/  UIADD3 UR5, UR8, -UR6, URZ ;  /* 0x8000000608057290 */ /* 0x000fe4000fffe03f */
[----:B------:R-:W-:-:S02]  /*113f0*/  UISETP.NE.U32.AND UP0, UPT, UR10, URZ, UPT ;  /* 0x0000003f0a00728c */ /* 0x000fc4000bf05070 */
[----:B------:R-:W-:Y:S02]  /*11400*/  USHF.L.U32 UR8, UR42, 0x7, URZ ;  /* 0x000000072a087899 */ /* 0x000fe4000800063f */
[----:B------:R-:W-:Y:S01]  /*11410*/  UISETP.NE.AND.EX UP0, UPT, UR11, URZ, UPT, UP0 ;  /* 0x0000003f0b00728c */ /* 0x000fe2000bf05300 */
[----:B------:R-:W-:Y:S01]  /*11420*/  ULDC UR7, c[0x0][0x288] ;  /* 0x0000a20000077ab9 */ /* 0x000fe20000000800 */
[----:B------:R-:W-:Y:S01]  /*11430*/  UIADD3 UR8, UR8, 0x7f, URZ ;  /* 0x0000007f08087890 */ /* 0x000fe2000fffe03f */
[----:B------:R-:W-:Y:S01]  /*11440*/  ULDC UR6, c[0x0][0x424] ;  /* 0x0001090000067ab9 */ /* 0x000fe20000000800 */
[----:B------:R-:W-:Y:S02]  /*11450*/  UIADD3 UR13, -UR7, 0x50, URZ ;  /* 0x00000050070d7890 */ /* 0x000fe4000fffe13f */
[----:B------:R-:W-:Y:S01]  /*11460*/  USEL UR9, UR6, 0x1, UP0 ;  /* 0x0000000106097887 */ /* 0x000fe20008000000 */
[----:B------:R-:W-:Y:S01]  /*11470*/  @UP1 ULDC UR7, c[0x0][0x44c] ;  /* 0x0001130000071ab9 */ /* 0x000fe20000000800 */
[----:B------:R-:W-:Y:S01]  /*11480*/  ULDC UR12, c[0x0][0x2f0] ;  /* 0x0000bc00000c7ab9 */ /* 0x000fe20000000800 */
[----:B------:R-:W-:Y:S01]  /*11490*/  UIMAD.WIDE.U32 UR6, UR8, UR7, URZ ;  /* 0x00000007080672a5 */ /* 0x000fe2000f8e003f */
[----:B------:R-:W-:Y:S01]  /*114a0*/  @UP1 ULDC UR14, c[0x0][0x450] ;  /* 0x00011400000e1ab9 */ /* 0x000fe20000000800 */
[----:B------:R-:W-:-:S02]  /*114b0*/  UIMAD UR13, UR9, UR12, UR13 ;  /* 0x0000000c090d72a4 */ /* 0x000fc4000f8e020d */
[----:B------:R-:W-:Y:S02]  /*114c0*/  @UP1 USHF.R.U32.HI UR8, URZ, UR14, UR7 ;  /* 0x0000000e3f081299 */ /* 0x000fe40008011607 */
[----:B------:R-:W-:Y:S02]  /*114d0*/  UIMAD UR6, UR9, UR12, 0x4f ;  /* 0x0000004f090674a4 */ /* 0x000fe4000f8e020c */
[----:B------:R-:W-:Y:S02]  /*114e0*/  UIADD3 UR8, UR13, UR8, URZ ;  /* 0x000000080d087290 */ /* 0x000fe4000fffe03f */
[----:B------:R-:W-:Y:S02]  /*114f0*/  UIMAD.WIDE UR6, UR6, 0x66666667, URZ ;  /* 0x66666667060678a5 */ /* 0x000fe4000f8e023f */
[----:B------:R-:W-:Y:S02]  /*11500*/  UIMAD.WIDE UR8, UR8, 0x66666667, URZ ;  /* 0x66666667080878a5 */ /* 0x000fe4000f8e023f */
[----:B------:R-:W-:-:S02]  /*11510*/  USHF.R.U32.HI UR12, URZ, 0x1f, UR7 ;  /* 0x0000001f3f0c7899 */ /* 0x000fc40008011607 */
[----:B------:R-:W-:Y:S01]  /*11520*/  USHF.R.U32.HI UR6, URZ, 0x1f, UR9 ;  /* 0x0000001f3f067899 */ /* 0x000fe20008011609 */
[----:B------:R-:W-:Y:S01]  /*11530*/  ULDC UR11, c[0x0][0xc48] ;  /* 0x00031200000b7ab9 */ /* 0x000fe20000000800 */
[----:B------:R-:W-:Y:S02]  /*11540*/  ULEA.HI.SX32 UR12, UR7, UR12, 0x1b ;  /* 0x0000000c070c7291 */ /* 0x000fe4000f8fda3f */
[----:B------:R-:W-:Y:S02]  /*11550*/  ULEA.HI.SX32 UR6, UR9, UR6, 0x1b ;  /* 0x0000000609067291 */ /* 0x000fe4000f8fda3f */
[----:B------:R-:W-:Y:S02]  /*11560*/  UISETP.NE.AND UP0, UPT, UR11, 0x1, UPT ;  /* 0x000000010b00788c */ /* 0x000fe4000bf05270 */
[----:B------:R-:W-:Y:S01]  /*11570*/  UISETP.LT.AND UP1, UPT, UR12, UR6, UPT ;  /* 0x000000060c00728c */ /* 0x000fe2000bf21270 */
[----:B------:R-:W-:-:S03]  /*11580*/  ULDC UR10, c[0x0][0xc54] ;  /* 0x00031500000a7ab9 */ /* 0x000fc60000000800 */
[----:B------:R-:W-:Y:S02]  /*11590*/  USEL UR41, UR12, UR6, UP1 ;  /* 0x000000060c297287 */ /* 0x000fe40008800000 */
[----:B------:R-:W-:-:S03]  /*115a0*/  UIMAD UR10, UR4, UR10, UR5 ;  /* 0x0000000a040a72a4 */ /* 0x000fc6000f8e0205 */
[----:B------:R-:W-:Y:S01]  /*115b0*/  @UP0 ULDC UR4, c[0x0][0xc4c] ;  /* 0x0003130000040ab9 */ /* 0x000fe20000000800 */
[----:B------:R-:W-:Y:S01]  /*115c0*/  ISETP.LT.AND P0, PT, RZ, UR41, PT ;  /* 0x00000029ff007c0c */ /* 0x000fe2000bf01270 */
[----:B------:R-:W-:Y:S01]  /*115d0*/  UIMAD.WIDE.U32 UR4, UR10, UR4, URZ ;  /* 0x000000040a0472a5 */ /* 0x000fe2000f8e003f */
[----:B------:R-:W-:Y:S01]  /*115e0*/  @UP0 ULDC UR7, c[0x0][0xc50] ;  /* 0x0003140000070ab9 */ /* 0x000fe20000000800 */
[----:B------:R-:W-:Y:S02]  /*115f0*/  UMOV UR40, UR10 ;  /* 0x0000000a00287c82 */ /* 0x000fe40008000000 */
[----:B------:R-:W-:-:S04]  /*11600*/  @UP0 USHF.R.U32.HI UR40, URZ, UR7, UR5 ;  /* 0x000000073f280299 */ /* 0x000fc80008011605 */
[----:B------:R-:W-:-:S04]  /*11610*/  UIADD3 UR36, -UR40, URZ, URZ ;  /* 0x0000003f28247290 */ /* 0x000fc8000fffe13f */
[----:B------:R-:W-:Y:S01]  /*11620*/  UIMAD UR36, UR11, UR36, UR10 ;  /* 0x000000240b2472a4 */ /* 0x000fe2000f8e020a */
[----:B------:R-:W-:Y:S11]  /*11630*/  @P0 BRA `(.L_x_2425) ;  /* 0x00000000004c0947 */ /* 0x000ff60003800000 */
        /* <DEDUP_REMOVED lines=19> */
.L_x_2425:
        /* <DEDUP_REMOVED lines=20> */
.L_x_2428:
[----:B------:R-:W-:Y:S05]  /*118b0*/  BSYNC B6 ;  /* 0x0000000000067941 */ /* 0x000fea0003800000 */
.L_x_2427:
        /* <DEDUP_REMOVED lines=20> */
.L_x_2431:
        /* <DEDUP_REMOVED lines=15> */
.L_x_2430:
[----:B------:R-:W-:Y:S05]  /*11af0*/  BSYNC B6 ;  /* 0x0000000000067941 */ /* 0x000fea0003800000 */
.L_x_2429:
        /* <DEDUP_REMOVED lines=13> */
[----:B------:R-:W1:Y:S03]  /*11bd0*/  S2R R0, SR_TID.X ;  /* 0x0000000000007919 */ /* 0x000e660000002100 */
[----:B------:R-:W-:Y:S01]  /*11be0*/  VIADD R19, R19, 0xffffffff ;  /* 0xffffffff13137836 */ /* 0x000fe20000000000 */
[----:B0-----:R-:W0:Y:S02]  /*11bf0*/  LDC.64 R2, c[0x0][0x418] ;  /* 0x00010600ff027b82 */ /* 0x001e240000000a00 */
[----:B0-----:R-:W-:Y:S02]  /*11c00*/  ISETP.NE.U32.AND P0, PT, R2, RZ, PT ;  /* 0x000000ff0200720c */ /* 0x001fe40003f05070 */
[----:B-1----:R-:W-:-:S02]  /*11c10*/  SHF.R.U32.HI R0, RZ, 0x5, R0 ;  /* 0x00000005ff007819 */ /* 0x002fc40000011600 */
[----:B------:R-:W-:Y:S02]  /*11c20*/  ISETP.NE.AND.EX P1, PT, R3, RZ, PT, P0 ;  /* 0x000000ff0300720c */ /* 0x000fe40003f25300 */
[----:B------:R-:W-:Y:S02]  /*11c30*/  LOP3.LUT R0, R0, 0x3, RZ, 0xc0, !PT ;  /* 0x0000000300007812 */ /* 0x000fe400078ec0ff */
[----:B------:R-:W-:Y:S02]  /*11c40*/  P2R R4, PR, RZ, 0x2 ;  /* 0x00000002ff047803 */ /* 0x000fe40000000000 */
[----:B--2---:R-:W-:Y:S01]  /*11c50*/  SHF.R.S32.HI R8, RZ, 0x1f, R7 ;  /* 0x0000001fff087819 */ /* 0x004fe20000011407 */
[----:B------:R0:W-:Y:S01]  /*11c60*/  STL [R1], R7 ;  /* 0x0000000701007387 */ /* 0x0001e20000100800 */
[----:B------:R-:W-:-:S03]  /*11c70*/  SEL R16, R7, RZ, !P1 ;  /* 0x000000ff07107207 */ /* 0x000fc60004800000 */
[----:B------:R0:W-:Y:S04]  /*11c80*/  STL [R1+0x10], R4 ;  /* 0x0000100401007387 */ /* 0x0001e80000100800 */
[----:B------:R0:W-:Y:S01]  /*11c90*/  STL [R1+0x8], R8 ;  /* 0x0000080801007387 */ /* 0x0001e20000100800 */
[----:B------:R-:W-:Y:S05]  /*11ca0*/  BRA.DIV UR4, `(.L_x_2432) ;  /* 0x0000004a04b87947 */ /* 0x000fea000b800000 */
[----:B------:R1:W2:Y:S02]  /*11cb0*/  SHFL.IDX PT, R14, R0, RZ, 0x1f ;  /* 0x00001fff000e7589 */ /* 0x0002a400000e0000 */
.L_x_2537:
        /* <DEDUP_REMOVED lines=8> */
.L_x_2540:
[----:B------:R-:W-:Y:S05]  /*11d40*/  @!P6 BRA `(.L_x_2433) ;  /* 0x00000004002ce947 */ /* 0x000fea0003800000 */
[----:B------:R-:W-:Y:S01]  /*11d50*/  IMAD.MOV.U32 R16, RZ, RZ, R7 ;  /* 0x000000ffff107224 */ /* 0x000fe200078e0007 */
[----:B------:R-:W-:Y:S06]  /*11d60*/  @!P1 BRA `(.L_x_2435) ;  /* 0x0000000000489947 */ /* 0x000fec0003800000 */
[----:B------:R-:W2:Y:S01]  /*11d70*/  LDC R6, c[0x0][0x43c] ;  /* 0x00010f00ff067b82 */ /* 0x000ea20000000800 */
[----:B------:R-:W-:Y:S01]  /*11d80*/  ULDC.64 UR4, c[0x0][0x428] ;  /* 0x00010a0000047ab9 */ /* 0x000fe20000000a00 */
[----:B------:R-:W-:Y:S01]  /*11d90*/  ULDC.64 UR6, c[0x0][0x208] ;  /* 0x0000820000067ab9 */ /* 0x000fe20000000a00 */
[----:B--2---:R-:W-:-:S13]  /*11da0*/  ISETP.NE.AND P0, PT, R6, 0x1, PT ;  /* 0x000000010600780c */ /* 0x004fda0003f05270 */
[----:B0-----:R-:W1:Y:S02]  /*11db0*/  @P0 LDC.64 R4, c[0x0][0x440] ;  /* 0x00011000ff040b82 */ /* 0x001e640000000a00 */
[----:B-1----:R-:W-:-:S04]  /*11dc0*/  @P0 IMAD.HI.U32 R0, R19, R4, RZ ;  /* 0x0000000413000227 */ /* 0x002fc800078e00ff */
[----:B------:R-:W-:Y:S01]  /*11dd0*/  IMAD.MOV.U32 R4, RZ, RZ, R19 ;  /* 0x000000ffff047224 */ /* 0x000fe200078e0013 */
[----:B------:R-:W-:-:S04]  /*11de0*/  @P0 SHF.R.U32.HI R4, RZ, R5, R0 ;  /* 0x00000005ff040219 */ /* 0x000fc80000011600 */
[--C-:B------:R-:W-:Y:S01]  /*11df0*/  SHF.R.S32.HI R5, RZ, 0x1f, R4.reuse ;  /* 0x0000001fff057819 */ /* 0x100fe20000011404 */
[----:B------:R-:W-:-:S04]  /*11e00*/  IMAD.MOV R0, RZ, RZ, -R4 ;  /* 0x000000ffff007224 */ /* 0x000fc800078e0a04 */
[----:B------:R-:W-:Y:S02]  /*11e10*/  IMAD R19, R6, R0, R19 ;  /* 0x0000000006137224 */ /* 0x000fe400078e0213 */
[----:B------:R-:W-:Y:S02]  /*11e20*/  IMAD R0, R8, UR4, RZ ;  /* 0x0000000408007c24 */ /* 0x000fe4000f8e02ff */
[----:B------:R-:W-:-:S04]  /*11e30*/  IMAD.WIDE.U32 R4, R7, UR4, R4 ;  /* 0x0000000407047c25 */ /* 0x000fc8000f8e0004 */
[----:B------:R-:W-:Y:S01]  /*11e40*/  IMAD R0, R7, UR5, R0 ;  /* 0x0000000507007c24 */ /* 0x000fe2000f8e0200 */
[----:B------:R-:W-:-:S03]  /*11e50*/  LEA R2, P0, R4, R2, 0x2 ;  /* 0x0000000204027211 */ /* 0x000fc600078010ff */
[----:B------:R-:W-:-:S05]  /*11e60*/  IMAD.IADD R0, R5, 0x1, R0 ;  /* 0x0000000105007824 */ /* 0x000fca00078e0200 */
[----:B------:R-:W-:-:S05]  /*11e70*/  LEA.HI.X R3, R4, R3, R0, 0x2, P0 ;  /* 0x0000000304037211 */ /* 0x000fca00000f1400 */
[----:B------:R2:W5:Y:S02]  /*11e80*/  LDG.E R16, desc[UR6][R2.64] ;  /* 0x0000000602107981 */ /* 0x000564000c1e1900 */
.L_x_2435:
[----:B--2---:R-:W2:Y:S01]  /*11e90*/  LDL R2, [R1+0x4] ;  /* 0x0000040001027983 */ /* 0x004ea20000100800 */
[----:B-1----:R-:W-:Y:S01]  /*11ea0*/  IMAD R0, R18, 0x8, R17 ;  /* 0x0000000812007824 */ /* 0x002fe200078e0211 */
[----:B--2---:R-:W-:-:S04]  /*11eb0*/  SHF.L.U32 R2, R2, 0x1f, RZ ;  /* 0x0000001f02027819 */ /* 0x004fc800000006ff */
[----:B------:R-:W1:Y:S02]  /*11ec0*/  SYNCS.PHASECHK.TRANS64.TRYWAIT P0, [R0+URZ+0x38840], R2 ;  /* 0x03884002000075a7 */ /* 0x000e64000800017f */
[----:B-1----:R-:W-:Y:S05]  /*11ed0*/  @!P0 BRA `(.L_x_2436) ;  /* 0x00000048006c8947 */ /* 0x002fea0003800000 */
.L_x_2541:
        /* <DEDUP_REMOVED lines=11> */
.L_x_2437:
[----:B------:R-:W-:Y:S01]  /*11f90*/  R2UR UR33, R0 ;  /* 0x00000000002172ca */ /* 0x000fe200000e0000 */
[----:B-1----:R-:W-:Y:S01]  /*11fa0*/  IMAD R0, R18, 0xa000, R17 ;  /* 0x0000a00012007824 */ /* 0x002fe200078e0211 */
[----:B------:R-:W-:Y:S01]  /*11fb0*/  R2UR UR35, R19 ;  /* 0x00000000132372ca */ /* 0x000fe200000e0000 */
[----:B------:R-:W-:Y:S01]  /*11fc0*/  UIADD3 UR4, UP0, UR38, 0x370, URZ ;  /* 0x0000037026047890 */ /* 0x000fe2000ff1e03f */
[----:B-----5:R-:W-:Y:S01]  /*11fd0*/  R2UR UR37, R16 ;  /* 0x00000000102572ca */ /* 0x020fe200000e0000 */
[----:B------:R-:W-:Y:S01]  /*11fe0*/  UMOV UR6, 0x0 ;  /* 0x0000000000067882 */ /* 0x000fe20000000000 */
[----:B------:R-:W-:Y:S01]  /*11ff0*/  R2UR UR8, R0 ;  /* 0x00000000000872ca */ /* 0x000fe200000e0000 */
[----:B------:R-:W-:Y:S01]  /*12000*/  UIADD3.X UR5, URZ, UR39, URZ, UP0, !UPT ;  /* 0x000000273f057290 */ /* 0x000fe200087fe43f */
[----:B------:R-:W-:Y:S01]  /*12010*/  PLOP3.LUT P0, PT, PT, PT, PT, 0x80, 0x0 ;  /* 0x000000000000781c */ /* 0x000fe20003f0f070 */
[----:B------:R-:W-:Y:S01]  /*12020*/  UMOV UR7, 0x14f00000 ;  /* 0x14f0000000077882 */ /* 0x000fe20000000000 */
[----:B------:R-:W-:Y:S01]  /*12030*/  UMOV UR34, URZ ;  /* 0x0000003f00227c82 */ /* 0x000fe20008000000 */
[----:B------:R-:W-:Y:S01]  /*12040*/  UMOV UR26, 0x40 ;  /* 0x00000040001a7882 */ /* 0x000fe20000000000 */
[----:B------:R-:W-:Y:S01]  /*12050*/  P2R R0, PR, RZ, 0x1 ;  /* 0x00000001ff007803 */ /* 0x000fe20000000000 */
[----:B------:R-:W-:-:S02]  /*12060*/  UIADD3 UR33, UR33, 0x38830, URZ ;  /* 0x0003883021217890 */ /* 0x000fc4000fffe03f */
[----:B------:R-:W-:Y:S01]  /*12070*/  UIMAD UR35, UR35, 0x50, URZ ;  /* 0x00000050232378a4 */ /* 0x000fe2000f8e023f */
[----:B------:R-:W-:Y:S01]  /*12080*/  UMOV UR28, UR36 ;  /* 0x00000024001c7c82 */ /* 0x000fe20008000000 */
[----:B------:R-:W-:Y:S02]  /*12090*/  UMOV UR29, UR37 ;  /* 0x00000025001d7c82 */ /* 0x000fe40008000000 */
[----:B------:R-:W-:Y:S01]  /*120a0*/  UIADD3 UR32, UR8, 0x24400, URZ ;  /* 0x0002440008207890 */ /* 0x000fe2000fffe03f */
[----:B------:R2:W-:Y:S01]  /*120b0*/  STL [R1+0xc], R0 ;  /* 0x00000c0001007387 */ /* 0x0005e20000100800 */
[----:B------:R-:W-:Y:S02]  /*120c0*/  UIADD3 UR24, UR8, 0x26c00, URZ ;  /* 0x00026c0008187890 */ /* 0x000fe4000fffe03f */
[----:B------:R-:W-:Y:S02]  /*120d0*/  UIADD3 UR16, UR8, 0x29400, URZ ;  /* 0x0002940008107890 */ /* 0x000fe4000fffe03f */
[----:B------:R-:W-:Y:S01]  /*120e0*/  UIADD3 UR8, UR8, 0x2bc00, URZ ;  /* 0x0002bc0008087890 */ /* 0x000fe2000fffe03f */
[----:B------:R-:W-:Y:S01]  /*120f0*/  UMOV UR25, UR33 ;  /* 0x0000002100197c82 */ /* 0x000fe20008000000 */
[----:B------:R-:W-:Y:S01]  /*12100*/  UMOV UR27, UR35 ;  /* 0x00000023001b7c82 */ /* 0x000fe20008000000 */
[----:B------:R-:W-:Y:S01]  /*12110*/  UMOV UR18, 0x80 ;  /* 0x0000008000127882 */ /* 0x000fe20000000000 */
[----:B------:R-:W-:Y:S01]  /*12120*/  UMOV UR20, UR36 ;  /* 0x0000002400147c82 */ /* 0x000fe20008000000 */
[----:B------:R2:W-:Y:S01]  /*12130*/  UTMALDG.4D [UR32], [UR4], desc[UR6] ;  /* 0x00000620040075b4 */ /* 0x0005e20008019000 */
[----:B------:R-:W-:Y:S01]  /*12140*/  UMOV UR21, UR37 ;  /* 0x0000002500157c82 */ /* 0x000fe20008000000 */
[----:B------:R-:W-:Y:S01]  /*12150*/  UMOV UR17, UR33 ;  /* 0x0000002100117c82 */ /* 0x000fe20008000000 */
[----:B------:R-:W-:Y:S01]  /*12160*/  UMOV UR19, UR35 ;  /* 0x0000002300137c82 */ /* 0x000fe20008000000 */
[----:B------:R-:W-:Y:S01]  /*12170*/  UMOV UR10, 0xc0 ;  /* 0x000000c0000a7882 */ /* 0x000fe20000000000 */
[----:B------:R-:W-:Y:S01]  /*12180*/  UMOV UR12, UR36 ;  /* 0x00000024000c7c82 */ /* 0x000fe20008000000 */
[----:B------:R-:W-:Y:S01]  /*12190*/  UMOV UR13, UR37 ;  /* 0x00000025000d7c82 */ /* 0x000fe20008000000 */
[----:B------:R-:W-:Y:S01]  /*121a0*/  UMOV UR9, UR33 ;  /* 0x0000002100097c82 */ /* 0x000fe20008000000 */
[----:B------:R2:W-:Y:S01]  /*121b0*/  UTMALDG.4D [UR24], [UR4], desc[UR6] ;  /* 0x00000618040075b4 */ /* 0x0005e20008019000 */
[----:B------:R-:W-:Y:S01]  /*121c0*/  UMOV UR11, UR35 ;  /* 0x00000023000b7c82 */ /* 0x000fe20008000000 */
[----:B------:R2:W-:Y:S01]  /*121d0*/  UTMALDG.4D [UR16], [UR4], desc[UR6] ;  /* 0x00000610040075b4 */ /* 0x0005e20008019000 */
[----:B------:R2:W-:Y:S02]  /*121e0*/  UTMALDG.4D [UR8], [UR4], desc[UR6] ;  /* 0x00000608040075b4 */ /* 0x0005e40008019000 */
[----:B--2---:R-:W-:Y:S01]  /*121f0*/  NOP ;  /* 0x0000000000007918 */ /* 0x004fe20000000000 */
.L_x_2433:
[----:B-1----:R-:W-:Y:S01]  /*12200*/  VIADD R0, R17, 0x14400 ;  /* 0x0001440011007836 */ /* 0x002fe20000000000 */
        /* <DEDUP_REMOVED lines=21> */
.L_x_2439:
[----:B------:R-:W-:Y:S05]  /*12360*/  BSYNC B6 ;  /* 0x0000000000067941 */ /* 0x000fea0003800000 */
.L_x_2438:
[----:B0-----:R-:W0:Y:S01]  /*12370*/  LDC R7, c[0x0][0x448] ;  /* 0x00011200ff077b82 */ /* 0x001e220000000800 */
[----:B------:R-:W1:Y:S01]  /*12380*/  S2R R0, SR_TID.X ;  /* 0x0000000000007919 */ /* 0x000e620000002100 */
[----:B------:R-:W-:Y:S01]  /*12390*/  USHF.R.S32.HI UR4, URZ, 0x1f, UR36 ;  /* 0x0000001f3f047899 */ /* 0x000fe20008011424 */
[----:B------:R-:W-:Y:S01]  /*123a0*/  ULDC.64 UR8, c[0x0][0x2d8] ;  /* 0x0000b60000087ab9 */ /* 0x000fe20000000a00 */
[----:B------:R-:W2:Y:S02]  /*123b0*/  S2R R2, SR_TID.X ;  /* 0x0000000000027919 */ /* 0x000ea40000002100 */
[----:B------:R-:W-:Y:S02]  /*123c0*/  UIMAD UR6, UR4, UR8, URZ ;  /* 0x00000008040672a4 */ /* 0x000fe4000f8e023f */
[----:B------:R-:W-:Y:S01]  /*123d0*/  UIMAD.WIDE.U32 UR4, UR36, UR8, URZ ;  /* 0x00000008240472a5 */ /* 0x000fe2000f8e003f */
[----:B------:R-:W3:Y:S01]  /*123e0*/  S2R R10, SR_TID.X ;  /* 0x00000000000a7919 */ /* 0x000ee20000002100 */
[----:B------:R-:W-:-:S02]  /*123f0*/  UIMAD UR6, UR36, UR9, UR6 ;  /* 0x00000009240672a4 */ /* 0x000fc4000f8e0206 */
[----:B------:R-:W-:Y:S01]  /*12400*/  USHF.R.S32.HI UR7, URZ, 0x1f, UR40 ;  /* 0x0000001f3f077899 */ /* 0x000fe20008011428 */
[----:B------:R-:W4:Y:S01]  /*12410*/  S2R R8, SR_TID.X ;  /* 0x0000000000087919 */ /* 0x000f220000002100 */
[----:B------:R-:W-:Y:S01]  /*12420*/  UIADD3 UR5, UR5, UR6, URZ ;  /* 0x0000000605057290 */ /* 0x000fe2000fffe03f */
[----:B------:R-:W-:-:S03]  /*12430*/  ULDC.64 UR8, c[0x0][0x2e0] ;  /* 0x0000b80000087ab9 */ /* 0x000fc60000000a00 */
[----:B------:R-:W-:Y:S02]  /*12440*/  UIMAD.WIDE.U32 UR4, UR40, UR8, UR4 ;  /* 0x00000008280472a5 */ /* 0x000fe4000f8e0004 */
[----:B------:R-:W-:Y:S01]  /*12450*/  UIMAD UR6, UR7, UR8, URZ ;  /* 0x00000008070672a4 */ /* 0x000fe2000f8e023f */
[----:B0-----:R-:W-:-:S03]  /*12460*/  ISETP.NE.AND P0, PT, R7, 0x1, PT ;  /* 0x000000010700780c */ /* 0x001fc60003f05270 */
[----:B------:R-:W-:Y:S01]  /*12470*/  UIMAD UR6, UR40, UR9, UR6 ;  /* 0x00000009280672a4 */ /* 0x000fe2000f8e0206 */
[----:B------:R-:W-:-:S03]  /*12480*/  IMAD.U32 R5, RZ, RZ, UR5 ;  /* 0x00000005ff057e24 */ /* 0x000fc6000f8e00ff */
[----:B------:R-:W-:Y:S01]  /*12490*/  UIADD3 UR6, UR5, UR6, URZ ;  /* 0x0000000605067290 */ /* 0x000fe2000fffe03f */
[----:B-1----:R-:W-:-:S05]  /*124a0*/  IMAD.SHL.U32 R4, R0, 0x10, RZ ;  /* 0x0000001000047824 */ /* 0x002fca00078e00ff */
[----:B------:R-:W0:Y:S01]  /*124b0*/  @P0 LDC R3, c[0x0][0x44c] ;  /* 0x00011300ff030b82 */ /* 0x000e220000000800 */
[----:B--2---:R-:W-:Y:S01]  /*124c0*/  LOP3.LUT R2, R2, 0x7f, RZ, 0xc0, !PT ;  /* 0x0000007f02027812 */ /* 0x004fe200078ec0ff */
[----:B---3--:R-:W-:-:S03]  /*124d0*/  IMAD.SHL.U32 R10, R10, 0x8, RZ ;  /* 0x000000080a0a7824 */ /* 0x008fc600078e00ff */
[----:B------:R-:W-:-:S03]  /*124e0*/  SHF.R.U32.HI R2, RZ, 0x3, R2 ;  /* 0x00000003ff027819 */ /* 0x000fc60000011602 */
[----:B------:R-:W1:Y:S01]  /*124f0*/  @P0 LDC R0, c[0x0][0x450] ;  /* 0x00011400ff000b82 */ /* 0x000e620000000800 */
[----:B------:R-:W-:Y:S01]  /*12500*/  LOP3.LUT R4, R2, 0x70, R4, 0xf8, !PT ;  /* 0x0000007002047812 */ /* 0x000fe200078ef804 */
[----:B------:R-:W-:Y:S01]  /*12510*/  IMAD.U32 R2, RZ, RZ, UR42 ;  /* 0x0000002aff027e24 */ /* 0x000fe2000f8e00ff */
[----:B------:R-:W-:Y:S01]  /*12520*/  LOP3.LUT R10, R10, 0x38, RZ, 0xc0, !PT ;  /* 0x000000380a0a7812 */ /* 0x000fe200078ec0ff */
[----:B----4-:R-:W-:Y:S02]  /*12530*/  IMAD.SHL.U32 R9, R8, 0x8, RZ ;  /* 0x0000000808097824 */ /* 0x010fe400078e00ff */
[----:B------:R-:W-:Y:S01]  /*12540*/  IMAD R2, R2, 0x80, R4 ;  /* 0x0000008002027824 */ /* 0x000fe200078e0204 */
[C---:B------:R-:W-:Y:S01]  /*12550*/  LOP3.LUT R12, R10.reuse, 0x40, RZ, 0xfc, !PT ;  /* 0x000000400a0c7812 */ /* 0x040fe200078efcff */
[----:B------:R-:W-:Y:S01]  /*12560*/  IMAD.U32 R4, RZ, RZ, UR4 ;  /* 0x00000004ff047e24 */ /* 0x000fe2000f8e00ff */
[----:B------:R-:W-:Y:S01]  /*12570*/  ULDC.64 UR4, c[0x0][0x2d0] ;  /* 0x0000b40000047ab9 */ /* 0x000fe20000000a00 */
[----:B------:R-:W-:Y:S01]  /*12580*/  IMAD.MOV.U32 R6, RZ, RZ, R2 ;  /* 0x000000ffff067224 */ /* 0x000fe200078e0002 */
[----:B------:R-:W-:-:S02]  /*12590*/  LOP3.LUT R11, R10, 0x80, RZ, 0xfc, !PT ;  /* 0x000000800a0b7812 */ /* 0x000fc400078efcff */
        /* <DEDUP_REMOVED lines=18> */
[----:B------:R-:W-:-:S03]  /*126c0*/  ULDC.64 UR4, c[0x0][0x280] ;  /* 0x0000a00000047ab9 */ /* 0x000fc60000000a00 */
[----:B------:R-:W-:Y:S01]  /*126d0*/  IMAD.IADD R3, R3, 0x1, R4 ;  /* 0x0000000103037824 */ /* 0x000fe200078e0204 */
[----:B------:R-:W-:Y:S01]  /*126e0*/  LEA R4, P0, R2, UR4, 0x1 ;  /* 0x0000000402047c11 */ /* 0x000fe2000f8008ff */
[----:B------:R-:W-:Y:S02]  /*126f0*/  ULDC UR4, c[0x0][0x2b8] ;  /* 0x0000ae0000047ab9 */ /* 0x000fe40000000800 */
[----:B------:R-:W-:Y:S02]  /*12700*/  ISETP.GE.AND P3, PT, R10, UR4, PT ;  /* 0x000000040a007c0c */ /* 0x000fe4000bf66270 */
[----:B------:R-:W-:Y:S02]  /*12710*/  LOP3.LUT R10, R8, 0x7f, RZ, 0xc0, !PT ;  /* 0x0000007f080a7812 */ /* 0x000fe400078ec0ff */
[----:B------:R0:W5:Y:S01]  /*12720*/  LDL R8, [R1+0x14] ;  /* 0x0000140001087983 */ /* 0x0001620000100800 */
[----:B------:R-:W-:Y:S02]  /*12730*/  LEA.HI.X R3, R2, UR5, R3, 0x1, P0 ;  /* 0x0000000502037c11 */ /* 0x000fe400080f0c03 */
[----:B------:R-:W-:-:S02]  /*12740*/  ISETP.GE.AND P0, PT, R9, UR4, PT ;  /* 0x0000000409007c0c */ /* 0x000fc4000bf06270 */
[----:B------:R-:W-:Y:S02]  /*12750*/  ISETP.GE.AND P1, PT, R12, UR4, PT ;  /* 0x000000040c007c0c */ /* 0x000fe4000bf26270 */
[----:B------:R-:W-:Y:S01]  /*12760*/  ISETP.GE.AND P2, PT, R11, UR4, PT ;  /* 0x000000040b007c0c */ /* 0x000fe2000bf46270 */
[----:B------:R-:W-:Y:S01]  /*12770*/  UMOV UR4, 0xffffffff ;  /* 0xffffffff00047882 */ /* 0x000fe20000000000 */
[----:B------:R-:W-:Y:S02]  /*12780*/  SHF.R.U32.HI R10, RZ, 0x3, R10 ;  /* 0x00000003ff0a7819 */ /* 0x000fe4000001160a */
[----:B0-----:R-:W-:Y:S09]  /*12790*/  BRA.DIV UR4, `(.L_x_2440) ;  /* 0x0000004204507947 */ /* 0x001ff2000b800000 */
[----:B------:R-:W0:Y:S01]  /*127a0*/  SHFL.IDX PT, R6, R4, RZ, 0x181f ;  /* 0x00181fff04067589 */ /* 0x000e2200000e0000 */
[----:B------:R-:W-:Y:S01]  /*127b0*/  IMAD.U32 R0, RZ, RZ, UR42 ;  /* 0x0000002aff007e24 */ /* 0x000fe2000f8e00ff */
[----:B------:R-:W-:Y:S01]  /*127c0*/  ULDC UR4, c[0x0][0x288] ;  /* 0x0000a20000047ab9 */ /* 0x000fe20000000800 */
[----:B------:R-:W-:Y:S01]  /*127d0*/  ULDC.64 UR6, c[0x0][0x208] ;  /* 0x0000820000067ab9 */ /* 0x000fe20000000a00 */
[----:B------:R-:W1:Y:S01]  /*127e0*/  SHFL.IDX PT, R5, R3, RZ, 0x181f ;  /* 0x00181fff03057589 */ /* 0x000e6200000e0000 */
[----:B------:R-:W-:Y:S02]  /*127f0*/  IMAD R2, R7, UR4, RZ ;  /* 0x0000000407027c24 */ /* 0x000fe4000f8e02ff */
[----:B------:R-:W-:-:S05]  /*12800*/  IMAD R0, R0, 0x80, R10 ;  /* 0x0000008000007824 */ /* 0x000fca00078e020a */
[----:B------:R-:W-:-:S13]  /*12810*/  ISETP.GE.AND P4, PT, R0, R2, PT ;  /* 0x000000020000720c */ /* 0x000fda0003f86270 */
[----:B0-----:R-:W-:-:S05]  /*12820*/  @!P4 LEA R6, P5, R9, R6, 0x1 ;  /* 0x000000060906c211 */ /* 0x001fca00078a08ff */
[----:B-1----:R-:W-:-:S04]  /*12830*/  @!P4 IMAD.X R5, RZ, RZ, R5, P5 ;  /* 0x000000ffff05c224 */ /* 0x002fc800028e0605 */
[----:B------:R-:W-:Y:S02]  /*12840*/  @!P4 IMAD.MOV.U32 R7, RZ, RZ, R5 ;  /* 0x000000ffff07c224 */ /* 0x000fe400078e0005 */
[----:B------:R-:W-:-:S03]  /*12850*/  VIADD R5, R0, 0x10 ;  /* 0x0000001000057836 */ /* 0x000fc60000000000 */
        /* <DEDUP_REMOVED lines=72> */
.L_x_2558:
        /* <DEDUP_REMOVED lines=14> */
.L_x_2442:
[----:B------:R-:W-:Y:S05]  /*12dc0*/  BSYNC B0 ;  /* 0x0000000000007941 */ /* 0x000fea0003800000 */
.L_x_2441:
[----:B------:R-:W-:Y:S01]  /*12dd0*/  NOP ;  /* 0x0000000000007918 */ /* 0x000fe20000000000 */
[----:B------:R-:W-:Y:S01]  /*12de0*/  PLOP3.LUT P0, PT, PT, PT, PT, 0x80, 0x0 ;  /* 0x000000000000781c */ /* 0x000fe20003f0f070 */
[----:B0-----:R-:W-:-:S12]  /*12df0*/  VIADD R6, R17, 0x38800 ;  /* 0x0003880011067836 */ /* 0x001fd80000000000 */
.L_x_2443:
[----:B------:R-:W-:Y:S02]  /*12e00*/  PLOP3.LUT P1, PT, P1, P0, PT, 0xa2, 0x0 ;  /* 0x000000000000781c */ /* 0x000fe40000f21472 */
[----:B------:R-:W-:-:S08]  /*12e10*/  @P0 R2UR P1, UR4, R17 ;  /* 0x00000000110402ca */ /* 0x000fd00000020000 */
[----:B------:R-:W-:-:S05]  /*12e20*/  @P0 PLOP3.LUT P0, PT, P1, PT, PT, 0x80, 0x0 ;  /* 0x000000000000081c */ /* 0x000fca0000f0f070 */
[----:B------:R-:W-:Y:S01]  /*12e30*/  @!P1 SYNCS.ARRIVE.TRANS64.RED.A0T1 RZ, [UR4+0x38800], RZ ;  /* 0x038800ffffff99a7 */ /* 0x000fe20008200404 */
[----:B------:R-:W-:Y:S07]  /*12e40*/  @!P1 ARRIVES.LDGSTSBAR.64.TRANSCNT [UR4+0x38800] ;  /* 0x03880000ff0099b0 */ /* 0x000fee0008000a84 */
[----:B------:R-:W-:Y:S05]  /*12e50*/  @P0 BRA.U.ANY `(.L_x_2443) ;  /* 0xfffffffd00e80947 */ /* 0x000fea000393ffff */
[----:B---3--:R-:W3:Y:S02]  /*12e60*/  LDL.LU R2, [R1+0x1c] ;  /* 0x00001c0001027983 */ /* 0x008ee40000300800 */
[----:B---3--:R-:W-:-:S05]  /*12e70*/  VIADD R2, R2, 0x1 ;  /* 0x0000000102027836 */ /* 0x008fca0000000000 */
        /* <DEDUP_REMOVED lines=8> */
[----:B------:R-:W3:Y:S03]  /*12f00*/  SYNCS.PHASECHK.TRANS64.TRYWAIT P0, [R17+URZ+0x38820], R0 ;  /* 0x03882000110075a7 */ /* 0x000ee6000800017f */
[----:B0--3--:R-:W-:Y:S05]  /*12f10*/  @!P0 BRA `(.L_x_2445) ;  /* 0x0000004400548947 */ /* 0x009fea0003800000 */
.L_x_2559:
[----:B------:R-:W-:Y:S05]  /*12f20*/  BSYNC B0 ;  /* 0x0000000000007941 */ /* 0x000fea0003800000 */
.L_x_2444:
[----:B------:R-:W-:-:S06]  /*12f30*/  UISETP.GE.AND UP0, UPT, UR41, 0x2, UPT ;  /* 0x000000022900788c */ /* 0x000fcc000bf06270 */
[----:B------:R-:W-:-:S13]  /*12f40*/  PLOP3.LUT P0, PT, PT, PT, UP0, 0x80, 0x0 ;  /* 0x000000000000781c */ /* 0x000fda0003f0f008 */
[----:B------:R-:W-:Y:S05]  /*12f50*/  @!P0 BRA `(.L_x_2446) ;  /* 0x0000002800288947 */ /* 0x000fea0003800000 */
[----:B------:R-:W-:Y:S02]  /*12f60*/  ULOP3.LUT UR4, UR41, 0x1, URZ, 0xc0, !UPT ;  /* 0x0000000129047892 */ /* 0x000fe4000f8ec03f */
[----:B------:R-:W-:Y:S02]  /*12f70*/  IMAD.U32 R7, RZ, RZ, UR41 ;  /* 0x00000029ff077e24 */ /* 0x000fe4000f8e00ff */
[----:B------:R-:W-:Y:S02]  /*12f80*/  UISETP.NE.U32.AND UP0, UPT, UR4, 0x1, UPT ;  /* 0x000000010400788c */ /* 0x000fe4000bf05070 */
[----:B------:R-:W-:-:S04]  /*12f90*/  VIADD R7, R7, 0xfffffffe ;  /* 0xfffffffe07077836 */ /* 0x000fc80000000000 */
[----:B0-----:R-:W-:Y:S01]  /*12fa0*/  IMAD.MOV.U32 R0, RZ, RZ, R7 ;  /* 0x000000ffff007224 */ /* 0x001fe200078e0007 */
[----:B------:R-:W-:-:S13]  /*12fb0*/  PLOP3.LUT P0, PT, PT, PT, UP0, 0x80, 0x0 ;  /* 0x000000000000781c */ /* 0x000fda0003f0f008 */
[----:B------:R-:W-:Y:S05]  /*12fc0*/  @!P0 BRA `(.L_x_2447) ;  /* 0x0000000c00588947 */ /* 0x000fea0003800000 */
[----:B--2---:R-:W2:Y:S04]  /*12fd0*/  LDL R3, [R1+0xc] ;  /* 0x00000c0001037983 */ /* 0x004ea80000100800 */
[----:B------:R-:W3:Y:S01]  /*12fe0*/  LDL R2, [R1+0x4] ;  /* 0x0000040001027983 */ /* 0x000ee20000100800 */
        /* <DEDUP_REMOVED lines=9> */
[----:B------:R-:W-:Y:S02]  /*13080*/  IMAD.MOV.U32 R4, RZ, RZ, R16 ;  /* 0x000000ffff047224 */ /* 0x000fe400078e0010 */
[----:B------:R-:W-:Y:S01]  /*13090*/  IMAD.MOV.U32 R8, RZ, RZ, R7 ;  /* 0x000000ffff087224 */ /* 0x000fe200078e0007 */
[----:B--2---:R-:W-:-:S13]  /*130a0*/  ISETP.NE.AND P1, PT, R2, RZ, PT ;  /* 0x000000ff0200720c */ /* 0x004fda0003f25270 */
[----:B------:R-:W-:Y:S05]  /*130b0*/  @!P1 BRA `(.L_x_2450) ;  /* 0x0000000000549947 */ /* 0x000fea0003800000 */
[----:B------:R-:W2:Y:S01]  /*130c0*/  LDL R10, [R1+0x8] ;  /* 0x00000800010a7983 */ /* 0x000ea20000100800 */
[----:B-1----:R-:W0:Y:S03]  /*130d0*/  LDC R5, c[0x0][0x43c] ;  /* 0x00010f00ff057b82 */ /* 0x002e260000000800 */
[----:B------:R-:W3:Y:S01]  /*130e0*/  LDL R11, [R1] ;  /* 0x00000000010b7983 */ /* 0x000ee20000100800 */
[----:B------:R-:W-:Y:S01]  /*130f0*/  IMAD.MOV.U32 R4, RZ, RZ, R7 ;  /* 0x000000ffff047224 */ /* 0x000fe200078e0007 */
[----:B------:R-:W-:Y:S01]  /*13100*/  ULDC.64 UR4, c[0x0][0x428] ;  /* 0x00010a0000047ab9 */ /* 0x000fe20000000a00 */
[----:B------:R-:W-:Y:S01]  /*13110*/  ULDC.64 UR6, c[0x0][0x208] ;  /* 0x0000820000067ab9 */ /* 0x000fe20000000a00 */
[----:B0-----:R-:W-:-:S13]  /*13120*/  ISETP.NE.AND P0, PT, R5, 0x1, PT ;  /* 0x000000010500780c */ /* 0x001fda0003f05270 */
[----:B------:R-:W0:Y:S02]  /*13130*/  @P0 LDC.64 R2, c[0x0][0x440] ;  /* 0x00011000ff020b82 */ /* 0x000e240000000a00 */
[----:B0-----:R-:W-:-:S05]  /*13140*/  @P0 IMAD.HI.U32 R2, R7, R2, RZ ;  /* 0x0000000207020227 */ /* 0x001fca00078e00ff */
[----:B------:R-:W-:Y:S02]  /*13150*/  @P0 SHF.R.U32.HI R4, RZ, R3, R2 ;  /* 0x00000003ff040219 */ /* 0x000fe40000011602 */
[----:B------:R-:W0:Y:S03]  /*13160*/  LDC.64 R2, c[0x0][0x418] ;  /* 0x00010600ff027b82 */ /* 0x000e260000000a00 */
[----:B------:R-:W-:-:S04]  /*13170*/  IMAD.MOV R8, RZ, RZ, -R4 ;  /* 0x000000ffff087224 */ /* 0x000fc800078e0a04 */
[----:B------:R-:W-:Y:S01]  /*13180*/  IMAD R8, R5, R8, R7 ;  /* 0x0000000805087224 */ /* 0x000fe200078e0207 */
[----:B------:R-:W-:Y:S01]  /*13190*/  SHF.R.S32.HI R5, RZ, 0x1f, R4 ;  /* 0x0000001fff057819 */ /* 0x000fe20000011404 */
[----:B--2---:R-:W-:-:S04]  /*131a0*/  IMAD R10, R10, UR4, RZ ;  /* 0x000000040a0a7c24 */ /* 0x004fc8000f8e02ff */
[C---:B---3--:R-:W-:Y:S02]  /*131b0*/  IMAD R10, R11.reuse, UR5, R10 ;  /* 0x000000050b0a7c24 */ /* 0x048fe4000f8e020a */
[----:B------:R-:W-:-:S04]  /*131c0*/  IMAD.WIDE.U32 R4, R11, UR4, R4 ;  /* 0x000000040b047c25 */ /* 0x000fc8000f8e0004 */
[----:B------:R-:W-:Y:S01]  /*131d0*/  IMAD.IADD R5, R10, 0x1, R5 ;  /* 0x000000010a057824 */ /* 0x000fe200078e0205 */
[----:B0-----:R-:W-:-:S04]  /*131e0*/  LEA R2, P0, R4, R2, 0x2 ;  /* 0x0000000204027211 */ /* 0x001fc800078010ff */
[----:B------:R-:W-:-:S05]  /*131f0*/  LEA.HI.X R3, R4, R3, R5, 0x2, P0 ;  /* 0x0000000304037211 */ /* 0x000fca00000f1405 */
[----:B------:R0:W5:Y:S04]  /*13200*/  LDG.E R4, desc[UR6][R2.64] ;  /* 0x0000000602047981 */ /* 0x000168000c1e1900 */
.L_x_2450:
[----:B0-----:R-:W-:Y:S01]  /*13210*/  IMAD R2, R0, 0x8, R17 ;  /* 0x0000000800027824 */ /* 0x001fe200078e0211 */
[----:B------:R-:W-:Y:S01]  /*13220*/  SHF.L.U32 R3, R9, 0x1f, RZ ;  /* 0x0000001f09037819 */ /* 0x000fe200000006ff */
[----:B------:R-:W-:Y:S03]  /*13230*/  BSSY B1, `(.L_x_2451) ;  /* 0x0000003000017945 */ /* 0x000fe60003800000 */
[----:B------:R-:W0:Y:S02]  /*13240*/  SYNCS.PHASECHK.TRANS64.TRYWAIT P0, [R2+URZ+0x38840], R3 ;  /* 0x03884003020075a7 */ /* 0x000e24000800017f */
[----:B0-----:R-:W-:Y:S05]  /*13250*/  @!P0 BRA `(.L_x_2452) ;  /* 0x0000004000988947 */ /* 0x001fea0003800000 */
.L_x_2560:
[----:B------:R-:W-:Y:S05]  /*13260*/  BSYNC B1 ;  /* 0x0000000000017941 */ /* 0x000fea0003800000 */
.L_x_2451:
[----:B-1----:R-:W1:Y:S01]  /*13270*/  S2R R5, SR_TID.X ;  /* 0x0000000000057919 */ /* 0x002e620000002100 */
        /* <DEDUP_REMOVED lines=11> */
.L_x_2454:
[----:B------:R-:W-:Y:S05]  /*13330*/  BSYNC B1 ;  /* 0x0000000000017941 */ /* 0x000fea0003800000 */
.L_x_2453:
[----:B------:R-:W-:Y:S01]  /*13340*/  IMAD.MOV.U32 R10, RZ, RZ, RZ ;  /* 0x000000ffff0a7224 */ /* 0x000fe200078e00ff */
[----:B------:R-:W-:Y:S01]  /*13350*/  R2UR UR11, R8 ;  /* 0x00000000080b72ca */ /* 0x000fe200000e0000 */
[----:B0-----:R-:W-:Y:S01]  /*13360*/  IMAD R3, R0, 0xa000, R17 ;  /* 0x0000a00000037824 */ /* 0x001fe200078e0211 */
[----:B------:R-:W-:Y:S01]  /*13370*/  UIADD3 UR4, UP0, UR38, 0x370, URZ ;  /* 0x0000037026047890 */ /* 0x000fe2000ff1e03f */
[----:B------:R-:W-:Y:S01]  /*13380*/  PLOP3.LUT P0, PT, PT, PT, PT, 0x80, 0x0 ;  /* 0x000000000000781c */ /* 0x000fe20003f0f070 */
[----:B------:R-:W-:Y:S01]  /*13390*/  VIADD R2, R2, 0x38830 ;  /* 0x0003883002027836 */ /* 0x000fe20000000000 */
[----:B------:R-:W-:Y:S01]  /*133a0*/  R2UR UR10, R10 ;  /* 0x000000000a0a72ca */ /* 0x000fe200000e0000 */
[----:B------:R-:W-:Y:S01]  /*133b0*/  VIADD R5, R3, 0x24400 ;  /* 0x0002440003057836 */ /* 0x000fe20000000000 */
[----:B------:R-:W-:Y:S01]  /*133c0*/  UIADD3.X UR5, URZ, UR39, URZ, UP0, !UPT ;  /* 0x000000273f057290 */ /* 0x000fe200087fe43f */
[----:B------:R-:W-:Y:S01]  /*133d0*/  UMOV UR6, 0x0 ;  /* 0x0000000000067882 */ /* 0x000fe20000000000 */
[----:B------:R-:W-:-:S04]  /*133e0*/  UMOV UR7, 0x14f00000 ;  /* 0x14f0000000077882 */ /* 0x000fc80000000000 */
[----:B------:R-:W-:-:S12]  /*133f0*/  UIMAD UR11, UR11, 0x50, URZ ;  /* 0x000000500b0b78a4 */ /* 0x000fd8000f8e023f */
.L_x_2455:
[----:B------:R-:W-:-:S13]  /*13400*/  @P0 ELECT P2, URZ, PT ;  /* 0x00000000003f082f */ /* 0x000fda0003840000 */
[----:B-----5:R-:W-:Y:S01]  /*13410*/  @P2 R2UR UR13, R4 ;  /* 0x00000000040d22ca */ /* 0x020fe200000e0000 */
[----:B------:R-:W-:Y:S01]  /*13420*/  UMOV UR12, UR36 ;  /* 0x00000024000c7c82 */ /* 0x000fe20008000000 */
        /* <DEDUP_REMOVED lines=12> */
.L_x_2456:
[----:B------:R-:W-:-:S13]  /*134f0*/  @P0 ELECT P2, URZ, PT ;  /* 0x00000000003f082f */ /* 0x000fda0003840000 */
[----:B------:R-:W-:Y:S01]  /*13500*/  @P2 R2UR UR13, R4 ;  /* 0x00000000040d22ca */ /* 0x000fe200000e0000 */
        /* <DEDUP_REMOVED lines=13> */
.L_x_2457:
        /* <DEDUP_REMOVED lines=15> */
.L_x_2458:
        /* <DEDUP_REMOVED lines=15> */
.L_x_2561:
[----:B------:R-:W-:Y:S05]  /*137c0*/  BSYNC B1 ;  /* 0x0000000000017941 */ /* 0x000fea0003800000 */
.L_x_2459:
        /* <DEDUP_REMOVED lines=12> */
.L_x_2462:
[----:B------:R-:W-:Y:S05]  /*13890*/  BSYNC B1 ;  /* 0x0000000000017941 */ /* 0x000fea0003800000 */
.L_x_2461:
[----:B------:R-:W-:Y:S01]  /*138a0*/  R2UR UR6, R12 ;  /* 0x000000000c0672ca */ /* 0x000fe200000e0000 */
[C-C-:B0-----:R-:W-:Y:S01]  /*138b0*/  IMAD R2, R18.reuse, 0x8, R17.reuse ;  /* 0x0000000812027824 */ /* 0x141fe200078e0211 */
[----:B------:R-:W-:Y:S01]  /*138c0*/  R2UR UR7, R13 ;  /* 0x000000000d0772ca */ /* 0x000fe200000e0000 */
[----:B------:R-:W-:Y:S01]  /*138d0*/  IMAD R3, R18, 0xa000, R17 ;  /* 0x0000a00012037824 */ /* 0x000fe200078e0211 */
[----:B------:R-:W-:Y:S01]  /*138e0*/  R2UR UR10, R10 ;  /* 0x000000000a0a72ca */ /* 0x000fe200000e0000 */
[----:B------:R-:W-:Y:S01]  /*138f0*/  UIADD3 UR4, UP0, UR38, 0x470, URZ ;  /* 0x0000047026047890 */ /* 0x000fe2000ff1e03f */
[----:B------:R-:W-:Y:S01]  /*13900*/  PLOP3.LUT P0, PT, PT, PT, PT, 0x80, 0x0 ;  /* 0x000000000000781c */ /* 0x000fe20003f0f070 */
[----:B------:R-:W-:Y:S02]  /*13910*/  IMAD R5, R19, 0x50, RZ ;  /* 0x0000005013057824 */ /* 0x000fe400078e02ff */
[----:B------:R-:W-:Y:S01]  /*13920*/  VIADD R2, R2, 0x38850 ;  /* 0x0003885002027836 */ /* 0x000fe20000000000 */
[----:B------:R-:W-:Y:S01]  /*13930*/  UIADD3.X UR5, URZ, UR39, URZ, UP0, !UPT ;  /* 0x000000273f057290 */ /* 0x000fe200087fe43f */
[----:B------:R-:W-:-:S11]  /*13940*/  VIADD R10, R3, 0x400 ;  /* 0x00000400030a7836 */ /* 0x000fd60000000000 */
.L_x_2463:
        /* <DEDUP_REMOVED lines=15> */
.L_x_2464:
        /* <DEDUP_REMOVED lines=15> */
.L_x_2465:
        /* <DEDUP_REMOVED lines=15> */
.L_x_2466:
        /* <DEDUP_REMOVED lines=10> */
[----:B------:R-:W-:Y:S02]  /*13cc0*/  IMAD.MOV.U32 R16, RZ, RZ, R4 ;  /* 0x000000ffff107224 */ /* 0x000fe400078e0004 */
[----:B------:R-:W-:-:S07]  /*13cd0*/  IMAD.MOV.U32 R19, RZ, RZ, R8 ;  /* 0x000000ffff137224 */ /* 0x000fce00078e0008 */
.L_x_2449:
[----:B------:R-:W-:Y:S05]  /*13ce0*/  BSYNC B0 ;  /* 0x0000000000007941 */ /* 0x000fea0003800000 */
.L_x_2448:
[----:B------:R0:W-:Y:S01]  /*13cf0*/  STL [R1+0x4], R9 ;  /* 0x0000040901007387 */ /* 0x0001e20000100800 */
[----:B------:R-:W-:Y:S01]  /*13d00*/  UIADD3 UR4, UR41, -0x3, URZ ;  /* 0xfffffffd29047890 */ /* 0x000fe2000fffe03f */
[----:B------:R-:W-:-:S05]  /*13d10*/  IMAD.MOV.U32 R18, RZ, RZ, R0 ;  /* 0x000000ffff127224 */ /* 0x000fca00078e0000 */
[----:B------:R-:W-:-:S07]  /*13d20*/  IMAD.U32 R0, RZ, RZ, UR4 ;  /* 0x00000004ff007e24 */ /* 0x000fce000f8e00ff */
.L_x_2447:
[----:B------:R-:W-:Y:S01]  /*13d30*/  ISETP.NE.AND P0, PT, R7, RZ, PT ;  /* 0x000000ff0700720c */ /* 0x000fe20003f05270 */
[----:B------:R-:W-:-:S12]  /*13d40*/  BSSY B0, `(.L_x_2446) ;  /* 0x00001ab000007945 */ /* 0x000fd80003800000 */
[----:B------:R-:W-:Y:S05]  /*13d50*/  @!P0 BRA `(.L_x_2467) ;  /* 0x0000001800a48947 */ /* 0x000fea0003800000 */
[----:B------:R-:W-:-:S07]  /*13d60*/  IMAD.MOV.U32 R8, RZ, RZ, R16 ;  /* 0x000000ffff087224 */ /* 0x000fce00078e0010 */
.L_x_2506:
[----:B--2---:R-:W2:Y:S04]  /*13d70*/  LDL R3, [R1+0xc] ;  /* 0x00000c0001037983 */ /* 0x004ea80000100800 */
[----:B------:R-:W3:Y:S01]  /*13d80*/  LDL R2, [R1+0x4] ;  /* 0x0000040001027983 */ /* 0x000ee20000100800 */
[----:B------:R-:W-:Y:S01]  /*13d90*/  VIADD R4, R18, 0x1 ;  /* 0x0000000112047836 */ /* 0x000fe20000000000 */
[----:B------:R-:W-:Y:S05]  /*13da0*/  YIELD ;  /* 0x0000000000007946 */ /* 0x000fea0003800000 */
[----:B------:R-:W-:Y:S01]  /*13db0*/  ISETP.NE.AND P0, PT, R4, 0x2, PT ;  /* 0x000000020400780c */ /* 0x000fe20003f05270 */
[----:B------:R-:W-:Y:S03]  /*13dc0*/  BSSY B1, `(.L_x_2468) ;  /* 0x00000cd000017945 */ /* 0x000fe60003800000 */
[----:B-1----:R-:W-:-:S02]  /*13dd0*/  SEL R5, RZ, 0x1, P0 ;  /* 0x00000001ff057807 */ /* 0x002fc40000000000 */
        /* <DEDUP_REMOVED lines=9> */
[----:B------:R-:W1:Y:S01]  /*13e70*/  LDC R8, c[0x0][0x43c] ;  /* 0x00010f00ff087b82 */ /* 0x000e620000000800 */
[----:B------:R-:W-:Y:S02]  /*13e80*/  ULDC.64 UR4, c[0x0][0x428] ;  /* 0x00010a0000047ab9 */ /* 0x000fe40000000a00 */
[----:B0-----:R-:W3:Y:S01]  /*13e90*/  LDL R9, [R1] ;  /* 0x0000000001097983 */ /* 0x001ee20000100800 */
[----:B------:R-:W-:Y:S01]  /*13ea0*/  ULDC.64 UR6, c[0x0][0x208] ;  /* 0x0000820000067ab9 */ /* 0x000fe20000000a00 */
[----:B-1----:R-:W-:-:S13]  /*13eb0*/  ISETP.NE.AND P0, PT, R8, 0x1, PT ;  /* 0x000000010800780c */ /* 0x002fda0003f05270 */
        /* <DEDUP_REMOVED lines=15> */
.L_x_2470:
[----:B------:R-:W-:Y:S01]  /*13fb0*/  IMAD R3, R4, 0x8, R17 ;  /* 0x0000000804037824 */ /* 0x000fe200078e0211 */
[----:B------:R-:W-:Y:S01]  /*13fc0*/  SHF.L.U32 R2, R5, 0x1f, RZ ;  /* 0x0000001f05027819 */ /* 0x000fe200000006ff */
[----:B------:R-:W-:Y:S03]  /*13fd0*/  BSSY B2, `(.L_x_2471) ;  /* 0x0000003000027945 */ /* 0x000fe60003800000 */
[----:B------:R-:W2:Y:S02]  /*13fe0*/  SYNCS.PHASECHK.TRANS64.TRYWAIT P0, [R3+URZ+0x38840], R2 ;  /* 0x03884002030075a7 */ /* 0x000ea4000800017f */
[----:B--2---:R-:W-:Y:S05]  /*13ff0*/  @!P0 BRA `(.L_x_2472) ;  /* 0x0000003400588947 */ /* 0x004fea0003800000 */
.L_x_2562:
[----:B------:R-:W-:Y:S05]  /*14000*/  BSYNC B2 ;  /* 0x0000000000027941 */ /* 0x000fea0003800000 */
.L_x_2471:
        /* <DEDUP_REMOVED lines=12> */
.L_x_2474:
[----:B------:R-:W-:Y:S05]  /*140d0*/  BSYNC B2 ;  /* 0x0000000000027941 */ /* 0x000fea0003800000 */
.L_x_2473:
        /* <DEDUP_REMOVED lines=11> */
.L_x_2475:
        /* <DEDUP_REMOVED lines=16> */
.L_x_2476:
        /* <DEDUP_REMOVED lines=16> */
.L_x_2477:
        /* <DEDUP_REMOVED lines=16> */
.L_x_2478:
        /* <DEDUP_REMOVED lines=16> */
.L_x_2563:
[----:B------:R-:W-:Y:S05]  /*14590*/  BSYNC B2 ;  /* 0x0000000000027941 */ /* 0x000fea0003800000 */
.L_x_2479:
        /* <DEDUP_REMOVED lines=11> */
.L_x_2482:
[----:B------:R-:W-:Y:S05]  /*14650*/  BSYNC B2 ;  /* 0x0000000000027941 */ /* 0x000fea0003800000 */
.L_x_2481:
[----:B------:R-:W-:Y:S01]  /*14660*/  R2UR UR10, R12 ;  /* 0x000000000c0a72ca */ /* 0x000fe200000e0000 */
[----:B------:R-:W-:Y:S01]  /*14670*/  IMAD R18, R18, 0xa000, R17 ;  /* 0x0000a00012127824 */ /* 0x000fe200078e0211 */
[----:B------:R-:W-:Y:S01]  /*14680*/  R2UR UR6, R10 ;  /* 0x000000000a0672ca */ /* 0x000fe200000e0000 */
[----:B------:R-:W-:Y:S01]  /*14690*/  UIADD3 UR4, UP0, UR38, 0x470, URZ ;  /* 0x0000047026047890 */ /* 0x000fe2000ff1e03f */
[----:B------:R-:W-:Y:S01]  /*146a0*/  R2UR UR7, R11 ;  /* 0x000000000b0772ca */ /* 0x000fe200000e0000 */
[----:B0-----:R-:W-:Y:S01]  /*146b0*/  IMAD R3, R19, 0x50, RZ ;  /* 0x0000005013037824 */ /* 0x001fe200078e02ff */
[----:B------:R-:W-:Y:S01]  /*146c0*/  PLOP3.LUT P0, PT, PT, PT, PT, 0x80, 0x0 ;  /* 0x000000000000781c */ /* 0x000fe20003f0f070 */
[----:B------:R-:W-:Y:S01]  /*146d0*/  VIADD R2, R2, 0x50 ;  /* 0x0000005002027836 */ /* 0x000fe20000000000 */
[----:B------:R-:W-:Y:S01]  /*146e0*/  UIADD3.X UR5, URZ, UR39, URZ, UP0, !UPT ;  /* 0x000000273f057290 */ /* 0x000fe200087fe43f */
[----:B------:R-:W-:-:S11]  /*146f0*/  VIADD R9, R18, 0x400 ;  /* 0x0000040012097836 */ /* 0x000fd60000000000 */
.L_x_2483:
        /* <DEDUP_REMOVED lines=15> */
.L_x_2484:
        /* <DEDUP_REMOVED lines=15> */
.L_x_2485:
        /* <DEDUP_REMOVED lines=15> */
.L_x_2486:
        /* <DEDUP_REMOVED lines=12> */
.L_x_2469:
[----:B------:R-:W-:Y:S05]  /*14a90*/  BSYNC B1 ;  /* 0x0000000000017941 */ /* 0x000fea0003800000 */
.L_x_2468:
        /* <DEDUP_REMOVED lines=8> */
[----:B------:R1:W-:Y:S02]  /*14b20*/  STL [R1+0x4], R10 ;  /* 0x0000040a01007387 */ /* 0x0003e40000100800 */
[----:B------:R-:W-:Y:S05]  /*14b30*/  @!P1 BRA `(.L_x_2488) ;  /* 0x0000000c001c9947 */ /* 0x000fea0003800000 */
[----:B------:R-:W2:Y:S01]  /*14b40*/  LDL R3, [R1+0x10] ;  /* 0x0000100001037983 */ /* 0x000ea20000100800 */
[----:B------:R-:W-:Y:S01]  /*14b50*/  VIADD R7, R0, 0xffffffff ;  /* 0xffffffff00077836 */ /* 0x000fe20000000000 */
[----:B--2---:R-:W-:-:S13]  /*14b60*/  ISETP.NE.AND P1, PT, R3, RZ, PT ;  /* 0x000000ff0300720c */ /* 0x004fda0003f25270 */
[----:B------:R-:W-:Y:S05]  /*14b70*/  @!P1 BRA `(.L_x_2489) ;  /* 0x0000000000549947 */ /* 0x000fea0003800000 */
[----:B------:R-:W2:Y:S01]  /*14b80*/  LDL R12, [R1+0x8] ;  /* 0x00000800010c7983 */ /* 0x000ea20000100800 */
[----:B0-----:R-:W0:Y:S01]  /*14b90*/  LDC R9, c[0x0][0x43c] ;  /* 0x00010f00ff097b82 */ /* 0x001e220000000800 */
[----:B------:R-:W-:Y:S02]  /*14ba0*/  ULDC.64 UR4, c[0x0][0x428] ;  /* 0x00010a0000047ab9 */ /* 0x000fe40000000a00 */
[----:B------:R-:W3:Y:S01]  /*14bb0*/  LDL R11, [R1] ;  /* 0x00000000010b7983 */ /* 0x000ee20000100800 */
        /* <DEDUP_REMOVED lines=17> */
.L_x_2489:
[----:B------:R-:W-:Y:S01]  /*14cd0*/  IMAD R2, R18, 0x8, R17 ;  /* 0x0000000812027824 */ /* 0x000fe200078e0211 */
[----:B------:R-:W-:Y:S01]  /*14ce0*/  SHF.L.U32 R3, R10, 0x1f, RZ ;  /* 0x0000001f0a037819 */ /* 0x000fe200000006ff */
[----:B------:R-:W-:Y:S03]  /*14cf0*/  BSSY B2, `(.L_x_2490) ;  /* 0x0000003000027945 */ /* 0x000fe60003800000 */
[----:B------:R-:W3:Y:S02]  /*14d00*/  SYNCS.PHASECHK.TRANS64.TRYWAIT P0, [R2+URZ+0x38840], R3 ;  /* 0x03884003020075a7 */ /* 0x000ee4000800017f */
[----:B---3--:R-:W-:Y:S05]  /*14d10*/  @!P0 BRA `(.L_x_2491) ;  /* 0x0000002800388947 */ /* 0x008fea0003800000 */
.L_x_2564:
[----:B------:R-:W-:Y:S05]  /*14d20*/  BSYNC B2 ;  /* 0x0000000000027941 */ /* 0x000fea0003800000 */
.L_x_2490:
        /* <DEDUP_REMOVED lines=12> */
.L_x_2493:
[----:B------:R-:W-:Y:S05]  /*14df0*/  BSYNC B2 ;  /* 0x0000000000027941 */ /* 0x000fea0003800000 */
.L_x_2492:
        /* <DEDUP_REMOVED lines=10> */
[----:B-1----:R-:W-:Y:S01]  /*14ea0*/  VIADD R10, R9, 0x24400 ;  /* 0x00024400090a7836 */ /* 0x002fe20000000000 */
[----:B------:R-:W-:-:S09]  /*14eb0*/  UMOV UR7, 0x14f00000 ;  /* 0x14f0000000077882 */ /* 0x000fd20000000000 */
.L_x_2494:
        /* <DEDUP_REMOVED lines=16> */
.L_x_2495:
        /* <DEDUP_REMOVED lines=16> */
.L_x_2496:
        /* <DEDUP_REMOVED lines=16> */
.L_x_2497:
        /* <DEDUP_REMOVED lines=15> */
.L_x_2565:
[----:B------:R-:W-:Y:S05]  /*152b0*/  BSYNC B2 ;  /* 0x0000000000027941 */ /* 0x000fea0003800000 */
.L_x_2498:
        /* <DEDUP_REMOVED lines=11> */
.L_x_2501:
[----:B------:R-:W-:Y:S05]  /*15370*/  BSYNC B2 ;  /* 0x0000000000027941 */ /* 0x000fea0003800000 */
.L_x_2500:
[----:B------:R-:W-:Y:S01]  /*15380*/  R2UR UR10, R12 ;  /* 0x000000000c0a72ca */ /* 0x000fe200000e0000 */
[----:B------:R-:W-:Y:S01]  /*15390*/  IMAD R4, R4, 0xa000, R17 ;  /* 0x0000a00004047824 */ /* 0x000fe200078e0211 */
[----:B------:R-:W-:Y:S01]  /*153a0*/  R2UR UR6, R10 ;  /* 0x000000000a0672ca */ /* 0x000fe200000e0000 */
[----:B------:R-:W-:Y:S01]  /*153b0*/  UIADD3 UR4, UP0, UR38, 0x470, URZ ;  /* 0x0000047026047890 */ /* 0x000fe2000ff1e03f */
[----:B------:R-:W-:Y:S01]  /*153c0*/  R2UR UR7, R11 ;  /* 0x000000000b0772ca */ /* 0x000fe200000e0000 */
[----:B------:R-:W-:Y:S01]  /*153d0*/  IMAD R3, R19, 0x50, RZ ;  /* 0x0000005013037824 */ /* 0x000fe200078e02ff */
[----:B------:R-:W-:Y:S01]  /*153e0*/  PLOP3.LUT P0, PT, PT, PT, PT, 0x80, 0x0 ;  /* 0x000000000000781c */ /* 0x000fe20003f0f070 */
[----:B0-----:R-:W-:Y:S01]  /*153f0*/  VIADD R2, R2, 0x50 ;  /* 0x0000005002027836 */ /* 0x001fe20000000000 */
[----:B------:R-:W-:Y:S01]  /*15400*/  UIADD3.X UR5, URZ, UR39, URZ, UP0, !UPT ;  /* 0x000000273f057290 */ /* 0x000fe200087fe43f */
[----:B------:R-:W-:-:S11]  /*15410*/  VIADD R5, R4, 0x400 ;  /* 0x0000040004057836 */ /* 0x000fd60000000000 */
.L_x_2502:
        /* <DEDUP_REMOVED lines=15> */
.L_x_2503:
        /* <DEDUP_REMOVED lines=15> */
.L_x_2504:
        /* <DEDUP_REMOVED lines=15> */
.L_x_2505:
        /* <DEDUP_REMOVED lines=12> */
.L_x_2488:
[----:B------:R-:W-:Y:S05]  /*157b0*/  BSYNC B1 ;  /* 0x0000000000017941 */ /* 0x000fea0003800000 */
.L_x_2487:
[C---:B------:R-:W-:Y:S01]  /*157c0*/  ISETP.GT.AND P0, PT, R0.reuse, 0x1, PT ;  /* 0x000000010000780c */ /* 0x040fe20003f04270 */
[----:B------:R-:W-:-:S12]  /*157d0*/  VIADD R0, R0, 0xfffffffe ;  /* 0xfffffffe00007836 */ /* 0x000fd80000000000 */
[----:B------:R-:W-:Y:S05]  /*157e0*/  @P0 BRA `(.L_x_2506) ;  /* 0xffffffe400600947 */ /* 0x000fea000383ffff */
.L_x_2467:
[----:B------:R-:W-:Y:S05]  /*157f0*/  BSYNC B0 ;  /* 0x0000000000007941 */ /* 0x000fea0003800000 */
.L_x_2446:
[----:B0-----:R-:W0:Y:S01]  /*15800*/  S2R R0, SR_TID.X ;  /* 0x0000000000007919 */ /* 0x001e220000002100 */
[----:B------:R-:W-:Y:S01]  /*15810*/  BSSY B0, `(.L_x_2507) ;  /* 0x0000012000007945 */ /* 0x000fe20003800000 */
[----:B0-----:R-:W-:-:S04]  /*15820*/  LOP3.LUT R6, R0, 0x7f, RZ, 0xc0, !PT ;  /* 0x0000007f00067812 */ /* 0x001fc800078ec0ff */
[----:B------:R-:W-:-:S13]  /*15830*/  ISETP.NE.AND P1, PT, R6, RZ, PT ;  /* 0x000000ff0600720c */ /* 0x000fda0003f25270 */
[----:B------:R-:W-:Y:S05]  /*15840*/  @P1 BRA `(.L_x_2508) ;  /* 0x0000000000381947 */ /* 0x000fea0003800000 */
[----:B--2---:R-:W0:Y:S01]  /*15850*/  S2R R3, SR_LANEID ;  /* 0x0000000000037919 */ /* 0x004e220000000000 */
[----:B------:R-:W-:Y:S01]  /*15860*/  VOTEU.ANY UR4, UPT, PT ;  /* 0x0000000000047886 */ /* 0x000fe200038e0100 */
[----:B-1----:R-:W1:Y:S01]  /*15870*/  LDC.64 R4, c[0x0][0xc80] ;  /* 0x00032000ff047b82 */ /* 0x002e620000000a00 */
[----:B------:R-:W0:Y:S01]  /*15880*/  FLO.U32 R0, UR4 ;  /* 0x0000000400007d00 */ /* 0x000e2200080e0000 */
[----:B------:R-:W-:-:S07]  /*15890*/  ULDC.64 UR6, c[0x0][0x208] ;  /* 0x0000820000067ab9 */ /* 0x000fce0000000a00 */
[----:B------:R-:W1:Y:S01]  /*158a0*/  POPC R2, UR4 ;  /* 0x0000000400027d09 */ /* 0x000e620008000000 */
[----:B0-----:R-:W-:-:S13]  /*158b0*/  ISETP.EQ.U32.AND P0, PT, R0, R3, PT ;  /* 0x000000030000720c */ /* 0x001fda0003f02070 */
[----:B-1----:R-:W2:Y:S01]  /*158c0*/  @P0 ATOMG.E.ADD.STRONG.GPU PT, R5, desc[UR6][R4.64], R2 ;  /* 0x00000002040509a8 */ /* 0x002ea200081ee1c6 */
[----:B------:R-:W0:Y:S02]  /*158d0*/  S2R R3, SR_LTMASK ;  /* 0x0000000000037919 */ /* 0x000e240000003900 */
[----:B0-----:R-:W-:-:S06]  /*158e0*/  LOP3.LUT R3, R3, UR4, RZ, 0xc0, !PT ;  /* 0x0000000403037c12 */ /* 0x001fcc000f8ec0ff */
[----:B------:R-:W0:Y:S01]  /*158f0*/  POPC R3, R3 ;  /* 0x0000000300037309 */ /* 0x000e220000000000 */
[----:B--2---:R-:W0:Y:S02]  /*15900*/  SHFL.IDX PT, R0, R5, R0, 0x1f ;  /* 0x00001f0005007589 */ /* 0x004e2400000e0000 */
[----:B0-----:R-:W-:-:S05]  /*15910*/  IADD3 R0, R0, UR43, R3 ;  /* 0x0000002b00007c10 */ /* 0x001fca000fffe003 */
[----:B------:R0:W-:Y:S02]  /*15920*/  STL [R1+0x18], R0 ;  /* 0x0000180001007387 */ /* 0x0001e40000100800 */
.L_x_2508:
[----:B------:R-:W-:Y:S05]  /*15930*/  BSYNC B0 ;  /* 0x0000000000007941 */ /* 0x000fea0003800000 */
.L_x_2507:
[----:B0-----:R-:W3:Y:S01]  /*15940*/  LDL.LU R0, [R1+0xc] ;  /* 0x00000c0001007983 */ /* 0x001ee20000300800 */
[----:B------:R-:W-:Y:S01]  /*15950*/  BSSY B0, `(.L_x_2509) ;  /* 0x0000056000007945 */ /* 0x000fe20003800000 */
[----:B---3--:R-:W-:-:S13]  /*15960*/  ISETP.NE.AND P0, PT, R0, RZ, PT ;  /* 0x000000ff0000720c */ /* 0x008fda0003f05270 */
[----:B------:R-:W-:Y:S05]  /*15970*/  @!P0 BRA `(.L_x_2510) ;  /* 0x00000004004c8947 */ /* 0x000fea0003800000 */
[----:B------:R-:W2:Y:S01]  /*15980*/  LDL R0, [R1+0x4] ;  /* 0x0000040001007983 */ /* 0x000ea20000100800 */
[----:B------:R-:W-:Y:S01]  /*15990*/  IMAD R2, R18, 0x8, R17 ;  /* 0x0000000812027824 */ /* 0x000fe200078e0211 */
[----:B------:R-:W-:Y:S01]  /*159a0*/  BSSY B1, `(.L_x_2511) ;  /* 0x0000005000017945 */ /* 0x000fe20003800000 */
[----:B------:R-:W-:Y:S02]  /*159b0*/  ISETP.NE.AND P2, PT, R6, RZ, PT ;  /* 0x000000ff0600720c */ /* 0x000fe40003f45270 */
[----:B--2---:R-:W-:-:S04]  /*159c0*/  SHF.L.U32 R3, R0, 0x1f, RZ ;  /* 0x0000001f00037819 */ /* 0x004fc800000006ff */
[----:B------:R-:W0:Y:S02]  /*159d0*/  SYNCS.PHASECHK.TRANS64.TRYWAIT P0, [R2+URZ+0x38860], R3 ;  /* 0x03886003020075a7 */ /* 0x000e24000800017f */
[----:B0-----:R-:W-:Y:S05]  /*159e0*/  @!P0 BRA `(.L_x_2512) ;  /* 0x0000001c002c8947 */ /* 0x001fea0003800000 */
.L_x_2566:
[----:B------:R-:W-:Y:S05]  /*159f0*/  BSYNC B1 ;  /* 0x0000000000017941 */ /* 0x000fea0003800000 */
.L_x_2511:
        /* <DEDUP_REMOVED lines=9> */
.L_x_2514:
[----:B------:R-:W-:Y:S05]  /*15a90*/  BSYNC B1 ;  /* 0x0000000000017941 */ /* 0x000fea0003800000 */
.L_x_2513:
[----:B------:R-:W-:Y:S01]  /*15aa0*/  IMAD R0, R18, 0xa000, R17 ;  /* 0x0000a00012007824 */ /* 0x000fe200078e0211 */
[----:B------:R-:W-:Y:S01]  /*15ab0*/  UIADD3 UR4, UP0, UR38, 0x470, URZ ;  /* 0x0000047026047890 */ /* 0x000fe2000ff1e03f */
[----:B------:R-:W-:Y:S01]  /*15ac0*/  PLOP3.LUT P0, PT, PT, PT, PT, 0x80, 0x0 ;  /* 0x000000000000781c */ /* 0x000fe20003f0f070 */
[----:B------:R-:W-:Y:S01]  /*15ad0*/  IMAD R19, R19, 0x50, RZ ;  /* 0x0000005013137824 */ /* 0x000fe200078e02ff */
[----:B------:R-:W-:Y:S01]  /*15ae0*/  UMOV UR6, 0x0 ;  /* 0x0000000000067882 */ /* 0x000fe20000000000 */
[----:B0-----:R-:W-:Y:S01]  /*15af0*/  VIADD R2, R2, 0x38850 ;  /* 0x0003885002027836 */ /* 0x001fe20000000000 */
[----:B------:R-:W-:Y:S01]  /*15b00*/  UIADD3.X UR5, URZ, UR39, URZ, UP0, !UPT ;  /* 0x000000273f057290 */ /* 0x000fe200087fe43f */
[----:B------:R-:W-:Y:S01]  /*15b10*/  VIADD R3, R0, 0x400 ;  /* 0x0000040000037836 */ /* 0x000fe20000000000 */
[----:B------:R-:W-:Y:S01]  /*15b20*/  UMOV UR7, 0x14f00000 ;  /* 0x14f0000000077882 */ /* 0x000fe20000000000 */
[----:B------:R-:W-:-:S09]  /*15b30*/  UMOV UR10, URZ ;  /* 0x0000003f000a7c82 */ /* 0x000fd20008000000 */
.L_x_2515:
        /* <DEDUP_REMOVED lines=15> */
.L_x_2516:
        /* <DEDUP_REMOVED lines=15> */
.L_x_2517:
        /* <DEDUP_REMOVED lines=15> */
.L_x_2518:
        /* <DEDUP_REMOVED lines=10> */
.L_x_2510:
[----:B------:R-:W-:Y:S05]  /*15eb0*/  BSYNC B0 ;  /* 0x0000000000007941 */ /* 0x000fea0003800000 */
.L_x_2509:
[----:B--2---:R-:W2:Y:S01]  /*15ec0*/  LDL.LU R3, [R1+0x4] ;  /* 0x0000040001037983 */ /* 0x004ea20000300800 */
[----:B------:R-:W-:-:S05]  /*15ed0*/  VIADD R18, R18, 0x1 ;  /* 0x0000000112127836 */ /* 0x000fca0000000000 */
[----:B------:R-:W-:-:S04]  /*15ee0*/  ISETP.NE.AND P0, PT, R18, 0x2, PT ;  /* 0x000000021200780c */ /* 0x000fc80003f05270 */
[----:B------:R-:W-:Y:S02]  /*15ef0*/  SEL R0, RZ, 0x1, P0 ;  /* 0x00000001ff007807 */ /* 0x000fe40000000000 */
[----:B------:R-:W-:Y:S02]  /*15f00*/  SEL R18, R18, RZ, P0 ;  /* 0x000000ff12127207 */ /* 0x000fe40000000000 */
[----:B--2---:R-:W-:-:S05]  /*15f10*/  LOP3.LUT R3, R3, R0, RZ, 0x3c, !PT ;  /* 0x0000000003037212 */ /* 0x004fca00078e3cff */
[----:B------:R2:W-:Y:S02]  /*15f20*/  STL [R1+0x4], R3 ;  /* 0x0000040301007387 */ /* 0x0005e40000100800 */
.L_x_2426:
[----:B------:R-:W-:Y:S05]  /*15f30*/  BSYNC B7 ;  /* 0x0000000000077941 */ /* 0x000fea0003800000 */
.L_x_2424:
[----:B0-----:R-:W3:Y:S04]  /*15f40*/  LDL R0, [R1+0x20] ;  /* 0x0000200001007983 */ /* 0x001ee80000100800 */
[----:B------:R0:W5:Y:S01]  /*15f50*/  LDL R2, [R1+0x18] ;  /* 0x0000180001027983 */ /* 0x0001620000100800 */
[----:B---3--:R-:W-:-:S13]  /*15f60*/  ISETP.NE.AND P0, PT, R0, RZ, PT ;  /* 0x000000ff0000720c */ /* 0x008fda0003f05270 */
[----:B0-----:R-:W-:Y:S05]  /*15f70*/  @!P0 BRA `(.L_x_2519) ;  /* 0x0000000000288947 */ /* 0x001fea0003800000 */
[----:B------:R-:W-:Y:S05]  /*15f80*/  WARPSYNC.ALL ;  /* 0x0000000000007948 */ /* 0x000fea0003800000 */
[----:B------:R-:W0:Y:S08]  /*15f90*/  S2UR UR5, SR_CgaCtaId ;  /* 0x00000000000579c3 */ /* 0x000e300000008800 */
[----:B------:R-:W-:Y:S06]  /*15fa0*/  BAR.SYNC.DEFER_BLOCKING 0x5, 0x180 ;  /* 0x0146000000007b1d */ /* 0x000fec0000010000 */
[----:B------:R-:W-:-:S02]  /*15fb0*/  UMOV UR4, 0x400 ;  /* 0x0000040000047882 */ /* 0x000fc40000000000 */
[----:B0-----:R-:W-:-:S06]  /*15fc0*/  ULEA UR4, UR5, UR4, 0x18 ;  /* 0x0000000405047291 */ /* 0x001fcc000f8ec03f */
[----:B------:R-:W-:-:S05]  /*15fd0*/  IMAD.U32 R17, RZ, RZ, UR4 ;  /* 0x00000004ff117e24 */ /* 0x000fca000f8e00ff */
[----:B-----5:R-:W0:Y:S04]  /*15fe0*/  LDS R2, [R17+0x388d0] ;  /* 0x0388d00011027984 */ /* 0x020e280000000800 */
[----:B0-----:R0:W-:Y:S01]  /*15ff0*/  STL [R1+0x18], R2 ;  /* 0x0000180201007387 */ /* 0x0011e20000100800 */
[----:B------:R-:W-:Y:S06]  /*16000*/  BAR.ARV 0x4, 0x180 ;  /* 0x0106000000007b1d */ /* 0x000fec0000002000 */
[----:B------:R-:W-:Y:S05]  /*16010*/  BRA `(.L_x_2520) ;  /* 0x00000000002c7947 */ /* 0x000fea0003800000 */
.L_x_2519:
[----:B------:R-:W-:-:S03]  /*16020*/  UMOV UR4, 0xffffffff ;  /* 0xffffffff00047882 */ /* 0x000fc60000000000 */
[----:B------:R-:W-:Y:S05]  /*16030*/  BRA.DIV UR4, `(.L_x_2521) ;  /* 0x0000001604ac7947 */ /* 0x000fea000b800000 */
[----:B-----5:R0:W3:Y:S02]  /*16040*/  SHFL.IDX PT, R14, R2, RZ, 0x1f ;  /* 0x00001fff020e7589 */ /* 0x0200e400000e0000 */
.L_x_2569:
[----:B--2---:R-:W2:Y:S01]  /*16050*/  @!P1 S2R R3, SR_CgaCtaId ;  /* 0x0000000000039919 */ /* 0x004ea20000008800 */
[----:B------:R-:W-:Y:S05]  /*16060*/  WARPSYNC.ALL ;  /* 0x0000000000007948 */ /* 0x000fea0003800000 */
[----:B------:R-:W-:Y:S01]  /*16070*/  BAR.SYNC.DEFER_BLOCKING 0x4, 0x180 ;  /* 0x0106000000007b1d */ /* 0x000fe20000010000 */
[----:B------:R-:W-:-:S05]  /*16080*/  @!P1 MOV R0, 0x400 ;  /* 0x0000040000009802 */ /* 0x000fca0000000f00 */
[----:B---3--:R3:W-:Y:S01]  /*16090*/  STL [R1+0x18], R14 ;  /* 0x0000180e01007387 */ /* 0x0087e20000100800 */
[----:B--2---:R-:W-:-:S05]  /*160a0*/  @!P1 LEA R17, R3, R0, 0x18 ;  /* 0x0000000003119211 */ /* 0x004fca00078ec0ff */
[----:B------:R3:W-:Y:S01]  /*160b0*/  @!P1 STS [R17+0x388d0], R2 ;  /* 0x0388d00211009388 */ /* 0x0007e20000000800 */
[----:B------:R-:W-:Y:S06]  /*160c0*/  BAR.ARV 0x5, 0x180 ;  /* 0x0146000000007b1d */ /* 0x000fec0000002000 */
.L_x_2520:
[----:B------:R-:W4:Y:S01]  /*160d0*/  LDL R0, [R1+0x18] ;  /* 0x0000180001007983 */ /* 0x000f220000100800 */
[----:B------:R-:W-:Y:S02]  /*160e0*/  ULDC UR4, c[0x0][0xc38] ;  /* 0x00030e0000047ab9 */ /* 0x000fe40000000800 */
[----:B----4-:R-:W-:-:S13]  /*160f0*/  ISETP.GE.AND P0, PT, R0, UR4, PT ;  /* 0x0000000400007c0c */ /* 0x010fda000bf06270 */
[----:B------:R-:W-:Y:S05]  /*16100*/  @!P0 BRA `(.L_x_2522) ;  /* 0xffffffb000208947 */ /* 0x000fea000383ffff */
.L_x_2421:
[----:B-1----:R-:W4:Y:S01]  /*16110*/  LDL.LU R0, [R1+0x1c] ;  /* 0x00001c0001007983 */ /* 0x002f220000300800 */
[----:B------:R-:W-:Y:S01]  /*16120*/  BSSY B0, `(.L_x_2523) ;  /* 0x000000b000007945 */ /* 0x000fe20003800000 */
[----:B------:R-:W1:Y:S01]  /*16130*/  S2R R5, SR_CgaCtaId ;  /* 0x0000000000057919 */ /* 0x000e620000008800 */
[----:B----4-:R-:W-:-:S05]  /*16140*/  VIADD R0, R0, 0x1 ;  /* 0x0000000100007836 */ /* 0x010fca0000000000 */
[----:B0--3--:R-:W-:-:S04]  /*16150*/  LEA.HI R2, R0, R0, RZ, 0x1 ;  /* 0x0000000000027211 */ /* 0x009fc800078f08ff */
[----:B--2---:R-:W-:-:S05]  /*16160*/  LOP3.LUT R3, R2, 0xfffffffe, RZ, 0xc0, !PT ;  /* 0xfffffffe02037812 */ /* 0x004fca00078ec0ff */
[----:B------:R-:W-:Y:S01]  /*16170*/  IMAD.IADD R3, R0, 0x1, -R3 ;  /* 0x0000000100037824 */ /* 0x000fe200078e0a03 */
[----:B------:R-:W-:-:S04]  /*16180*/  MOV R0, 0x400 ;  /* 0x0000040000007802 */ /* 0x000fc80000000f00 */
[----:B-1----:R-:W-:Y:S02]  /*16190*/  LEA R0, R5, R0, 0x18 ;  /* 0x0000000005007211 */ /* 0x002fe400078ec0ff */
[----:B------:R-:W-:-:S04]  /*161a0*/  SHF.L.U32 R3, R3, 0x1f, RZ ;  /* 0x0000001f03037819 */ /* 0x000fc800000006ff */
[----:B------:R-:W0:Y:S02]  /*161b0*/  SYNCS.PHASECHK.TRANS64.TRYWAIT P0, [R0+URZ+0x38820], R3 ;  /* 0x03882003000075a7 */ /* 0x000e24000800017f */
[----:B0-----:R-:W-:Y:S05]  /*161c0*/  @!P0 BRA `(.L_x_2524) ;  /* 0x0000001400708947 */ /* 0x001fea0003800000 */
.L_x_2570:
[----:B------:R-:W-:Y:S05]  /*161d0*/  BSYNC B0 ;  /* 0x0000000000007941 */ /* 0x000fea0003800000 */
.L_x_2523:
[----:B------:R-:W-:-:S03]  /*161e0*/  UMOV UR4, 0xffffffff ;  /* 0xffffffff00047882 */ /* 0x000fc60000000000 */
[----:B------:R-:W-:Y:S05]  /*161f0*/  BRA.DIV UR4, `(.L_x_2525) ;  /* 0x0000001604787947 */ /* 0x000fea000b800000 */
[----:B------:R-:W1:Y:S02]  /*16200*/  S2R R2, SR_TID.X ;  /* 0x0000000000027919 */ /* 0x000e640000002100 */
[----:B-1----:R-:W-:-:S04]  /*16210*/  SHF.R.U32.HI R2, RZ, 0x5, R2 ;  /* 0x00000005ff027819 */ /* 0x002fc80000011602 */
[----:B------:R-:W-:-:S05]  /*16220*/  LOP3.LUT R2, R2, 0x3, RZ, 0xc0, !PT ;  /* 0x0000000302027812 */ /* 0x000fca00078ec0ff */
[----:B------:R1:W2:Y:S02]  /*16230*/  SHFL.IDX PT, R14, R2, RZ, 0x1f ;  /* 0x00001fff020e7589 */ /* 0x0002a400000e0000 */
.L_x_2573:
[----:B--2---:R-:W-:Y:S01]  /*16240*/  ISETP.NE.AND P0, PT, R14, RZ, PT ;  /* 0x000000ff0e00720c */ /* 0x004fe20003f05270 */
[----:B------:R-:W-:-:S12]  /*16250*/  BSSY B0, `(.L_x_2526) ;  /* 0x0000027000007945 */ /* 0x000fd80003800000 */
[----:B------:R-:W-:Y:S05]  /*16260*/  @P0 BRA `(.L_x_2527) ;  /* 0x0000000000940947 */ /* 0x000fea0003800000 */
[----:B------:R-:W-:-:S03]  /*16270*/  UMOV UR4, 0xffffffff ;  /* 0xffffffff00047882 */ /* 0x000fc60000000000 */
[----:B------:R-:W-:Y:S05]  /*16280*/  BRA.DIV UR4, `(.L_x_2528) ;  /* 0x0000001604887947 */ /* 0x000fea000b800000 */
[----:B------:R-:W-:-:S13]  /*16290*/  ELECT P6, URZ, PT ;  /* 0x00000000003f782f */ /* 0x000fda00038c0000 */
.L_x_2576:
        /* <DEDUP_REMOVED lines=8> */
.L_x_2529:
[----:B------:R-:W2:Y:S01]  /*16320*/  LDL.LU R7, [R1+0x4] ;  /* 0x0000040001077983 */ /* 0x000ea20000300800 */
        /* <DEDUP_REMOVED lines=12> */
.L_x_2577:
[----:B------:R-:W1:Y:S02]  /*163f0*/  SYNCS.PHASECHK.TRANS64.TRYWAIT P0, [R3+URZ], R2 ;  /* 0x00000002030075a7 */ /* 0x000e64000800017f */
[----:B-1----:R-:W-:Y:S05]  /*16400*/  @!P0 BRA `(.L_x_2531) ;  /* 0x00000014005c8947 */ /* 0x002fea0003800000 */
.L_x_2578:
[----:B------:R-:W-:Y:S05]  /*16410*/  @!P2 BRA `(.L_x_2532) ;  /* 0x000000000004a947 */ /* 0x000fea0003800000 */
[----:B------:R-:W-:Y:S01]  /*16420*/  BPT.TRAP 0x1 ;  /* 0x000000040000795c */ /* 0x000fe20000300000 */
.L_x_2532:
[----:B-1----:R-:W-:-:S04]  /*16430*/  VIADD R3, R0, 0x38860 ;  /* 0x0003886000037836 */ /* 0x002fc80000000000 */
[----:B------:R-:W-:-:S04]  /*16440*/  IMAD R18, R18, 0x8, R3 ;  /* 0x0000000812127824 */ /* 0x000fc800078e0203 */
[----:B------:R-:W1:Y:S02]  /*16450*/  SYNCS.PHASECHK.TRANS64.TRYWAIT P0, [R18+URZ], R5 ;  /* 0x00000005120075a7 */ /* 0x000e64000800017f */
[----:B-1----:R-:W-:Y:S05]  /*16460*/  @!P0 BRA `(.L_x_2533) ;  /* 0x0000001400588947 */ /* 0x002fea0003800000 */
.L_x_2579:
[----:B------:R-:W-:-:S07]  /*16470*/  IMAD R3, R4, 0x8, R3 ;  /* 0x0000000804037824 */ /* 0x000fce00078e0203 */
.L_x_2534:
[----:B--2---:R2:W3:Y:S02]  /*16480*/  SYNCS.PHASECHK.TRANS64.TRYWAIT P0, [R3+URZ], R2 ;  /* 0x00000002030075a7 */ /* 0x0044e4000800017f */
[----:B---3--:R-:W-:Y:S05]  /*16490*/  @!P0 NANOSLEEP.SYNCS 0x989680 ;  /* 0x009896800000895d */ /* 0x008fea0003900000 */
[----:B------:R-:W3:Y:S02]  /*164a0*/  @!P0 SYNCS.PHASECHK.TRANS64 P0, [R3+URZ], R2 ;  /* 0x00000002030085a7 */ /* 0x000ee4000800007f */
[----:B---3--:R-:W-:Y:S05]  /*164b0*/  @!P0 BRA `(.L_x_2534) ;  /* 0xfffffffc00f08947 */ /* 0x008fea000383ffff */
.L_x_2527:
[----:B------:R-:W-:Y:S05]  /*164c0*/  BSYNC B0 ;  /* 0x0000000000007941 */ /* 0x000fea0003800000 */
.L_x_2526:
[----:B------:R-:W-:Y:S05]  /*164d0*/  EXIT ;  /* 0x000000000000794d */ /* 0x000fea0003800000 */
.L_x_2374:
[----:B------:R-:W-:-:S13]  /*164e0*/  R2UR UR4, R17 ;  /* 0x00000000110472ca */ /* 0x000fda00000e0000 */
[----:B0-----:R-:W-:-:S04]  /*164f0*/  IMAD.U32 R3, RZ, RZ, UR4 ;  /* 0x00000004ff037e24 */ /* 0x001fc8000f8e00ff */
[----:B------:R0:W1:Y:S03]  /*16500*/  SYNCS.PHASECHK.TRANS64.TRYWAIT P1, [R3+URZ+0x38800], R0 ;  /* 0x03880000030075a7 */ /* 0x000066000802017f */
[----:B-1----:R-:W-:Y:S05]  /*16510*/  @!P1 NANOSLEEP.SYNCS 0x989680 ;  /* 0x009896800000995d */ /* 0x002fea0003900000 */
[----:B------:R-:W1:Y:S02]  /*16520*/  @!P1 SYNCS.PHASECHK.TRANS64 P1, [R3+URZ+0x38800], R0 ;  /* 0x03880000030095a7 */ /* 0x000e64000802007f */
[----:B-1----:R-:W-:Y:S05]  /*16530*/  @!P1 BRA `(.L_x_2374) ;  /* 0xfffffffc00e89947 */ /* 0x002fea000383ffff */
[----:B------:R-:W-:Y:S05]  /*16540*/  BRA `(.L_x_2535) ;  /* 0xfffffeb400207947 */ /* 0x000fea000383ffff */
.L_x_2378:
[----:B-1----:R1:W2:Y:S02]  /*16550*/  SYNCS.PHASECHK.TRANS64.TRYWAIT P2, [R0+URZ+0x38830], R3 ;  /* 0x03883003000075a7 */ /* 0x0022a4000804017f */
[----:B--2---:R-:W-:Y:S05]  /*16560*/  @!P2 NANOSLEEP.SYNCS 0x989680 ;  /* 0x009896800000a95d */ /* 0x004fea0003900000 */
[----:B------:R-:W2:Y:S02]  /*16570*/  @!P2 SYNCS.PHASECHK.TRANS64 P2, [R0+URZ+0x38830], R3 ;  /* 0x038830030000a5a7 */ /* 0x000ea4000804007f */
[----:B--2---:R-:W-:Y:S05]  /*16580*/  @!P2 BRA `(.L_x_2378) ;  /* 0xfffffffc00f0a947 */ /* 0x004fea000383ffff */
[----:B------:R-:W-:Y:S05]  /*16590*/  BRA `(.L_x_2377) ;  /* 0xfffffeb4004c7947 */ /* 0x000fea000383ffff */
.L_x_2383:
[----:B------:R-:W-:-:S13]  /*165a0*/  R2UR UR4, R232 ;  /* 0x00000000e80472ca */ /* 0x000fda00000e0000 */
[----:B-1----:R-:W-:-:S04]  /*165b0*/  IMAD.U32 R4, RZ, RZ, UR4 ;  /* 0x00000004ff047e24 */ /* 0x002fc8000f8e00ff */
[----:B------:R1:W2:Y:S03]  /*165c0*/  SYNCS.PHASECHK.TRANS64.TRYWAIT P3, [R4+URZ+0x38830], R3 ;  /* 0x03883003040075a7 */ /* 0x0002a6000806017f */
[----:B--2---:R-:W-:Y:S05]  /*165d0*/  @!P3 NANOSLEEP.SYNCS 0x989680 ;  /* 0x009896800000b95d */ /* 0x004fea0003900000 */
[----:B------:R-:W2:Y:S02]  /*165e0*/  @!P3 SYNCS.PHASECHK.TRANS64 P3, [R4+URZ+0x38830], R3 ;  /* 0x038830030400b5a7 */ /* 0x000ea4000806007f */
[----:B--2---:R-:W-:Y:S05]  /*165f0*/  @!P3 BRA `(.L_x_2383) ;  /* 0xfffffffc00e8b947 */ /* 0x004fea000383ffff */
[----:B------:R-:W-:Y:S05]  /*16600*/  BRA `(.L_x_2382) ;  /* 0xfffffeec00b47947 */ /* 0x000fea000383ffff */
.L_x_2387:
[----:B01----:R-:W-:-:S04]  /*16610*/  IMAD.U32 R3, RZ, RZ, UR4 ;  /* 0x00000004ff037e24 */ /* 0x003fc8000f8e00ff */
[----:B------:R0:W1:Y:S03]  /*16620*/  SYNCS.PHASECHK.TRANS64.TRYWAIT P3, [R3+URZ+0x38850], R0 ;  /* 0x03885000030075a7 */ /* 0x000066000806017f */
[----:B-1----:R-:W-:Y:S05]  /*16630*/  @!P3 NANOSLEEP.SYNCS 0x989680 ;  /* 0x009896800000b95d */ /* 0x002fea0003900000 */
[----:B------:R-:W1:Y:S02]  /*16640*/  @!P3 SYNCS.PHASECHK.TRANS64 P3, [R3+URZ+0x38850], R0 ;  /* 0x038850000300b5a7 */ /* 0x000e64000806007f */
[----:B-1----:R-:W-:Y:S05]  /*16650*/  @!P3 BRA `(.L_x_2387) ;  /* 0xfffffffc00ecb947 */ /* 0x002fea000383ffff */
[----:B------:R-:W-:Y:S05]  /*16660*/  BRA `(.L_x_2386) ;  /* 0xffffff1400d47947 */ /* 0x000fea000383ffff */
.L_x_2393:
[----:B-1----:R-:W-:-:S04]  /*16670*/  IMAD.U32 R4, RZ, RZ, UR4 ;  /* 0x00000004ff047e24 */ /* 0x002fc8000f8e00ff */
[----:B------:R1:W2:Y:S03]  /*16680*/  SYNCS.PHASECHK.TRANS64.TRYWAIT P2, [R4+URZ+0x38830], R3 ;  /* 0x03883003040075a7 */ /* 0x0002a6000804017f */
[----:B--2---:R-:W-:Y:S05]  /*16690*/  @!P2 NANOSLEEP.SYNCS 0x989680 ;  /* 0x009896800000a95d */ /* 0x004fea0003900000 */
[----:B------:R-:W2:Y:S02]  /*166a0*/  @!P2 SYNCS.PHASECHK.TRANS64 P2, [R4+URZ+0x38830], R3 ;  /* 0x038830030400a5a7 */ /* 0x000ea4000804007f */
[----:B--2---:R-:W-:Y:S05]  /*166b0*/  @!P2 BRA `(.L_x_2393) ;  /* 0xfffffffc00eca947 */ /* 0x004fea000383ffff */
[----:B------:R-:W-:Y:S05]  /*166c0*/  BRA `(.L_x_2392) ;  /* 0xffffff2c00bc7947 */ /* 0x000fea000383ffff */
.L_x_2397:
[----:B01----:R-:W-:-:S04]  /*166d0*/  IMAD.U32 R3, RZ, RZ, UR4 ;  /* 0x00000004ff037e24 */ /* 0x003fc8000f8e00ff */
[----:B------:R0:W1:Y:S03]  /*166e0*/  SYNCS.PHASECHK.TRANS64.TRYWAIT P2, [R3+URZ+0x38850], R0 ;  /* 0x03885000030075a7 */ /* 0x000066000804017f */
[----:B-1----:R-:W-:Y:S05]  /*166f0*/  @!P2 NANOSLEEP.SYNCS 0x989680 ;  /* 0x009896800000a95d */ /* 0x002fea0003900000 */
[----:B------:R-:W1:Y:S02]  /*16700*/  @!P2 SYNCS.PHASECHK.TRANS64 P2, [R3+URZ+0x38850], R0 ;  /* 0x038850000300a5a7 */ /* 0x000e64000804007f */
[----:B-1----:R-:W-:Y:S05]  /*16710*/  @!P2 BRA `(.L_x_2397) ;  /* 0xfffffffc00eca947 */ /* 0x002fea000383ffff */
[----:B------:R-:W-:Y:S05]  /*16720*/  BRA `(.L_x_2396) ;  /* 0xffffff5400dc7947 */ /* 0x000fea000383ffff */
.L_x_2402:
[----:B-1----:R-:W-:-:S04]  /*16730*/  IMAD.U32 R7, RZ, RZ, UR7 ;  /* 0x00000007ff077e24 */ /* 0x002fc8000f8e00ff */
[----:B------:R1:W2:Y:S03]  /*16740*/  SYNCS.PHASECHK.TRANS64.TRYWAIT P0, [R7+URZ+0x38850], R0 ;  /* 0x03885000070075a7 */ /* 0x0002a6000800017f */
[----:B--2---:R-:W-:Y:S05]  /*16750*/  @!P0 NANOSLEEP.SYNCS 0x989680 ;  /* 0x009896800000895d */ /* 0x004fea0003900000 */
[----:B------:R-:W2:Y:S02]  /*16760*/  @!P0 SYNCS.PHASECHK.TRANS64 P0, [R7+URZ+0x38850], R0 ;  /* 0x03885000070085a7 */ /* 0x000ea4000800007f */
[----:B--2---:R-:W-:Y:S05]  /*16770*/  @!P0 BRA `(.L_x_2402) ;  /* 0xfffffffc00ec8947 */ /* 0x004fea000383ffff */
[----:B------:R-:W-:Y:S05]  /*16780*/  BRA `(.L_x_2401) ;  /* 0xffffff6c00e47947 */ /* 0x000fea000383ffff */
.L_x_2432:
[----:B------:R-:W-:Y:S02]  /*16790*/  IMAD.MOV.U32 R13, RZ, RZ, R0 ;  /* 0x000000ffff0d7224 */ /* 0x000fe400078e0000 */
[----:B------:R-:W-:Y:S02]  /*167a0*/  IMAD.MOV.U32 R12, RZ, RZ, RZ ;  /* 0x000000ffff0c7224 */ /* 0x000fe400078e00ff */
[----:B------:R-:W-:Y:S02]  /*167b0*/  IMAD.MOV.U32 R11, RZ, RZ, 0x1f ;  /* 0x0000001fff0b7424 */ /* 0x000fe400078e00ff */
[----:B------:R-:W-:-:S07]  /*167c0*/  IMAD.MOV.U32 R15, RZ, RZ, -0x1 ;  /* 0xffffffffff0f7424 */ /* 0x000fce00078e00ff */
[----:B0-----:R-:W-:Y:S05]  /*167d0*/  WARPSYNC.COLLECTIVE R15, `(.L_x_2536) ;  /* 0x000000000f087348 */ /* 0x001fea0003c00000 */
[----:B------:R1:W2:Y:S02]  /*167e0*/  SHFL.IDX P6, R14, R13, R12, R11 ;  /* 0x0000000c0d0e7389 */ /* 0x0002a400000c000b */
[----:B012---:R-:W-:Y:S01]  /*167f0*/  ENDCOLLECTIVE ;  /* 0x000000000000791b */ /* 0x007fe20003800000 */
.L_x_2536:
[----:B------:R-:W-:Y:S05]  /*16800*/  BRA `(.L_x_2537) ;  /* 0xffffffb4002c7947 */ /* 0x000fea000383ffff */
.L_x_2434:
[----:B------:R-:W-:Y:S01]  /*16810*/  BSSY B0, `(.L_x_2538) ;  /* 0x0000006000007945 */ /* 0x000fe20003800000 */
[----:B------:R-:W-:-:S07]  /*16820*/  IMAD.MOV.U32 R15, RZ, RZ, -0x1 ;  /* 0xffffffffff0f7424 */ /* 0x000fce00078e00ff */
[----:B01----:R-:W-:Y:S05]  /*16830*/  WARPSYNC.COLLECTIVE R15, `(.L_x_2539) ;  /* 0x000000000f0c7348 */ /* 0x003fea0003c00000 */
[----:B------:R-:W-:Y:S02]  /*16840*/  ELECT P6, UR62, PT ;  /* 0x00000000003e782f */ /* 0x000fe400038c0000 */
[----:B------:R-:W-:Y:S01]  /*16850*/  MOV R14, UR62 ;  /* 0x0000003e000e7c02 */ /* 0x000fe20008000f00 */
[----:B01----:R-:W-:Y:S10]  /*16860*/  ENDCOLLECTIVE ;  /* 0x000000000000791b */ /* 0x003ff40003800000 */
.L_x_2539:
[----:B------:R-:W-:Y:S05]  /*16870*/  BSYNC B0 ;  /* 0x0000000000007941 */ /* 0x000fea0003800000 */
.L_x_2538:
[----:B------:R-:W-:Y:S05]  /*16880*/  BRA `(.L_x_2540) ;  /* 0xffffffb4002c7947 */ /* 0x000fea000383ffff */
.L_x_2436:
[----:B-1----:R1:W2:Y:S02]  /*16890*/  SYNCS.PHASECHK.TRANS64.TRYWAIT P0, [R0+URZ+0x38840], R2 ;  /* 0x03884002000075a7 */ /* 0x0022a4000800017f */
[----:B--2---:R-:W-:Y:S05]  /*168a0*/  @!P0 NANOSLEEP.SYNCS 0x989680 ;  /* 0x009896800000895d */ /* 0x004fea0003900000 */
[----:B------:R-:W2:Y:S02]  /*168b0*/  @!P0 SYNCS.PHASECHK.TRANS64 P0, [R0+URZ+0x38840], R2 ;  /* 0x03884002000085a7 */ /* 0x000ea4000800007f */
[----:B--2---:R-:W-:Y:S05]  /*168c0*/  @!P0 BRA `(.L_x_2436) ;  /* 0xfffffffc00f08947 */ /* 0x004fea000383ffff */
[----:B------:R-:W-:Y:S05]  /*168d0*/  BRA `(.L_x_2541) ;  /* 0xffffffb400807947 */ /* 0x000fea000383ffff */
.L_x_2440:
[----:B------:R-:W-:Y:S02]  /*168e0*/  IMAD.MOV.U32 R13, RZ, RZ, R3 ;  /* 0x000000ffff0d7224 */ /* 0x000fe400078e0003 */
[----:B------:R-:W-:Y:S02]  /*168f0*/  IMAD.MOV.U32 R12, RZ, RZ, RZ ;  /* 0x000000ffff0c7224 */ /* 0x000fe400078e00ff */
[----:B------:R-:W-:Y:S02]  /*16900*/  IMAD.MOV.U32 R11, RZ, RZ, 0x181f ;  /* 0x0000181fff0b7424 */ /* 0x000fe400078e00ff */
[----:B------:R-:W-:Y:S02]  /*16910*/  IMAD.MOV.U32 R15, RZ, RZ, -0x1 ;  /* 0xffffffffff0f7424 */ /* 0x000fe400078e00ff */
[----:B------:R-:W-:-:S07]  /*16920*/  IMAD.U32 R0, RZ, RZ, UR42 ;  /* 0x0000002aff007e24 */ /* 0x000fce000f8e00ff */
[----:B-----5:R-:W-:Y:S05]  /*16930*/  WARPSYNC.COLLECTIVE R15, `(.L_x_2542) ;  /* 0x000000000f087348 */ /* 0x020fea0003c00000 */
[----:B------:R0:W1:Y:S02]  /*16940*/  SHFL.IDX P6, R14, R13, R12, R11 ;  /* 0x0000000c0d0e7389 */ /* 0x00006400000c000b */
[----:B01---5:R-:W-:Y:S01]  /*16950*/  ENDCOLLECTIVE ;  /* 0x000000000000791b */ /* 0x023fe20003800000 */
.L_x_2542:
[----:B------:R-:W-:Y:S02]  /*16960*/  IMAD R0, R0, 0x80, R10 ;  /* 0x0000008000007824 */ /* 0x000fe400078e020a */
[----:B------:R-:W-:Y:S02]  /*16970*/  IMAD.MOV.U32 R13, RZ, RZ, R4 ;  /* 0x000000ffff0d7224 */ /* 0x000fe400078e0004 */
[----:B------:R-:W-:-:S07]  /*16980*/  IMAD.MOV.U32 R5, RZ, RZ, R14 ;  /* 0x000000ffff057224 */ /* 0x000fce00078e000e */
[----:B------:R-:W-:Y:S05]  /*16990*/  WARPSYNC.COLLECTIVE R15, `(.L_x_2543) ;  /* 0x000000000f087348 */ /* 0x000fea0003c00000 */
[----:B------:R0:W1:Y:S02]  /*169a0*/  SHFL.IDX P6, R14, R13, R12, R11 ;  /* 0x0000000c0d0e7389 */ /* 0x00006400000c000b */
[----:B01----:R-:W-:Y:S01]  /*169b0*/  ENDCOLLECTIVE ;  /* 0x000000000000791b */ /* 0x003fe20003800000 */
.L_x_2543:
[----:B------:R-:W-:Y:S01]  /*169c0*/  ULDC UR4, c[0x0][0x288] ;  /* 0x0000a20000047ab9 */ /* 0x000fe20000000800 */
[----:B------:R-:W-:Y:S01]  /*169d0*/  ULDC.64 UR6, c[0x0][0x208] ;  /* 0x0000820000067ab9 */ /* 0x000fe20000000a00 */
[----:B------:R-:W-:-:S05]  /*169e0*/  IMAD R2, R7, UR4, RZ ;  /* 0x0000000407027c24 */ /* 0x000fca000f8e02ff */
[----:B------:R-:W-:Y:S01]  /*169f0*/  ISETP.GE.AND P4, PT, R0, R2, PT ;  /* 0x000000020000720c */ /* 0x000fe20003f86270 */
[----:B------:R-:W-:Y:S02]  /*16a00*/  IMAD.MOV.U32 R13, RZ, RZ, R3 ;  /* 0x000000ffff0d7224 */ /* 0x000fe400078e0003 */
[----:B------:R-:W-:Y:S02]  /*16a10*/  IMAD.MOV.U32 R12, RZ, RZ, 0x1 ;  /* 0x00000001ff0c7424 */ /* 0x000fe400078e00ff */
[----:B------:R-:W-:-:S08]  /*16a20*/  IMAD.MOV.U32 R6, RZ, RZ, R14 ;  /* 0x000000ffff067224 */ /* 0x000fd000078e000e */
        /* <DEDUP_REMOVED lines=15> */
.L_x_2544:
[----:B------:R-:W-:Y:S02]  /*16b20*/  IMAD.MOV.U32 R13, RZ, RZ, R4 ;  /* 0x000000ffff0d7224 */ /* 0x000fe400078e0004 */
[----:B------:R-:W-:-:S07]  /*16b30*/  IMAD.MOV.U32 R5, RZ, RZ, R14 ;  /* 0x000000ffff057224 */ /* 0x000fce00078e000e */
[----:B------:R-:W-:Y:S05]  /*16b40*/  WARPSYNC.COLLECTIVE R15, `(.L_x_2545) ;  /* 0x000000000f087348 */ /* 0x000fea0003c00000 */
[----:B------:R0:W1:Y:S02]  /*16b50*/  SHFL.IDX P6, R14, R13, R12, R11 ;  /* 0x0000000c0d0e7389 */ /* 0x00006400000c000b */
[----:B01----:R-:W-:Y:S01]  /*16b60*/  ENDCOLLECTIVE ;  /* 0x000000000000791b */ /* 0x003fe20003800000 */
.L_x_2545:
        /* <DEDUP_REMOVED lines=19> */
.L_x_2546:
[----:B------:R-:W-:Y:S02]  /*16ca0*/  IMAD.MOV.U32 R13, RZ, RZ, R4 ;  /* 0x000000ffff0d7224 */ /* 0x000fe400078e0004 */
[----:B------:R-:W-:-:S07]  /*16cb0*/  IMAD.MOV.U32 R5, RZ, RZ, R14 ;  /* 0x000000ffff057224 */ /* 0x000fce00078e000e */
[----:B------:R-:W-:Y:S05]  /*16cc0*/  WARPSYNC.COLLECTIVE R15, `(.L_x_2547) ;  /* 0x000000000f087348 */ /* 0x000fea0003c00000 */
[----:B------:R0:W1:Y:S02]  /*16cd0*/  SHFL.IDX P6, R14, R13, R12, R11 ;  /* 0x0000000c0d0e7389 */ /* 0x00006400000c000b */
[----:B01----:R-:W-:Y:S01]  /*16ce0*/  ENDCOLLECTIVE ;  /* 0x000000000000791b */ /* 0x003fe20003800000 */
.L_x_2547:
        /* <DEDUP_REMOVED lines=19> */
.L_x_2548:
[----:B------:R-:W-:Y:S02]  /*16e20*/  IMAD.MOV.U32 R13, RZ, RZ, R4 ;  /* 0x000000ffff0d7224 */ /* 0x000fe400078e0004 */
[----:B------:R-:W-:-:S07]  /*16e30*/  IMAD.MOV.U32 R5, RZ, RZ, R14 ;  /* 0x000000ffff057224 */ /* 0x000fce00078e000e */
[----:B------:R-:W-:Y:S05]  /*16e40*/  WARPSYNC.COLLECTIVE R15, `(.L_x_2549) ;  /* 0x000000000f087348 */ /* 0x000fea0003c00000 */
[----:B------:R0:W1:Y:S02]  /*16e50*/  SHFL.IDX P6, R14, R13, R12, R11 ;  /* 0x0000000c0d0e7389 */ /* 0x00006400000c000b */
[----:B01----:R-:W-:Y:S01]  /*16e60*/  ENDCOLLECTIVE ;  /* 0x000000000000791b */ /* 0x003fe20003800000 */
.L_x_2549:
        /* <DEDUP_REMOVED lines=19> */
.L_x_2550:
[----:B------:R-:W-:Y:S02]  /*16fa0*/  IMAD.MOV.U32 R13, RZ, RZ, R4 ;  /* 0x000000ffff0d7224 */ /* 0x000fe400078e0004 */
[----:B------:R-:W-:-:S07]  /*16fb0*/  IMAD.MOV.U32 R5, RZ, RZ, R14 ;  /* 0x000000ffff057224 */ /* 0x000fce00078e000e */
[----:B------:R-:W-:Y:S05]  /*16fc0*/  WARPSYNC.COLLECTIVE R15, `(.L_x_2551) ;  /* 0x000000000f087348 */ /* 0x000fea0003c00000 */
[----:B------:R0:W1:Y:S02]  /*16fd0*/  SHFL.IDX P6, R14, R13, R12, R11 ;  /* 0x0000000c0d0e7389 */ /* 0x00006400000c000b */
[----:B01----:R-:W-:Y:S01]  /*16fe0*/  ENDCOLLECTIVE ;  /* 0x000000000000791b */ /* 0x003fe20003800000 */
.L_x_2551:
        /* <DEDUP_REMOVED lines=19> */
.L_x_2552:
[----:B------:R-:W-:Y:S02]  /*17120*/  IMAD.MOV.U32 R13, RZ, RZ, R4 ;  /* 0x000000ffff0d7224 */ /* 0x000fe400078e0004 */
[----:B------:R-:W-:-:S07]  /*17130*/  IMAD.MOV.U32 R5, RZ, RZ, R14 ;  /* 0x000000ffff057224 */ /* 0x000fce00078e000e */
[----:B------:R-:W-:Y:S05]  /*17140*/  WARPSYNC.COLLECTIVE R15, `(.L_x_2553) ;  /* 0x000000000f087348 */ /* 0x000fea0003c00000 */
[----:B------:R0:W1:Y:S02]  /*17150*/  SHFL.IDX P6, R14, R13, R12, R11 ;  /* 0x0000000c0d0e7389 */ /* 0x00006400000c000b */
[----:B01----:R-:W-:Y:S01]  /*17160*/  ENDCOLLECTIVE ;  /* 0x000000000000791b */ /* 0x003fe20003800000 */
.L_x_2553:
        /* <DEDUP_REMOVED lines=19> */
.L_x_2554:
[----:B------:R-:W-:Y:S02]  /*172a0*/  IMAD.MOV.U32 R13, RZ, RZ, R4 ;  /* 0x000000ffff0d7224 */ /* 0x000fe400078e0004 */
[----:B------:R-:W-:-:S07]  /*172b0*/  IMAD.MOV.U32 R5, RZ, RZ, R14 ;  /* 0x000000ffff057224 */ /* 0x000fce00078e000e */
[----:B------:R-:W-:Y:S05]  /*172c0*/  WARPSYNC.COLLECTIVE R15, `(.L_x_2555) ;  /* 0x000000000f087348 */ /* 0x000fea0003c00000 */
[----:B------:R0:W1:Y:S02]  /*172d0*/  SHFL.IDX P6, R14, R13, R12, R11 ;  /* 0x0000000c0d0e7389 */ /* 0x00006400000c000b */
[----:B01----:R-:W-:Y:S01]  /*172e0*/  ENDCOLLECTIVE ;  /* 0x000000000000791b */ /* 0x003fe20003800000 */
.L_x_2555:
        /* <DEDUP_REMOVED lines=17> */
.L_x_2556:
[----:B------:R-:W-:Y:S02]  /*17400*/  IMAD.MOV.U32 R13, RZ, RZ, R4 ;  /* 0x000000ffff0d7224 */ /* 0x000fe400078e0004 */
[----:B------:R-:W-:-:S07]  /*17410*/  IMAD.MOV.U32 R5, RZ, RZ, R14 ;  /* 0x000000ffff057224 */ /* 0x000fce00078e000e */
[----:B------:R-:W-:Y:S05]  /*17420*/  WARPSYNC.COLLECTIVE R15, `(.L_x_2557) ;  /* 0x000000000f087348 */ /* 0x000fea0003c00000 */
[----:B------:R0:W1:Y:S02]  /*17430*/  SHFL.IDX P6, R14, R13, R12, R11 ;  /* 0x0000000c0d0e7389 */ /* 0x00006400000c000b */
[----:B01----:R-:W-:Y:S01]  /*17440*/  ENDCOLLECTIVE ;  /* 0x000000000000791b */ /* 0x003fe20003800000 */
.L_x_2557:
[----:B------:R-:W-:Y:S01]  /*17450*/  IMAD.MOV.U32 R3, RZ, RZ, R14 ;  /* 0x000000ffff037224 */ /* 0x000fe200078e000e */
[----:B------:R-:W-:Y:S06]  /*17460*/  BRA `(.L_x_2558) ;  /* 0xffffffb8001c7947 */ /* 0x000fec000383ffff */
.L_x_2445:
[----:B0-----:R0:W3:Y:S02]  /*17470*/  SYNCS.PHASECHK.TRANS64.TRYWAIT P0, [R17+URZ+0x38820], R0 ;  /* 0x03882000110075a7 */ /* 0x0010e4000800017f */
[----:B---3--:R-:W-:Y:S05]  /*17480*/  @!P0 NANOSLEEP.SYNCS 0x989680 ;  /* 0x009896800000895d */ /* 0x008fea0003900000 */
[----:B------:R-:W3:Y:S02]  /*17490*/  @!P0 SYNCS.PHASECHK.TRANS64 P0, [R17+URZ+0x38820], R0 ;  /* 0x03882000110085a7 */ /* 0x000ee4000800007f */
[----:B---3--:R-:W-:Y:S05]  /*174a0*/  @!P0 BRA `(.L_x_2445) ;  /* 0xfffffffc00f08947 */ /* 0x008fea000383ffff */
[----:B------:R-:W-:Y:S05]  /*174b0*/  BRA `(.L_x_2559) ;  /* 0xffffffb800987947 */ /* 0x000fea000383ffff */
.L_x_2452:
[----:B0-----:R0:W2:Y:S02]  /*174c0*/  SYNCS.PHASECHK.TRANS64.TRYWAIT P0, [R2+URZ+0x38840], R3 ;  /* 0x03884003020075a7 */ /* 0x0010a4000800017f */
[----:B--2---:R-:W-:Y:S05]  /*174d0*/  @!P0 NANOSLEEP.SYNCS 0x989680 ;  /* 0x009896800000895d */ /* 0x004fea0003900000 */
[----:B------:R-:W2:Y:S02]  /*174e0*/  @!P0 SYNCS.PHASECHK.TRANS64 P0, [R2+URZ+0x38840], R3 ;  /* 0x03884003020085a7 */ /* 0x000ea4000800007f */
[----:B--2---:R-:W-:Y:S05]  /*174f0*/  @!P0 BRA `(.L_x_2452) ;  /* 0xfffffffc00f08947 */ /* 0x004fea000383ffff */
[----:B------:R-:W-:Y:S05]  /*17500*/  BRA `(.L_x_2560) ;  /* 0xffffffbc00547947 */ /* 0x000fea000383ffff */
.L_x_2460:
[----:B0-----:R0:W1:Y:S02]  /*17510*/  SYNCS.PHASECHK.TRANS64.TRYWAIT P0, [R3+URZ+0x60], R2 ;  /* 0x00006002030075a7 */ /* 0x001064000800017f */
[----:B-1----:R-:W-:Y:S05]  /*17520*/  @!P0 NANOSLEEP.SYNCS 0x989680 ;  /* 0x009896800000895d */ /* 0x002fea0003900000 */
[----:B------:R-:W1:Y:S02]  /*17530*/  @!P0 SYNCS.PHASECHK.TRANS64 P0, [R3+URZ+0x60], R2 ;  /* 0x00006002030085a7 */ /* 0x000e64000800007f */
[----:B-1----:R-:W-:Y:S05]  /*17540*/  @!P0 BRA `(.L_x_2460) ;  /* 0xfffffffc00f08947 */ /* 0x002fea000383ffff */
[----:B------:R-:W-:Y:S05]  /*17550*/  BRA `(.L_x_2561) ;  /* 0xffffffc000987947 */ /* 0x000fea000383ffff */
.L_x_2472:
[----:B--2---:R2:W3:Y:S02]  /*17560*/  SYNCS.PHASECHK.TRANS64.TRYWAIT P0, [R3+URZ+0x38840], R2 ;  /* 0x03884002030075a7 */ /* 0x0044e4000800017f */
[----:B---3--:R-:W-:Y:S05]  /*17570*/  @!P0 NANOSLEEP.SYNCS 0x989680 ;  /* 0x009896800000895d */ /* 0x008fea0003900000 */
[----:B------:R-:W3:Y:S02]  /*17580*/  @!P0 SYNCS.PHASECHK.TRANS64 P0, [R3+URZ+0x38840], R2 ;  /* 0x03884002030085a7 */ /* 0x000ee4000800007f */
[----:B---3--:R-:W-:Y:S05]  /*17590*/  @!P0 BRA `(.L_x_2472) ;  /* 0xfffffffc00f08947 */ /* 0x008fea000383ffff */
[----:B------:R-:W-:Y:S05]  /*175a0*/  BRA `(.L_x_2562) ;  /* 0xffffffc800947947 */ /* 0x000fea000383ffff */
.L_x_2480:
[----:B0-----:R0:W1:Y:S02]  /*175b0*/  SYNCS.PHASECHK.TRANS64.TRYWAIT P0, [R2+URZ+0x60], R3 ;  /* 0x00006003020075a7 */ /* 0x001064000800017f */
[----:B-1----:R-:W-:Y:S05]  /*175c0*/  @!P0 NANOSLEEP.SYNCS 0x989680 ;  /* 0x009896800000895d */ /* 0x002fea0003900000 */
[----:B------:R-:W1:Y:S02]  /*175d0*/  @!P0 SYNCS.PHASECHK.TRANS64 P0, [R2+URZ+0x60], R3 ;  /* 0x00006003020085a7 */ /* 0x000e64000800007f */
[----:B-1----:R-:W-:Y:S05]  /*175e0*/  @!P0 BRA `(.L_x_2480) ;  /* 0xfffffffc00f08947 */ /* 0x002fea000383ffff */
[----:B------:R-:W-:Y:S05]  /*175f0*/  BRA `(.L_x_2563) ;  /* 0xffffffcc00e47947 */ /* 0x000fea000383ffff */
.L_x_2491:
[----:B---3--:R3:W4:Y:S02]  /*17600*/  SYNCS.PHASECHK.TRANS64.TRYWAIT P0, [R2+URZ+0x38840], R3 ;  /* 0x03884003020075a7 */ /* 0x008724000800017f */
[----:B----4-:R-:W-:Y:S05]  /*17610*/  @!P0 NANOSLEEP.SYNCS 0x989680 ;  /* 0x009896800000895d */ /* 0x010fea0003900000 */
[----:B------:R-:W4:Y:S02]  /*17620*/  @!P0 SYNCS.PHASECHK.TRANS64 P0, [R2+URZ+0x38840], R3 ;  /* 0x03884003020085a7 */ /* 0x000f24000800007f */
[----:B----4-:R-:W-:Y:S05]  /*17630*/  @!P0 BRA `(.L_x_2491) ;  /* 0xfffffffc00f08947 */ /* 0x010fea000383ffff */
[----:B------:R-:W-:Y:S05]  /*17640*/  BRA `(.L_x_2564) ;  /* 0xffffffd400b47947 */ /* 0x000fea000383ffff */
.L_x_2499:
[----:B0-----:R0:W1:Y:S02]  /*17650*/  SYNCS.PHASECHK.TRANS64.TRYWAIT P0, [R2+URZ+0x60], R5 ;  /* 0x00006005020075a7 */ /* 0x001064000800017f */
[----:B-1----:R-:W-:Y:S05]  /*17660*/  @!P0 NANOSLEEP.SYNCS 0x989680 ;  /* 0x009896800000895d */ /* 0x002fea0003900000 */
[----:B------:R-:W1:Y:S02]  /*17670*/  @!P0 SYNCS.PHASECHK.TRANS64 P0, [R2+URZ+0x60], R5 ;  /* 0x00006005020085a7 */ /* 0x000e64000800007f */
[----:B-1----:R-:W-:Y:S05]  /*17680*/  @!P0 BRA `(.L_x_2499) ;  /* 0xfffffffc00f08947 */ /* 0x002fea000383ffff */
[----:B------:R-:W-:Y:S05]  /*17690*/  BRA `(.L_x_2565) ;  /* 0xffffffdc00047947 */ /* 0x000fea000383ffff */
.L_x_2512:
[----:B0-----:R0:W2:Y:S02]  /*176a0*/  SYNCS.PHASECHK.TRANS64.TRYWAIT P0, [R2+URZ+0x38860], R3 ;  /* 0x03886003020075a7 */ /* 0x0010a4000800017f */
[----:B--2---:R-:W-:Y:S05]  /*176b0*/  @!P0 NANOSLEEP.SYNCS 0x989680 ;  /* 0x009896800000895d */ /* 0x004fea0003900000 */
[----:B------:R-:W2:Y:S02]  /*176c0*/  @!P0 SYNCS.PHASECHK.TRANS64 P0, [R2+URZ+0x38860], R3 ;  /* 0x03886003020085a7 */ /* 0x000ea4000800007f */
[----:B--2---:R-:W-:Y:S05]  /*176d0*/  @!P0 BRA `(.L_x_2512) ;  /* 0xfffffffc00f08947 */ /* 0x004fea000383ffff */
[----:B------:R-:W-:Y:S05]  /*176e0*/  BRA `(.L_x_2566) ;  /* 0xffffffe000c07947 */ /* 0x000fea000383ffff */
.L_x_2521:
[----:B------:R-:W-:Y:S01]  /*176f0*/  BSSY B0, `(.L_x_2567) ;  /* 0x0000008000007945 */ /* 0x000fe20003800000 */
[----:B-----5:R-:W-:Y:S02]  /*17700*/  IMAD.MOV.U32 R13, RZ, RZ, R2 ;  /* 0x000000ffff0d7224 */ /* 0x020fe400078e0002 */
[----:B------:R-:W-:Y:S02]  /*17710*/  IMAD.MOV.U32 R12, RZ, RZ, RZ ;  /* 0x000000ffff0c7224 */ /* 0x000fe400078e00ff */
[----:B------:R-:W-:Y:S02]  /*17720*/  IMAD.MOV.U32 R11, RZ, RZ, 0x1f ;  /* 0x0000001fff0b7424 */ /* 0x000fe400078e00ff */
[----:B------:R-:W-:-:S07]  /*17730*/  IMAD.MOV.U32 R15, RZ, RZ, -0x1 ;  /* 0xffffffffff0f7424 */ /* 0x000fce00078e00ff */
[----:B-12---:R-:W-:Y:S05]  /*17740*/  WARPSYNC.COLLECTIVE R15, `(.L_x_2568) ;  /* 0x000000000f087348 */ /* 0x006fea0003c00000 */
[----:B------:R0:W3:Y:S02]  /*17750*/  SHFL.IDX P6, R14, R13, R12, R11 ;  /* 0x0000000c0d0e7389 */ /* 0x0000e400000c000b */
[----:B0123--:R-:W-:Y:S01]  /*17760*/  ENDCOLLECTIVE ;  /* 0x000000000000791b */ /* 0x00ffe20003800000 */
.L_x_2568:
[----:B------:R-:W-:Y:S05]  /*17770*/  BSYNC B0 ;  /* 0x0000000000007941 */ /* 0x000fea0003800000 */
.L_x_2567:
[----:B------:R-:W-:Y:S05]  /*17780*/  BRA `(.L_x_2569) ;  /* 0xffffffe800307947 */ /* 0x000fea000383ffff */
.L_x_2524:
[----:B0-----:R0:W1:Y:S02]  /*17790*/  SYNCS.PHASECHK.TRANS64.TRYWAIT P0, [R0+URZ+0x38820], R3 ;  /* 0x03882003000075a7 */ /* 0x001064000800017f */
[----:B-1----:R-:W-:Y:S05]  /*177a0*/  @!P0 NANOSLEEP.SYNCS 0x989680 ;  /* 0x009896800000895d */ /* 0x002fea0003900000 */
[----:B------:R-:W1:Y:S02]  /*177b0*/  @!P0 SYNCS.PHASECHK.TRANS64 P0, [R0+URZ+0x38820], R3 ;  /* 0x03882003000085a7 */ /* 0x000e64000800007f */
[----:B-1----:R-:W-:Y:S05]  /*177c0*/  @!P0 BRA `(.L_x_2524) ;  /* 0xfffffffc00f08947 */ /* 0x002fea000383ffff */
[----:B------:R-:W-:Y:S05]  /*177d0*/  BRA `(.L_x_2570) ;  /* 0xffffffe8007c7947 */ /* 0x000fea000383ffff */
.L_x_2525:
        /* <DEDUP_REMOVED lines=11> */
.L_x_2572:
[----:B------:R-:W-:Y:S05]  /*17890*/  BSYNC B0 ;  /* 0x0000000000007941 */ /* 0x000fea0003800000 */
.L_x_2571:
[----:B------:R-:W-:Y:S05]  /*178a0*/  BRA `(.L_x_2573) ;  /* 0xffffffe800647947 */ /* 0x000fea000383ffff */
.L_x_2528:
[----:B------:R-:W-:Y:S01]  /*178b0*/  BSSY B1, `(.L_x_2574) ;  /* 0x0000006000017945 */ /* 0x000fe20003800000 */
[----:B------:R-:W-:-:S07]  /*178c0*/  IMAD.MOV.U32 R15, RZ, RZ, -0x1 ;  /* 0xffffffffff0f7424 */ /* 0x000fce00078e00ff */
[----:B01----:R-:W-:Y:S05]  /*178d0*/  WARPSYNC.COLLECTIVE R15, `(.L_x_2575) ;  /* 0x000000000f0c7348 */ /* 0x003fea0003c00000 */
[----:B------:R-:W-:Y:S02]  /*178e0*/  ELECT P6, UR62, PT ;  /* 0x00000000003e782f */ /* 0x000fe400038c0000 */
[----:B------:R-:W-:Y:S01]  /*178f0*/  MOV R14, UR62 ;  /* 0x0000003e000e7c02 */ /* 0x000fe20008000f00 */
[----:B01----:R-:W-:Y:S10]  /*17900*/  ENDCOLLECTIVE ;  /* 0x000000000000791b */ /* 0x003ff40003800000 */
.L_x_2575:
[----:B------:R-:W-:Y:S05]  /*17910*/  BSYNC B1 ;  /* 0x0000000000017941 */ /* 0x000fea0003800000 */
.L_x_2574:
[----:B------:R-:W-:Y:S05]  /*17920*/  BRA `(.L_x_2576) ;  /* 0xffffffe8005c7947 */ /* 0x000fea000383ffff */
.L_x_2530:
[----:B0-----:R0:W1:Y:S02]  /*17930*/  SYNCS.PHASECHK.TRANS64.TRYWAIT P0, [R6+URZ], R5 ;  /* 0x00000005060075a7 */ /* 0x001064000800017f */
[----:B-1----:R-:W-:Y:S05]  /*17940*/  @!P0 NANOSLEEP.SYNCS 0x989680 ;  /* 0x009896800000895d */ /* 0x002fea0003900000 */
[----:B------:R-:W1:Y:S02]  /*17950*/  @!P0 SYNCS.PHASECHK.TRANS64 P0, [R6+URZ], R5 ;  /* 0x00000005060085a7 */ /* 0x000e64000800007f */
[----:B-1----:R-:W-:Y:S05]  /*17960*/  @!P0 BRA `(.L_x_2530) ;  /* 0xfffffffc00f08947 */ /* 0x002fea000383ffff */
[----:B------:R-:W-:Y:S05]  /*17970*/  BRA `(.L_x_2577) ;  /* 0xffffffe8009c7947 */ /* 0x000fea000383ffff */
.L_x_2531:
[----:B-1----:R1:W2:Y:S02]  /*17980*/  SYNCS.PHASECHK.TRANS64.TRYWAIT P0, [R3+URZ], R2 ;  /* 0x00000002030075a7 */ /* 0x0022a4000800017f */
[----:B--2---:R-:W-:Y:S05]  /*17990*/  @!P0 NANOSLEEP.SYNCS 0x989680 ;  /* 0x009896800000895d */ /* 0x004fea0003900000 */
[----:B------:R-:W2:Y:S02]  /*179a0*/  @!P0 SYNCS.PHASECHK.TRANS64 P0, [R3+URZ], R2 ;  /* 0x00000002030085a7 */ /* 0x000ea4000800007f */
[----:B--2---:R-:W-:Y:S05]  /*179b0*/  @!P0 BRA `(.L_x_2531) ;  /* 0xfffffffc00f08947 */ /* 0x004fea000383ffff */
[----:B------:R-:W-:Y:S05]  /*179c0*/  BRA `(.L_x_2578) ;  /* 0xffffffe800907947 */ /* 0x000fea000383ffff */
.L_x_2533:
[----:B-1----:R1:W2:Y:S02]  /*179d0*/  SYNCS.PHASECHK.TRANS64.TRYWAIT P0, [R18+URZ], R5 ;  /* 0x00000005120075a7 */ /* 0x0022a4000800017f */
[----:B--2---:R-:W-:Y:S05]  /*179e0*/  @!P0 NANOSLEEP.SYNCS 0x989680 ;  /* 0x009896800000895d */ /* 0x004fea0003900000 */
[----:B------:R-:W2:Y:S02]  /*179f0*/  @!P0 SYNCS.PHASECHK.TRANS64 P0, [R18+URZ], R5 ;  /* 0x00000005120085a7 */ /* 0x000ea4000800007f */
[----:B--2---:R-:W-:Y:S05]  /*17a00*/  @!P0 BRA `(.L_x_2533) ;  /* 0xfffffffc00f08947 */ /* 0x004fea000383ffff */
[----:B------:R-:W-:Y:S05]  /*17a10*/  BRA `(.L_x_2579) ;  /* 0xffffffe800947947 */ /* 0x000fea000383ffff */
.L_x_2580:
        /* <DEDUP_REMOVED lines=14> */
.L_x_3431:


//--------------------- .text._ZN7cutlass13device_kernelIN5flash11enable_sm90INS1_16FlashAttnFwdSm90INS1_25CollectiveMainloopFwdSm90ILi2EN4cute5tupleIJNS5_1CILi1EEES8_S8_EEENS6_IJNS7_ILi128EEENS7_ILi80EEENS7_ILi256EEEEEELi256ENS_10bfloat16_tEfNS_4arch4Sm90ELb1ELb0ELb0ELb1ELb0ELb0ELb0ELb1ELb1ELb1ELb0ELb0EEENS1_21CollectiveEpilogueFwdINS6_IJSA_SC_SB_EEES9_SE_SG_Li256ELb1ELb1ELb0ELb0EEENS1_36VarlenDynamicPersistentTileSchedulerILi128ELi80ELi256ELi128ELb0ELb1ELb1ELb1ELb1ELb1EEEEEEEEEvNT_6ParamsE --------------------------
	.section	.text._ZN7cutlass13device_kernelIN5flash11enable_sm90INS1_16FlashAttnFwdSm90INS1_25CollectiveMainloopFwdSm90ILi2EN4cute5tupleIJNS5_1CILi1EEES8_S8_EEENS6_IJNS7_ILi128EEENS7_ILi80EEENS7_ILi256EEEEEELi256ENS_10bfloat16_tEfNS_4arch4Sm90ELb1ELb0ELb0ELb1ELb0ELb0ELb0ELb1ELb1ELb1ELb0ELb0EEENS1_21CollectiveEpilogueFwdINS6_IJSA_SC_SB_EEES9_SE_SG_Li256ELb1ELb1ELb0ELb0EEENS1_36VarlenDynamicPersistentTileSchedulerILi128ELi80ELi256ELi128ELb0ELb1ELb1ELb1ELb1ELb1EEEEEEEEEvNT_6ParamsE,"ax",@progbits
	.align	128
.text._ZN7cutlass13device_kernelIN5flash11enable_sm90INS1_16FlashAttnFwdSm90INS1_25CollectiveMainloopFwdSm90ILi2EN4cute5tupleIJNS5_1CILi1EEES8_S8_EEENS6_IJNS7_ILi128EEENS7_ILi80EEENS7_ILi256EEEEEELi256ENS_10bfloat16_tEfNS_4arch4Sm90ELb1ELb0ELb0ELb1ELb0ELb0ELb0ELb1ELb1ELb1ELb0ELb0EEENS1_21CollectiveEpilogueFwdINS6_IJSA_SC_SB_EEES9_SE_SG_Li256ELb1ELb1ELb0ELb0EEENS1_36VarlenDynamicPersistentTileSchedulerILi128ELi80ELi256ELi128ELb0ELb1ELb1ELb1ELb1ELb1EEEEEEEEEvNT_6ParamsE:
        .type           _ZN7cutlass13device_kernelIN5flash11enable_sm90INS1_16FlashAttnFwdSm90INS1_25CollectiveMainloopFwdSm90ILi2EN4cute5tupleIJNS5_1CILi1EEES8_S8_EEENS6_IJNS7_ILi128EEENS7_ILi80EEENS7_ILi256EEEEEELi256ENS_10bfloat16_tEfNS_4arch4Sm90ELb1ELb0ELb0ELb1ELb0ELb0ELb0ELb1ELb1ELb1ELb0ELb0EEENS1_21CollectiveEpilogueFwdINS6_IJSA_SC_SB_EEES9_SE_SG_Li256ELb1ELb1ELb0ELb0EEENS1_36VarlenDynamicPersistentTileSchedulerILi128ELi80ELi256ELi128ELb0ELb1ELb1ELb1ELb1ELb1EEEEEEEEEvNT_6ParamsE,@function
        .size           _ZN7cutlass13device_kernelIN5flash11enable_sm90INS1_16FlashAttnFwdSm90INS1_25CollectiveMainloopFwdSm90ILi2EN4cute5tupleIJNS5_1CILi1EEES8_S8_EEENS6_IJNS7_ILi128EEENS7_ILi80EEENS7_ILi256EEEEEELi256ENS_10bfloat16_tEfNS_4arch4Sm90ELb1ELb0ELb0ELb1ELb0ELb0ELb0ELb1ELb1ELb1ELb0ELb0EEENS1_21CollectiveEpilogueFwdINS6_IJSA_SC_SB_EEES9_SE_SG_Li256ELb1ELb1ELb0ELb0EEENS1_36VarlenDynamicPersistentTileSchedulerILi128ELi80ELi256ELi128ELb0ELb1ELb1ELb1ELb1ELb1EEEEEEEEEvNT_6ParamsE,(.L_x_3432 - _ZN7cutlass13device_kernelIN5flash11enable_sm90INS1_16FlashAttnFwdSm90INS1_25CollectiveMainloopFwdSm90ILi2EN4cute5tupleIJNS5_1CILi1EEES8_S8_EEENS6_IJNS7_ILi128EEENS7_ILi80EEENS7_ILi256EEEEEELi256ENS_10bfloat16_tEfNS_4arch4Sm90ELb1ELb0ELb0ELb1ELb0ELb0ELb0ELb1ELb1ELb1ELb0ELb0EEENS1_21CollectiveEpilogueFwdINS6_IJSA_SC_SB_EEES9_SE_SG_Li256ELb1ELb1ELb0ELb0EEENS1_36VarlenDynamicPersistentTileSchedulerILi128ELi80ELi256ELi128ELb0ELb1ELb1ELb1ELb1ELb1EEEEEEEEEvNT_6ParamsE)
        .other          _ZN7cutlass13device_kernelIN5flash11enable_sm90INS1_16FlashAttnFwdSm90INS1_25CollectiveMainloopFwdSm90ILi2EN4cute5tupleIJNS5_1CILi1EEES8_S8_EEENS6_IJNS7_ILi128EEENS7_ILi80EEENS7_ILi256EEEEEELi256ENS_10bfloat16_tEfNS_4arch4Sm90ELb1ELb0ELb0ELb1ELb0ELb0ELb0ELb1ELb1ELb1ELb0ELb0EEENS1_21CollectiveEpilogueFwdINS6_IJSA_SC_SB_EEES9_SE_SG_Li256ELb1ELb1ELb0ELb0EEENS1_36VarlenDynamicPersistentTileSchedulerILi128ELi80ELi256ELi128ELb0ELb1ELb1ELb1ELb1ELb1EEEEEEEEEvNT_6ParamsE,@"STO_CUDA_ENTRY STV_DEFAULT"
_ZN7cutlass13device_kernelIN5flash11enable_sm90INS1_16FlashAttnFwdSm90INS1_25CollectiveMainloopFwdSm90ILi2EN4cute5tupleIJNS5_1CILi1EEES8_S8_EEENS6_IJNS7_ILi128EEENS7_ILi80EEENS7_ILi256EEEEEELi256ENS_10bfloat16_tEfNS_4arch4Sm90ELb1ELb0ELb0ELb1ELb0ELb0ELb0ELb1ELb1ELb1ELb0ELb0EEENS1_21CollectiveEpilogueFwdINS6_IJSA_SC_SB_EEES9_SE_SG_Li256ELb1ELb1ELb0ELb0EEENS1_36VarlenDynamicPersistentTileSchedulerILi128ELi80ELi256ELi128ELb0ELb1ELb1ELb1ELb1ELb1EEEEEEEEEvNT_6ParamsE:
        /* <DEDUP_REMOVED lines=18> */
.L_x_2582:
[----:B------:R-:W-:Y:S05]  /*0120*/  BSYNC B0 ;  /* 0x0000000000007941 */ /* 0x000fea0003800000 */
.L_x_2581:
        /* <DEDUP_REMOVED lines=41> */
.L_x_2583:
        /* <DEDUP_REMOVED lines=22> */
.L_x_2584:
        /* <DEDUP_REMOVED lines=18> */
.L_x_2585:
        /* <DEDUP_REMOVED lines=22> */
.L_x_2586:
        /* <DEDUP_REMOVED lines=22> */
.L_x_2587:
        /* <DEDUP_REMOVED lines=8> */
.L_x_2589:
        /* <DEDUP_REMOVED lines=18> */
[----:B------:R-:W0:Y:S02]  /*0aa0*/  S2R R0, SR_TID.X ;  /* 0x0000000000007919 */ /* 0x000e240000002100 */
[----:B0-----:R-:W-:-:S05]  /*0ab0*/  VIADD R232, R0, 0xffffff80 ;  /* 0xffffff8000e87836 */ /* 0x001fca0000000000 */
[----:B------:R-:W-:-:S04]  /*0ac0*/  SHF.R.S32.HI R3, RZ, 0x1f, R232 ;  /* 0x0000001fff037819 */ /* 0x000fc800000114e8 */
[CC--:B------:R-:W-:Y:S02]  /*0ad0*/  LEA.HI R5, R3.reuse, R232.reuse, RZ, 0x7 ;  /* 0x000000e803057211 */ /* 0x0c0fe400078f38ff */
[----:B------:R-:W-:Y:S02]  /*0ae0*/  LEA.HI R0, R3, R232, RZ, 0x4 ;  /* 0x000000e803007211 */ /* 0x000fe400078f20ff */
[----:B------:R-:W-:Y:S02]  /*0af0*/  LOP3.LUT R223, R5, 0xffffff80, RZ, 0xc0, !PT ;  /* 0xffffff8005df7812 */ /* 0x000fe400078ec0ff */
[----:B------:R-:W-:Y:S02]  /*0b00*/  SHF.R.S32.HI R9, RZ, 0x4, R0 ;  /* 0x00000004ff097819 */ /* 0x000fe40000011400 */
[----:B------:R-:W-:Y:S01]  /*0b10*/  LOP3.LUT R7, R0, 0x3fffff0, RZ, 0xc0, !PT ;  /* 0x03fffff000077812 */ /* 0x000fe200078ec0ff */
[----:B------:R-:W-:Y:S01]  /*0b20*/  IMAD.IADD R223, R232, 0x1, -R223 ;  /* 0x00000001e8df7824 */ /* 0x000fe200078e0adf */
[----:B------:R-:W-:-:S02]  /*0b30*/  LEA.HI R0, R0, R9, RZ, 0x1 ;  /* 0x0000000900007211 */ /* 0x000fc400078f08ff */
[----:B------:R-:W-:Y:S01]  /*0b40*/  LEA.HI R10, R3, R232, RZ, 0x2 ;  /* 0x000000e8030a7211 */ /* 0x000fe200078f10ff */
[----:B------:R-:W-:Y:S01]  /*0b50*/  IMAD.IADD R7, R232, 0x1, -R7 ;  /* 0x00000001e8077824 */ /* 0x000fe200078e0a07 */
[----:B------:R-:W-:Y:S02]  /*0b60*/  SHF.R.S32.HI R4, RZ, 0x1f, R223 ;  /* 0x0000001fff047819 */ /* 0x000fe400000114df */
[----:B------:R-:W-:Y:S02]  /*0b70*/  LOP3.LUT R0, R0, 0x1ffffffe, RZ, 0xc0, !PT ;  /* 0x1ffffffe00007812 */ /* 0x000fe400078ec0ff */
[----:B------:R-:W-:Y:S02]  /*0b80*/  LEA.HI R6, R4, R223, RZ, 0x2 ;  /* 0x000000df04067211 */ /* 0x000fe400078f10ff */
[----:B------:R-:W-:Y:S01]  /*0b90*/  SHF.R.S32.HI R224, RZ, 0x7, R5 ;  /* 0x00000007ffe07819 */ /* 0x000fe20000011405 */
[----:B------:R-:W-:Y:S01]  /*0ba0*/  IMAD.IADD R0, R9, 0x1, -R0 ;  /* 0x0000000109007824 */ /* 0x000fe200078e0a00 */
[----:B------:R-:W-:-:S02]  /*0bb0*/  SHF.R.S32.HI R8, RZ, 0x2, R6 ;  /* 0x00000002ff087819 */ /* 0x000fc40000011406 */
[----:B------:R-:W-:Y:S02]  /*0bc0*/  SHF.R.S32.HI R11, RZ, 0x1f, R6 ;  /* 0x0000001fff0b7819 */ /* 0x000fe40000011406 */
[----:B------:R-:W-:Y:S02]  /*0bd0*/  LOP3.LUT R9, R10, 0xfffffffc, RZ, 0xc0, !PT ;  /* 0xfffffffc0a097812 */ /* 0x000fe400078ec0ff */
[----:B------:R-:W-:Y:S02]  /*0be0*/  LEA.HI R11, R11, R8, RZ, 0x3 ;  /* 0x000000080b0b7211 */ /* 0x000fe400078f18ff */
[----:B------:R-:W-:Y:S01]  /*0bf0*/  LEA.HI R4, R4, R223, RZ, 0x5 ;  /* 0x000000df04047211 */ /* 0x000fe200078f28ff */
[----:B------:R-:W-:Y:S01]  /*0c00*/  IMAD.IADD R9, R232, 0x1, -R9 ;  /* 0x00000001e8097824 */ /* 0x000fe200078e0a09 */
[----:B------:R-:W-:Y:S02]  /*0c10*/  LOP3.LUT R11, R11, 0xfffffff8, RZ, 0xc0, !PT ;  /* 0xfffffff80b0b7812 */ /* 0x000fe400078ec0ff */
[----:B------:R-:W-:-:S02]  /*0c20*/  LEA.HI R5, R5, R224, RZ, 0x1 ;  /* 0x000000e005057211 */ /* 0x000fc400078f08ff */
[----:B------:R-:W-:Y:S01]  /*0c30*/  SHF.R.S32.HI R4, RZ, 0x5, R4 ;  /* 0x00000005ff047819 */ /* 0x000fe20000011404 */
[----:B------:R-:W-:Y:S01]  /*0c40*/  IMAD.IADD R11, R8, 0x1, -R11 ;  /* 0x00000001080b7824 */ /* 0x000fe200078e0a0b */
[----:B------:R-:W-:Y:S02]  /*0c50*/  LOP3.LUT R5, R5, 0x3fffffe, RZ, 0xc0, !PT ;  /* 0x03fffffe05057812 */ /* 0x000fe400078ec0ff */
[----:B------:R-:W-:Y:S01]  /*0c60*/  LOP3.LUT R212, R6, 0x7ffffffc, RZ, 0xc0, !PT ;  /* 0x7ffffffc06d47812 */ /* 0x000fe200078ec0ff */
[----:B------:R-:W-:Y:S02]  /*0c70*/  IMAD R4, R4, 0x10, R11 ;  /* 0x0000001004047824 */ /* 0x000fe400078e020b */
[----:B------:R-:W-:Y:S02]  /*0c80*/  IMAD.IADD R5, R224, 0x1, -R5 ;  /* 0x00000001e0057824 */ /* 0x000fe400078e0a05 */
[----:B------:R-:W-:Y:S02]  /*0c90*/  IMAD.IADD R212, R223, 0x1, -R212 ;  /* 0x00000001dfd47824 */ /* 0x000fe400078e0ad4 */
[----:B------:R-:W-:Y:S01]  /*0ca0*/  IMAD R225, R5, 0x40, R4 ;  /* 0x0000004005e17824 */ /* 0x000fe200078e0204 */
[----:B--2---:R-:W-:-:S02]  /*0cb0*/  R2UR UR4, R2 ;  /* 0x00000000020472ca */ /* 0x004fc400000e0000 */
[CC--:B------:R-:W-:Y:S02]  /*0cc0*/  LEA.HI R2, R3.reuse, R232.reuse, RZ, 0x5 ;  /* 0x000000e803027211 */ /* 0x0c0fe400078f28ff */
[----:B------:R-:W-:-:S03]  /*0cd0*/  LEA.HI R3, R3, R232, RZ, 0x3 ;  /* 0x000000e803037211 */ /* 0x000fc600078f18ff */
[----:B------:R-:W-:Y:S01]  /*0ce0*/  IMAD.SHL.U32 R2, R2, 0x20, RZ ;  /* 0x0000002002027824 */ /* 0x000fe200078e00ff */
[----:B------:R-:W-:Y:S02]  /*0cf0*/  LOP3.LUT R217, R3, 0xfffffff8, RZ, 0xc0, !PT ;  /* 0xfffffff803d97812 */ /* 0x000fe400078ec0ff */
[----:B------:R-:W-:Y:S02]  /*0d00*/  SHF.R.S32.HI R220, RZ, 0x3, R3 ;  /* 0x00000003ffdc7819 */ /* 0x000fe40000011403 */
[----:B------:R-:W-:Y:S01]  /*0d10*/  LOP3.LUT R2, R2, 0xfffffc00, RZ, 0xc0, !PT ;  /* 0xfffffc0002027812 */ /* 0x000fe200078ec0ff */
[----:B------:R-:W-:Y:S01]  /*0d20*/  IMAD.IADD R217, R232, 0x1, -R217 ;  /* 0x00000001e8d97824 */ /* 0x000fe200078e0ad9 */
[----:B------:R-:W-:-:S03]  /*0d30*/  ULOP3.LUT UR7, UR4, 0x1, URZ, 0xfc, !UPT ;  /* 0x0000000104077892 */ /* 0x000fc6000f8efc3f */
[----:B------:R-:W-:Y:S01]  /*0d40*/  IMAD R7, R7, 0x40, R2 ;  /* 0x0000004007077824 */ /* 0x000fe200078e0202 */
[----:B------:R-:W-:Y:S01]  /*0d50*/  LEA.HI R2, R9, R9, RZ, 0x1 ;  /* 0x0000000909027211 */ /* 0x000fe200078f08ff */
[----:B------:R-:W-:Y:S01]  /*0d60*/  IMAD.SHL.U32 R18, R217, 0x8, RZ ;  /* 0x00000008d9127824 */ /* 0x000fe200078e00ff */
[----:B------:R-:W-:Y:S01]  /*0d70*/  UMOV UR4, URZ ;  /* 0x0000003f00047c82 */ /* 0x000fe20008000000 */
[----:B------:R-:W-:Y:S01]  /*0d80*/  IMAD R226, R0, 0x8, R7 ;  /* 0x0000000800e27824 */ /* 0x000fe200078e0207 */
[----:B------:R-:W-:Y:S01]  /*0d90*/  LOP3.LUT R2, R2, 0x1ffffffe, RZ, 0xc0, !PT ;  /* 0x1ffffffe02027812 */ /* 0x000fe200078ec0ff */
[C---:B------:R-:W-:Y:S01]  /*0da0*/  VIADD R215, R18.reuse, 0x40 ;  /* 0x0000004012d77836 */ /* 0x040fe20000000000 */
[----:B------:R-:W-:Y:S01]  /*0db0*/  SHF.R.S32.HI R231, RZ, 0x1f, R18 ;  /* 0x0000001fffe77819 */ /* 0x000fe20000011412 */
[C---:B------:R-:W-:Y:S02]  /*0dc0*/  VIADD R214, R18.reuse, 0x80 ;  /* 0x0000008012d67836 */ /* 0x040fe40000000000 */
[----:B------:R-:W-:Y:S01]  /*0dd0*/  VIADD R216, R18, 0xc0 ;  /* 0x000000c012d87836 */ /* 0x000fe20000000000 */
[----:B------:R-:W-:Y:S01]  /*0de0*/  SHF.R.S32.HI R230, RZ, 0x1f, R215 ;  /* 0x0000001fffe67819 */ /* 0x000fe200000114d7 */
[----:B------:R-:W-:Y:S01]  /*0df0*/  IMAD.IADD R2, R9, 0x1, -R2 ;  /* 0x0000000109027824 */ /* 0x000fe200078e0a02 */
[----:B------:R-:W-:Y:S01]  /*0e00*/  SHF.R.S32.HI R229, RZ, 0x1f, R214 ;  /* 0x0000001fffe57819 */ /* 0x000fe200000114d6 */
[----:B------:R-:W-:Y:S01]  /*0e10*/  IMAD.MOV.U32 R7, RZ, RZ, R15 ;  /* 0x000000ffff077224 */ /* 0x000fe200078e000f */
[----:B------:R-:W-:Y:S01]  /*0e20*/  SHF.R.S32.HI R228, RZ, 0x1f, R216 ;  /* 0x0000001fffe47819 */ /* 0x000fe200000114d8 */
[----:B------:R-:W-:-:S02]  /*0e30*/  IMAD.U32 R227, RZ, RZ, UR7 ;  /* 0x00000007ffe37e24 */ /* 0x000fc4000f8e00ff */
[----:B------:R-:W-:Y:S02]  /*0e40*/  IMAD.U32 R222, RZ, RZ, UR4 ;  /* 0x00000004ffde7e24 */ /* 0x000fe4000f8e00ff */
[----:B------:R-:W-:Y:S02]  /*0e50*/  IMAD R213, R2, 0x8, R225 ;  /* 0x0000000802d57824 */ /* 0x000fe400078e02e1 */
[----:B------:R-:W-:-:S07]  /*0e60*/  IMAD.U32 R16, RZ, RZ, UR4 ;  /* 0x00000004ff107e24 */ /* 0x000fce000f8e00ff */
.L_x_2643:
[----:B012-4-:R-:W0:Y:S01]  /*0e70*/  LDC.64 R2, c[0x0][0xc88] ;  /* 0x00032200ff027b82 */ /* 0x017e220000000a00 */
        /* <DEDUP_REMOVED lines=14> */
[----:B------:R-:W-:-:S04]  /*0f60*/  @UP0 ULEA UR8, UP2, UR4, UR8, 0x2 ;  /* 0x0000000804080291 */ /* 0x000fc8000f84103f */
[----:B------:R-:W-:Y:S02]  /*0f70*/  @UP0 ULEA.HI.X UR9, UR4, UR9, UR7, 0x2, UP2 ;  /* 0x0000000904090291 */ /* 0x000fe400090f1407 */
[----:B------:R-:W-:Y:S01]  /*0f80*/  IMAD.U32 R221, RZ, RZ, UR7 ;  /* 0x00000007ffdd7e24 */ /* 0x000fe2000f8e00ff */
[----:B------:R-:W-:Y:S01]  /*0f90*/  @UP1 ULEA UR10, UP0, UR4, UR10, 0x2 ;  /* 0x0000000a040a1291 */ /* 0x000fe2000f80103f */
[----:B------:R-:W-:-:S03]  /*0fa0*/  IMAD.U32 R2, RZ, RZ, UR8 ;  /* 0x00000008ff027e24 */ /* 0x000fc6000f8e00ff */
[----:B------:R-:W-:Y:S01]  /*0fb0*/  @UP1 ULEA.HI.X UR11, UR4, UR11, UR7, 0x2, UP0 ;  /* 0x0000000b040b1291 */ /* 0x000fe200080f1407 */
[----:B------:R-:W-:Y:S01]  /*0fc0*/  IMAD.U32 R3, RZ, RZ, UR9 ;  /* 0x00000009ff037e24 */ /* 0x000fe2000f8e00ff */
[----:B------:R-:W-:Y:S01]  /*0fd0*/  ULDC.64 UR8, c[0x0][0x418] ;  /* 0x0001060000087ab9 */ /* 0x000fe20000000a00 */
[----:B------:R-:W-:Y:S01]  /*0fe0*/  IMAD.U32 R4, RZ, RZ, UR10 ;  /* 0x0000000aff047e24 */ /* 0x000fe2000f8e00ff */
[----:B------:R-:W-:Y:S02]  /*0ff0*/  ULDC UR7, c[0x0][0x424] ;  /* 0x0001090000077ab9 */ /* 0x000fe40000000800 */
[----:B------:R-:W-:Y:S01]  /*1000*/  IMAD.U32 R5, RZ, RZ, UR11 ;  /* 0x0000000bff057e24 */ /* 0x000fe2000f8e00ff */
[----:B------:R-:W2:Y:S01]  /*1010*/  @P0 LDG.E R2, desc[UR12][R2.64] ;  /* 0x0000000c02020981 */ /* 0x000ea2000c1e1900 */
[----:B------:R-:W-:Y:S01]  /*1020*/  UISETP.NE.U32.AND UP0, UPT, UR8, URZ, UPT ;  /* 0x0000003f0800728c */ /* 0x000fe2000bf05070 */
[----:B------:R-:W-:Y:S02]  /*1030*/  ULDC.64 UR10, c[0x0][0xa20] ;  /* 0x00028800000a7ab9 */ /* 0x000fe40000000a00 */
[----:B---3--:R-:W3:Y:S01]  /*1040*/  @P2 LDG.E R4, desc[UR12][R4.64] ;  /* 0x0000000c04042981 */ /* 0x008ee2000c1e1900 */
[----:B------:R-:W-:Y:S01]  /*1050*/  ULDC UR12, c[0x0][0x288] ;  /* 0x0000a200000c7ab9 */ /* 0x000fe20000000800 */
[----:B------:R-:W-:Y:S01]  /*1060*/  UISETP.NE.AND.EX UP0, UPT, UR9, URZ, UPT, UP0 ;  /* 0x0000003f0900728c */ /* 0x000fe2000bf05300 */
[----:B------:R-:W-:Y:S01]  /*1070*/  ISETP.NE.U32.AND P1, PT, RZ, UR10, PT ;  /* 0x0000000aff007c0c */ /* 0x000fe2000bf25070 */
[----:B------:R-:W-:Y:S01]  /*1080*/  ULDC UR8, c[0x0][0x2f0] ;  /* 0x0000bc0000087ab9 */ /* 0x000fe20000000800 */
[----:B------:R-:W-:Y:S01]  /*1090*/  UMOV UR4, URZ ;  /* 0x0000003f00047c82 */ /* 0x000fe20008000000 */
[----:B------:R-:W-:Y:S01]  /*10a0*/  USEL UR7, UR7, 0x1, UP0 ;  /* 0x0000000107077887 */ /* 0x000fe20008000000 */
[----:B------:R-:W-:Y:S01]  /*10b0*/  ISETP.NE.AND.EX P1, PT, RZ, UR11, PT, P1 ;  /* 0x0000000bff007c0c */ /* 0x000fe2000bf25310 */
[----:B------:R-:W-:-:S02]  /*10c0*/  IMAD.U32 R219, RZ, RZ, UR6 ;  /* 0x00000006ffdb7e24 */ /* 0x000fc4000f8e00ff */
[----:B------:R-:W-:Y:S01]  /*10d0*/  UIMAD UR8, UR7, UR8, URZ ;  /* 0x00000008070872a4 */ /* 0x000fe2000f8e023f */
[----:B--2---:R-:W-:Y:S02]  /*10e0*/  @P0 R2UR UR4, R2 ;  /* 0x00000000020402ca */ /* 0x004fe400000e0000 */
[----:B---3--:R-:W-:-:S13]  /*10f0*/  @P2 R2UR UR12, R4 ;  /* 0x00000000040c22ca */ /* 0x008fda00000e0000 */
[----:B------:R-:W-:Y:S01]  /*1100*/  IMAD.U32 R19, RZ, RZ, UR12 ;  /* 0x0000000cff137e24 */ /* 0x000fe2000f8e00ff */
[----:B------:R-:W-:Y:S06]  /*1110*/  @P2 BRA `(.L_x_2590) ;  /* 0x0000000000402947 */ /* 0x000fec0003800000 */
        /* <DEDUP_REMOVED lines=14> */
[----:B------:R-:W-:-:S06]  /*1200*/  UIADD3 UR6, -UR6, UR7, URZ ;  /* 0x0000000706067290 */ /* 0x000fcc000fffe13f */
[----:B------:R-:W-:-:S07]  /*1210*/  IMAD.U32 R19, RZ, RZ, UR6 ;  /* 0x00000006ff137e24 */ /* 0x000fce000f8e00ff */
.L_x_2590:
[----:B------:R-:W-:Y:S05]  /*1220*/  @!P1 BRA `(.L_x_2591) ;  /* 0x0000000000289947 */ /* 0x000fea0003800000 */
[----:B------:R-:W-:Y:S01]  /*1230*/  R2UR UR7, R218 ;  /* 0x00000000da0772ca */ /* 0x000fe200000e0000 */
[----:B------:R-:W-:Y:S01]  /*1240*/  ULDC.64 UR8, c[0x0][0x208] ;  /* 0x0000820000087ab9 */ /* 0x000fe20000000a00 */
[----:B------:R-:W-:-:S11]  /*1250*/  R2UR UR12, R221 ;  /* 0x00000000dd0c72ca */ /* 0x000fd600000e0000 */
[----:B------:R-:W-:-:S04]  /*1260*/  ULEA UR6, UP0, UR7, UR10, 0x2 ;  /* 0x0000000a07067291 */ /* 0x000fc8000f80103f */
[----:B------:R-:W-:Y:S02]  /*1270*/  ULEA.HI.X UR7, UR7, UR11, UR12, 0x2, UP0 ;  /* 0x0000000b07077291 */ /* 0x000fe400080f140c */
[----:B------:R-:W-:-:S04]  /*1280*/  IMAD.U32 R2, RZ, RZ, UR6 ;  /* 0x00000006ff027e24 */ /* 0x000fc8000f8e00ff */
[----:B------:R-:W-:-:S05]  /*1290*/  IMAD.U32 R3, RZ, RZ, UR7 ;  /* 0x00000007ff037e24 */ /* 0x000fca000f8e00ff */
[----:B------:R-:W2:Y:S02]  /*12a0*/  LDG.E R2, desc[UR8][R2.64] ;  /* 0x0000000802027981 */ /* 0x000ea4000c1e1900 */
[----:B--2---:R-:W-:Y:S01]  /*12b0*/  R2UR UR8, R2 ;  /* 0x00000000020872ca */ /* 0x004fe200000e0000 */
[----:B------:R-:W-:-:S14]  /*12c0*/  BRA `(.L_x_2592) ;  /* 0x00000000003c7947 */ /* 0x000fdc0003800000 */
.L_x_2591:
        /* <DEDUP_REMOVED lines=15> */
.L_x_2592:
[----:B------:R-:W-:Y:S01]  /*13c0*/  UIADD3 UR9, -UR4, UR8, URZ ;  /* 0x0000000804097290 */ /* 0x000fe2000fffe13f */
[----:B------:R-:W-:Y:S01]  /*13d0*/  R2UR UR7, R19 ;  /* 0x00000000130772ca */ /* 0x000fe200000e0000 */
[----:B------:R-:W-:Y:S01]  /*13e0*/  USHF.L.U32 UR5, UR5, 0x7, URZ ;  /* 0x0000000705057899 */ /* 0x000fe2000800063f */
[----:B------:R-:W-:Y:S01]  /*13f0*/  PLOP3.LUT P0, PT, PT, PT, PT, 0x80, 0x0 ;  /* 0x000000000000781c */ /* 0x000fe20003f0f070 */
[----:B------:R-:W-:Y:S01]  /*1400*/  ULDC UR4, c[0x0][0x448] ;  /* 0x0001120000047ab9 */ /* 0x000fe20000000800 */
[----:B------:R-:W-:Y:S01]  /*1410*/  IMAD.MOV.U32 R0, RZ, RZ, RZ ;  /* 0x000000ffff007224 */ /* 0x000fe200078e00ff */
[----:B------:R-:W-:Y:S01]  /*1420*/  UISETP.NE.AND UP0, UPT, UR4, 0x1, UPT ;  /* 0x000000010400788c */ /* 0x000fe2000bf05270 */
[----:B------:R-:W-:Y:S01]  /*1430*/  IMAD.U32 R22, RZ, RZ, UR9 ;  /* 0x00000009ff167e24 */ /* 0x000fe2000f8e00ff */
[----:B------:R-:W-:Y:S02]  /*1440*/  UIADD3 UR6, UR5, 0x7f, URZ ;  /* 0x0000007f05067890 */ /* 0x000fe4000fffe03f */
[----:B------:R-:W-:Y:S01]  /*1450*/  IMAD.U32 R23, RZ, RZ, UR5 ;  /* 0x00000005ff177e24 */ /* 0x000fe2000f8e00ff */
[----:B------:R-:W-:-:S02]  /*1460*/  CS2R R2, SRZ ;  /* 0x0000000000027805 */ /* 0x000fc4000001ff00 */
[----:B------:R-:W-:Y:S02]  /*1470*/  CS2R R150, SRZ ;  /* 0x0000000000967805 */ /* 0x000fe4000001ff00 */
[----:B------:R-:W-:Y:S02]  /*1480*/  CS2R R148, SRZ ;  /* 0x0000000000947805 */ /* 0x000fe4000001ff00 */
[----:B------:R-:W-:Y:S01]  /*1490*/  CS2R R146, SRZ ;  /* 0x0000000000927805 */ /* 0x000fe2000001ff00 */
[----:B------:R-:W-:Y:S01]  /*14a0*/  UIADD3 UR7, UR9, 0x50, -UR7 ;  /* 0x0000005009077890 */ /* 0x000fe2000fffe807 */
[----:B------:R-:W-:Y:S02]  /*14b0*/  CS2R R144, SRZ ;  /* 0x0000000000907805 */ /* 0x000fe4000001ff00 */
[----:B------:R-:W-:Y:S01]  /*14c0*/  CS2R R142, SRZ ;  /* 0x00000000008e7805 */ /* 0x000fe2000001ff00 */
[----:B------:R-:W-:Y:S01]  /*14d0*/  @UP0 ULDC UR4, c[0x0][0x44c] ;  /* 0x0001130000040ab9 */ /* 0x000fe20000000800 */
[----:B------:R-:W-:Y:S01]  /*14e0*/  @UP0 ULDC UR8, c[0x0][0x450] ;  /* 0x0001140000080ab9 */ /* 0x000fe20000000800 */
[----:B------:R-:W-:Y:S01]  /*14f0*/  UIMAD.WIDE.U32 UR4, UR6, UR4, URZ ;  /* 0x00000004060472a5 */ /* 0x000fe2000f8e003f */
[----:B------:R-:W-:Y:S01]  /*1500*/  CS2R R140, SRZ ;  /* 0x00000000008c7805 */ /* 0x000fe2000001ff00 */
[----:B------:R-:W-:Y:S01]  /*1510*/  UIADD3 UR4, UR9, 0x4f, URZ ;  /* 0x0000004f09047890 */ /* 0x000fe2000fffe03f */
[----:B------:R-:W-:Y:S01]  /*1520*/  CS2R R138, SRZ ;  /* 0x00000000008a7805 */ /* 0x000fe2000001ff00 */
[----:B------:R-:W-:Y:S01]  /*1530*/  @UP0 USHF.R.U32.HI UR6, URZ, UR8, UR5 ;  /* 0x000000083f060299 */ /* 0x000fe20008011605 */
[----:B------:R-:W-:Y:S01]  /*1540*/  CS2R R136, SRZ ;  /* 0x0000000000887805 */ /* 0x000fe2000001ff00 */
[----:B------:R-:W-:Y:S01]  /*1550*/  UIMAD.WIDE UR4, UR4, 0x66666667, URZ ;  /* 0x66666667040478a5 */ /* 0x000fe2000f8e023f */
[----:B------:R-:W-:Y:S01]  /*1560*/  CS2R R134, SRZ ;  /* 0x0000000000867805 */ /* 0x000fe2000001ff00 */
[----:B------:R-:W-:Y:S01]  /*1570*/  UIADD3 UR6, UR7, UR6, URZ ;  /* 0x0000000607067290 */ /* 0x000fe2000fffe03f */
[----:B------:R-:W-:Y:S01]  /*1580*/  CS2R R132, SRZ ;  /* 0x0000000000847805 */ /* 0x000fe2000001ff00 */
[----:B------:R-:W-:Y:S01]  /*1590*/  USHF.R.U32.HI UR4, URZ, 0x1f, UR5 ;  /* 0x0000001f3f047899 */ /* 0x000fe20008011605 */
[----:B------:R-:W-:Y:S01]  /*15a0*/  CS2R R130, SRZ ;  /* 0x0000000000827805 */ /* 0x000fe2000001ff00 */
[----:B------:R-:W-:Y:S01]  /*15b0*/  UIMAD.WIDE UR6, UR6, 0x66666667, URZ ;  /* 0x66666667060678a5 */ /* 0x000fe2000f8e023f */
[----:B------:R-:W-:Y:S01]  /*15c0*/  CS2R R128, SRZ ;  /* 0x0000000000807805 */ /* 0x000fe2000001ff00 */
[----:B------:R-:W-:Y:S01]  /*15d0*/  ULEA.HI.SX32 UR4, UR5, UR4, 0x1b ;  /* 0x0000000405047291 */ /* 0x000fe2000f8fda3f */
[----:B------:R-:W-:Y:S01]  /*15e0*/  CS2R R126, SRZ ;  /* 0x00000000007e7805 */ /* 0x000fe2000001ff00 */
[----:B------:R-:W-:Y:S01]  /*15f0*/  USHF.R.U32.HI UR6, URZ, 0x1f, UR7 ;  /* 0x0000001f3f067899 */ /* 0x000fe20008011607 */
[----:B------:R-:W-:-:S02]  /*1600*/  CS2R R124, SRZ ;  /* 0x00000000007c7805 */ /* 0x000fc4000001ff00 */
[----:B------:R-:W-:Y:S02]  /*1610*/  CS2R R122, SRZ ;  /* 0x00000000007a7805 */ /* 0x000fe4000001ff00 */
[----:B------:R-:W-:Y:S01]  /*1620*/  CS2R R120, SRZ ;  /* 0x0000000000787805 */ /* 0x000fe2000001ff00 */
[----:B------:R-:W-:Y:S01]  /*1630*/  ULEA.HI.SX32 UR6, UR7, UR6, 0x1b ;  /* 0x0000000607067291 */ /* 0x000fe2000f8fda3f */
[----:B------:R-:W-:Y:S02]  /*1640*/  CS2R R118, SRZ ;  /* 0x0000000000767805 */ /* 0x000fe4000001ff00 */
[----:B------:R-:W-:Y:S02]  /*1650*/  CS2R R116, SRZ ;  /* 0x0000000000747805 */ /* 0x000fe4000001ff00 */
[----:B------:R-:W-:Y:S01]  /*1660*/  CS2R R114, SRZ ;  /* 0x0000000000727805 */ /* 0x000fe2000001ff00 */
[----:B------:R-:W-:Y:S01]  /*1670*/  UISETP.LT.AND UP0, UPT, UR4, UR6, UPT ;  /* 0x000000060400728c */ /* 0x000fe2000bf01270 */
[----:B------:R-:W-:-:S02]  /*1680*/  CS2R R112, SRZ ;  /* 0x0000000000707805 */ /* 0x000fc4000001ff00 */
[----:B------:R-:W-:Y:S02]  /*1690*/  CS2R R110, SRZ ;  /* 0x00000000006e7805 */ /* 0x000fe4000001ff00 */
[----:B------:R-:W-:Y:S01]  /*16a0*/  CS2R R108, SRZ ;  /* 0x00000000006c7805 */ /* 0x000fe2000001ff00 */
[----:B------:R-:W-:Y:S01]  /*16b0*/  USEL UR61, UR4, UR6, UP0 ;  /* 0x00000006043d7287 */ /* 0x000fe20008000000 */
[----:B------:R-:W-:Y:S01]  /*16c0*/  IMAD.MOV.U32 R170, RZ, RZ, RZ ;  /* 0x000000ffffaa7224 */ /* 0x000fe200078e00ff */
[----:B------:R-:W-:Y:S02]  /*16d0*/  CS2R R168, SRZ ;  /* 0x0000000000a87805 */ /* 0x000fe4000001ff00 */
[----:B------:R-:W-:Y:S01]  /*16e0*/  CS2R R104, SRZ ;  /* 0x0000000000687805 */ /* 0x000fe2000001ff00 */
[----:B------:R-:W-:Y:S01]  /*16f0*/  UISETP.GE.AND UP0, UPT, UR61, 0x1, UPT ;  /* 0x000000013d00788c */ /* 0x000fe2000bf06270 */
[----:B------:R-:W-:Y:S02]  /*1700*/  CS2R R166, SRZ ;  /* 0x0000000000a67805 */ /* 0x000fe4000001ff00 */
[----:B------:R-:W-:Y:S01]  /*1710*/  CS2R R100, SRZ ;  /* 0x0000000000647805 */ /* 0x000fe2000001ff00 */
[----:B------:R-:W-:Y:S01]  /*1720*/  IMAD.MOV.U32 R17, RZ, RZ, RZ ;  /* 0x000000ffff117224 */ /* 0x000fe200078e00ff */
[----:B------:R-:W-:-:S02]  /*1730*/  CS2R R96, SRZ ;  /* 0x0000000000607805 */ /* 0x000fc4000001ff00 */
[----:B------:R-:W-:Y:S02]  /*1740*/  CS2R R90, SRZ ;  /* 0x00000000005a7805 */ /* 0x000fe4000001ff00 */
[----:B------:R-:W-:Y:S02]  /*1750*/  PLOP3.LUT P1, PT, PT, PT, UP0, 0x80, 0x0 ;  /* 0x000000000000781c */ /* 0x000fe40003f2f008 */
        /* <DEDUP_REMOVED lines=68> */
.L_x_2594:
        /* <DEDUP_REMOVED lines=12> */
.L_x_2779:
[----:B------:R-:W-:Y:S05]  /*1c60*/  @!P0 BRA `(.L_x_2596) ;  /* 0x0000000000048947 */ /* 0x000fea0003800000 */
[----:B------:R-:W-:Y:S01]  /*1c70*/  BPT.TRAP 0x1 ;  /* 0x000000040000795c */ /* 0x000fe20000300000 */
.L_x_2596:
        /* <DEDUP_REMOVED lines=9> */
.L_x_2597:
[----:B------:R-:W2:Y:S02]  /*1d10*/  S2R R2, SR_TID.X ;  /* 0x0000000000027919 */ /* 0x000ea40000002100 */
[----:B--2---:R-:W-:Y:S01]  /*1d20*/  LOP3.LUT P1, RZ, R2, 0x7f, RZ, 0xc0, !PT ;  /* 0x0000007f02ff7812 */ /* 0x004fe2000782c0ff */
[----:B-1----:R-:W-:-:S12]  /*1d30*/  @P2 BRA `(.L_x_2598) ;  /* 0x0000000000082947 */ /* 0x002fd80003800000 */
[----:B------:R-:W1:Y:S02]  /*1d40*/  SYNCS.PHASECHK.TRANS64.TRYWAIT P2, [R0+URZ+0x38830], R3 ;  /* 0x03883003000075a7 */ /* 0x000e64000804017f */
[----:B-1----:R-:W-:Y:S05]  /*1d50*/  @!P2 BRA `(.L_x_2599) ;  /* 0x000001680020a947 */ /* 0x002fea0003800000 */
.L_x_2598:
        /* <DEDUP_REMOVED lines=232> */
[----:B------:R-:W-:Y:S02]  /*2be0*/  UIADD3 UR5, UR5, 0xc06, URZ ;  /* 0x00000c0605057890 */ /* 0x000fe4000fffe03f */
[----:B------:R-:W-:-:S05]  /*2bf0*/  UIADD3 UR7, UR4, 0x786, URZ ;  /* 0x0000078604077890 */ /* 0x000fca000fffe03f */
[----:B------:R-:W-:Y:S02]  /*2c00*/  UMOV UR56, UR5 ;  /* 0x0000000500387c82 */ /* 0x000fe40008000000 */
[----:B------:R-:W-:Y:S01]  /*2c10*/  UMOV UR58, UR7 ;  /* 0x00000007003a7c82 */ /* 0x000fe20008000000 */
[----:B------:R-:W-:Y:S01]  /*2c20*/  IMAD.U32 R6, RZ, RZ, UR56 ;  /* 0x00000038ff067e24 */ /* 0x000fe2000f8e00ff */
        /* <DEDUP_REMOVED lines=27> */
[----:B------:R-:W-:-:S06]  /*2de0*/  IMAD.U32 R233, RZ, RZ, UR11 ;  /* 0x0000000bffe97e24 */ /* 0x000fcc000f8e00ff */
        /* <DEDUP_REMOVED lines=26> */
[----:B------:R-:W-:Y:S01]  /*2f90*/  R2UR UR14, R19 ;  /* 0x00000000130e72ca */ /* 0x000fe200000e0000 */
        /* <DEDUP_REMOVED lines=216> */
[----:B------:R-:W-:-:S04]  /*3d20*/  UIADD3 UR6, UR4, 0x984, URZ ;  /* 0x0000098404067890 */ /* 0x000fc8000fffe03f */
[----:B------:R-:W-:-:S05]  /*3d30*/  PLOP3.LUT P2, PT, PT, PT, UP0, 0x80, 0x0 ;  /* 0x000000000000781c */ /* 0x000fca0003f4f008 */
[----:B------:R-:W-:-:S08]  /*3d40*/  @UP0 ULDC UR5, c[0x0][0x44c] ;  /* 0x0001130000050ab9 */ /* 0x000fd00000000800 */
[----:B------:R-:W-:Y:S01]  /*3d50*/  @P2 IMAD.HI.U32 R3, R2, UR5, RZ ;  /* 0x0000000502032c27 */ /* 0x000fe2000f8e00ff */
[----:B------:R-:W-:-:S04]  /*3d60*/  @UP0 ULDC UR5, c[0x0][0x450] ;  /* 0x0001140000050ab9 */ /* 0x000fc80000000800 */
[----:B------:R-:W-:Y:S01]  /*3d70*/  @P2 SHF.R.U32.HI R2, RZ, UR5, R3 ;  /* 0x00000005ff022c19 */ /* 0x000fe20008011603 */
[----:B------:R-:W-:-:S04]  /*3d80*/  UIMAD UR5, UR61, -0x50, UR15 ;  /* 0xffffffb03d0578a4 */ /* 0x000fc8000f8e020f */
[----:B------:R-:W0:Y:S01]  /*3d90*/  SHFL.IDX PT, R5, R2, 0x1, 0x1c1f ;  /* 0x003c1f0002057f89 */ /* 0x000e2200000e0000 */
[----:B------:R-:W-:-:S03]  /*3da0*/  UIADD3 UR5, UR5, 0x50, URZ ;  /* 0x0000005005057890 */ /* 0x000fc6000fffe03f */
[----:B------:R-:W1:Y:S03]  /*3db0*/  SHFL.IDX PT, R2, R2, RZ, 0x1c1f ;  /* 0x001c1fff02027589 */ /* 0x000e6600000e0000 */
[----:B------:R-:W-:Y:S01]  /*3dc0*/  IMAD.U32 R3, RZ, RZ, UR5 ;  /* 0x00000005ff037e24 */ /* 0x000fe2000f8e00ff */
[----:B------:R-:W-:-:S03]  /*3dd0*/  UMOV UR5, UR19 ;  /* 0x0000001300057c82 */ /* 0x000fc60008000000 */
[----:B------:R-:W-:Y:S01]  /*3de0*/  IMAD R3, R212, -0x2, R3 ;  /* 0xfffffffed4037824 */ /* 0x000fe200078e0203 */
        /* <DEDUP_REMOVED lines=23> */
[----:B------:R-:W-:Y:S02]  /*3f60*/  UMOV UR6, 0xffffffb0 ;  /* 0xffffffb000067882 */ /* 0x000fe40000000000 */
[----:B------:R-:W-:-:S06]  /*3f70*/  UIMAD UR6, UR61, UR6, 0x51 ;  /* 0x000000513d0674a4 */ /* 0x000fcc000f8e0206 */
[----:B------:R-:W-:Y:S01]  /*3f80*/  IMAD.U32 R21, RZ, RZ, UR6 ;  /* 0x00000006ff157e24 */ /* 0x000fe2000f8e00ff */
[----:B------:R-:W-:-:S03]  /*3f90*/  UIADD3 UR6, UR4, 0x986, URZ ;  /* 0x0000098604067890 */ /* 0x000fc6000fffe03f */
[----:B------:R-:W-:Y:S02]  /*3fa0*/  IMAD R4, R212, -0x2, R21 ;  /* 0xfffffffed4047824 */ /* 0x000fe400078e0215 */
[----:B------:R-:W-:-:S05]  /*3fb0*/  IMAD.U32 R21, RZ, RZ, UR14 ;  /* 0x0000000eff157e24 */ /* 0x000fca000f8e00ff */
[----:B------:R-:W-:-:S04]  /*3fc0*/  IADD3 R4, -R21, UR15, R4 ;  /* 0x0000000f15047c10 */ /* 0x000fc8000fffe104 */
[-CC-:B0-----:R-:W-:Y:S02]  /*3fd0*/  VIADDMNMX R5, R5, R4.reuse, R3.reuse, PT ;  /* 0x0000000405057246 */ /* 0x181fe40003800103 */
[----:B-1----:R-:W-:Y:S02]  /*3fe0*/  VIADDMNMX R3, R2, R4, R3, PT ;  /* 0x0000000402037246 */ /* 0x002fe40003800103 */
[C---:B------:R-:W-:Y:S02]  /*3ff0*/  ISETP.GT.AND P3, PT, R5.reuse, RZ, PT ;  /* 0x000000ff0500720c */ /* 0x040fe40003f64270 */
[C---:B------:R-:W-:Y:S02]  /*4000*/  ISETP.GT.AND P4, PT, R5.reuse, 0x1, PT ;  /* 0x000000010500780c */ /* 0x040fe40003f84270 */
        /* <DEDUP_REMOVED lines=15> */
[C---:B------:R-:W-:Y:S01]  /*4100*/  ISETP.GT.AND P3, PT, R5.reuse, 0x9, PT ;  /* 0x000000090500780c */ /* 0x040fe20003f64270 */
        /* <DEDUP_REMOVED lines=66> */
[----:B------:R-:W-:Y:S01]  /*4530*/  @UP0 ULDC UR10, c[0x0][0x450] ;  /* 0x00011400000a0ab9 */ /* 0x000fe20000000800 */
[----:B------:R-:W-:Y:S01]  /*4540*/  FSEL R39, R39, -INF , P3 ;  /* 0xff80000027277808 */ /* 0x000fe20001800000 */
[----:B------:R-:W-:Y:S01]  /*4550*/  @UP0 USHF.R.U32.HI UR4, URZ, UR10, UR7 ;  /* 0x0000000a3f040299 */ /* 0x000fe20008011607 */
[----:B------:R-:W-:-:S02]  /*4560*/  FMNMX.FTZ R14, R38, R21, !PT ;  /* 0x00000015260e7209 */ /* 0x000fc40007810000 */
[----:B------:R-:W-:Y:S01]  /*4570*/  ISETP.GT.AND P3, PT, R5, 0x41, PT ;  /* 0x000000410500780c */ /* 0x000fe20003f64270 */
[----:B------:R-:W-:Y:S01]  /*4580*/  UIADD3 UR6, UR4, UR15, -UR14 ;  /* 0x0000000f04067290 */ /* 0x000fe2000fffe80e */
[----:B------:R-:W-:-:S03]  /*4590*/  FMNMX.FTZ R21, R39, R14, !PT ;  /* 0x0000000e27157209 */ /* 0x000fc60007810000 */
        /* <DEDUP_REMOVED lines=259> */
.L_x_2609:
        /* <DEDUP_REMOVED lines=9> */
.L_x_2601:
        /* <DEDUP_REMOVED lines=9> */
.L_x_2602:
[----:B-1----:R-:W-:Y:S05]  /*56f0*/  @P3 BRA `(.L_x_2603) ;  /* 0x00000000000c3947 */ /* 0x002fea0003800000 */
[----:B------:R-:W-:-:S13]  /*5700*/  R2UR UR4, R3 ;  /* 0x00000000030472ca */ /* 0x000fda00000e0000 */
[----:B------:R-:W1:Y:S02]  /*5710*/  SYNCS.PHASECHK.TRANS64.TRYWAIT P3, [UR4+0x38830], R4 ;  /* 0x03883004ff0075a7 */ /* 0x000e640008060144 */
[----:B-1----:R-:W-:Y:S05]  /*5720*/  @!P3 BRA `(.L_x_2604) ;  /* 0x0000012c00c0b947 */ /* 0x002fea0003800000 */
.L_x_2603:
        /* <DEDUP_REMOVED lines=23> */
[----:B------:R-:W-:Y:S01]  /*58a0*/  UIADD3 UR58, UR4, 0x80, URZ ;  /* 0x00000080043a7890 */ /* 0x000fe2000fffe03f */
[-C--:B------:R-:W-:Y:S01]  /*58b0*/  FMUL.FTZ R28, R28, R0.reuse ;  /* 0x000000001c1c7220 */ /* 0x080fe20000410000 */
        /* <DEDUP_REMOVED lines=57> */
[----:B------:R-:W-:Y:S01]  /*5c50*/  UIADD3 UR58, UR4, 0x100, URZ ;  /* 0x00000100043a7890 */ /* 0x000fe2000fffe03f */
[-C--:B------:R-:W-:Y:S01]  /*5c60*/  FMUL.FTZ R105, R105, R0.reuse ;  /* 0x0000000069697220 */ /* 0x080fe20000410000 */
[----:B------:R-:W-:Y:S01]  /*5c70*/  UMOV UR56, UR14 ;  /* 0x0000000e00387c82 */ /* 0x000fe20008000000 */
[----:B------:R-:W-:Y:S01]  /*5c80*/  UMOV UR57, UR15 ;  /* 0x0000000f00397c82 */ /* 0x000fe20008000000 */
        /* <DEDUP_REMOVED lines=97> */
[----:B------:R-:W-:Y:S01]  /*62a0*/  UIADD3 UR58, UR4, 0x200, URZ ;  /* 0x00000200043a7890 */ /* 0x000fe2000fffe03f */
[----:B------:R-:W-:Y:S01]  /*62b0*/  UMOV UR56, UR14 ;  /* 0x0000000e00387c82 */ /* 0x000fe20008000000 */
[----:B------:R-:W-:Y:S01]  /*62c0*/  UMOV UR57, UR15 ;  /* 0x0000000f00397c82 */ /* 0x000fe20008000000 */
[----:B------:R-:W-:Y:S01]  /*62d0*/  UMOV UR59, 0x40000040 ;  /* 0x40000040003b7882 */ /* 0x000fe20000000000 */
        /* <DEDUP_REMOVED lines=104> */
[----:B------:R-:W-:Y:S02]  /*6960*/  UIADD3 UR10, UR4, 0x986, URZ ;  /* 0x00000986040a7890 */ /* 0x000fe4000fffe03f */
        /* <DEDUP_REMOVED lines=23> */
[----:B------:R-:W-:Y:S02]  /*6ae0*/  R2UR UR14, R6 ;  /* 0x00000000060e72ca */ /* 0x000fe400000e0000 */
[----:B------:R-:W-:-:S11]  /*6af0*/  R2UR UR15, R7 ;  /* 0x00000000070f72ca */ /* 0x000fd600000e0000 */
[----:B------:R-:W-:Y:S02]  /*6b00*/  UMOV UR56, UR14 ;  /* 0x0000000e00387c82 */ /* 0x000fe40008000000 */
        /* <DEDUP_REMOVED lines=263> */
.L_x_2605:
        /* <DEDUP_REMOVED lines=8> */
.L_x_2606:
[----:B--2---:R-:W-:Y:S05]  /*7c00*/  @P3 BRA `(.L_x_2607) ;  /* 0x0000000000083947 */ /* 0x004fea0003800000 */
[----:B------:R-:W2:Y:S02]  /*7c10*/  SYNCS.PHASECHK.TRANS64.TRYWAIT P3, [UR4+0x38850], R0 ;  /* 0x03885000ff0075a7 */ /* 0x000ea40008060144 */
[----:B--2---:R-:W-:Y:S05]  /*7c20*/  @!P3 BRA `(.L_x_2608) ;  /* 0x00000108009cb947 */ /* 0x004fea0003800000 */
.L_x_2607:
[----:B------:R-:W-:Y:S01]  /*7c30*/  R2UR UR5, R17 ;  /* 0x00000000110572ca */ /* 0x000fe200000e0000 */
[----:B------:R-:W-:Y:S01]  /*7c40*/  WARPGROUP.ARRIVE ;  /* 0x00000000000079c5 */ /* 0x000fe20000000000 */
[----:B------:R-:W-:Y:S01]  /*7c50*/  UMOV UR7, 0x40000040 ;  /* 0x4000004000077882 */ /* 0x000fe20000000000 */
[----:B------:R-:W-:Y:S02]  /*7c60*/  R2UR UR18, R23 ;  /* 0x00000000171272ca */ /* 0x000fe400000e0000 */
[----:B------:R-:W-:Y:S02]  /*7c70*/  R2UR UR11, R234 ;  /* 0x00000000ea0b72ca */ /* 0x000fe400000e0000 */
[----:B------:R-:W-:Y:S02]  /*7c80*/  R2UR UR15, R19 ;  /* 0x00000000130f72ca */ /* 0x000fe400000e0000 */
[----:B------:R-:W-:-:S04]  /*7c90*/  R2UR UR14, R22 ;  /* 0x00000000160e72ca */ /* 0x000fc800000e0000 */
[----:B------:R-:W-:-:S03]  /*7ca0*/  UIADD3 UR5, UR5, 0x400, URZ ;  /* 0x0000040005057890 */ /* 0x000fc6000fffe03f */
[----:B-12---:R-:W-:Y:S01]  /*7cb0*/  VIADD R0, R213, UR18 ;  /* 0x00000012d5007c36 */ /* 0x006fe20008000000 */
[----:B------:R-:W-:-:S04]  /*7cc0*/  USHF.R.U32.HI UR5, URZ, 0x4, UR5 ;  /* 0x000000043f057899 */ /* 0x000fc80008011605 */
[----:B------:R-:W-:-:S04]  /*7cd0*/  ULOP3.LUT UR5, UR5, 0x3fff, URZ, 0xc0, !UPT ;  /* 0x00003fff05057892 */ /* 0x000fc8000f8ec03f */
[----:B------:R-:W-:-:S04]  /*7ce0*/  ULOP3.LUT UR5, UR5, 0x2800000, URZ, 0xfc, !UPT ;  /* 0x0280000005057892 */ /* 0x000fc8000f8efc3f */
[----:B------:R-:W-:-:S03]  /*7cf0*/  UIMAD UR10, UR61, 0xa00, UR5 ;  /* 0x00000a003d0a78a4 */ /* 0x000fc6000f8e0205 */
[----:B------:R-:W-:Y:S01]  /*7d00*/  @UP0 ULDC UR5, c[0x0][0x44c] ;  /* 0x0001130000050ab9 */ /* 0x000fe20000000800 */
[----:B------:R-:W-:Y:S01]  /*7d10*/  UMOV UR61, UR60 ;  /* 0x0000003c003d7c82 */ /* 0x000fe20008000000 */
[----:B------:R-:W-:Y:S01]  /*7d20*/  @P2 IMAD.HI.U32 R2, R0, UR5, RZ ;  /* 0x0000000500022c27 */ /* 0x000fe2000f8e00ff */
[----:B------:R-:W-:Y:S01]  /*7d30*/  @UP0 ULDC UR5, c[0x0][0x450] ;  /* 0x0001140000050ab9 */ /* 0x000fe20000000800 */
[----:B------:R-:W-:Y:S02]  /*7d40*/  UMOV UR6, UR10 ;  /* 0x0000000a00067c82 */ /* 0x000fe40008000000 */
[----:B------:R-:W-:Y:S01]  /*7d50*/  HGMMA.64x256x16.F32.BF16 R24, R208, gdesc[UR4].tnspB, R24, gsb0 ;  /* 0x43e00004d0187df0 */ /* 0x000fe20008001818 */
[----:B------:R-:W-:Y:S01]  /*7d60*/  UIADD3 UR6, UR10, 0x80, URZ ;  /* 0x000000800a067890 */ /* 0x000fe2000fffe03f */
[----:B------:R-:W-:Y:S01]  /*7d70*/  @P2 SHF.R.U32.HI R0, RZ, UR5, R2 ;  /* 0x00000005ff002c19 */ /* 0x000fe20008011602 */
[----:B------:R-:W-:Y:S01]  /*7d80*/  UMOV UR7, 0x40000040 ;  /* 0x4000004000077882 */ /* 0x000fe20000000000 */
[----:B------:R-:W-:-:S02]  /*7d90*/  UMOV UR5, 0x1 ;  /* 0x0000000100057882 */ /* 0x000fc40000000000 */
[----:B------:R-:W-:Y:S01]  /*7da0*/  UIMAD UR5, UR11, -0x50, UR5 ;  /* 0xffffffb00b0578a4 */ /* 0x000fe2000f8e0205 */
[----:B------:R-:W-:Y:S02]  /*7db0*/  WARPGROUP.DEPBAR.LE gsb0, 0x0 ;  /* 0x00008000000079c5 */ /* 0x000fe40000010000 */
[----:B------:R-:W-:-:S15]  /*7dc0*/  WARPGROUP.ARRIVE ;  /* 0x00000000000079c5 */ /* 0x000fde0000000000 */
[----:B------:R-:W-:-:S04]  /*7dd0*/  NOP ;  /* 0x0000000000007918 */ /* 0x000fc80000000000 */
        /* <DEDUP_REMOVED lines=11> */
[----:B------:R-:W1:Y:S01]  /*7e90*/  SHFL.IDX PT, R201, R0, 0x1, 0x1c1f ;  /* 0x003c1f0000c97f89 */ /* 0x000e6200000e0000 */
[----:B------:R-:W-:-:S15]  /*7ea0*/  IMAD.MOV.U32 R203, RZ, RZ, -0x2 ;  /* 0xfffffffeffcb7424 */ /* 0x000fde00078e00ff */
[----:B------:R-:W-:-:S06]  /*7eb0*/  NOP ;  /* 0x0000000000007918 */ /* 0x000fcc0000000000 */
[----:B------:R-:W-:Y:S01]  /*7ec0*/  HGMMA.64x256x16.F32.BF16 R24, R196, gdesc[UR4].tnspB, R24, gsb0 ;  /* 0x43e00004c4187df0 */ /* 0x000fe20008001818 */
[----:B0-----:R-:W-:Y:S01]  /*7ed0*/  IMAD R4, R212, R203, UR5 ;  /* 0x00000005d4047e24 */ /* 0x001fe2000f8e02cb */
[----:B------:R-:W-:Y:S01]  /*7ee0*/  UIADD3 UR6, UR10, 0x200, URZ ;  /* 0x000002000a067890 */ /* 0x000fe2000fffe03f */
[----:B------:R-:W-:Y:S01]  /*7ef0*/  IMAD.U32 R203, RZ, RZ, UR15 ;  /* 0x0000000fffcb7e24 */ /* 0x000fe2000f8e00ff */
[----:B------:R-:W-:Y:S01]  /*7f00*/  UMOV UR7, 0x40000040 ;  /* 0x4000004000077882 */ /* 0x000fe20000000000 */
[----:B------:R-:W-:-:S03]  /*7f10*/  ULDC UR5, c[0x0][0x988] ;  /* 0x0002620000057ab9 */ /* 0x000fc60000000800 */
[----:B------:R-:W-:Y:S02]  /*7f20*/  IADD3 R4, -R203, UR14, R4 ;  /* 0x0000000ecb047c10 */ /* 0x000fe4000fffe104 */
[----:B------:R-:W-:-:S03]  /*7f30*/  R2UR UR14, R3 ;  /* 0x00000000030e72ca */ /* 0x000fc600000e0000 */
[----:B-1----:R-:W-:-:S05]  /*7f40*/  IMAD.IADD R2, R4, 0x1, R201 ;  /* 0x0000000104027824 */ /* 0x002fca00078e02c9 */
[C---:B------:R-:W-:Y:S02]  /*7f50*/  ISETP.GT.AND P3, PT, R2.reuse, RZ, PT ;  /* 0x000000ff0200720c */ /* 0x040fe40003f64270 */
[----:B------:R-:W-:Y:S02]  /*7f60*/  ISETP.GT.AND P4, PT, R2, 0x1, PT ;  /* 0x000000010200780c */ /* 0x000fe40003f84270 */
[----:B------:R-:W-:Y:S02]  /*7f70*/  FSEL R186, R186, -INF , P3 ;  /* 0xff800000baba7808 */ /* 0x000fe40001800000 */
[----:B------:R-:W-:Y:S02]  /*7f80*/  ISETP.GT.AND P3, PT, R2, 0x8, PT ;  /* 0x000000080200780c */ /* 0x000fe40003f64270 */
[----:B------:R-:W-:Y:S02]  /*7f90*/  FSEL R187, R187, -INF , P4 ;  /* 0xff800000bbbb7808 */ /* 0x000fe40002000000 */
        /* <DEDUP_REMOVED lines=48> */
[----:B------:R-:W-:-:S02]  /*82a0*/  ISETP.GT.AND P3, PT, R2, 0x48, PT ;  /* 0x000000480200780c */ /* 0x000fc40003f64270 */
[----:B------:R-:W-:Y:S02]  /*82b0*/  FMNMX.FTZ R201, R155, R200, !PT ;  /* 0x000000c89bc97209 */ /* 0x000fe40007810000 */
[----:B------:R-:W-:Y:S02]  /*82c0*/  FSEL R158, R158, -INF , P3 ;  /* 0xff8000009e9e7808 */ /* 0x000fe40001800000 */
[----:B------:R-:W-:Y:S02]  /*82d0*/  ISETP.GT.AND P4, PT, R2, 0x49, PT ;  /* 0x000000490200780c */ /* 0x000fe40003f84270 */
[----:B------:R-:W-:Y:S02]  /*82e0*/  FMNMX.FTZ R2, R158, R201, !PT ;  /* 0x000000c99e027209 */ /* 0x000fe40007810000 */
[----:B------:R-:W0:Y:S01]  /*82f0*/  SHFL.IDX PT, R201, R0, RZ, 0x1c1f ;  /* 0x001c1fff00c97589 */ /* 0x000e2200000e0000 */
[----:B------:R-:W-:-:S04]  /*8300*/  FSEL R159, R159, -INF , P4 ;  /* 0xff8000009f9f7808 */ /* 0x000fc80002000000 */
[----:B------:R-:W-:-:S05]  /*8310*/  FMNMX.FTZ R200, R159, R2, !PT ;  /* 0x000000029fc87209 */ /* 0x000fca0007810000 */
[----:B------:R-:W1:Y:S01]  /*8320*/  SHFL.BFLY PT, R203, R200, 0x2, 0x1f ;  /* 0x0c401f00c8cb7f89 */ /* 0x000e6200000e0000 */
[----:B0-----:R-:W-:-:S05]  /*8330*/  IMAD.IADD R2, R4, 0x1, R201 ;  /* 0x0000000104027824 */ /* 0x001fca00078e02c9 */
[C---:B------:R-:W-:Y:S02]  /*8340*/  ISETP.GT.AND P3, PT, R2.reuse, RZ, PT ;  /* 0x000000ff0200720c */ /* 0x040fe40003f64270 */
[----:B------:R-:W-:Y:S02]  /*8350*/  ISETP.GT.AND P4, PT, R2, 0x1, PT ;  /* 0x000000010200780c */ /* 0x000fe40003f84270 */
[----:B------:R-:W-:Y:S02]  /*8360*/  FSEL R201, R184, -INF , P3 ;  /* 0xff800000b8c97808 */ /* 0x000fe40001800000 */
[----:B------:R-:W-:Y:S02]  /*8370*/  ISETP.GT.AND P5, PT, R2, 0x8, PT ;  /* 0x000000080200780c */ /* 0x000fe40003fa4270 */
[----:B------:R-:W-:Y:S02]  /*8380*/  FSEL R185, R185, -INF , P4 ;  /* 0xff800000b9b97808 */ /* 0x000fe40002000000 */
[----:B------:R-:W-:-:S02]  /*8390*/  FMNMX.FTZ R0, R201, R20, !PT ;  /* 0x00000014c9007209 */ /* 0x000fc40007810000 */
[----:B-1----:R-:W-:Y:S02]  /*83a0*/  FMNMX.FTZ R203, R200, R203, !PT ;  /* 0x000000cbc8cb7209 */ /* 0x002fe40007810000 */
[----:B------:R-:W-:Y:S02]  /*83b0*/  ISETP.GT.AND P3, PT, R2, 0x9, PT ;  /* 0x000000090200780c */ /* 0x000fe40003f64270 */
[----:B------:R-:W-:Y:S01]  /*83c0*/  FSEL R188, R188, -INF , P5 ;  /* 0xff800000bcbc7808 */ /* 0x000fe20002800000 */
[----:B------:R-:W0:Y:S01]  /*83d0*/  SHFL.BFLY PT, R4, R203, 0x1, 0x1f ;  /* 0x0c201f00cb047f89 */ /* 0x000e2200000e0000 */
[----:B------:R-:W-:Y:S02]  /*83e0*/  FSEL R189, R189, -INF , P3 ;  /* 0xff800000bdbd7808 */ /* 0x000fe40001800000 */
[C---:B------:R-:W-:Y:S02]  /*83f0*/  ISETP.GT.AND P3, PT, R2.reuse, 0x10, PT ;  /* 0x000000100200780c */ /* 0x040fe40003f64270 */
[----:B------:R-:W-:-:S02]  /*8400*/  ISETP.GT.AND P4, PT, R2, 0x11, PT ;  /* 0x000000110200780c */ /* 0x000fc40003f84270 */
[----:B------:R-:W-:Y:S02]  /*8410*/  FSEL R176, R176, -INF , P3 ;  /* 0xff800000b0b07808 */ /* 0x000fe40001800000 */
[C---:B------:R-:W-:Y:S02]  /*8420*/  ISETP.GT.AND P3, PT, R2.reuse, 0x18, PT ;  /* 0x000000180200780c */ /* 0x040fe40003f64270 */
[----:B------:R-:W-:Y:S02]  /*8430*/  FSEL R177, R177, -INF , P4 ;  /* 0xff800000b1b17808 */ /* 0x000fe40002000000 */
[----:B------:R-:W-:Y:S02]  /*8440*/  ISETP.GT.AND P5, PT, R2, 0x19, PT ;  /* 0x000000190200780c */ /* 0x000fe40003fa4270 */
[----:B------:R-:W-:Y:S02]  /*8450*/  FSEL R180, R180, -INF , P3 ;  /* 0xff800000b4b47808 */ /* 0x000fe40001800000 */
[----:B------:R-:W-:-:S02]  /*8460*/  FSEL R181, R181, -INF , P5 ;  /* 0xff800000b5b57808 */ /* 0x000fc40002800000 */
[C---:B------:R-:W-:Y:S02]  /*8470*/  ISETP.GT.AND P4, PT, R2.reuse, 0x20, PT ;  /* 0x000000200200780c */ /* 0x040fe40003f84270 */
[C---:B------:R-:W-:Y:S02]  /*8480*/  ISETP.GT.AND P5, PT, R2.reuse, 0x21, PT ;  /* 0x000000210200780c */ /* 0x040fe40003fa4270 */
[C---:B------:R-:W-:Y:S02]  /*8490*/  ISETP.GT.AND P3, PT, R2.reuse, 0x28, PT ;  /* 0x000000280200780c */ /* 0x040fe40003f64270 */
[----:B0-----:R-:W-:Y:S02]  /*84a0*/  FMNMX.FTZ R4, R203, R4, !PT ;  /* 0x00000004cb047209 */ /* 0x001fe40007810000 */
[----:B------:R-:W-:Y:S02]  /*84b0*/  FSEL R169, R169, -INF , P5 ;  /* 0xff800000a9a97808 */ /* 0x000fe40002800000 */
[----:B------:R-:W-:-:S02]  /*84c0*/  ISETP.GT.AND P5, PT, R2, 0x29, PT ;  /* 0x000000290200780c */ /* 0x000fc40003fa4270 */
[----:B------:R-:W-:Y:S02]  /*84d0*/  FSEL R172, R172, -INF , P3 ;  /* 0xff800000acac7808 */ /* 0x000fe40001800000 */
[----:B------:R-:W-:Y:S02]  /*84e0*/  FSEL R173, R173, -INF , P5 ;  /* 0xff800000adad7808 */ /* 0x000fe40002800000 */
[C---:B------:R-:W-:Y:S02]  /*84f0*/  ISETP.GT.AND P3, PT, R2.reuse, 0x30, PT ;  /* 0x000000300200780c */ /* 0x040fe40003f64270 */
[----:B------:R-:W-:Y:S02]  /*8500*/  ISETP.GT.AND P5, PT, R2, 0x31, PT ;  /* 0x000000310200780c */ /* 0x000fe40003fa4270 */
[----:B------:R-:W-:Y:S02]  /*8510*/  FSEL R160, R160, -INF , P3 ;  /* 0xff800000a0a07808 */ /* 0x000fe40001800000 */
        /* <DEDUP_REMOVED lines=10> */
[----:B------:R-:W-:Y:S01]  /*85c0*/  ISETP.GT.AND P5, PT, R2, 0x49, PT ;  /* 0x000000490200780c */ /* 0x000fe20003fa4270 */
[----:B------:R-:W-:Y:S02]  /*85d0*/  WARPGROUP.DEPBAR.LE gsb0, 0x0 ;  /* 0x00008000000079c5 */ /* 0x000fe40000010000 */
[----:B------:R-:W-:Y:S01]  /*85e0*/  FMNMX.FTZ R197, R185, R0, !PT ;  /* 0x00000000b9c57209 */ /* 0x000fe20007810000 */
[----:B------:R-:W-:-:S03]  /*85f0*/  WARPGROUP.ARRIVE ;  /* 0x00000000000079c5 */ /* 0x000fc60000000000 */
[----:B------:R-:W-:-:S03]  /*8600*/  FMNMX.FTZ R0, R188, R197, !PT ;  /* 0x000000c5bc007209 */ /* 0x000fc60007810000 */
[----:B------:R-:W-:Y:S01]  /*8610*/  HGMMA.64x256x16.F32.BF16 R24, R192, gdesc[UR4].tnspB, R24, gsb0 ;  /* 0x43e00004c0187df0 */ /* 0x000fe20008001818 */
[----:B------:R-:W-:Y:S02]  /*8620*/  FMNMX.FTZ R197, R189, R0, !PT ;  /* 0x00000000bdc57209 */ /* 0x000fe40007810000 */
[----:B------:R-:W-:Y:S02]  /*8630*/  R2UR UR6, R235 ;  /* 0x00000000eb0672ca */ /* 0x000fe400000e0000 */
[----:B------:R-:W-:-:S04]  /*8640*/  FMNMX.FTZ R0, R176, R197, !PT ;  /* 0x000000c5b0007209 */ /* 0x000fc80007810000 */
[----:B------:R-:W-:Y:S02]  /*8650*/  FMNMX.FTZ R197, R177, R0, !PT ;  /* 0x00000000b1c57209 */ /* 0x000fe40007810000 */
[----:B------:R-:W-:Y:S01]  /*8660*/  FSEL R0, R168, -INF , P4 ;  /* 0xff800000a8007808 */ /* 0x000fe20002000000 */
[----:B------:R-:W-:Y:S01]  /*8670*/  FMUL.FTZ R168, R4, UR5 ;  /* 0x0000000504a87c20 */ /* 0x000fe20008410000 */
[----:B------:R-:W-:Y:S02]  /*8680*/  FMNMX.FTZ R184, R180, R197, !PT ;  /* 0x000000c5b4b87209 */ /* 0x000fe40007810000 */
[----:B------:R-:W-:Y:S01]  /*8690*/  FSETP.NEU.FTZ.AND P4, PT, R4, -INF , PT ;  /* 0xff8000000400780b */ /* 0x000fe20003f9d000 */
[----:B------:R-:W-:Y:S01]  /*86a0*/  UISETP.GT.AND UP1, UPT, UR11, UR6, UPT ;  /* 0x000000060b00728c */ /* 0x000fe2000bf24270 */
[----:B------:R-:W-:Y:S02]  /*86b0*/  FMNMX.FTZ R3, R181, R184, !PT ;  /* 0x000000b8b5037209 */ /* 0x000fe40007810000 */
[----:B------:R-:W-:-:S02]  /*86c0*/  FSEL R168, R168, RZ, P4 ;  /* 0x000000ffa8a87208 */ /* 0x000fc40002000000 */
[----:B------:R-:W-:Y:S02]  /*86d0*/  FMNMX.FTZ R184, R0, R3, !PT ;  /* 0x0000000300b87209 */ /* 0x000fe40007810000 */
[----:B------:R-:W-:Y:S01]  /*86e0*/  R2UR UR6, R16 ;  /* 0x00000000100672ca */ /* 0x000fe200000e0000 */
[--C-:B------:R-:W-:Y:S01]  /*86f0*/  FFMA.FTZ R209, R186, UR5, -R168.reuse ;  /* 0x00000005bad17c23 */ /* 0x100fe200080108a8 */
[----:B------:R-:W-:Y:S01]  /*8700*/  FMNMX.FTZ R3, R169, R184, !PT ;  /* 0x000000b8a9037209 */ /* 0x000fe20007810000 */
[--C-:B------:R-:W-:Y:S01]  /*8710*/  FFMA.FTZ R211, R190, UR5, -R168.reuse ;  /* 0x00000005bed37c23 */ /* 0x100fe200080108a8 */
[--C-:B------:R-:W-:Y:S01]  /*8720*/  FFMA.FTZ R203, R174, UR5, -R168.reuse ;  /* 0x00000005aecb7c23 */ /* 0x100fe200080108a8 */
[--C-:B------:R-:W-:Y:S01]  /*8730*/  FFMA.FTZ R197, R162, UR5, -R168.reuse ;  /* 0x00000005a2c57c23 */ /* 0x100fe200080108a8 */
[----:B------:R-:W-:Y:S01]  /*8740*/  FMNMX.FTZ R184, R172, R3, !PT ;  /* 0x00000003acb87209 */ /* 0x000fe20007810000 */
[--C-:B------:R-:W-:Y:S01]  /*8750*/  FFMA.FTZ R162, R163, UR5, -R168.reuse ;  /* 0x00000005a3a27c23 */ /* 0x100fe200080108a8 */
[----:B------:R-:W-:Y:S01]  /*8760*/  MUFU.EX2 R209, R209 ;  /* 0x000000d100d17308 */ /* 0x000fe20000000800 */
[--C-:B------:R-:W-:Y:S01]  /*8770*/  FFMA.FTZ R205, R178, UR5, -R168.reuse ;  /* 0x00000005b2cd7c23 */ /* 0x100fe200080108a8 */
[----:B------:R-:W-:Y:S01]  /*8780*/  FMNMX.FTZ R3, R173, R184, !PT ;  /* 0x000000b8ad037209 */ /* 0x000fe20007810000 */
[--C-:B------:R-:W-:Y:S01]  /*8790*/  FFMA.FTZ R184, R187, UR5, -R168.reuse ;  /* 0x00000005bbb87c23 */ /* 0x100fe200080108a8 */
[----:B------:R-:W-:Y:S01]  /*87a0*/  FSEL R187, R156, -INF , P3 ;  /* 0xff8000009cbb7808 */ /* 0x000fe20001800000 */
[--C-:B------:R-:W-:Y:S01]  /*87b0*/  FFMA.FTZ R156, R170, UR5, -R168.reuse ;  /* 0x00000005aa9c7c23 */ /* 0x100fe200080108a8 */
[----:B------:R-:W-:Y:S01]  /*87c0*/  FMNMX.FTZ R186, R160, R3, !PT ;  /* 0x00000003a0ba7209 */ /* 0x000fe20007810000 */
[--C-:B------:R-:W-:Y:S01]  /*87d0*/  FFMA.FTZ R170, R175, UR5, -R168.reuse ;  /* 0x00000005afaa7c23 */ /* 0x100fe200080108a8 */
[----:B------:R-:W-:Y:S01]  /*87e0*/  MUFU.EX2 R211, R211 ;  /* 0x000000d300d37308 */ /* 0x000fe20000000800 */
        /* <DEDUP_REMOVED lines=14> */
[----:B------:R-:W-:Y:S01]  /*88d0*/  FFMA.FTZ R159, R159, UR5, -R168 ;  /* 0x000000059f9f7c23 */ /* 0x000fe200080108a8 */
[----:B------:R-:W-:Y:S01]  /*88e0*/  MUFU.EX2 R205, R205 ;  /* 0x000000cd00cd7308 */ /* 0x000fe20000000800 */
[----:B------:R-:W-:Y:S01]  /*88f0*/  IMAD.U32 R233, RZ, RZ, UR6 ;  /* 0x00000006ffe97e24 */ /* 0x000fe2000f8e00ff */
[----:B------:R-:W-:-:S02]  /*8900*/  FMNMX.FTZ R2, R153, R190, !PT ;  /* 0x000000be99027209 */ /* 0x000fc40007810000 */
[----:B------:R-:W-:Y:S01]  /*8910*/  FSEL R190, R157, -INF , P5 ;  /* 0xff8000009dbe7808 */ /* 0x000fe20002800000 */
[----:B------:R-:W-:Y:S01]  /*8920*/  FFMA.FTZ R157, R171, UR5, -R168 ;  /* 0x00000005ab9d7c23 */ /* 0x000fe200080108a8 */
        /* <DEDUP_REMOVED lines=10> */
[----:B------:R-:W1:Y:S08]  /*89d0*/  MUFU.EX2 R157, R157 ;  /* 0x0000009d009d7308 */ /* 0x000e700000000800 */
[----:B------:R-:W-:Y:S08]  /*89e0*/  MUFU.EX2 R203, R203 ;  /* 0x000000cb00cb7308 */ /* 0x000ff00000000800 */
[----:B------:R-:W-:Y:S01]  /*89f0*/  MUFU.EX2 R170, R170 ;  /* 0x000000aa00aa7308 */ /* 0x000fe20000000800 */
[----:B0-----:R-:W-:-:S04]  /*8a00*/  FMNMX.FTZ R3, R2, R3, !PT ;  /* 0x0000000302037209 */ /* 0x001fc80007810000 */
[C---:B------:R-:W-:Y:S01]  /*8a10*/  FSETP.NEU.FTZ.AND P3, PT, R3.reuse, -INF , PT ;  /* 0xff8000000300780b */ /* 0x040fe20003f7d000 */
[----:B------:R-:W-:Y:S02]  /*8a20*/  FMUL.FTZ R174, R3, UR5 ;  /* 0x0000000503ae7c20 */ /* 0x000fe40008410000 */
[----:B------:R-:W-:Y:S03]  /*8a30*/  MUFU.EX2 R197, R197 ;  /* 0x000000c500c57308 */ /* 0x000fe60000000800 */
[----:B------:R-:W-:-:S05]  /*8a40*/  FSEL R174, R174, RZ, P3 ;  /* 0x000000ffaeae7208 */ /* 0x000fca0001800000 */
[----:B------:R-:W-:Y:S01]  /*8a50*/  MUFU.EX2 R162, R162 ;  /* 0x000000a200a27308 */ /* 0x000fe20000000800 */
[--C-:B------:R-:W-:Y:S01]  /*8a60*/  FFMA.FTZ R200, R0, UR5, -R174.reuse ;  /* 0x0000000500c87c23 */ /* 0x100fe200080108ae */
[----:B------:R-:W-:Y:S01]  /*8a70*/  FSEL R0, R4, RZ, P4 ;  /* 0x000000ff04007208 */ /* 0x000fe20002000000 */
[--C-:B------:R-:W-:Y:S01]  /*8a80*/  FFMA.FTZ R163, R201, UR5, -R174.reuse ;  /* 0x00000005c9a37c23 */ /* 0x100fe200080108ae */
[--C-:B------:R-:W-:Y:S01]  /*8a90*/  FFMA.FTZ R208, R185, UR5, -R174.reuse ;  /* 0x00000005b9d07c23 */ /* 0x100fe200080108ae */
[--C-:B------:R-:W-:Y:S01]  /*8aa0*/  FFMA.FTZ R210, R188, UR5, -R174.reuse ;  /* 0x00000005bcd27c23 */ /* 0x100fe200080108ae */
[--C-:B------:R-:W-:Y:S01]  /*8ab0*/  FFMA.FTZ R171, R189, UR5, -R174.reuse ;  /* 0x00000005bdab7c23 */ /* 0x100fe200080108ae */
[----:B------:R-:W-:Y:S01]  /*8ac0*/  FADD.FTZ R0, -R0, R21 ;  /* 0x0000001500007221 */ /* 0x000fe20000010100 */
[----:B------:R-:W-:Y:S01]  /*8ad0*/  FSEL R21, R3, RZ, P3 ;  /* 0x000000ff03157208 */ /* 0x000fe20001800000 */
[----:B------:R-:W-:Y:S01]  /*8ae0*/  MUFU.EX2 R163, R163 ;  /* 0x000000a300a37308 */ /* 0x000fe20000000800 */
[--C-:B------:R-:W-:Y:S01]  /*8af0*/  FFMA.FTZ R204, R176, UR5, -R174.reuse ;  /* 0x00000005b0cc7c23 */ /* 0x100fe200080108ae */
[----:B------:R-:W-:Y:S01]  /*8b00*/  FMUL.FTZ R2, R0, UR5 ;  /* 0x0000000500027c20 */ /* 0x000fe20008410000 */
[----:B------:R-:W-:Y:S01]  /*8b10*/  FFMA.FTZ R175, R177, UR5, -R174 ;  /* 0x00000005b1af7c23 */ /* 0x000fe200080108ae */
[----:B------:R-:W-:Y:S01]  /*8b20*/  FADD.FTZ R21, -R21, R20 ;  /* 0x0000001415157221 */ /* 0x000fe20000010100 */
[----:B------:R-:W-:-:S02]  /*8b30*/  IMAD.U32 R20, RZ, RZ, UR14 ;  /* 0x0000000eff147e24 */ /* 0x000fc4000f8e00ff */
[--C-:B------:R-:W-:Y:S01]  /*8b40*/  FFMA.FTZ R206, R180, UR5, -R174.reuse ;  /* 0x00000005b4ce7c23 */ /* 0x100fe200080108ae */
[--C-:B------:R-:W-:Y:S01]  /*8b50*/  FFMA.FTZ R167, R181, UR5, -R174.reuse ;  /* 0x00000005b5a77c23 */ /* 0x100fe200080108ae */
[----:B------:R-:W-:Y:S01]  /*8b60*/  FMUL.FTZ R0, R21, UR5 ;  /* 0x0000000515007c20 */ /* 0x000fe20008410000 */
[----:B------:R-:W0:Y:S01]  /*8b70*/  MUFU.EX2 R2, R2 ;  /* 0x0000000200027308 */ /* 0x000e220000000800 */
[----:B------:R-:W-:Y:S02]  /*8b80*/  @!P1 VIADD R20, R20, 0x38840 ;  /* 0x0003884014149836 */ /* 0x000fe40000000000 */
[--C-:B------:R-:W-:Y:S01]  /*8b90*/  FFMA.FTZ R21, R173, UR5, -R174.reuse ;  /* 0x00000005ad157c23 */ /* 0x100fe200080108ae */
[--C-:B------:R-:W-:Y:S01]  /*8ba0*/  FFMA.FTZ R169, R169, UR5, -R174.reuse ;  /* 0x00000005a9a97c23 */ /* 0x100fe200080108ae */
[--C-:B------:R-:W-:Y:S01]  /*8bb0*/  FFMA.FTZ R202, R172, UR5, -R174.reuse ;  /* 0x00000005acca7c23 */ /* 0x100fe200080108ae */
[----:B------:R-:W-:Y:S01]  /*8bc0*/  FFMA.FTZ R196, R160, UR5, -R174 ;  /* 0x00000005a0c47c23 */ /* 0x000fe200080108ae */
[----:B------:R-:W-:Y:S01]  /*8bd0*/  @!P1 PRMT R20, RZ, 0x654, R20 ;  /* 0x00000654ff149816 */ /* 0x000fe20000000014 */
[--C-:B------:R-:W-:Y:S01]  /*8be0*/  FFMA.FTZ R161, R161, UR5, -R174.reuse ;  /* 0x00000005a1a17c23 */ /* 0x100fe200080108ae */
[----:B------:R-:W2:Y:S01]  /*8bf0*/  MUFU.EX2 R0, R0 ;  /* 0x0000000000007308 */ /* 0x000ea20000000800 */
[--C-:B------:R-:W-:Y:S01]  /*8c00*/  FFMA.FTZ R198, R164, UR5, -R174.reuse ;  /* 0x00000005a4c67c23 */ /* 0x100fe200080108ae */
[--C-:B------:R-:W-:Y:S01]  /*8c10*/  FFMA.FTZ R165, R165, UR5, -R174.reuse ;  /* 0x00000005a5a57c23 */ /* 0x100fe200080108ae */
[----:B-1----:R-:W-:Y:S01]  /*8c20*/  F2FP.BF16.F32.PACK_AB R201, R157, R156 ;  /* 0x0000009c9dc9723e */ /* 0x002fe200000010ff */
[----:B------:R-:W-:Y:S01]  /*8c30*/  FFMA.FTZ R187, R187, UR5, -R174 ;  /* 0x00000005bbbb7c23 */ /* 0x000fe200080108ae */
[----:B------:R-:W-:Y:S01]  /*8c40*/  IMAD.U32 R172, RZ, RZ, UR4 ;  /* 0x00000004ffac7e24 */ /* 0x000fe2000f8e00ff */
[----:B------:R-:W-:Y:S01]  /*8c50*/  PLOP3.LUT P3, PT, PT, PT, UP1, 0x80, 0x0 ;  /* 0x000000000000781c */ /* 0x000fe20003f6f018 */
[----:B------:R-:W-:Y:S01]  /*8c60*/  UIADD3 UR4, UR11, -0x1, URZ ;  /* 0xffffffff0b047890 */ /* 0x000fe2000fffe03f */
[----:B------:R-:W1:Y:S01]  /*8c70*/  MUFU.EX2 R208, R208 ;  /* 0x000000d000d07308 */ /* 0x000e620000000800 */
[----:B0-----:R-:W-:Y:S01]  /*8c80*/  FFMA.FTZ R177, R2, R5, R209 ;  /* 0x0000000502b17223 */ /* 0x001fe200000100d1 */
[----:B------:R-:W-:Y:S01]  /*8c90*/  @!P1 VIADD R160, R172, 0x38860 ;  /* 0x00038860aca09836 */ /* 0x000fe20000000000 */
[----:B------:R-:W-:-:S02]  /*8ca0*/  F2FP.BF16.F32.PACK_AB R209, R184, R209 ;  /* 0x000000d1b8d1723e */ /* 0x000fc400000010ff */
[----:B------:R-:W-:Y:S02]  /*8cb0*/  IMAD.U32 R234, RZ, RZ, UR4 ;  /* 0x00000004ffea7e24 */ /* 0x000fe4000f8e00ff */
[----:B------:R-:W-:Y:S01]  /*8cc0*/  @!P1 PRMT R160, RZ, 0x654, R160 ;  /* 0x00000654ffa09816 */ /* 0x000fe200000000a0 */
[----:B------:R-:W0:Y:S01]  /*8cd0*/  MUFU.EX2 R210, R210 ;  /* 0x000000d200d27308 */ /* 0x000e220000000800 */
[----:B--2---:R-:W-:Y:S01]  /*8ce0*/  FFMA.FTZ R173, R0, R14, R163 ;  /* 0x0000000e00ad7223 */ /* 0x004fe200000100a3 */
[----:B------:R-:W-:-:S06]  /*8cf0*/  FADD.FTZ R14, R184, R177 ;  /* 0x000000b1b80e7221 */ /* 0x000fcc0000010000 */
[----:B------:R-:W2:Y:S01]  /*8d00*/  MUFU.EX2 R171, R171 ;  /* 0x000000ab00ab7308 */ /* 0x000ea20000000800 */
[C---:B-1----:R-:W-:Y:S01]  /*8d10*/  FADD.FTZ R173, R208.reuse, R173 ;  /* 0x000000add0ad7221 */ /* 0x042fe20000010000 */
[----:B------:R-:W-:-:S06]  /*8d20*/  F2FP.BF16.F32.PACK_AB R208, R208, R163 ;  /* 0x000000a3d0d0723e */ /* 0x000fcc00000010ff */
[----:B------:R-:W1:Y:S08]  /*8d30*/  MUFU.EX2 R204, R204 ;  /* 0x000000cc00cc7308 */ /* 0x000e700000000800 */
[----:B------:R-:W3:Y:S08]  /*8d40*/  MUFU.EX2 R175, R175 ;  /* 0x000000af00af7308 */ /* 0x000ef00000000800 */
[----:B------:R-:W4:Y:S08]  /*8d50*/  MUFU.EX2 R206, R206 ;  /* 0x000000ce00ce7308 */ /* 0x000f300000000800 */
[----:B------:R-:W5:Y:S08]  /*8d60*/  MUFU.EX2 R167, R167 ;  /* 0x000000a700a77308 */ /* 0x000f700000000800 */
[----:B------:R-:W5:Y:S08]  /*8d70*/  MUFU.EX2 R200, R200 ;  /* 0x000000c800c87308 */ /* 0x000f700000000800 */
[----:B------:R-:W5:Y:S08]  /*8d80*/  MUFU.EX2 R169, R169 ;  /* 0x000000a900a97308 */ /* 0x000f700000000800 */
[----:B------:R-:W5:Y:S08]  /*8d90*/  MUFU.EX2 R202, R202 ;  /* 0x000000ca00ca7308 */ /* 0x000f700000000800 */
[----:B------:R-:W5:Y:S08]  /*8da0*/  MUFU.EX2 R21, R21 ;  /* 0x0000001500157308 */ /* 0x000f700000000800 */
[----:B------:R-:W5:Y:S08]  /*8db0*/  MUFU.EX2 R196, R196 ;  /* 0x000000c400c47308 */ /* 0x000f700000000800 */
[----:B------:R0:W5:Y:S01]  /*8dc0*/  MUFU.EX2 R5, R161 ;  /* 0x000000a100057308 */ /* 0x0001620000000800 */
[----:B------:R-:W-:-:S02]  /*8dd0*/  WARPGROUP.DEPBAR.LE gsb0, 0x0 ;  /* 0x00008000000079c5 */ /* 0x000fc40000010000 */
[----:B------:R2:W-:Y:S01]  /*8de0*/  @!P1 SYNCS.ARRIVE.TRANS64.RED.A1T0 RZ, [R20+URZ], RZ ;  /* 0x000000ff14ff99a7 */ /* 0x0005e2000810043f */
[----:B------:R-:W-:-:S04]  /*8df0*/  FFMA.FTZ R192, R152, UR5, -R174 ;  /* 0x0000000598c07c23 */ /* 0x000fc800080108ae */
[----:B------:R-:W-:Y:S01]  /*8e00*/  MUFU.EX2 R199, R199 ;  /* 0x000000c700c77308 */ /* 0x000fe20000000800 */
[--C-:B0-----:R-:W-:Y:S01]  /*8e10*/  FFMA.FTZ R161, R153, UR5, -R174.reuse ;  /* 0x0000000599a17c23 */ /* 0x101fe200080108ae */
[----:B------:R-:W-:Y:S01]  /*8e20*/  FFMA.FTZ R174, R190, UR5, -R174 ;  /* 0x00000005beae7c23 */ /* 0x000fe200080108ae */
[----:B--2---:R-:W-:Y:S01]  /*8e30*/  FADD.FTZ R20, R210, R173 ;  /* 0x000000add2147221 */ /* 0x004fe20000010000 */
[----:B------:R-:W-:Y:S01]  /*8e40*/  FADD.FTZ R173, R211, R14 ;  /* 0x0000000ed3ad7221 */ /* 0x000fe20000010000 */
[----:B------:R0:W-:Y:S03]  /*8e50*/  @!P1 SYNCS.ARRIVE.TRANS64.RED.A1T0 RZ, [R160+URZ], RZ ;  /* 0x000000ffa0ff99a7 */ /* 0x0001e6000810043f */
[----:B------:R-:W2:Y:S01]  /*8e60*/  MUFU.EX2 R198, R198 ;  /* 0x000000c600c67308 */ /* 0x000ea20000000800 */
[----:B------:R-:W-:Y:S01]  /*8e70*/  FADD.FTZ R177, R171, R20 ;  /* 0x00000014abb17221 */ /* 0x000fe20000010000 */
[C---:B------:R-:W-:Y:S01]  /*8e80*/  FADD.FTZ R14, R186.reuse, R173 ;  /* 0x000000adba0e7221 */ /* 0x040fe20000010000 */
[----:B------:R-:W-:-:S02]  /*8e90*/  F2FP.BF16.F32.PACK_AB R211, R186, R211 ;  /* 0x000000d3bad3723e */ /* 0x000fc400000010ff */
[----:B-1----:R-:W-:Y:S01]  /*8ea0*/  FADD.FTZ R20, R204, R177 ;  /* 0x000000b1cc147221 */ /* 0x002fe20000010000 */
[----:B------:R-:W-:Y:S01]  /*8eb0*/  FADD.FTZ R173, R205, R14 ;  /* 0x0000000ecdad7221 */ /* 0x000fe20000010000 */
[----:B------:R-:W-:Y:S01]  /*8ec0*/  F2FP.BF16.F32.PACK_AB R210, R171, R210 ;  /* 0x000000d2abd2723e */ /* 0x000fe200000010ff */
[----:B------:R1:W0:Y:S01]  /*8ed0*/  MUFU.EX2 R153, R165 ;  /* 0x000000a500997308 */ /* 0x0002220000000800 */
[C---:B---3--:R-:W-:Y:S01]  /*8ee0*/  FADD.FTZ R177, R175.reuse, R20 ;  /* 0x00000014afb17221 */ /* 0x048fe20000010000 */
[----:B------:R-:W-:Y:S01]  /*8ef0*/  FADD.FTZ R14, R178, R173 ;  /* 0x000000adb20e7221 */ /* 0x000fe20000010000 */
[----:B------:R-:W-:Y:S02]  /*8f00*/  F2FP.BF16.F32.PACK_AB R204, R175, R204 ;  /* 0x000000ccafcc723e */ /* 0x000fe400000010ff */
[----:B----4-:R-:W-:Y:S01]  /*8f10*/  FADD.FTZ R20, R206, R177 ;  /* 0x000000b1ce147221 */ /* 0x010fe20000010000 */
[----:B------:R-:W-:Y:S01]  /*8f20*/  FADD.FTZ R173, R207, R14 ;  /* 0x0000000ecfad7221 */ /* 0x000fe20000010000 */
[----:B------:R-:W-:Y:S01]  /*8f30*/  F2FP.BF16.F32.PACK_AB R205, R178, R205 ;  /* 0x000000cdb2cd723e */ /* 0x000fe200000010ff */
[----:B------:R-:W3:Y:S01]  /*8f40*/  MUFU.EX2 R166, R166 ;  /* 0x000000a600a67308 */ /* 0x000ee20000000800 */
[C---:B-----5:R-:W-:Y:S01]  /*8f50*/  FADD.FTZ R177, R167.reuse, R20 ;  /* 0x00000014a7b17221 */ /* 0x060fe20000010000 */
[----:B------:R-:W-:Y:S01]  /*8f60*/  FADD.FTZ R173, R182, R173 ;  /* 0x000000adb6ad7221 */ /* 0x000fe20000010000 */
[----:B------:R-:W-:-:S02]  /*8f70*/  F2FP.BF16.F32.PACK_AB R206, R167, R206 ;  /* 0x000000cea7ce723e */ /* 0x000fc400000010ff */
[----:B------:R-:W-:Y:S01]  /*8f80*/  FADD.FTZ R14, R200, R177 ;  /* 0x000000b1c80e7221 */ /* 0x000fe20000010000 */
[----:B------:R-:W-:Y:S01]  /*8f90*/  FADD.FTZ R20, R156, R173 ;  /* 0x000000ad9c147221 */ /* 0x000fe20000010000 */
[----:B------:R-:W-:Y:S01]  /*8fa0*/  F2FP.BF16.F32.PACK_AB R207, R182, R207 ;  /* 0x000000cfb6cf723e */ /* 0x000fe200000010ff */
[----:B------:R-:W-:Y:S01]  /*8fb0*/  MUFU.EX2 R154, R154 ;  /* 0x0000009a009a7308 */ /* 0x000fe20000000800 */
[----:B------:R-:W-:Y:S01]  /*8fc0*/  FADD.FTZ R163, R169, R14 ;  /* 0x0000000ea9a37221 */ /* 0x000fe20000010000 */
[----:B------:R-:W-:Y:S01]  /*8fd0*/  FADD.FTZ R20, R157, R20 ;  /* 0x000000149d147221 */ /* 0x000fe20000010000 */
[----:B------:R-:W-:Y:S02]  /*8fe0*/  F2FP.BF16.F32.PACK_AB R200, R169, R200 ;  /* 0x000000c8a9c8723e */ /* 0x000fe400000010ff */
[----:B------:R-:W-:Y:S01]  /*8ff0*/  FADD.FTZ R14, R202, R163 ;  /* 0x000000a3ca0e7221 */ /* 0x000fe20000010000 */
[----:B------:R-:W-:Y:S01]  /*9000*/  FADD.FTZ R163, R203, R20 ;  /* 0x00000014cba37221 */ /* 0x000fe20000010000 */
[C---:B------:R-:W-:Y:S01]  /*9010*/  F2FP.BF16.F32.PACK_AB R202, R21.reuse, R202 ;  /* 0x000000ca15ca723e */ /* 0x040fe200000010ff */
[----:B------:R-:W4:Y:S01]  /*9020*/  MUFU.EX2 R192, R192 ;  /* 0x000000c000c07308 */ /* 0x000f220000000800 */
[----:B-1----:R-:W-:Y:S01]  /*9030*/  FADD.FTZ R165, R21, R14 ;  /* 0x0000000e15a57221 */ /* 0x002fe20000010000 */
[C---:B------:R-:W-:Y:S01]  /*9040*/  FADD.FTZ R14, R170.reuse, R163 ;  /* 0x000000a3aa0e7221 */ /* 0x040fe20000010000 */
[----:B------:R-:W-:-:S02]  /*9050*/  F2FP.BF16.F32.PACK_AB R203, R170, R203 ;  /* 0x000000cbaacb723e */ /* 0x000fc400000010ff */
[----:B------:R-:W-:Y:S01]  /*9060*/  FADD.FTZ R20, R196, R165 ;  /* 0x000000a5c4147221 */ /* 0x000fe20000010000 */
[----:B------:R-:W-:Y:S01]  /*9070*/  FADD.FTZ R157, R197, R14 ;  /* 0x0000000ec59d7221 */ /* 0x000fe20000010000 */
[C---:B------:R-:W-:Y:S01]  /*9080*/  F2FP.BF16.F32.PACK_AB R196, R5.reuse, R196 ;  /* 0x000000c405c4723e */ /* 0x040fe200000010ff */
[----:B------:R-:W1:Y:S01]  /*9090*/  MUFU.EX2 R155, R155 ;  /* 0x0000009b009b7308 */ /* 0x000e620000000800 */
[----:B------:R-:W-:Y:S01]  /*90a0*/  FADD.FTZ R163, R5, R20 ;  /* 0x0000001405a37221 */ /* 0x000fe20000010000 */
[C---:B------:R-:W-:Y:S01]  /*90b0*/  FADD.FTZ R14, R162.reuse, R157 ;  /* 0x0000009da20e7221 */ /* 0x040fe20000010000 */
[----:B------:R-:W-:Y:S02]  /*90c0*/  F2FP.BF16.F32.PACK_AB R197, R162, R197 ;  /* 0x000000c5a2c5723e */ /* 0x000fe400000010ff */
[----:B--2---:R-:W-:Y:S01]  /*90d0*/  FADD.FTZ R20, R198, R163 ;  /* 0x000000a3c6147221 */ /* 0x004fe20000010000 */
[----:B------:R-:W-:Y:S01]  /*90e0*/  FADD.FTZ R5, R199, R14 ;  /* 0x0000000ec7057221 */ /* 0x000fe20000010000 */
[C---:B0-----:R-:W-:Y:S01]  /*90f0*/  F2FP.BF16.F32.PACK_AB R198, R153.reuse, R198 ;  /* 0x000000c699c6723e */ /* 0x041fe200000010ff */
[----:B------:R-:W0:Y:S01]  /*9100*/  MUFU.EX2 R161, R161 ;  /* 0x000000a100a17308 */ /* 0x000e220000000800 */
[----:B------:R-:W-:Y:S01]  /*9110*/  FADD.FTZ R21, R153, R20 ;  /* 0x0000001499157221 */ /* 0x000fe20000010000 */
[C---:B---3--:R-:W-:Y:S01]  /*9120*/  FADD.FTZ R5, R166.reuse, R5 ;  /* 0x00000005a6057221 */ /* 0x048fe20000010000 */
[----:B------:R-:W-:-:S02]  /*9130*/  F2FP.BF16.F32.PACK_AB R199, R166, R199 ;  /* 0x000000c7a6c7723e */ /* 0x000fc400000010ff */
[----:B----4-:R-:W-:Y:S01]  /*9140*/  FADD.FTZ R14, R192, R21 ;  /* 0x00000015c00e7221 */ /* 0x010fe20000010000 */
[----:B------:R-:W-:Y:S01]  /*9150*/  FADD.FTZ R20, R154, R5 ;  /* 0x000000059a147221 */ /* 0x000fe20000010000 */
[----:B------:R-:W-:Y:S01]  /*9160*/  IMAD.MOV.U32 R21, RZ, RZ, R4 ;  /* 0x000000ffff157224 */ /* 0x000fe200078e0004 */
[----:B------:R-:W2:Y:S01]  /*9170*/  MUFU.EX2 R158, R158 ;  /* 0x0000009e009e7308 */ /* 0x000ea20000000800 */
[C---:B-1----:R-:W-:Y:S01]  /*9180*/  F2FP.BF16.F32.PACK_AB R193, R155.reuse, R154 ;  /* 0x0000009a9bc1723e */ /* 0x042fe200000010ff */
[----:B------:R-:W-:Y:S01]  /*9190*/  FADD.FTZ R5, R155, R20 ;  /* 0x000000149b057221 */ /* 0x000fe20000010000 */
[----:B------:R-:W-:-:S05]  /*91a0*/  IMAD.MOV.U32 R20, RZ, RZ, R3 ;  /* 0x000000ffff147224 */ /* 0x000fca00078e0003 */
[----:B------:R-:W1:Y:S01]  /*91b0*/  MUFU.EX2 R187, R187 ;  /* 0x000000bb00bb7308 */ /* 0x000e620000000800 */
[C---:B0-----:R-:W-:Y:S01]  /*91c0*/  FADD.FTZ R14, R161.reuse, R14 ;  /* 0x0000000ea10e7221 */ /* 0x041fe20000010000 */
[----:B------:R-:W-:-:S06]  /*91d0*/  F2FP.BF16.F32.PACK_AB R192, R161, R192 ;  /* 0x000000c0a1c0723e */ /* 0x000fcc00000010ff */
[----:B------:R-:W0:Y:S01]  /*91e0*/  MUFU.EX2 R174, R174 ;  /* 0x000000ae00ae7308 */ /* 0x000e220000000800 */
[----:B--2---:R-:W-:-:S07]  /*91f0*/  FADD.FTZ R5, R158, R5 ;  /* 0x000000059e057221 */ /* 0x004fce0000010000 */
[----:B------:R-:W2:Y:S01]  /*9200*/  MUFU.EX2 R159, R159 ;  /* 0x0000009f009f7308 */ /* 0x000ea20000000800 */
[----:B-1----:R-:W-:-:S04]  /*9210*/  FADD.FTZ R14, R187, R14 ;  /* 0x0000000ebb0e7221 */ /* 0x002fc80000010000 */
[C---:B0-----:R-:W-:Y:S01]  /*9220*/  FADD.FTZ R14, R174.reuse, R14 ;  /* 0x0000000eae0e7221 */ /* 0x041fe20000010000 */
[----:B------:R-:W-:Y:S01]  /*9230*/  F2FP.BF16.F32.PACK_AB R194, R174, R187 ;  /* 0x000000bbaec2723e */ /* 0x000fe200000010ff */
[C---:B--2---:R-:W-:Y:S01]  /*9240*/  FADD.FTZ R5, R159.reuse, R5 ;  /* 0x000000059f057221 */ /* 0x044fe20000010000 */
[----:B------:R-:W-:Y:S01]  /*9250*/  F2FP.BF16.F32.PACK_AB R195, R159, R158 ;  /* 0x0000009e9fc3723e */ /* 0x000fe200000010ff */
[----:B------:R-:W-:Y:S06]  /*9260*/  @P3 BRA `(.L_x_2609) ;  /* 0xffffffc000d83947 */ /* 0x000fec000383ffff */
[----:B------:R-:W-:-:S07]  /*9270*/  IMAD.U32 R233, RZ, RZ, UR4 ;  /* 0x00000004ffe97e24 */ /* 0x000fce000f8e00ff */
.L_x_2600:
        /* <DEDUP_REMOVED lines=8> */
.L_x_2619:
        /* <DEDUP_REMOVED lines=9> */
.L_x_2611:
        /* <DEDUP_REMOVED lines=8> */
.L_x_2612:
[----:B-1----:R-:W-:Y:S05]  /*9410*/  @P2 BRA `(.L_x_2613) ;  /* 0x0000000000082947 */ /* 0x002fea0003800000 */
[----:B------:R-:W1:Y:S02]  /*9420*/  SYNCS.PHASECHK.TRANS64.TRYWAIT P2, [UR4+0x38830], R3 ;  /* 0x03883003ff0075a7 */ /* 0x000e640008040144 */
[----:B-1----:R-:W-:Y:S05]  /*9430*/  @!P2 BRA `(.L_x_2614) ;  /* 0x000000f000b0a947 */ /* 0x002fea0003800000 */
.L_x_2613:
        /* <DEDUP_REMOVED lines=644> */
.L_x_2615:
        /* <DEDUP_REMOVED lines=8> */
.L_x_2616:
[----:B---3--:R-:W-:Y:S05]  /*bd00*/  @P2 BRA `(.L_x_2617) ;  /* 0x0000000000082947 */ /* 0x008fea0003800000 */
[----:B------:R-:W3:Y:S02]  /*bd10*/  SYNCS.PHASECHK.TRANS64.TRYWAIT P2, [UR4+0x38850], R0 ;  /* 0x03885000ff0075a7 */ /* 0x000ee40008040144 */
[----:B---3--:R-:W-:Y:S05]  /*bd20*/  @!P2 BRA `(.L_x_2618) ;  /* 0x000000c8008ca947 */ /* 0x008fea0003800000 */
.L_x_2617:
        /* <DEDUP_REMOVED lines=37> */
[----:B------:R-:W-:Y:S02]  /*bf80*/  FMNMX.FTZ R21, R187, R0, !PT ;  /* 0x00000000bb157209 */ /* 0x000fe40007810000 */
[----:B0-----:R-:W-:-:S05]  /*bf90*/  FMNMX.FTZ R22, R2, R3, !PT ;  /* 0x0000000302167209 */ /* 0x001fca0007810000 */
[----:B------:R-:W0:Y:S02]  /*bfa0*/  SHFL.BFLY PT, R3, R22, 0x1, 0x1f ;  /* 0x0c201f0016037f89 */ /* 0x000e2400000e0000 */
        /* <DEDUP_REMOVED lines=31> */
[--C-:B------:R-:W-:Y:S01]  /*c1a0*/  FFMA.FTZ R208, R185, UR5, -R2.reuse ;  /* 0x00000005b9d07c23 */ /* 0x100fe20008010802 */
[----:B------:R-:W-:-:S04]  /*c1b0*/  FFMA.FTZ R210, R188, UR5, -R2 ;  /* 0x00000005bcd27c23 */ /* 0x000fc80008010802 */
[----:B------:R-:W-:Y:S01]  /*c1c0*/  HGMMA.64x256x16.F32.BF16 R24, R204, gdesc[UR4].tnspB, R24, gsb0 ;  /* 0x43e00004cc187df0 */ /* 0x000fe20008001818 */
[----:B------:R-:W-:Y:S01]  /*c1d0*/  UIADD3 UR6, UR10, 0x100, URZ ;  /* 0x000001000a067890 */ /* 0x000fe2000fffe03f */
[----:B------:R-:W-:Y:S01]  /*c1e0*/  MUFU.EX2 R208, R208 ;  /* 0x000000d000d07308 */ /* 0x000fe20000000800 */
[----:B------:R-:W-:-:S07]  /*c1f0*/  UMOV UR7, 0x40000040 ;  /* 0x4000004000077882 */ /* 0x000fce0000000000 */
[----:B------:R-:W-:Y:S01]  /*c200*/  MUFU.EX2 R210, R210 ;  /* 0x000000d200d27308 */ /* 0x000fe20000000800 */
[----:B------:R-:W-:Y:S02]  /*c210*/  WARPGROUP.DEPBAR.LE gsb0, 0x0 ;  /* 0x00008000000079c5 */ /* 0x000fe40000010000 */
[----:B------:R-:W-:Y:S01]  /*c220*/  WARPGROUP.ARRIVE ;  /* 0x00000000000079c5 */ /* 0x000fe20000000000 */
[--C-:B------:R-:W-:Y:S01]  /*c230*/  FFMA.FTZ R204, R176, UR5, -R2.reuse ;  /* 0x00000005b0cc7c23 */ /* 0x100fe20008010802 */
[----:B------:R-:W-:-:S13]  /*c240*/  FFMA.FTZ R206, R180, UR5, -R2 ;  /* 0x00000005b4ce7c23 */ /* 0x000fda0008010802 */
        /* <DEDUP_REMOVED lines=16> */
[----:B------:R-:W-:Y:S01]  /*c350*/  FMNMX.FTZ R197, R179, R4, !PT ;  /* 0x00000004b3c57209 */ /* 0x000fe20007810000 */
[--C-:B------:R-:W-:Y:S01]  /*c360*/  FFMA.FTZ R196, R160, UR5, -R2.reuse ;  /* 0x00000005a0c47c23 */ /* 0x100fe20008010802 */
[----:B------:R-:W-:Y:S02]  /*c370*/  FFMA.FTZ R198, R164, UR5, -R2 ;  /* 0x00000005a4c67c23 */ /* 0x000fe40008010802 */
[----:B------:R-:W-:-:S10]  /*c380*/  FMNMX.FTZ R4, R182, R197, !PT ;  /* 0x000000c5b6047209 */ /* 0x000fd40007810000 */
        /* <DEDUP_REMOVED lines=23> */
[----:B0-----:R-:W-:-:S06]  /*c500*/  FFMA.FTZ R20, R152, UR5, -R2 ;  /* 0x0000000598147c23 */ /* 0x001fcc0008010802 */
[----:B------:R-:W-:Y:S01]  /*c510*/  MUFU.EX2 R20, R20 ;  /* 0x0000001400147308 */ /* 0x000fe20000000800 */
[----:B-1----:R-:W-:-:S07]  /*c520*/  FMNMX.FTZ R160, R4, R181, !PT ;  /* 0x000000b504a07209 */ /* 0x002fce0007810000 */
[----:B------:R-:W-:Y:S01]  /*c530*/  MUFU.EX2 R181, R22 ;  /* 0x0000001600b57308 */ /* 0x000fe20000000800 */
[----:B------:R-:W0:Y:S07]  /*c540*/  SHFL.BFLY PT, R197, R160, 0x1, 0x1f ;  /* 0x0c201f00a0c57f89 */ /* 0x000e2e00000e0000 */
[----:B------:R1:W-:Y:S01]  /*c550*/  MUFU.EX2 R22, R156 ;  /* 0x0000009c00167308 */ /* 0x0003e20000000800 */
[----:B0-----:R-:W-:-:S05]  /*c560*/  FMNMX.FTZ R4, R160, R197, !PT ;  /* 0x000000c5a0047209 */ /* 0x001fca0007810000 */
[C---:B------:R-:W-:Y:S01]  /*c570*/  FADD.FTZ R2, -R4.reuse, R19 ;  /* 0x0000001304027221 */ /* 0x040fe20000010100 */
[----:B------:R-:W-:Y:S01]  /*c580*/  FMUL.FTZ R152, R4, UR5 ;  /* 0x0000000504987c20 */ /* 0x000fe20008410000 */
[----:B------:R0:W-:Y:S02]  /*c590*/  MUFU.EX2 R19, R157 ;  /* 0x0000009d00137308 */ /* 0x0001e40000000800 */
[----:B------:R-:W-:Y:S01]  /*c5a0*/  FMUL.FTZ R2, R2, UR5 ;  /* 0x0000000502027c20 */ /* 0x000fe20008410000 */
[--C-:B------:R-:W-:Y:S01]  /*c5b0*/  FFMA.FTZ R209, R186, UR5, -R152.reuse ;  /* 0x00000005bad17c23 */ /* 0x100fe20008010898 */
[--C-:B-1----:R-:W-:Y:S01]  /*c5c0*/  FFMA.FTZ R156, R187, UR5, -R152.reuse ;  /* 0x00000005bb9c7c23 */ /* 0x102fe20008010898 */
        /* <DEDUP_REMOVED lines=110> */
.L_x_2610:
        /* <DEDUP_REMOVED lines=131> */
.L_x_2620:
        /* <DEDUP_REMOVED lines=8> */
.L_x_2621:
[----:B-1----:R-:W-:Y:S05]  /*d560*/  @P2 BRA `(.L_x_2622) ;  /* 0x0000000000082947 */ /* 0x002fea0003800000 */
[----:B------:R-:W1:Y:S02]  /*d570*/  SYNCS.PHASECHK.TRANS64.TRYWAIT P0, [UR7+0x38850], R0 ;  /* 0x03885000ff0075a7 */ /* 0x000e640008000147 */
[----:B-1----:R-:W-:Y:S05]  /*d580*/  @!P0 BRA `(.L_x_2623) ;  /* 0x000000b0008c8947 */ /* 0x002fea0003800000 */
.L_x_2622:
        /* <DEDUP_REMOVED lines=206> */
.L_x_2593:
        /* <DEDUP_REMOVED lines=39> */
[----:B------:R-:W-:-:S02]  /*e4e0*/  IADD3 R173, P0, R106, 0x40, RZ ;  /* 0x000000406aad7810 */ /* 0x000fc40007f1e0ff */
[C---:B------:R-:W-:Y:S01]  /*e4f0*/  IADD3 R181, P5, R106.reuse, 0x4040, RZ ;  /* 0x000040406ab57810 */ /* 0x040fe20007fbe0ff */
[--C-:B------:R-:W-:Y:S01]  /*e500*/  IMAD.X R11, RZ, RZ, R107.reuse, P1 ;  /* 0x000000ffff0b7224 */ /* 0x100fe200008e066b */
[C---:B------:R-:W-:Y:S01]  /*e510*/  IADD3 R175, P4, R106.reuse, 0x60, RZ ;  /* 0x000000606aaf7810 */ /* 0x040fe20007f9e0ff */
[--C-:B------:R-:W-:Y:S01]  /*e520*/  IMAD.X R13, RZ, RZ, R107.reuse, P0 ;  /* 0x000000ffff0d7224 */ /* 0x100fe200000e066b */
[C---:B------:R-:W-:Y:S01]  /*e530*/  LOP3.LUT R9, R106.reuse, 0x380, RZ, 0xc0, !PT ;  /* 0x000003806a097812 */ /* 0x040fe200078ec0ff */
[--C-:B------:R-:W-:Y:S01]  /*e540*/  IMAD.X R39, RZ, RZ, R107.reuse, P5 ;  /* 0x000000ffff277224 */ /* 0x100fe200028e066b */
[C---:B------:R-:W-:Y:S01]  /*e550*/  IADD3 R177, P3, R106.reuse, 0x4000, RZ ;  /* 0x000040006ab17810 */ /* 0x040fe20007f7e0ff */
[--C-:B------:R-:W-:Y:S01]  /*e560*/  IMAD.X R15, RZ, RZ, R107.reuse, P4 ;  /* 0x000000ffff0f7224 */ /* 0x100fe200020e066b */
[C---:B------:R-:W-:Y:S02]  /*e570*/  IADD3 R179, P6, R106.reuse, 0x4020, RZ ;  /* 0x000040206ab37810 */ /* 0x040fe40007fde0ff */
[C---:B------:R-:W-:Y:S01]  /*e580*/  IADD3 R183, P2, R106.reuse, 0x4060, RZ ;  /* 0x000040606ab77810 */ /* 0x040fe20007f5e0ff */
[--C-:B------:R-:W-:Y:S01]  /*e590*/  IMAD.X R21, RZ, RZ, R107.reuse, P3 ;  /* 0x000000ffff157224 */ /* 0x100fe200018e066b */
[----:B------:R-:W-:Y:S01]  /*e5a0*/  IADD3 R185, P1, R106, 0x8000, RZ ;  /* 0x000080006ab97810 */ /* 0x000fe20007f3e0ff */
[--C-:B------:R-:W-:Y:S01]  /*e5b0*/  IMAD.X R31, RZ, RZ, R107.reuse, P6 ;  /* 0x000000ffff1f7224 */ /* 0x100fe200030e066b */
[----:B------:R-:W-:Y:S01]  /*e5c0*/  LOP3.LUT R10, R171, 0x380, RZ, 0xc0, !PT ;  /* 0x00000380ab0a7812 */ /* 0x000fe200078ec0ff */
[--C-:B------:R-:W-:Y:S01]  /*e5d0*/  IMAD.X R47, RZ, RZ, R107.reuse, P2 ;  /* 0x000000ffff2f7224 */ /* 0x100fe200010e066b */
[----:B------:R-:W-:Y:S01]  /*e5e0*/  LOP3.LUT R12, R173, 0x380, RZ, 0xc0, !PT ;  /* 0x00000380ad0c7812 */ /* 0x000fe200078ec0ff */
[----:B------:R-:W-:Y:S01]  /*e5f0*/  IMAD.X R55, RZ, RZ, R107, P1 ;  /* 0x000000ffff377224 */ /* 0x000fe200008e066b */
[----:B------:R-:W-:-:S02]  /*e600*/  LOP3.LUT R14, R175, 0x380, RZ, 0xc0, !PT ;  /* 0x00000380af0e7812 */ /* 0x000fc400078ec0ff */
[C---:B------:R-:W-:Y:S02]  /*e610*/  IADD3 R6, P5, R106.reuse, 0xc020, RZ ;  /* 0x0000c0206a067810 */ /* 0x040fe40007fbe0ff */
[----:B------:R-:W-:Y:S02]  /*e620*/  SHF.R.U64 R9, R9, 0x3, RZ ;  /* 0x0000000309097819 */ /* 0x000fe400000012ff */
[----:B------:R-:W-:Y:S01]  /*e630*/  LOP3.LUT R20, R177, 0x380, RZ, 0xc0, !PT ;  /* 0x00000380b1147812 */ /* 0x000fe200078ec0ff */
[--C-:B------:R-:W-:Y:S01]  /*e640*/  IMAD.X R99, RZ, RZ, R107.reuse, P5 ;  /* 0x000000ffff637224 */ /* 0x100fe200028e066b */
[----:B------:R-:W-:Y:S02]  /*e650*/  IADD3 R187, P0, R106, 0x8020, RZ ;  /* 0x000080206abb7810 */ /* 0x000fe40007f1e0ff */
[----:B------:R-:W-:Y:S02]  /*e660*/  SHF.R.U64 R10, R10, 0x3, RZ ;  /* 0x000000030a0a7819 */ /* 0x000fe400000012ff */
[----:B------:R-:W-:Y:S01]  /*e670*/  LOP3.LUT R30, R179, 0x380, RZ, 0xc0, !PT ;  /* 0x00000380b31e7812 */ /* 0x000fe200078ec0ff */
[----:B------:R-:W-:Y:S01]  /*e680*/  IMAD.X R63, RZ, RZ, R107, P0 ;  /* 0x000000ffff3f7224 */ /* 0x000fe200000e066b */
[----:B------:R-:W-:-:S02]  /*e690*/  IADD3 R189, P4, R106, 0x8040, RZ ;  /* 0x000080406abd7810 */ /* 0x000fc40007f9e0ff */
[----:B------:R-:W-:Y:S02]  /*e6a0*/  SHF.R.U64 R12, R12, 0x3, RZ ;  /* 0x000000030c0c7819 */ /* 0x000fe400000012ff */
[----:B------:R-:W-:Y:S01]  /*e6b0*/  LOP3.LUT R38, R181, 0x380, RZ, 0xc0, !PT ;  /* 0x00000380b5267812 */ /* 0x000fe200078ec0ff */
[--C-:B------:R-:W-:Y:S01]  /*e6c0*/  IMAD.X R71, RZ, RZ, R107.reuse, P4 ;  /* 0x000000ffff477224 */ /* 0x100fe200020e066b */
[C---:B------:R-:W-:Y:S02]  /*e6d0*/  IADD3 R191, P3, R106.reuse, 0x8060, RZ ;  /* 0x000080606abf7810 */ /* 0x040fe40007f7e0ff */
[C---:B------:R-:W-:Y:S02]  /*e6e0*/  IADD3 R193, P6, R106.reuse, 0xc000, RZ ;  /* 0x0000c0006ac17810 */ /* 0x040fe40007fde0ff */
[C---:B------:R-:W-:Y:S01]  /*e6f0*/  IADD3 R102, P2, R106.reuse, 0xc040, RZ ;  /* 0x0000c0406a667810 */ /* 0x040fe20007f5e0ff */
[--C-:B------:R-:W-:Y:S01]  /*e700*/  IMAD.X R79, RZ, RZ, R107.reuse, P3 ;  /* 0x000000ffff4f7224 */ /* 0x100fe200018e066b */
[----:B------:R-:W-:Y:S01]  /*e710*/  IADD3 R22, P1, R106, 0xc060, RZ ;  /* 0x0000c0606a167810 */ /* 0x000fe20007f3e0ff */
[--C-:B------:R-:W-:Y:S01]  /*e720*/  IMAD.X R95, RZ, RZ, R107.reuse, P6 ;  /* 0x000000ffff5f7224 */ /* 0x100fe200030e066b */
[----:B------:R-:W-:Y:S01]  /*e730*/  SHF.R.U64 R14, R14, 0x3, RZ ;  /* 0x000000030e0e7819 */ /* 0x000fe200000012ff */
[----:B------:R-:W-:Y:S01]  /*e740*/  IMAD.X R103, RZ, RZ, R107, P2 ;  /* 0x000000ffff677224 */ /* 0x000fe200010e066b */
[----:B------:R-:W-:-:S02]  /*e750*/  LOP3.LUT R46, R183, 0x380, RZ, 0xc0, !PT ;  /* 0x00000380b72e7812 */ /* 0x000fc400078ec0ff */
[----:B------:R-:W-:Y:S01]  /*e760*/  LOP3.LUT R106, R9, R106, RZ, 0x3c, !PT ;  /* 0x0000006a096a7212 */ /* 0x000fe200078e3cff */
[----:B------:R-:W-:Y:S01]  /*e770*/  IMAD.X R9, RZ, RZ, R107, P1 ;  /* 0x000000ffff097224 */ /* 0x000fe200008e066b */
[----:B------:R-:W-:Y:S02]  /*e780*/  SHF.R.U64 R20, R20, 0x3, RZ ;  /* 0x0000000314147819 */ /* 0x000fe400000012ff */
[----:B------:R-:W-:Y:S02]  /*e790*/  LOP3.LUT R54, R185, 0x380, RZ, 0xc0, !PT ;  /* 0x00000380b9367812 */ /* 0x000fe400078ec0ff */
[----:B------:R-:W-:Y:S02]  /*e7a0*/  LOP3.LUT R98, R6, 0x380, RZ, 0xc0, !PT ;  /* 0x0000038006627812 */ /* 0x000fe400078ec0ff */
[----:B------:R-:W-:Y:S02]  /*e7b0*/  LOP3.LUT R10, R10, R171, RZ, 0x3c, !PT ;  /* 0x000000ab0a0a7212 */ /* 0x000fe400078e3cff */
[----:B------:R-:W-:-:S02]  /*e7c0*/  SHF.R.U64 R30, R30, 0x3, RZ ;  /* 0x000000031e1e7819 */ /* 0x000fc400000012ff */
[----:B------:R-:W-:Y:S02]  /*e7d0*/  LOP3.LUT R62, R187, 0x380, RZ, 0xc0, !PT ;  /* 0x00000380bb3e7812 */ /* 0x000fe400078ec0ff */
[----:B------:R-:W-:Y:S02]  /*e7e0*/  LOP3.LUT R12, R12, R173, RZ, 0x3c, !PT ;  /* 0x000000ad0c0c7212 */ /* 0x000fe400078e3cff */
[----:B------:R-:W-:Y:S02]  /*e7f0*/  SHF.R.U64 R38, R38, 0x3, RZ ;  /* 0x0000000326267819 */ /* 0x000fe400000012ff */
[----:B------:R-:W-:Y:S02]  /*e800*/  LOP3.LUT R70, R189, 0x380, RZ, 0xc0, !PT ;  /* 0x00000380bd467812 */ /* 0x000fe400078ec0ff */
[----:B------:R-:W-:Y:S02]  /*e810*/  LOP3.LUT R14, R14, R175, RZ, 0x3c, !PT ;  /* 0x000000af0e0e7212 */ /* 0x000fe400078e3cff */
[----:B------:R-:W-:-:S02]  /*e820*/  SHF.R.U64 R46, R46, 0x3, RZ ;  /* 0x000000032e2e7819 */ /* 0x000fc400000012ff */
[----:B------:R-:W-:Y:S02]  /*e830*/  LOP3.LUT R78, R191, 0x380, RZ, 0xc0, !PT ;  /* 0x00000380bf4e7812 */ /* 0x000fe400078ec0ff */
[----:B------:R-:W-:Y:S02]  /*e840*/  LOP3.LUT R20, R20, R177, RZ, 0x3c, !PT ;  /* 0x000000b114147212 */ /* 0x000fe400078e3cff */
[----:B------:R-:W-:Y:S02]  /*e850*/  SHF.R.U64 R54, R54, 0x3, RZ ;  /* 0x0000000336367819 */ /* 0x000fe400000012ff */
[----:B------:R-:W-:Y:S02]  /*e860*/  LOP3.LUT R94, R193, 0x380, RZ, 0xc0, !PT ;  /* 0x00000380c15e7812 */ /* 0x000fe400078ec0ff */
[----:B------:R-:W-:Y:S01]  /*e870*/  MOV R106, R106 ;  /* 0x0000006a006a7202 */ /* 0x000fe20000000f00 */
[----:B------:R-:W-:Y:S01]  /*e880*/  BAR.SYNC.DEFER_BLOCKING 0x1, 0x100 ;  /* 0x0044000000007b1d */ /* 0x000fe20000010000 */
[----:B------:R-:W-:-:S02]  /*e890*/  SHF.R.U64 R29, R98, 0x3, RZ ;  /* 0x00000003621d7819 */ /* 0x000fc400000012ff */
[----:B------:R-:W-:Y:S02]  /*e8a0*/  LOP3.LUT R30, R30, R179, RZ, 0x3c, !PT ;  /* 0x000000b31e1e7212 */ /* 0x000fe400078e3cff */
[----:B------:R-:W-:Y:S02]  /*e8b0*/  SHF.R.U64 R62, R62, 0x3, RZ ;  /* 0x000000033e3e7819 */ /* 0x000fe400000012ff */
[----:B------:R-:W-:Y:S02]  /*e8c0*/  LOP3.LUT R107, R102, 0x380, RZ, 0xc0, !PT ;  /* 0x00000380666b7812 */ /* 0x000fe400078ec0ff */
[----:B------:R-:W-:Y:S02]  /*e8d0*/  MOV R11, R10 ;  /* 0x0000000a000b7202 */ /* 0x000fe40000000f00 */
[----:B------:R-:W-:Y:S02]  /*e8e0*/  LOP3.LUT R38, R38, R181, RZ, 0x3c, !PT ;  /* 0x000000b526267212 */ /* 0x000fe400078e3cff */
[----:B------:R-:W-:-:S02]  /*e8f0*/  SHF.R.U64 R70, R70, 0x3, RZ ;  /* 0x0000000346467819 */ /* 0x000fc400000012ff */
[----:B------:R-:W-:Y:S02]  /*e900*/  MOV R12, R12 ;  /* 0x0000000c000c7202 */ /* 0x000fe40000000f00 */
[----:B------:R-:W-:Y:S02]  /*e910*/  LOP3.LUT R46, R46, R183, RZ, 0x3c, !PT ;  /* 0x000000b72e2e7212 */ /* 0x000fe400078e3cff */
[----:B------:R-:W-:Y:S02]  /*e920*/  SHF.R.U64 R78, R78, 0x3, RZ ;  /* 0x000000034e4e7819 */ /* 0x000fe400000012ff */
[----:B------:R-:W-:Y:S02]  /*e930*/  LOP3.LUT R165, R22, 0x380, RZ, 0xc0, !PT ;  /* 0x0000038016a57812 */ /* 0x000fe400078ec0ff */
[----:B------:R-:W-:Y:S01]  /*e940*/  MOV R14, R14 ;  /* 0x0000000e000e7202 */ /* 0x000fe20000000f00 */
[----:B------:R0:W-:Y:S01]  /*e950*/  STSM.16.M88.4 [R106], R24 ;  /* 0x000000186a007844 */ /* 0x0001e20000000200 */
[----:B------:R-:W-:-:S02]  /*e960*/  LOP3.LUT R54, R54, R185, RZ, 0x3c, !PT ;  /* 0x000000b936367212 */ /* 0x000fc400078e3cff */
[----:B------:R-:W-:Y:S01]  /*e970*/  SHF.R.U64 R94, R94, 0x3, RZ ;  /* 0x000000035e5e7819 */ /* 0x000fe200000012ff */
[----:B------:R1:W-:Y:S01]  /*e980*/  STSM.16.M88.4 [R11], R32 ;  /* 0x000000200b007844 */ /* 0x0003e20000000200 */
[----:B------:R-:W-:Y:S02]  /*e990*/  LOP3.LUT R98, R29, R6, RZ, 0x3c, !PT ;  /* 0x000000061d627212 */ /* 0x000fe400078e3cff */
[----:B------:R-:W-:Y:S01]  /*e9a0*/  MOV R20, R20 ;  /* 0x0000001400147202 */ /* 0x000fe20000000f00 */
[----:B------:R-:W-:Y:S01]  /*e9b0*/  STSM.16.M88.4 [R12], R40 ;  /* 0x000000280c007844 */ /* 0x000fe20000000200 */
[----:B------:R-:W-:Y:S02]  /*e9c0*/  F2FP.BF16.F32.PACK_AB R59, R157, R59 ;  /* 0x0000003b9d3b723e */ /* 0x000fe400000010ff */
[----:B------:R-:W-:Y:S01]  /*e9d0*/  F2FP.BF16.F32.PACK_AB R65, R156, R66 ;  /* 0x000000429c41723e */ /* 0x000fe200000010ff */
[----:B------:R2:W-:Y:S01]  /*e9e0*/  STSM.16.M88.4 [R14], R48 ;  /* 0x000000300e007844 */ /* 0x0005e20000000200 */
[----:B------:R-:W-:-:S02]  /*e9f0*/  F2FP.BF16.F32.PACK_AB R72, R73, R72 ;  /* 0x000000484948723e */ /* 0x000fc400000010ff */
[----:B------:R-:W-:Y:S01]  /*ea00*/  LOP3.LUT R62, R62, R187, RZ, 0x3c, !PT ;  /* 0x000000bb3e3e7212 */ /* 0x000fe200078e3cff */
[----:B------:R3:W-:Y:S01]  /*ea10*/  STSM.16.M88.4 [R20], R56 ;  /* 0x0000003814007844 */ /* 0x0007e20000000200 */
[----:B------:R-:W-:Y:S02]  /*ea20*/  SHF.R.U64 R107, R107, 0x3, RZ ;  /* 0x000000036b6b7819 */ /* 0x000fe400000012ff */
[----:B------:R-:W-:Y:S02]  /*ea30*/  MOV R30, R30 ;  /* 0x0000001e001e7202 */ /* 0x000fe40000000f00 */
[----:B------:R-:W-:Y:S02]  /*ea40*/  F2FP.BF16.F32.PACK_AB R66, R69, R68 ;  /* 0x000000444542723e */ /* 0x000fe400000010ff */
[----:B------:R-:W-:Y:S02]  /*ea50*/  F2FP.BF16.F32.PACK_AB R67, R155, R67 ;  /* 0x000000439b43723e */ /* 0x000fe400000010ff */
[----:B------:R-:W-:-:S02]  /*ea60*/  F2FP.BF16.F32.PACK_AB R73, R154, R74 ;  /* 0x0000004a9a49723e */ /* 0x000fc400000010ff */
[----:B------:R-:W-:Y:S01]  /*ea70*/  F2FP.BF16.F32.PACK_AB R80, R81, R80 ;  /* 0x000000505150723e */ /* 0x000fe200000010ff */
[----:B------:R3:W-:Y:S01]  /*ea80*/  STSM.16.M88.4 [R30], R64 ;  /* 0x000000401e007844 */ /* 0x0007e20000000200 */
[----:B------:R-:W-:Y:S02]  /*ea90*/  LOP3.LUT R70, R70, R189, RZ, 0x3c, !PT ;  /* 0x000000bd46467212 */ /* 0x000fe400078e3cff */
[----:B------:R-:W-:Y:S02]  /*eaa0*/  MOV R38, R38 ;  /* 0x0000002600267202 */ /* 0x000fe40000000f00 */
[----:B------:R-:W-:Y:S02]  /*eab0*/  F2FP.BF16.F32.PACK_AB R74, R77, R76 ;  /* 0x0000004c4d4a723e */ /* 0x000fe400000010ff */
[----:B------:R-:W-:Y:S01]  /*eac0*/  F2FP.BF16.F32.PACK_AB R75, R153, R75 ;  /* 0x0000004b994b723e */ /* 0x000fe200000010ff */
[----:B------:R-:W4:Y:S01]  /*ead0*/  LDC R76, c[0x0][0xbe8] ;  /* 0x0002fa00ff4c7b82 */ /* 0x000f220000000800 */
[----:B------:R-:W-:-:S02]  /*eae0*/  F2FP.BF16.F32.PACK_AB R81, R152, R82 ;  /* 0x000000529851723e */ /* 0x000fc400000010ff */
[----:B------:R-:W-:Y:S01]  /*eaf0*/  F2FP.BF16.F32.PACK_AB R88, R89, R88 ;  /* 0x000000585958723e */ /* 0x000fe200000010ff */
[----:B------:R3:W-:Y:S01]  /*eb00*/  STSM.16.M88.4 [R38], R72 ;  /* 0x0000004826007844 */ /* 0x0007e20000000200 */
[----:B------:R-:W-:Y:S02]  /*eb10*/  LOP3.LUT R78, R78, R191, RZ, 0x3c, !PT ;  /* 0x000000bf4e4e7212 */ /* 0x000fe400078e3cff */
[----:B------:R-:W-:Y:S02]  /*eb20*/  SHF.R.U64 R165, R165, 0x3, RZ ;  /* 0x00000003a5a57819 */ /* 0x000fe400000012ff */
[----:B------:R-:W-:Y:S02]  /*eb30*/  MOV R46, R46 ;  /* 0x0000002e002e7202 */ /* 0x000fe40000000f00 */
[----:B------:R-:W-:Y:S02]  /*eb40*/  F2FP.BF16.F32.PACK_AB R82, R85, R84 ;  /* 0x000000545552723e */ /* 0x000fe400000010ff */
[----:B------:R-:W-:-:S02]  /*eb50*/  F2FP.BF16.F32.PACK_AB R83, R83, R86 ;  /* 0x000000565353723e */ /* 0x000fc400000010ff */
[----:B------:R-:W-:Y:S02]  /*eb60*/  F2FP.BF16.F32.PACK_AB R89, R87, R90 ;  /* 0x0000005a5759723e */ /* 0x000fe400000010ff */
[----:B------:R-:W-:Y:S01]  /*eb70*/  LOP3.LUT R94, R94, R193, RZ, 0x3c, !PT ;  /* 0x000000c15e5e7212 */ /* 0x000fe200078e3cff */
[----:B------:R3:W-:Y:S01]  /*eb80*/  STSM.16.M88.4 [R46], R80 ;  /* 0x000000502e007844 */ /* 0x0007e20000000200 */
[----:B------:R-:W-:Y:S02]  /*eb90*/  MOV R54, R54 ;  /* 0x0000003600367202 */ /* 0x000fe40000000f00 */
[----:B------:R-:W-:Y:S02]  /*eba0*/  MOV R10, R98 ;  /* 0x00000062000a7202 */ /* 0x000fe40000000f00 */
[----:B------:R-:W-:Y:S02]  /*ebb0*/  F2FP.BF16.F32.PACK_AB R90, R93, R92 ;  /* 0x0000005c5d5a723e */ /* 0x000fe400000010ff */
[----:B------:R-:W-:-:S02]  /*ebc0*/  F2FP.BF16.F32.PACK_AB R91, R91, R3 ;  /* 0x000000035b5b723e */ /* 0x000fc400000010ff */
[----:B------:R-:W-:Y:S02]  /*ebd0*/  F2FP.BF16.F32.PACK_AB R96, R97, R96 ;  /* 0x000000606160723e */ /* 0x000fe400000010ff */
[----:B------:R-:W-:Y:S01]  /*ebe0*/  LOP3.LUT R102, R107, R102, RZ, 0x3c, !PT ;  /* 0x000000666b667212 */ /* 0x000fe200078e3cff */
[----:B------:R3:W-:Y:S01]  /*ebf0*/  STSM.16.M88.4 [R54], R88 ;  /* 0x0000005836007844 */ /* 0x0007e20000000200 */
[----:B------:R-:W-:Y:S02]  /*ec00*/  MOV R62, R62 ;  /* 0x0000003e003e7202 */ /* 0x000fe40000000f00 */
[----:B------:R-:W-:Y:S02]  /*ec10*/  F2FP.BF16.F32.PACK_AB R97, R166, R17 ;  /* 0x00000011a661723e */ /* 0x000fe400000010ff */
[----:B------:R-:W-:Y:S02]  /*ec20*/  F2FP.BF16.F32.PACK_AB R98, R101, R100 ;  /* 0x000000646562723e */ /* 0x000fe400000010ff */
[----:B------:R-:W-:-:S02]  /*ec30*/  F2FP.BF16.F32.PACK_AB R99, R168, R167 ;  /* 0x000000a7a863723e */ /* 0x000fc400000010ff */
[----:B------:R-:W-:Y:S02]  /*ec40*/  F2FP.BF16.F32.PACK_AB R104, R105, R104 ;  /* 0x000000686968723e */ /* 0x000fe400000010ff */
[----:B------:R-:W-:Y:S01]  /*ec50*/  F2FP.BF16.F32.PACK_AB R112, R113, R112 ;  /* 0x000000707170723e */ /* 0x000fe200000010ff */
[----:B------:R3:W-:Y:S01]  /*ec60*/  STSM.16.M88.4 [R62], R96 ;  /* 0x000000603e007844 */ /* 0x0007e20000000200 */
[----:B------:R-:W-:Y:S02]  /*ec70*/  MOV R70, R70 ;  /* 0x0000004600467202 */ /* 0x000fe40000000f00 */
[----:B------:R-:W-:Y:S02]  /*ec80*/  F2FP.BF16.F32.PACK_AB R105, R170, R169 ;  /* 0x000000a9aa69723e */ /* 0x000fe400000010ff */
[----:B0-----:R-:W-:Y:S02]  /*ec90*/  F2FP.BF16.F32.PACK_AB R106, R109, R108 ;  /* 0x0000006c6d6a723e */ /* 0x001fe400000010ff */
[----:B------:R-:W-:-:S02]  /*eca0*/  F2FP.BF16.F32.PACK_AB R107, R111, R110 ;  /* 0x0000006e6f6b723e */ /* 0x000fc400000010ff */
[----:B------:R-:W-:Y:S02]  /*ecb0*/  F2FP.BF16.F32.PACK_AB R113, R115, R114 ;  /* 0x000000727371723e */ /* 0x000fe400000010ff */
[----:B------:R-:W-:Y:S01]  /*ecc0*/  F2FP.BF16.F32.PACK_AB R120, R121, R120 ;  /* 0x000000787978723e */ /* 0x000fe200000010ff */
[----:B------:R3:W-:Y:S01]  /*ecd0*/  STSM.16.M88.4 [R70], R104 ;  /* 0x0000006846007844 */ /* 0x0007e20000000200 */
[----:B------:R-:W-:Y:S02]  /*ece0*/  LOP3.LUT R8, R165, R22, RZ, 0x3c, !PT ;  /* 0x00000016a5087212 */ /* 0x000fe400078e3cff */
[----:B------:R-:W-:Y:S02]  /*ecf0*/  MOV R78, R78 ;  /* 0x0000004e004e7202 */ /* 0x000fe40000000f00 */
[----:B------:R-:W-:Y:S02]  /*ed00*/  F2FP.BF16.F32.PACK_AB R114, R117, R116 ;  /* 0x000000747572723e */ /* 0x000fe400000010ff */
[----:B------:R-:W-:-:S02]  /*ed10*/  F2FP.BF16.F32.PACK_AB R115, R119, R118 ;  /* 0x000000767773723e */ /* 0x000fc400000010ff */
[----:B------:R-:W-:Y:S02]  /*ed20*/  F2FP.BF16.F32.PACK_AB R121, R123, R122 ;  /* 0x0000007a7b79723e */ /* 0x000fe400000010ff */
[----:B------:R-:W-:Y:S01]  /*ed30*/  F2FP.BF16.F32.PACK_AB R128, R129, R128 ;  /* 0x000000808180723e */ /* 0x000fe200000010ff */
[----:B------:R3:W-:Y:S01]  /*ed40*/  STSM.16.M88.4 [R78], R112 ;  /* 0x000000704e007844 */ /* 0x0007e20000000200 */
[----:B------:R-:W-:Y:S02]  /*ed50*/  MOV R94, R94 ;  /* 0x0000005e005e7202 */ /* 0x000fe40000000f00 */
[----:B------:R-:W-:Y:S02]  /*ed60*/  F2FP.BF16.F32.PACK_AB R122, R125, R124 ;  /* 0x0000007c7d7a723e */ /* 0x000fe400000010ff */
[----:B------:R-:W-:Y:S02]  /*ed70*/  F2FP.BF16.F32.PACK_AB R123, R127, R126 ;  /* 0x0000007e7f7b723e */ /* 0x000fe400000010ff */
[----:B------:R-:W-:-:S02]  /*ed80*/  F2FP.BF16.F32.PACK_AB R129, R131, R130 ;  /* 0x000000828381723e */ /* 0x000fc400000010ff */
[----:B------:R-:W-:Y:S01]  /*ed90*/  F2FP.BF16.F32.PACK_AB R136, R137, R136 ;  /* 0x000000888988723e */ /* 0x000fe200000010ff */
[----:B------:R3:W-:Y:S01]  /*eda0*/  STSM.16.M88.4 [R94], R120 ;  /* 0x000000785e007844 */ /* 0x0007e20000000200 */
[----:B------:R-:W-:Y:S02]  /*edb0*/  R2UR UR4, R218 ;  /* 0x00000000da0472ca */ /* 0x000fe400000e0000 */
[----:B------:R-:W-:Y:S02]  /*edc0*/  F2FP.BF16.F32.PACK_AB R130, R133, R132 ;  /* 0x000000848582723e */ /* 0x000fe400000010ff */
[----:B------:R-:W-:Y:S02]  /*edd0*/  F2FP.BF16.F32.PACK_AB R131, R135, R134 ;  /* 0x000000868783723e */ /* 0x000fe400000010ff */
[----:B------:R-:W-:Y:S02]  /*ede0*/  F2FP.BF16.F32.PACK_AB R137, R139, R138 ;  /* 0x0000008a8b89723e */ /* 0x000fe400000010ff */
[----:B------:R-:W-:Y:S01]  /*edf0*/  F2FP.BF16.F32.PACK_AB R144, R145, R144 ;  /* 0x000000909190723e */ /* 0x000fe200000010ff */
[----:B------:R3:W-:Y:S01]  /*ee00*/  STSM.16.M88.4 [R10], R128 ;  /* 0x000000800a007844 */ /* 0x0007e20000000200 */
[----:B------:R-:W-:-:S02]  /*ee10*/  MOV R102, R102 ;  /* 0x0000006600667202 */ /* 0x000fc40000000f00 */
[----:B------:R-:W-:Y:S01]  /*ee20*/  F2FP.BF16.F32.PACK_AB R138, R141, R140 ;  /* 0x0000008c8d8a723e */ /* 0x000fe200000010ff */
[----:B------:R-:W-:Y:S01]  /*ee30*/  USHF.L.U32 UR10, UR4, 0x2, URZ ;  /* 0x00000002040a7899 */ /* 0x000fe2000800063f */
[----:B------:R-:W-:Y:S02]  /*ee40*/  F2FP.BF16.F32.PACK_AB R139, R143, R142 ;  /* 0x0000008e8f8b723e */ /* 0x000fe400000010ff */
[----:B------:R-:W-:Y:S02]  /*ee50*/  F2FP.BF16.F32.PACK_AB R145, R147, R146 ;  /* 0x000000929391723e */ /* 0x000fe400000010ff */
[----:B------:R-:W-:Y:S01]  /*ee60*/  MOV R6, R8 ;  /* 0x0000000800067202 */ /* 0x000fe20000000f00 */
[----:B------:R3:W-:Y:S01]  /*ee70*/  STSM.16.M88.4 [R102], R136 ;  /* 0x0000008866007844 */ /* 0x0007e20000000200 */
[----:B------:R-:W-:Y:S02]  /*ee80*/  F2FP.BF16.F32.PACK_AB R146, R149, R148 ;  /* 0x000000949592723e */ /* 0x000fe400000010ff */
[----:B------:R-:W-:-:S02]  /*ee90*/  F2FP.BF16.F32.PACK_AB R147, R151, R150 ;  /* 0x000000969793723e */ /* 0x000fc400000010ff */
[----:B------:R-:W-:Y:S02]  /*eea0*/  R2UR UR7, R221 ;  /* 0x00000000dd0772ca */ /* 0x000fe400000e0000 */
[----:B------:R-:W-:Y:S01]  /*eeb0*/  PLOP3.LUT P0, PT, PT, PT, UP0, 0x80, 0x0 ;  /* 0x000000000000781c */ /* 0x000fe20003f0f008 */
[----:B------:R3:W-:Y:S10]  /*eec0*/  STSM.16.M88.4 [R6], R144 ;  /* 0x0000009006007844 */ /* 0x0007f40000000200 */
[----:B------:R-:W-:-:S02]  /*eed0*/  USHF.L.U64.HI UR11, UR4, 0x2, UR7 ;  /* 0x00000002040b7899 */ /* 0x000fc40008010207 */
[----:B------:R-:W-:-:S04]  /*eee0*/  UIADD3 UR4, UP1, UR10, UR8, URZ ;  /* 0x000000080a047290 */ /* 0x000fc8000ff3e03f */
[----:B------:R-:W-:Y:S02]  /*eef0*/  UIADD3.X UR7, UR11, UR9, URZ, UP1, !UPT ;  /* 0x000000090b077290 */ /* 0x000fe40008ffe43f */
[----:B------:R-:W-:Y:S01]  /*ef00*/  IMAD.U32 R8, RZ, RZ, UR4 ;  /* 0x00000004ff087e24 */ /* 0x000fe2000f8e00ff */
[----:B------:R-:W-:-:S03]  /*ef10*/  ULDC.64 UR8, c[0x0][0xc08] ;  /* 0x0003020000087ab9 */ /* 0x000fc60000000a00 */
[----:B------:R-:W-:Y:S01]  /*ef20*/  IMAD.U32 R9, RZ, RZ, UR7 ;  /* 0x00000007ff097e24 */ /* 0x000fe2000f8e00ff */
[----:B------:R-:W-:Y:S06]  /*ef30*/  BAR.SYNC.DEFER_BLOCKING 0x1, 0x100 ;  /* 0x0044000000007b1d */ /* 0x000fec0000010000 */
[----:B------:R-:W3:Y:S01]  /*ef40*/  @P0 LDG.E R3, desc[UR12][R8.64] ;  /* 0x0000000c08030981 */ /* 0x000ee2000c1e1900 */
[----:B----4-:R-:W-:Y:S01]  /*ef50*/  ISETP.NE.AND P1, PT, R76, 0x1, PT ;  /* 0x000000014c00780c */ /* 0x010fe20003f25270 */
[----:B------:R-:W-:Y:S01]  /*ef60*/  UISETP.NE.U32.AND UP1, UPT, UR8, URZ, UPT ;  /* 0x0000003f0800728c */ /* 0x000fe2000bf25070 */
[----:B------:R-:W-:Y:S01]  /*ef70*/  ULDC UR7, c[0x0][0xa88] ;  /* 0x0002a20000077ab9 */ /* 0x000fe20000000800 */
[----:B------:R-:W-:-:S02]  /*ef80*/  UMOV UR4, URZ ;  /* 0x0000003f00047c82 */ /* 0x000fc40008000000 */
[----:B------:R-:W-:-:S06]  /*ef90*/  UISETP.NE.AND.EX UP1, UPT, UR9, URZ, UPT, UP1 ;  /* 0x0000003f0900728c */ /* 0x000fcc000bf25310 */
[----:B------:R-:W-:Y:S02]  /*efa0*/  PLOP3.LUT P2, PT, PT, PT, UP1, 0x80, 0x0 ;  /* 0x000000000000781c */ /* 0x000fe40003f4f018 */
[----:B-1----:R-:W0:Y:S03]  /*efb0*/  @P1 LDC R11, c[0x0][0xbec] ;  /* 0x0002fb00ff0b1b82 */ /* 0x002e260000000800 */
[----:B------:R-:W-:-:S04]  /*efc0*/  @UP1 UIADD3 UR8, UP2, UR10, UR8, URZ ;  /* 0x000000080a081290 */ /* 0x000fc8000ff5e03f */
[----:B------:R-:W-:Y:S01]  /*efd0*/  @UP1 UIADD3.X UR9, UR11, UR9, URZ, UP2, !UPT ;  /* 0x000000090b091290 */ /* 0x000fe200097fe43f */
[----:B------:R-:W1:Y:S01]  /*efe0*/  @P1 LDC R13, c[0x0][0xbf0] ;  /* 0x0002fc00ff0d1b82 */ /* 0x000e620000000800 */
[----:B--2---:R-:W-:-:S04]  /*eff0*/  IMAD.U32 R14, RZ, RZ, UR8 ;  /* 0x00000008ff0e7e24 */ /* 0x004fc8000f8e00ff */
[----:B------:R-:W-:Y:S01]  /*f000*/  IMAD.U32 R15, RZ, RZ, UR9 ;  /* 0x00000009ff0f7e24 */ /* 0x000fe2000f8e00ff */
[----:B---3--:R-:W-:Y:S01]  /*f010*/  @P0 R2UR UR4, R3 ;  /* 0x00000000030402ca */ /* 0x008fe200000e0000 */
[----:B------:R-:W-:-:S06]  /*f020*/  IMAD.U32 R3, RZ, RZ, UR7 ;  /* 0x00000007ff037e24 */ /* 0x000fcc000f8e00ff */
[----:B------:R2:W5:Y:S01]  /*f030*/  @P2 LDG.E R3, desc[UR12][R14.64] ;  /* 0x0000000c0e032981 */ /* 0x000562000c1e1900 */
[----:B01----:R-:W-:Y:S07]  /*f040*/  @P2 BRA `(.L_x_2626) ;  /* 0x0000000000142947 */ /* 0x003fee0003800000 */
[----:B------:R-:W-:Y:S05]  /*f050*/  @!P0 BRA `(.L_x_2626) ;  /* 0x0000000000108947 */ /* 0x000fea0003800000 */
[----:B------:R-:W-:Y:S02]  /*f060*/  ULDC.64 UR8, c[0x0][0x208] ;  /* 0x0000820000087ab9 */ /* 0x000fe40000000a00 */
[----:B------:R-:W3:Y:S04]  /*f070*/  LDG.E R6, desc[UR8][R8.64] ;  /* 0x0000000808067981 */ /* 0x000ee8000c1e1900 */
[----:B-----5:R-:W3:Y:S02]  /*f080*/  LDG.E R3, desc[UR8][R8.64+0x4] ;  /* 0x0000040808037981 */ /* 0x020ee4000c1e1900 */
[----:B---3--:R-:W-:-:S07]  /*f090*/  IMAD.IADD R3, R3, 0x1, -R6 ;  /* 0x0000000103037824 */ /* 0x008fce00078e0a06 */
.L_x_2626:
[----:B------:R-:W-:Y:S01]  /*f0a0*/  R2UR UR18, R219 ;  /* 0x00000000db1272ca */ /* 0x000fe200000e0000 */
[----:B------:R-:W-:Y:S01]  /*f0b0*/  ULDC.64 UR12, c[0x0][0xb90] ;  /* 0x0002e400000c7ab9 */ /* 0x000fe20000000a00 */
[----:B------:R-:W-:Y:S01]  /*f0c0*/  R2UR UR17, R23 ;  /* 0x00000000171172ca */ /* 0x000fe200000e0000 */
[----:B------:R-:W-:Y:S01]  /*f0d0*/  USHF.R.S32.HI UR11, URZ, 0x1f, UR4 ;  /* 0x0000001f3f0b7899 */ /* 0x000fe20008011404 */
[----:B------:R-:W-:Y:S01]  /*f0e0*/  R2UR UR16, R221 ;  /* 0x00000000dd1072ca */ /* 0x000fe200000e0000 */
[----:B------:R-:W-:Y:S01]  /*f0f0*/  UMOV UR10, UR4 ;  /* 0x00000004000a7c82 */ /* 0x000fe20008000000 */
[----:B------:R-:W-:Y:S01]  /*f100*/  R2UR UR15, R218 ;  /* 0x00000000da0f72ca */ /* 0x000fe200000e0000 */
[----:B------:R-:W-:Y:S01]  /*f110*/  IMAD R9, R220, 0x40, R18 ;  /* 0x00000040dc097824 */ /* 0x000fe200078e0212 */
[----:B------:R-:W0:Y:S01]  /*f120*/  @P1 LDC R17, c[0x0][0xbf0] ;  /* 0x0002fc00ff111b82 */ /* 0x000e220000000800 */
[----:B-----5:R-:W-:Y:S01]  /*f130*/  IMAD R81, R3, R76, RZ ;  /* 0x0000004c03517224 */ /* 0x020fe200078e02ff */
[----:B------:R-:W-:Y:S01]  /*f140*/  ULDC.64 UR20, c[0x0][0x208] ;  /* 0x0000820000147ab9 */ /* 0x000fe20000000a00 */
[----:B------:R-:W-:-:S02]  /*f150*/  IMAD.WIDE R4, R9, 0x2, R4 ;  /* 0x0000000209047825 */ /* 0x000fc400078e0204 */
[----:B------:R-:W-:Y:S02]  /*f160*/  USHF.R.S32.HI UR14, URZ, 0x1f, UR18 ;  /* 0x0000001f3f0e7899 */ /* 0x000fe40008011412 */
[----:B------:R-:W-:Y:S01]  /*f170*/  VIADD R10, R213, UR17 ;  /* 0x00000011d50a7c36 */ /* 0x000fe20008000000 */
[----:B------:R-:W-:Y:S01]  /*f180*/  UIMAD.WIDE.U32 UR8, UR18, UR12, UR10 ;  /* 0x0000000c120872a5 */ /* 0x000fe2000f8e000a */
[----:B------:R-:W-:Y:S01]  /*f190*/  IADD3 R29, P3, R4, 0x4000, RZ ;  /* 0x00004000041d7810 */ /* 0x000fe20007f7e0ff */
[----:B------:R-:W-:Y:S01]  /*f1a0*/  UIMAD UR7, UR14, UR12, URZ ;  /* 0x0000000c0e0772a4 */ /* 0x000fe2000f8e023f */
[----:B------:R-:W-:Y:S01]  /*f1b0*/  @P1 IMAD.HI.U32 R6, R10, R11, RZ ;  /* 0x0000000b0a061227 */ /* 0x000fe200078e00ff */
[----:B------:R-:W-:Y:S01]  /*f1c0*/  USEL UR16, UR16, URZ, !UP0 ;  /* 0x0000003f10107287 */ /* 0x000fe2000c000000 */
[----:B------:R-:W-:Y:S01]  /*f1d0*/  LOP3.LUT R28, R29, 0x380, RZ, 0xc0, !PT ;  /* 0x000003801d1c7812 */ /* 0x000fe200078ec0ff */
[----:B------:R-:W-:Y:S01]  /*f1e0*/  UIMAD UR7, UR18, UR13, UR7 ;  /* 0x0000000d120772a4 */ /* 0x000fe2000f8e0207 */
[----:B------:R-:W-:Y:S01]  /*f1f0*/  IMAD.MOV.U32 R8, RZ, RZ, R10 ;  /* 0x000000ffff087224 */ /* 0x000fe200078e000a */
[----:B------:R-:W-:Y:S01]  /*f200*/  @P1 SHF.R.U32.HI R8, RZ, R13, R6 ;  /* 0x0000000dff081219 */ /* 0x000fe20000011606 */
[----:B------:R-:W-:Y:S01]  /*f210*/  ULDC.64 UR12, c[0x0][0xb98] ;  /* 0x0002e600000c7ab9 */ /* 0x000fe20000000a00 */
[----:B------:R-:W-:Y:S01]  /*f220*/  UIADD3 UR9, UR9, UR7, URZ ;  /* 0x0000000709097290 */ /* 0x000fe2000fffe03f */
[----:B------:R-:W-:Y:S01]  /*f230*/  SHF.R.U64 R28, R28, 0x3, RZ ;  /* 0x000000031c1c7819 */ /* 0x000fe200000012ff */
[----:B------:R-:W-:Y:S01]  /*f240*/  USEL UR15, UR15, URZ, !UP0 ;  /* 0x0000003f0f0f7287 */ /* 0x000fe2000c000000 */
[--C-:B------:R-:W-:Y:S01]  /*f250*/  IMAD.MOV R11, RZ, RZ, -R8.reuse ;  /* 0x000000ffff0b7224 */ /* 0x100fe200078e0a08 */
[----:B------:R-:W-:Y:S01]  /*f260*/  UIMAD UR7, UR16, UR12, URZ ;  /* 0x0000000c100772a4 */ /* 0x000fe2000f8e023f */
[----:B------:R-:W-:Y:S01]  /*f270*/  SHF.R.S32.HI R9, RZ, 0x1f, R8 ;  /* 0x0000001fff097819 */ /* 0x000fe20000011408 */
[----:B------:R-:W-:Y:S01]  /*f280*/  UIMAD.WIDE.U32 UR8, UR15, UR12, UR8 ;  /* 0x0000000c0f0872a5 */ /* 0x000fe2000f8e0008 */
[----:B------:R-:W-:Y:S01]  /*f290*/  IMAD R11, R76, R11, R10 ;  /* 0x0000000b4c0b7224 */ /* 0x000fe200078e020a */
[----:B------:R-:W-:Y:S01]  /*f2a0*/  UIMAD UR7, UR15, UR13, UR7 ;  /* 0x0000000d0f0772a4 */ /* 0x000fe2000f8e0207 */
[----:B------:R-:W-:Y:S01]  /*f2b0*/  LOP3.LUT R28, R28, R29, RZ, 0x3c, !PT ;  /* 0x0000001d1c1c7212 */ /* 0x000fe200078e3cff */
[----:B------:R-:W-:Y:S01]  /*f2c0*/  IMAD.X R29, RZ, RZ, R5, P3 ;  /* 0x000000ffff1d7224 */ /* 0x000fe200018e0605 */
[----:B------:R-:W-:Y:S01]  /*f2d0*/  IADD3 R45, P3, R4, 0xa000, RZ ;  /* 0x0000a000042d7810 */ /* 0x000fe20007f7e0ff */
[----:B--2---:R-:W-:Y:S01]  /*f2e0*/  VIADD R14, R225, UR17 ;  /* 0x00000011e10e7c36 */ /* 0x004fe20008000000 */
[----:B------:R-:W-:Y:S01]  /*f2f0*/  IADD3 R8, P0, R8, UR8, RZ ;  /* 0x0000000808087c10 */ /* 0x000fe2000ff1e0ff */
[----:B------:R-:W-:Y:S01]  /*f300*/  IMAD.U32 R10, RZ, RZ, UR7 ;  /* 0x00000007ff0a7e24 */ /* 0x000fe2000f8e00ff */
[----:B------:R-:W-:Y:S01]  /*f310*/  SHF.R.S32.HI R6, RZ, 0x1f, R11 ;  /* 0x0000001fff067819 */ /* 0x000fe2000001140b */
[----:B------:R-:W-:Y:S01]  /*f320*/  ULDC.64 UR12, c[0x0][0xaa0] ;  /* 0x0002a800000c7ab9 */ /* 0x000fe20000000a00 */
[----:B------:R-:W-:-:S02]  /*f330*/  IADD3 R33, P2, R4, 0x5000, RZ ;  /* 0x0000500004217810 */ /* 0x000fc40007f5e0ff */
[----:B------:R-:W-:Y:S01]  /*f340*/  IADD3.X R9, R9, UR9, R10, P0, !PT ;  /* 0x0000000909097c10 */ /* 0x000fe200087fe40a */
[----:B------:R-:W-:Y:S01]  /*f350*/  ULDC.64 UR8, c[0x0][0xb88] ;  /* 0x0002e20000087ab9 */ /* 0x000fe20000000a00 */
[----:B------:R-:W-:Y:S01]  /*f360*/  LOP3.LUT R44, R45, 0x380, RZ, 0xc0, !PT ;  /* 0x000003802d2c7812 */ /* 0x000fe200078ec0ff */
[----:B------:R-:W-:Y:S01]  /*f370*/  IMAD R6, R6, UR8, RZ ;  /* 0x0000000806067c24 */ /* 0x000fe2000f8e02ff */
[----:B------:R-:W-:Y:S01]  /*f380*/  LOP3.LUT R32, R33, 0x380, RZ, 0xc0, !PT ;  /* 0x0000038021207812 */ /* 0x000fe200078ec0ff */
[C---:B------:R-:W-:Y:S01]  /*f390*/  IMAD.WIDE.U32 R8, R11.reuse, UR8, R8 ;  /* 0x000000080b087c25 */ /* 0x040fe2000f8e0008 */
[----:B------:R-:W-:Y:S02]  /*f3a0*/  SHF.R.U64 R44, R44, 0x3, RZ ;  /* 0x000000032c2c7819 */ /* 0x000fe400000012ff */
[----:B------:R-:W-:Y:S01]  /*f3b0*/  SHF.R.U64 R32, R32, 0x3, RZ ;  /* 0x0000000320207819 */ /* 0x000fe200000012ff */
[----:B------:R-:W-:Y:S01]  /*f3c0*/  IMAD R15, R11, UR9, R6 ;  /* 0x000000090b0f7c24 */ /* 0x000fe2000f8e0206 */
[----:B------:R-:W-:Y:S01]  /*f3d0*/  ULDC.64 UR8, c[0x0][0xb50] ;  /* 0x0002d40000087ab9 */ /* 0x000fe20000000a00 */
[----:B------:R-:W-:Y:S01]  /*f3e0*/  LOP3.LUT R44, R44, R45, RZ, 0x3c, !PT ;  /* 0x0000002d2c2c7212 */ /* 0x000fe200078e3cff */
[----:B------:R-:W-:Y:S01]  /*f3f0*/  IMAD.X R45, RZ, RZ, R5, P3 ;  /* 0x000000ffff2d7224 */ /* 0x000fe200018e0605 */
[----:B------:R-:W-:Y:S01]  /*f400*/  LEA R10, P0, R8, UR8, 0x2 ;  /* 0x00000008080a7c11 */ /* 0x000fe2000f8010ff */
[----:B------:R-:W-:Y:S01]  /*f410*/  IMAD.IADD R9, R9, 0x1, R15 ;  /* 0x0000000109097824 */ /* 0x000fe200078e020f */
[----:B------:R-:W-:Y:S01]  /*f420*/  IADD3 R13, P5, R4, 0x1000, RZ ;  /* 0x00001000040d7810 */ /* 0x000fe20007fbe0ff */
[----:B------:R-:W-:Y:S01]  /*f430*/  VIADD R6, R14, 0x8 ;  /* 0x000000080e067836 */ /* 0x000fe20000000000 */
[----:B------:R-:W-:Y:S01]  /*f440*/  IADD3 R21, P4, R4, 0x2000, RZ ;  /* 0x0000200004157810 */ /* 0x000fe20007f9e0ff */
[----:B------:R-:W-:Y:S01]  /*f450*/  SHFL.IDX PT, R46, R10, RZ, 0x1c1f ;  /* 0x001c1fff0a2e7589 */ /* 0x000fe200000e0000 */
[----:B------:R-:W-:-:S02]  /*f460*/  LEA.HI.X R11, R8, UR9, R9, 0x2, P0 ;  /* 0x00000009080b7c11 */ /* 0x000fc400080f1409 */
[----:B------:R-:W-:Y:S01]  /*f470*/  IADD3 R25, P0, R4, 0x3000, RZ ;  /* 0x0000300004197810 */ /* 0x000fe20007f1e0ff */
[----:B------:R-:W-:Y:S01]  /*f480*/  SHFL.IDX PT, R50, R10, 0x1, 0x1c1f ;  /* 0x003c1f000a327f89 */ /* 0x000fe200000e0000 */
[----:B------:R-:W-:Y:S01]  /*f490*/  LOP3.LUT R32, R32, R33, RZ, 0x3c, !PT ;  /* 0x0000002120207212 */ /* 0x000fe200078e3cff */
[----:B------:R-:W-:Y:S01]  /*f4a0*/  IMAD.X R33, RZ, RZ, R5, P2 ;  /* 0x000000ffff217224 */ /* 0x000fe200010e0605 */
[----:B------:R-:W-:Y:S01]  /*f4b0*/  LOP3.LUT R24, R25, 0x380, RZ, 0xc0, !PT ;  /* 0x0000038019187812 */ /* 0x000fe200078ec0ff */
[----:B------:R-:W1:Y:S01]  /*f4c0*/  SHFL.IDX PT, R47, R11, RZ, 0x1c1f ;  /* 0x001c1fff0b2f7589 */ /* 0x000e6200000e0000 */
[----:B------:R-:W-:Y:S02]  /*f4d0*/  IADD3 R8, P3, R4, 0xf000, RZ ;  /* 0x0000f00004087810 */ /* 0x000fe40007f7e0ff */
[----:B------:R-:W-:Y:S01]  /*f4e0*/  SHF.R.U64 R24, R24, 0x3, RZ ;  /* 0x0000000318187819 */ /* 0x000fe200000012ff */
[----:B------:R-:W2:Y:S01]  /*f4f0*/  SHFL.IDX PT, R51, R11, 0x1, 0x1c1f ;  /* 0x003c1f000b337f89 */ /* 0x000ea200000e0000 */
[----:B------:R-:W-:-:S02]  /*f500*/  IADD3 R49, P2, R4, 0xb000, RZ ;  /* 0x0000b00004317810 */ /* 0x000fc40007f5e0ff */
[----:B------:R-:W-:Y:S02]  /*f510*/  LOP3.LUT R12, R13, 0x380, RZ, 0xc0, !PT ;  /* 0x000003800d0c7812 */ /* 0x000fe400078ec0ff */
[----:B------:R-:W-:Y:S02]  /*f520*/  LOP3.LUT R20, R21, 0x380, RZ, 0xc0, !PT ;  /* 0x0000038015147812 */ /* 0x000fe400078ec0ff */
[----:B------:R-:W-:Y:S01]  /*f530*/  IADD3 R37, P6, R4, 0x6000, RZ ;  /* 0x0000600004257810 */ /* 0x000fe20007fde0ff */
[----:B------:R-:W-:Y:S01]  /*f540*/  UIMAD UR7, UR11, UR12, URZ ;  /* 0x0000000c0b0772a4 */ /* 0x000fe2000f8e023f */
[----:B------:R-:W-:Y:S01]  /*f550*/  LOP3.LUT R24, R24, R25, RZ, 0x3c, !PT ;  /* 0x0000001918187212 */ /* 0x000fe200078e3cff */
[--C-:B------:R-:W-:Y:S01]  /*f560*/  IMAD.X R25, RZ, RZ, R5.reuse, P0 ;  /* 0x000000ffff197224 */ /* 0x100fe200000e0605 */
[----:B------:R-:W-:Y:S01]  /*f570*/  IADD3 R57, P0, R4, 0x9000, RZ ;  /* 0x0000900004397810 */ /* 0x000fe20007f1e0ff */
[----:B------:R-:W-:Y:S01]  /*f580*/  UIMAD.WIDE.U32 UR8, UR4, UR12, URZ ;  /* 0x0000000c040872a5 */ /* 0x000fe2000f8e003f */
[----:B------:R-:W-:Y:S01]  /*f590*/  LOP3.LUT R3, R8, 0x380, RZ, 0xc0, !PT ;  /* 0x0000038008037812 */ /* 0x000fe200078ec0ff */
[----:B------:R-:W-:Y:S01]  /*f5a0*/  ULDC.64 UR10, c[0x0][0xae8] ;  /* 0x0002ba00000a7ab9 */ /* 0x000fe20000000a00 */
[----:B------:R-:W-:Y:S01]  /*f5b0*/  LOP3.LUT R56, R57, 0x380, RZ, 0xc0, !PT ;  /* 0x0000038039387812 */ /* 0x000fe200078ec0ff */
[----:B------:R-:W-:Y:S01]  /*f5c0*/  IMAD.X R53, RZ, RZ, R5, P3 ;  /* 0x000000ffff357224 */ /* 0x000fe200018e0605 */
[----:B------:R-:W-:-:S02]  /*f5d0*/  LOP3.LUT R48, R49, 0x380, RZ, 0xc0, !PT ;  /* 0x0000038031307812 */ /* 0x000fc400078ec0ff */
[----:B------:R-:W-:Y:S02]  /*f5e0*/  SHF.R.U64 R56, R56, 0x3, RZ ;  /* 0x0000000338387819 */ /* 0x000fe400000012ff */
[----:B------:R-:W-:Y:S02]  /*f5f0*/  SHF.R.U64 R12, R12, 0x3, RZ ;  /* 0x000000030c0c7819 */ /* 0x000fe400000012ff */
[----:B------:R-:W-:Y:S02]  /*f600*/  SHF.R.U64 R20, R20, 0x3, RZ ;  /* 0x0000000314147819 */ /* 0x000fe400000012ff */
[----:B------:R-:W-:Y:S02]  /*f610*/  SHF.R.U64 R3, R3, 0x3, RZ ;  /* 0x0000000303037819 */ /* 0x000fe400000012ff */
[----:B------:R-:W-:Y:S01]  /*f620*/  LOP3.LUT R56, R56, R57, RZ, 0x3c, !PT ;  /* 0x0000003938387212 */ /* 0x000fe200078e3cff */
[----:B------:R-:W-:Y:S01]  /*f630*/  IMAD.X R57, RZ, RZ, R5, P0 ;  /* 0x000000ffff397224 */ /* 0x000fe200000e0605 */
[----:B------:R-:W-:-:S02]  /*f640*/  SHF.R.U64 R48, R48, 0x3, RZ ;  /* 0x0000000330307819 */ /* 0x000fc400000012ff */
[----:B------:R-:W-:Y:S01]  /*f650*/  LOP3.LUT R12, R12, R13, RZ, 0x3c, !PT ;  /* 0x0000000d0c0c7212 */ /* 0x000fe200078e3cff */
[--C-:B------:R-:W-:Y:S01]  /*f660*/  IMAD.X R13, RZ, RZ, R5.reuse, P5 ;  /* 0x000000ffff0d7224 */ /* 0x100fe200028e0605 */
[----:B------:R-:W-:Y:S01]  /*f670*/  LOP3.LUT R20, R20, R21, RZ, 0x3c, !PT ;  /* 0x0000001514147212 */ /* 0x000fe200078e3cff */
[--C-:B------:R-:W-:Y:S01]  /*f680*/  IMAD.X R21, RZ, RZ, R5.reuse, P4 ;  /* 0x000000ffff157224 */ /* 0x100fe200020e0605 */
[----:B------:R-:W-:Y:S02]  /*f690*/  LOP3.LUT P0, RZ, R223, 0x3, RZ, 0xc0, !PT ;  /* 0x00000003dfff7812 */ /* 0x000fe4000780c0ff */
[C---:B------:R-:W-:Y:S02]  /*f6a0*/  IADD3 R41, P5, R4.reuse, 0x7000, RZ ;  /* 0x0000700004297810 */ /* 0x040fe40007fbe0ff */
[----:B------:R-:W-:Y:S02]  /*f6b0*/  IADD3 R65, P4, R4, 0x8000, RZ ;  /* 0x0000800004417810 */ /* 0x000fe40007f9e0ff */
[----:B------:R-:W-:Y:S01]  /*f6c0*/  LOP3.LUT R48, R48, R49, RZ, 0x3c, !PT ;  /* 0x0000003130307212 */ /* 0x000fe200078e3cff */
[----:B------:R-:W-:Y:S01]  /*f6d0*/  IMAD.X R49, RZ, RZ, R5, P2 ;  /* 0x000000ffff317224 */ /* 0x000fe200010e0605 */
[----:B------:R-:W-:-:S02]  /*f6e0*/  LOP3.LUT R52, R3, R8, RZ, 0x3c, !PT ;  /* 0x0000000803347212 */ /* 0x000fc400078e3cff */
[----:B------:R-:W3:Y:S01]  /*f6f0*/  @P1 LDC R3, c[0x0][0xbec] ;  /* 0x0002fb00ff031b82 */ /* 0x000ee20000000800 */
[-C--:B------:R-:W-:Y:S02]  /*f700*/  ISETP.GE.OR P2, PT, R14, R81.reuse, P0 ;  /* 0x000000510e00720c */ /* 0x080fe40000746670 */
[----:B------:R-:W-:Y:S02]  /*f710*/  ISETP.GE.OR P0, PT, R6, R81, P0 ;  /* 0x000000510600720c */ /* 0x000fe40000706670 */
[----:B------:R-:W-:Y:S02]  /*f720*/  LOP3.LUT R36, R37, 0x380, RZ, 0xc0, !PT ;  /* 0x0000038025247812 */ /* 0x000fe400078ec0ff */
[----:B------:R-:W-:Y:S02]  /*f730*/  LOP3.LUT R40, R41, 0x380, RZ, 0xc0, !PT ;  /* 0x0000038029287812 */ /* 0x000fe400078ec0ff */
[----:B------:R-:W-:Y:S02]  /*f740*/  LOP3.LUT R64, R65, 0x380, RZ, 0xc0, !PT ;  /* 0x0000038041407812 */ /* 0x000fe400078ec0ff */
[----:B------:R-:W-:-:S02]  /*f750*/  LOP3.LUT R9, R4, 0x380, RZ, 0xc0, !PT ;  /* 0x0000038004097812 */ /* 0x000fc400078ec0ff */
[----:B------:R-:W-:Y:S01]  /*f760*/  SHF.R.U64 R36, R36, 0x3, RZ ;  /* 0x0000000324247819 */ /* 0x000fe200000012ff */
[----:B------:R-:W-:Y:S01]  /*f770*/  UIMAD UR7, UR4, UR13, UR7 ;  /* 0x0000000d040772a4 */ /* 0x000fe2000f8e0207 */
[----:B------:R-:W-:Y:S01]  /*f780*/  SHF.R.U64 R40, R40, 0x3, RZ ;  /* 0x0000000328287819 */ /* 0x000fe200000012ff */
[----:B-1----:R-:W-:Y:S01]  /*f790*/  @!P2 ST.E desc[UR20][R46.64], R2 ;  /* 0x000000022e00a985 */ /* 0x002fe2000c101914 */
[----:B------:R-:W-:Y:S02]  /*f7a0*/  SHF.R.U64 R64, R64, 0x3, RZ ;  /* 0x0000000340407819 */ /* 0x000fe400000012ff */
[----:B------:R-:W-:Y:S01]  /*f7b0*/  SHF.R.U64 R9, R9, 0x3, RZ ;  /* 0x0000000309097819 */ /* 0x000fe200000012ff */
[----:B--2---:R1:W-:Y:S01]  /*f7c0*/  @!P0 ST.E desc[UR20][R50.64], R0 ;  /* 0x0000000032008985 */ /* 0x0043e2000c101914 */
[----:B------:R-:W-:Y:S01]  /*f7d0*/  LOP3.LUT R36, R36, R37, RZ, 0x3c, !PT ;  /* 0x0000002524247212 */ /* 0x000fe200078e3cff */
[--C-:B------:R-:W-:Y:S01]  /*f7e0*/  IMAD.X R37, RZ, RZ, R5.reuse, P6 ;  /* 0x000000ffff257224 */ /* 0x100fe200030e0605 */
[----:B------:R-:W-:Y:S01]  /*f7f0*/  LOP3.LUT R40, R40, R41, RZ, 0x3c, !PT ;  /* 0x0000002928287212 */ /* 0x000fe200078e3cff */
[--C-:B------:R-:W-:Y:S01]  /*f800*/  IMAD.X R41, RZ, RZ, R5.reuse, P5 ;  /* 0x000000ffff297224 */ /* 0x100fe200028e0605 */
[----:B------:R-:W-:Y:S01]  /*f810*/  LOP3.LUT R64, R64, R65, RZ, 0x3c, !PT ;  /* 0x0000004140407212 */ /* 0x000fe200078e3cff */
[----:B------:R-:W-:Y:S01]  /*f820*/  IMAD.X R65, RZ, RZ, R5, P4 ;  /* 0x000000ffff417224 */ /* 0x000fe200020e0605 */
[C---:B------:R-:W-:Y:S01]  /*f830*/  IADD3 R73, P6, R4.reuse, 0xc000, RZ ;  /* 0x0000c00004497810 */ /* 0x040fe20007fde0ff */
[----:B------:R-:W-:Y:S01]  /*f840*/  UIADD3 UR9, UR9, UR7, URZ ;  /* 0x0000000709097290 */ /* 0x000fe2000fffe03f */
[C---:B------:R-:W-:Y:S01]  /*f850*/  IADD3 R69, P5, R4.reuse, 0xd000, RZ ;  /* 0x0000d00004457810 */ /* 0x040fe20007fbe0ff */
[----:B------:R-:W-:Y:S01]  /*f860*/  UIMAD UR4, UR14, UR10, URZ ;  /* 0x0000000a0e0472a4 */ /* 0x000fe2000f8e023f */
[----:B------:R-:W-:Y:S01]  /*f870*/  IADD3 R61, P4, R4, 0xe000, RZ ;  /* 0x0000e000043d7810 */ /* 0x000fe20007f9e0ff */
[----:B-1----:R-:W-:Y:S01]  /*f880*/  IMAD R0, R217, 0x20, R220 ;  /* 0x00000020d9007824 */ /* 0x002fe200078e02dc */
[----:B------:R-:W-:Y:S01]  /*f890*/  LOP3.LUT R4, R9, R4, RZ, 0x3c, !PT ;  /* 0x0000000409047212 */ /* 0x000fe200078e3cff */
[----:B------:R-:W5:Y:S01]  /*f8a0*/  LD.E.128 R12, desc[UR20][R12.64] ;  /* 0x000000140c0c7980 */ /* 0x000f62000c101d00 */
[----:B------:R-:W-:-:S02]  /*f8b0*/  LOP3.LUT R72, R73, 0x380, RZ, 0xc0, !PT ;  /* 0x0000038049487812 */ /* 0x000fc400078ec0ff */
[----:B------:R-:W-:Y:S01]  /*f8c0*/  LOP3.LUT R68, R69, 0x380, RZ, 0xc0, !PT ;  /* 0x0000038045447812 */ /* 0x000fe200078ec0ff */
[----:B------:R1:W5:Y:S01]  /*f8d0*/  LD.E.128 R8, desc[UR20][R4.64] ;  /* 0x0000001404087980 */ /* 0x000362000c101d00 */
[----:B------:R-:W-:Y:S01]  /*f8e0*/  LOP3.LUT R60, R61, 0x380, RZ, 0xc0, !PT ;  /* 0x000003803d3c7812 */ /* 0x000fe200078ec0ff */
[----:B------:R-:W-:Y:S01]  /*f8f0*/  UIMAD UR4, UR18, UR11, UR4 ;  /* 0x0000000b120472a4 */ /* 0x000fe2000f8e0204 */
[----:B------:R-:W-:Y:S01]  /*f900*/  SHF.R.U64 R72, R72, 0x3, RZ ;  /* 0x0000000348487819 */ /* 0x000fe200000012ff */
[----:B------:R-:W-:Y:S01]  /*f910*/  UIMAD.WIDE.U32 UR8, UR18, UR10, UR8 ;  /* 0x0000000a120872a5 */ /* 0x000fe2000f8e0008 */
[----:B------:R-:W-:Y:S01]  /*f920*/  SHF.R.U64 R68, R68, 0x3, RZ ;  /* 0x0000000344447819 */ /* 0x000fe200000012ff */
[----:B------:R-:W5:Y:S01]  /*f930*/  LD.E.128 R20, desc[UR20][R20.64] ;  /* 0x0000001414147980 */ /* 0x000f62000c101d00 */
[----:B------:R-:W-:Y:S01]  /*f940*/  SHF.R.U64 R60, R60, 0x3, RZ ;  /* 0x000000033c3c7819 */ /* 0x000fe200000012ff */
[----:B------:R-:W-:Y:S01]  /*f950*/  ULDC.64 UR10, c[0x0][0xaf0] ;  /* 0x0002bc00000a7ab9 */ /* 0x000fe20000000a00 */
[----:B-1----:R-:W-:Y:S01]  /*f960*/  VIADD R4, R0, UR17 ;  /* 0x0000001100047c36 */ /* 0x002fe20008000000 */
[----:B------:R-:W-:Y:S01]  /*f970*/  UIADD3 UR9, UR9, UR4, URZ ;  /* 0x0000000409097290 */ /* 0x000fe2000fffe03f */
[----:B------:R-:W-:Y:S01]  /*f980*/  LOP3.LUT R72, R72, R73, RZ, 0x3c, !PT ;  /* 0x0000004948487212 */ /* 0x000fe200078e3cff */
[----:B------:R-:W5:Y:S01]  /*f990*/  LD.E.128 R24, desc[UR20][R24.64] ;  /* 0x0000001418187980 */ /* 0x000f62000c101d00 */
[----:B---3--:R-:W-:Y:S01]  /*f9a0*/  @P1 IMAD.HI.U32 R0, R4, R3, RZ ;  /* 0x0000000304001227 */ /* 0x008fe200078e00ff */
[----:B------:R-:W-:Y:S01]  /*f9b0*/  LOP3.LUT R68, R68, R69, RZ, 0x3c, !PT ;  /* 0x0000004544447212 */ /* 0x000fe200078e3cff */
[----:B------:R-:W-:Y:S01]  /*f9c0*/  UIMAD UR4, UR16, UR10, URZ ;  /* 0x0000000a100472a4 */ /* 0x000fe2000f8e023f */
[----:B------:R-:W-:Y:S01]  /*f9d0*/  LOP3.LUT R60, R60, R61, RZ, 0x3c, !PT ;  /* 0x0000003d3c3c7212 */ /* 0x000fe200078e3cff */
[--C-:B------:R-:W-:Y:S01]  /*f9e0*/  IMAD.X R73, RZ, RZ, R5.reuse, P6 ;  /* 0x000000ffff497224 */ /* 0x100fe200030e0605 */
[----:B------:R-:W5:Y:S01]  /*f9f0*/  LD.E.128 R28, desc[UR20][R28.64] ;  /* 0x000000141c1c7980 */ /* 0x000f62000c101d00 */
[----:B------:R-:W-:-:S02]  /*fa00*/  IMAD.X R69, RZ, RZ, R5, P5 ;  /* 0x000000ffff457224 */ /* 0x000fc400028e0605 */
[----:B------:R-:W-:Y:S01]  /*fa10*/  IMAD.X R61, RZ, RZ, R5, P4 ;  /* 0x000000ffff3d7224 */ /* 0x000fe200020e0605 */
[----:B------:R-:W5:Y:S01]  /*fa20*/  LD.E.128 R32, desc[UR20][R32.64] ;  /* 0x0000001420207980 */ /* 0x000f62000c101d00 */
[----:B------:R-:W-:Y:S01]  /*fa30*/  IMAD.MOV.U32 R5, RZ, RZ, R4 ;  /* 0x000000ffff057224 */ /* 0x000fe200078e0004 */
[----:B0-----:R-:W-:Y:S01]  /*fa40*/  @P1 SHF.R.U32.HI R5, RZ, R17, R0 ;  /* 0x00000011ff051219 */ /* 0x001fe20000011600 */
[----:B------:R-:W-:Y:S01]  /*fa50*/  UIMAD UR4, UR15, UR11, UR4 ;  /* 0x0000000b0f0472a4 */ /* 0x000fe2000f8e0204 */
[----:B------:R-:W5:Y:S01]  /*fa60*/  LD.E.128 R36, desc[UR20][R36.64] ;  /* 0x0000001424247980 */ /* 0x000f62000c101d00 */
[----:B------:R-:W-:Y:S01]  /*fa70*/  UIMAD.WIDE.U32 UR8, UR15, UR10, UR8 ;  /* 0x0000000a0f0872a5 */ /* 0x000fe2000f8e0008 */
[--C-:B------:R-:W-:Y:S01]  /*fa80*/  SHF.R.S32.HI R0, RZ, 0x1f, R5.reuse ;  /* 0x0000001fff007819 */ /* 0x100fe20000011405 */
[----:B------:R-:W-:Y:S01]  /*fa90*/  IMAD.MOV R17, RZ, RZ, -R5 ;  /* 0x000000ffff117224 */ /* 0x000fe200078e0a05 */
[----:B------:R-:W-:Y:S01]  /*faa0*/  ULDC.64 UR10, c[0x0][0xae0] ;  /* 0x0002b800000a7ab9 */ /* 0x000fe20000000a00 */
[----:B------:R-:W-:Y:S01]  /*fab0*/  UIADD3 UR4, UR9, UR4, URZ ;  /* 0x0000000409047290 */ /* 0x000fe2000fffe03f */
[----:B------:R-:W5:Y:S01]  /*fac0*/  LD.E.128 R40, desc[UR20][R40.64] ;  /* 0x0000001428287980 */ /* 0x000f62000c101d00 */
[----:B------:R-:W-:-:S02]  /*fad0*/  IMAD R0, R0, UR10, RZ ;  /* 0x0000000a00007c24 */ /* 0x000fc4000f8e02ff */
[----:B------:R-:W-:Y:S01]  /*fae0*/  IMAD R17, R76, R17, R4 ;  /* 0x000000114c117224 */ /* 0x000fe200078e0204 */
[----:B------:R-:W5:Y:S01]  /*faf0*/  LD.E.128 R64, desc[UR20][R64.64] ;  /* 0x0000001440407980 */ /* 0x000f62000c101d00 */
[----:B------:R-:W-:Y:S02]  /*fb00*/  IMAD.U32 R3, RZ, RZ, UR9 ;  /* 0x00000009ff037e24 */ /* 0x000fe4000f8e00ff */
[----:B------:R-:W-:Y:S01]  /*fb10*/  IMAD.U32 R2, RZ, RZ, UR8 ;  /* 0x00000008ff027e24 */ /* 0x000fe2000f8e00ff */
[----:B------:R-:W5:Y:S01]  /*fb20*/  LD.E.128 R56, desc[UR20][R56.64] ;  /* 0x0000001438387980 */ /* 0x000f62000c101d00 */
[----:B------:R-:W-:Y:S01]  /*fb30*/  IMAD.U32 R3, RZ, RZ, UR4 ;  /* 0x00000004ff037e24 */ /* 0x000fe2000f8e00ff */
[----:B------:R-:W-:Y:S02]  /*fb40*/  ULDC.64 UR8, c[0x0][0xad8] ;  /* 0x0002b60000087ab9 */ /* 0x000fe40000000a00 */
[----:B------:R-:W5:Y:S01]  /*fb50*/  LD.E.128 R44, desc[UR20][R44.64] ;  /* 0x000000142c2c7980 */ /* 0x000f62000c101d00 */
[----:B------:R-:W-:-:S03]  /*fb60*/  IMAD R77, R5, UR11, R0 ;  /* 0x0000000b054d7c24 */ /* 0x000fc6000f8e0200 */
[----:B------:R-:W5:Y:S01]  /*fb70*/  LD.E.128 R48, desc[UR20][R48.64] ;  /* 0x0000001430307980 */ /* 0x000f62000c101d00 */
[----:B------:R-:W-:-:S03]  /*fb80*/  SHF.R.S32.HI R0, RZ, 0x1f, R17 ;  /* 0x0000001fff007819 */ /* 0x000fc60000011411 */
[----:B------:R-:W5:Y:S04]  /*fb90*/  LD.E.128 R72, desc[UR20][R72.64] ;  /* 0x0000001448487980 */ /* 0x000f68000c101d00 */
[----:B------:R-:W5:Y:S04]  /*fba0*/  LD.E.128 R68, desc[UR20][R68.64] ;  /* 0x0000001444447980 */ /* 0x000f68000c101d00 */
[----:B------:R-:W5:Y:S04]  /*fbb0*/  LD.E.128 R60, desc[UR20][R60.64] ;  /* 0x000000143c3c7980 */ /* 0x000f68000c101d00 */
[----:B------:R-:W5:Y:S01]  /*fbc0*/  LD.E.128 R52, desc[UR20][R52.64] ;  /* 0x0000001434347980 */ /* 0x000f62000c101d00 */
[----:B------:R-:W-:Y:S01]  /*fbd0*/  IMAD.WIDE.U32 R2, R5, UR10, R2 ;  /* 0x0000000a05027c25 */ /* 0x000fe2000f8e0002 */
[----:B------:R-:W-:Y:S01]  /*fbe0*/  @!PT LDS RZ, [RZ] ;  /* 0x00000000fffff984 */ /* 0x000fe20000000800 */
[----:B------:R-:W-:Y:S01]  /*fbf0*/  @!PT LDS RZ, [RZ] ;  /* 0x00000000fffff984 */ /* 0x000fe20000000800 */
[----:B------:R-:W-:Y:S01]  /*fc00*/  @!PT LDS RZ, [RZ] ;  /* 0x00000000fffff984 */ /* 0x000fe20000000800 */
[----:B------:R-:W-:Y:S01]  /*fc10*/  @!PT LDS RZ, [RZ] ;  /* 0x00000000fffff984 */ /* 0x000fe20000000800 */
[----:B------:R0:W-:Y:S06]  /*fc20*/  MEMBAR.ALL.CTA ;  /* 0x0000000000007992 */ /* 0x0001ec0000008000 */
[----:B0-----:R-:W0:Y:S01]  /*fc30*/  FENCE.VIEW.ASYNC.S ;  /* 0x00000000000073c6 */ /* 0x001e220000000000 */
[----:B------:R-:W-:-:S02]  /*fc40*/  IMAD.IADD R3, R3, 0x1, R77 ;  /* 0x0000000103037824 */ /* 0x000fc400078e024d */
[----:B------:R-:W-:Y:S02]  /*fc50*/  IMAD R4, R0, UR8, RZ ;  /* 0x0000000800047c24 */ /* 0x000fe4000f8e02ff */
[----:B------:R-:W-:Y:S02]  /*fc60*/  VIADD R80, R220, UR17 ;  /* 0x00000011dc507c36 */ /* 0x000fe40008000000 */
[C---:B------:R-:W-:Y:S02]  /*fc70*/  IMAD R5, R17.reuse, UR9, R4 ;  /* 0x0000000911057c24 */ /* 0x040fe4000f8e0204 */
[----:B------:R-:W-:Y:S01]  /*fc80*/  IMAD.WIDE.U32 R2, R17, UR8, R2 ;  /* 0x0000000811027c25 */ /* 0x000fe2000f8e0002 */
[----:B------:R-:W-:Y:S01]  /*fc90*/  ISETP.GE.AND P2, PT, R80, R81, PT ;  /* 0x000000515000720c */ /* 0x000fe20003f46270 */
[----:B------:R-:W-:Y:S02]  /*fca0*/  ULDC.64 UR8, c[0x0][0xa80] ;  /* 0x0002a00000087ab9 */ /* 0x000fe40000000a00 */
[----:B------:R-:W-:Y:S01]  /*fcb0*/  VIADD R19, R19, 0x38820 ;  /* 0x0003882013137836 */ /* 0x000fe20000000000 */
[----:B------:R-:W-:Y:S01]  /*fcc0*/  LEA R6, P3, R2, UR8, 0x1 ;  /* 0x0000000802067c11 */ /* 0x000fe2000f8608ff */
[----:B------:R-:W-:-:S02]  /*fcd0*/  IMAD.IADD R3, R3, 0x1, R5 ;  /* 0x0000000103037824 */ /* 0x000fc400078e0205 */
[----:B------:R-:W-:Y:S01]  /*fce0*/  VIADD R0, R80, 0x20 ;  /* 0x0000002050007836 */ /* 0x000fe20000000000 */
[----:B------:R-:W-:Y:S02]  /*fcf0*/  PRMT R19, RZ, 0x654, R19 ;  /* 0x00000654ff137816 */ /* 0x000fe40000000013 */
[----:B------:R-:W-:Y:S02]  /*fd00*/  LEA.HI.X R17, R2, UR9, R3, 0x1, P3 ;  /* 0x0000000902117c11 */ /* 0x000fe400098f0c03 */
[-C--:B------:R-:W-:Y:S01]  /*fd10*/  ISETP.GE.AND P1, PT, R0, R81.reuse, PT ;  /* 0x000000510000720c */ /* 0x080fe20003f26270 */
[----:B------:R-:W-:Y:S01]  /*fd20*/  VIADD R0, R80, 0x40 ;  /* 0x0000004050007836 */ /* 0x000fe20000000000 */
[----:B0-----:R0:W-:Y:S01]  /*fd30*/  SYNCS.ARRIVE.TRANS64.RED.A1T0 RZ, [R19+URZ], RZ ;  /* 0x000000ff13ff79a7 */ /* 0x0011e2000810043f */
[----:B------:R1:W2:Y:S01]  /*fd40*/  SHFL.IDX PT, R79, R6, RZ, 0x181f ;  /* 0x00181fff064f7589 */ /* 0x0002a200000e0000 */
[----:B------:R-:W-:Y:S02]  /*fd50*/  BSSY B1, `(.L_x_2627) ;  /* 0x0000016000017945 */ /* 0x000fe40003800000 */
[----:B------:R-:W-:Y:S01]  /*fd60*/  ISETP.GE.AND P0, PT, R0, R81, PT ;  /* 0x000000510000720c */ /* 0x000fe20003f06270 */
[----:B0-----:R1:W0:Y:S01]  /*fd70*/  SHFL.IDX PT, R19, R17, RZ, 0x181f ;  /* 0x00181fff11137589 */ /* 0x00122200000e0000 */
[----:B------:R-:W-:Y:S11]  /*fd80*/  @P2 BRA `(.L_x_2628) ;  /* 0x0000000000482947 */ /* 0x000ff60003800000 */
[----:B------:R-:W-:Y:S01]  /*fd90*/  ULDC UR4, c[0x0][0xac8] ;  /* 0x0002b20000047ab9 */ /* 0x000fe20000000800 */
[----:B------:R-:W-:Y:S01]  /*fda0*/  ULDC.64 UR8, c[0x0][0x208] ;  /* 0x0000820000087ab9 */ /* 0x000fe20000000a00 */
[----:B------:R-:W-:Y:S02]  /*fdb0*/  ISETP.GE.AND P5, PT, R18, UR4, PT ;  /* 0x0000000412007c0c */ /* 0x000fe4000bfa6270 */
[----:B------:R-:W-:Y:S02]  /*fdc0*/  ISETP.GE.AND P4, PT, R215, UR4, PT ;  /* 0x00000004d7007c0c */ /* 0x000fe4000bf86270 */
[----:B------:R-:W-:Y:S02]  /*fdd0*/  ISETP.GE.AND P3, PT, R214, UR4, PT ;  /* 0x00000004d6007c0c */ /* 0x000fe4000bf66270 */
[----:B------:R-:W-:-:S07]  /*fde0*/  ISETP.GE.AND P2, PT, R216, UR4, PT ;  /* 0x00000004d8007c0c */ /* 0x000fce000bf46270 */
[----:B--2---:R-:W-:-:S04]  /*fdf0*/  @!P5 LEA R2, P6, R18, R79, 0x1 ;  /* 0x0000004f1202d211 */ /* 0x004fc800078c08ff */
[----:B0-----:R-:W-:Y:S02]  /*fe00*/  @!P5 LEA.HI.X R3, R18, R19, R231, 0x1, P6 ;  /* 0x000000131203d211 */ /* 0x001fe400030f0ce7 */
        /* <DEDUP_REMOVED lines=10> */
.L_x_2628:
[----:B------:R-:W-:Y:S05]  /*feb0*/  BSYNC B1 ;  /* 0x0000000000017941 */ /* 0x000fea0003800000 */
.L_x_2627:
        /* <DEDUP_REMOVED lines=22> */
.L_x_2630:
[----:B------:R-:W-:Y:S05]  /*10020*/  BSYNC B1 ;  /* 0x0000000000017941 */ /* 0x000fea0003800000 */
.L_x_2629:
        /* <DEDUP_REMOVED lines=22> */
.L_x_2632:
[----:B------:R-:W-:Y:S05]  /*10190*/  BSYNC B1 ;  /* 0x0000000000017941 */ /* 0x000fea0003800000 */
.L_x_2631:
[----:B------:R-:W-:Y:S01]  /*101a0*/  VIADD R0, R80, 0x60 ;  /* 0x0000006050007836 */ /* 0x000fe20000000000 */
[----:B01-3--:R-:W3:Y:S04]  /*101b0*/  SHFL.IDX PT, R17, R17, 0x3, 0x181f ;  /* 0x00781f0011117f89 */ /* 0x00bee800000e0000 */
[----:B------:R-:W-:Y:S01]  /*101c0*/  ISETP.GE.AND P0, PT, R0, R81, PT ;  /* 0x000000510000720c */ /* 0x000fe20003f06270 */
[----:B----4-:R4:W0:-:S12]  /*101d0*/  SHFL.IDX PT, R11, R6, 0x3, 0x181f ;  /* 0x00781f00060b7f89 */ /* 0x01081800000e0000 */
[----:B----4-:R-:W-:Y:S05]  /*101e0*/  @P0 BRA `(.L_x_2633) ;  /* 0x0000000c00ec0947 */ /* 0x010fea0003800000 */
[----:B------:R-:W-:Y:S01]  /*101f0*/  ULDC UR4, c[0x0][0xac8] ;  /* 0x0002b20000047ab9 */ /* 0x000fe20000000800 */
[----:B------:R-:W-:Y:S01]  /*10200*/  ULDC.64 UR8, c[0x0][0x208] ;  /* 0x0000820000087ab9 */ /* 0x000fe20000000a00 */
[----:B------:R-:W-:Y:S02]  /*10210*/  ISETP.GE.AND P3, PT, R18, UR4, PT ;  /* 0x0000000412007c0c */ /* 0x000fe4000bf66270 */
[----:B------:R-:W-:Y:S02]  /*10220*/  ISETP.GE.AND P4, PT, R215, UR4, PT ;  /* 0x00000004d7007c0c */ /* 0x000fe4000bf86270 */
[----:B------:R-:W-:-:S09]  /*10230*/  ISETP.GE.AND P5, PT, R214, UR4, PT ;  /* 0x00000004d6007c0c */ /* 0x000fd2000bfa6270 */
[CC--:B0-----:R-:W-:Y:S02]  /*10240*/  @!P3 LEA R2, P0, R18.reuse, R11.reuse, 0x1 ;  /* 0x0000000b1202b211 */ /* 0x0c1fe400078008ff */
[C---:B------:R-:W-:Y:S02]  /*10250*/  @!P4 LEA R4, P1, R215.reuse, R11, 0x1 ;  /* 0x0000000bd704c211 */ /* 0x040fe400078208ff */
        /* <DEDUP_REMOVED lines=14> */
.L_x_2625:
        /* <DEDUP_REMOVED lines=37> */
.L_x_2634:
        /* <DEDUP_REMOVED lines=50> */
.L_x_2636:
[----:B------:R-:W-:Y:S05]  /*108b0*/  BSYNC B1 ;  /* 0x0000000000017941 */ /* 0x000fea0003800000 */
.L_x_2635:
[----:B0-----:R-:W0:Y:S01]  /*108c0*/  @P0 LDC R3, c[0x0][0xbf0] ;  /* 0x0002fc00ff030b82 */ /* 0x001e220000000800 */
[----:B------:R-:W-:Y:S01]  /*108d0*/  R2UR UR16, R23 ;  /* 0x00000000171072ca */ /* 0x000fe200000e0000 */
        /* <DEDUP_REMOVED lines=8> */
[----:B------:R-:W-:Y:S02]  /*10960*/  UIADD3 UR9, UR9, UR7, URZ ;  /* 0x0000000709097290 */ /* 0x000fe4000fffe03f */
[----:B------:R-:W-:Y:S01]  /*10970*/  UIMAD UR4, UR11, UR14, URZ ;  /* 0x0000000e0b0472a4 */ /* 0x000fe2000f8e023f */
[----:B------:R-:W-:Y:S01]  /*10980*/  VIADD R6, R2, UR16 ;  /* 0x0000001002067c36 */ /* 0x000fe20008000000 */
[----:B------:R-:W-:Y:S02]  /*10990*/  UIMAD.WIDE.U32 UR8, UR17, UR14, UR8 ;  /* 0x0000000e110872a5 */ /* 0x000fe4000f8e0008 */
[----:B------:R-:W-:Y:S01]  /*109a0*/  UIMAD UR4, UR17, UR15, UR4 ;  /* 0x0000000f110472a4 */ /* 0x000fe2000f8e0204 */
[----:B------:R-:W-:Y:S01]  /*109b0*/  @P0 IMAD.HI.U32 R2, R6, R11, RZ ;  /* 0x0000000b06020227 */ /* 0x000fe200078e00ff */
[----:B------:R-:W-:Y:S02]  /*109c0*/  ULDC.64 UR10, c[0x0][0xaf0] ;  /* 0x0002bc00000a7ab9 */ /* 0x000fe40000000a00 */
[----:B------:R-:W-:Y:S01]  /*109d0*/  UIADD3 UR9, UR9, UR4, URZ ;  /* 0x0000000409097290 */ /* 0x000fe2000fffe03f */
[----:B------:R-:W-:Y:S01]  /*109e0*/  IMAD.MOV.U32 R5, RZ, RZ, R6 ;  /* 0x000000ffff057224 */ /* 0x000fe200078e0006 */
[----:B------:R-:W-:Y:S01]  /*109f0*/  UIMAD UR4, UR13, UR10, URZ ;  /* 0x0000000a0d0472a4 */ /* 0x000fe2000f8e023f */
[----:B0-----:R-:W-:Y:S01]  /*10a00*/  @P0 SHF.R.U32.HI R5, RZ, R3, R2 ;  /* 0x00000003ff050219 */ /* 0x001fe20000011602 */
        /* <DEDUP_REMOVED lines=51> */
.L_x_2638:
[----:B------:R-:W-:Y:S05]  /*10d40*/  BSYNC B1 ;  /* 0x0000000000017941 */ /* 0x000fea0003800000 */
.L_x_2637:
        /* <DEDUP_REMOVED lines=22> */
.L_x_2640:
[----:B------:R-:W-:Y:S05]  /*10eb0*/  BSYNC B1 ;  /* 0x0000000000017941 */ /* 0x000fea0003800000 */
.L_x_2639:
        /* <DEDUP_REMOVED lines=22> */
.L_x_2642:
[----:B------:R-:W-:Y:S05]  /*11020*/  BSYNC B1 ;  /* 0x0000000000017941 */ /* 0x000fea0003800000 */
.L_x_2641:
        /* <DEDUP_REMOVED lines=23> */
.L_x_2633:
[----:B------:R-:W-:Y:S05]  /*111a0*/  BSYNC B0 ;  /* 0x0000000000007941 */ /* 0x000fea0003800000 */
.L_x_2624:
[----:B------:R-:W-:Y:S02]  /*111b0*/  ULDC UR4, c[0x0][0xc3c] ;  /* 0x00030f0000047ab9 */ /* 0x000fe40000000800 */
[----:B------:R-:W-:-:S13]  /*111c0*/  ISETP.GE.AND P0, PT, R7, UR4, PT ;  /* 0x0000000407007c0c */ /* 0x000fda000bf06270 */
[----:B------:R-:W-:Y:S05]  /*111d0*/  @!P0 BRA `(.L_x_2643) ;  /* 0xfffffefc00248947 */ /* 0x000fea000383ffff */
[----:B------:R-:W-:Y:S05]  /*111e0*/  EXIT ;  /* 0x000000000000794d */ /* 0x000fea0003800000 */
.L_x_2588:
[----:B------:R-:W-:-:S08]  /*111f0*/  NOP ;  /* 0x0000000000007918 */ /* 0x000fd00000000000 */
[----:B0-----:R-:W0:-:S00]  /*11200*/  USETMAXREG.DEALLOC.CTAPOOL 0x18 ;  /* 0x00000018000079c8 */ /* 0x001e0000080e0500 */
[----:B0-----:R-:W-:Y:S01]  /*11210*/  LOP3.LUT R0, R0, 0x3, RZ, 0xc0, !PT ;  /* 0x0000000300007812 */ /* 0x001fe200078ec0ff */
[----:B------:R-:W-:-:S05]  /*11220*/  IMAD.MOV.U32 R5, RZ, RZ, RZ ;  /* 0x000000ffff057224 */ /* 0x000fca00078e00ff */
[----:B------:R-:W0:Y:S02]  /*11230*/  SHFL.IDX PT, R0, R0, RZ, 0x1f ;  /* 0x00001fff00007589 */ /* 0x000e2400000e0000 */
[----:B0-----:R-:W-:-:S04]  /*11240*/  ISETP.NE.AND P0, PT, R0, RZ, PT ;  /* 0x000000ff0000720c */ /* 0x001fc80003f05270 */
        /* <DEDUP_REMOVED lines=10> */
.L_x_2644:
        /* <DEDUP_REMOVED lines=43> */
.L_x_2650:
        /* <DEDUP_REMOVED lines=13> */
.L_x_2649:
[----:B------:R-:W-:Y:S05]  /*11670*/  BSYNC B0 ;  /* 0x0000000000007941 */ /* 0x000fea0003800000 */
.L_x_2648:
        /* <DEDUP_REMOVED lines=21> */
.L_x_2646:
        /* <DEDUP_REMOVED lines=21> */
.L_x_2651:
        /* <DEDUP_REMOVED lines=57> */
.L_x_2647:
[----:B------:R-:W-:Y:S02]  /*11cb0*/  IMAD.MOV.U32 R17, RZ, RZ, RZ ;  /* 0x000000ffff117224 */ /* 0x000fe400078e00ff */
[----:B------:R-:W-:Y:S02]  /*11cc0*/  IMAD.U32 R16, RZ, RZ, UR6 ;  /* 0x00000006ff107e24 */ /* 0x000fe4000f8e00ff */
[----:B------:R-:W-:-:S07]  /*11cd0*/  IMAD.MOV.U32 R18, RZ, RZ, RZ ;  /* 0x000000ffff127224 */ /* 0x000fce00078e00ff */
.L_x_2652:
[----:B------:R-:W-:-:S13]  /*11ce0*/  ISETP.NE.AND P0, PT, R0, RZ, PT ;  /* 0x000000ff0000720c */ /* 0x000fda0003f05270 */
[----:B------:R-:W1:Y:S01]  /*11cf0*/  @!P0 S2R R3, SR_CgaCtaId ;  /* 0x0000000000038919 */ /* 0x000e620000008800 */
[----:B------:R-:W-:-:S04]  /*11d00*/  @!P0 MOV R0, 0x400 ;  /* 0x0000040000008802 */ /* 0x000fc80000000f00 */
[----:B-1----:R-:W-:-:S05]  /*11d10*/  @!P0 LEA R0, R3, R0, 0x18 ;  /* 0x0000000003008211 */ /* 0x002fca00078ec0ff */
[----:B------:R2:W-:Y:S01]  /*11d20*/  @!P0 STS.128 [R0+0x388d0], R16 ;  /* 0x0388d01000008388 */ /* 0x0005e20000000c00 */
[----:B------:R-:W-:Y:S06]  /*11d30*/  BAR.ARV 0x5, 0x180 ;  /* 0x0146000000007b1d */ /* 0x000fec0000002000 */
.L_x_2645:
[----:B0-2---:R-:W-:Y:S01]  /*11d40*/  IMAD.MOV.U32 R0, RZ, RZ, 0x1 ;  /* 0x00000001ff007424 */ /* 0x005fe200078e00ff */
        /* <DEDUP_REMOVED lines=34> */
.L_x_2766:
[----:B-1----:R-:W1:Y:S01]  /*11f70*/  LDC.64 R2, c[0x0][0xc88] ;  /* 0x00032200ff027b82 */ /* 0x002e620000000a00 */
[----:B------:R-:W-:Y:S01]  /*11f80*/  ULDC.64 UR4, c[0x0][0x208] ;  /* 0x0000820000047ab9 */ /* 0x000fe20000000a00 */
[----:B-1----:R-:W-:-:S05]  /*11f90*/  IMAD.WIDE R2, R19, 0x4, R2 ;  /* 0x0000000413027825 */ /* 0x002fca00078e0202 */
[----:B--2---:R-:W2:Y:S01]  /*11fa0*/  LDG.E R12, desc[UR4][R2.64] ;  /* 0x00000004020c7981 */ /* 0x004ea2000c1e1900 */
        /* <DEDUP_REMOVED lines=20> */
[----:B---3--:R-:W-:Y:S01]  /*120f0*/  IMAD.MOV.U32 R8, RZ, RZ, RZ ;  /* 0x000000ffff087224 */ /* 0x008fe200078e00ff */
        /* <DEDUP_REMOVED lines=34> */
.L_x_2654:
[----:B------:R-:W-:Y:S01]  /*12320*/  IMAD.MOV.U32 R2, RZ, RZ, R12 ;  /* 0x000000ffff027224 */ /* 0x000fe200078e000c */
[----:B------:R-:W-:Y:S01]  /*12330*/  ULDC.64 UR4, c[0x0][0xa20] ;  /* 0x0002880000047ab9 */ /* 0x000fe20000000a00 */
[----:B-----5:R-:W-:Y:S01]  /*12340*/  IMAD.IADD R3, R8, 0x1, R0 ;  /* 0x0000000108037824 */ /* 0x020fe200078e0200 */
[----:B------:R-:W-:Y:S02]  /*12350*/  ISETP.NE.U32.AND P1, PT, RZ, UR4, PT ;  /* 0x00000004ff007c0c */ /* 0x000fe4000bf25070 */
[----:B------:R3:W-:Y:S02]  /*12360*/  STL [R1+0x10], R2 ;  /* 0x0000100201007387 */ /* 0x0007e40000100800 */
[----:B------:R-:W-:Y:S02]  /*12370*/  ISETP.NE.AND.EX P1, PT, RZ, UR5, PT, P1 ;  /* 0x00000005ff007c0c */ /* 0x000fe4000bf25310 */
[----:B------:R3:W-:Y:S11]  /*12380*/  STL [R1+0x18], R3 ;  /* 0x0000180301007387 */ /* 0x0007f60000100800 */
[----:B---3--:R-:W-:Y:S05]  /*12390*/  @!P1 BRA `(.L_x_2655) ;  /* 0x0000000000149947 */ /* 0x008fea0003800000 */
[----:B------:R-:W-:Y:S01]  /*123a0*/  IADD3 R6, P0, R11, UR4, RZ ;  /* 0x000000040b067c10 */ /* 0x000fe2000ff1e0ff */
[----:B------:R-:W-:-:S03]  /*123b0*/  ULDC.64 UR6, c[0x0][0x208] ;  /* 0x0000820000067ab9 */ /* 0x000fc60000000a00 */
[----:B------:R-:W-:-:S05]  /*123c0*/  IADD3.X R7, R10, UR5, RZ, P0, !PT ;  /* 0x000000050a077c10 */ /* 0x000fca00087fe4ff */
[----:B------:R3:W5:Y:S01]  /*123d0*/  LDG.E R6, desc[UR6][R6.64] ;  /* 0x0000000606067981 */ /* 0x000762000c1e1900 */
[----:B------:R-:W-:Y:S05]  /*123e0*/  BRA `(.L_x_2656) ;  /* 0x0000000000147947 */ /* 0x000fea0003800000 */
.L_x_2655:
[----:B------:R-:W-:Y:S05]  /*123f0*/  @!P0 BRA `(.L_x_2656) ;  /* 0x0000000000108947 */ /* 0x000fea0003800000 */
[----:B------:R-:W-:Y:S02]  /*12400*/  ULDC.64 UR4, c[0x0][0x208] ;  /* 0x0000820000047ab9 */ /* 0x000fe40000000a00 */
[----:B------:R-:W3:Y:S04]  /*12410*/  LDG.E R6, desc[UR4][R4.64] ;  /* 0x0000000404067981 */ /* 0x000ee8000c1e1900 */
[----:B------:R-:W3:Y:S02]  /*12420*/  LDG.E R4, desc[UR4][R4.64+0x4] ;  /* 0x0000040404047981 */ /* 0x000ee4000c1e1900 */
[----:B---3--:R-:W-:-:S07]  /*12430*/  IMAD.IADD R6, R4, 0x1, -R6 ;  /* 0x0000000104067824 */ /* 0x008fce00078e0a06 */
.L_x_2656:
[----:B-----5:R-:W-:Y:S01]  /*12440*/  IMAD.IADD R6, R6, 0x1, -R0 ;  /* 0x0000000106067824 */ /* 0x020fe200078e0a00 */
[----:B------:R-:W-:Y:S01]  /*12450*/  BSSY B7, `(.L_x_2657) ;  /* 0x0000508000077945 */ /* 0x000fe20003800000 */
[----:B------:R-:W4:Y:S02]  /*12460*/  LDC R0, c[0x0][0x448] ;  /* 0x00011200ff007b82 */ /* 0x000f240000000800 */
[----:B----4-:R-:W-:Y:S01]  /*12470*/  ISETP.NE.AND P0, PT, R0, 0x1, PT ;  /* 0x000000010000780c */ /* 0x010fe20003f05270 */
[----:B------:R-:W-:-:S04]  /*12480*/  IMAD.SHL.U32 R0, R17, 0x80, RZ ;  /* 0x0000008011007824 */ /* 0x000fc800078e00ff */
[----:B------:R-:W-:-:S08]  /*12490*/  VIADD R0, R0, 0x7f ;  /* 0x0000007f00007836 */ /* 0x000fd00000000000 */
[----:B------:R-:W4:Y:S08]  /*124a0*/  @P0 LDC R2, c[0x0][0x44c] ;  /* 0x00011300ff020b82 */ /* 0x000f300000000800 */
[----:B------:R-:W0:Y:S01]  /*124b0*/  @P0 LDC R3, c[0x0][0x450] ;  /* 0x00011400ff030b82 */ /* 0x000e220000000800 */
[----:B----4-:R-:W-:-:S05]  /*124c0*/  @P0 IMAD.HI.U32 R2, R0, R2, RZ ;  /* 0x0000000200020227 */ /* 0x010fca00078e00ff */
[----:B0-----:R-:W-:Y:S01]  /*124d0*/  @P0 SHF.R.U32.HI R0, RZ, R3, R2 ;  /* 0x00000003ff000219 */ /* 0x001fe20000011602 */
[C---:B------:R-:W-:Y:S01]  /*124e0*/  VIADD R2, R6.reuse, 0x4f ;  /* 0x0000004f06027836 */ /* 0x040fe20000000000 */
[----:B------:R-:W-:-:S03]  /*124f0*/  IADD3 R6, R6, 0x50, -R9 ;  /* 0x0000005006067810 */ /* 0x000fc60007ffe809 */
[----:B------:R-:W-:-:S04]  /*12500*/  IMAD.HI R2, R2, 0x66666667, RZ ;  /* 0x6666666702027827 */ /* 0x000fc800078e02ff */
[----:B------:R-:W-:Y:S01]  /*12510*/  IMAD.IADD R0, R6, 0x1, R0 ;  /* 0x0000000106007824 */ /* 0x000fe200078e0200 */
[----:B------:R-:W-:-:S03]  /*12520*/  SHF.R.U32.HI R3, RZ, 0x1f, R2 ;  /* 0x0000001fff037819 */ /* 0x000fc60000011602 */
[----:B------:R-:W-:Y:S01]  /*12530*/  IMAD.HI R0, R0, 0x66666667, RZ ;  /* 0x6666666700007827 */ /* 0x000fe200078e02ff */
[----:B------:R-:W-:-:S04]  /*12540*/  LEA.HI.SX32 R3, R2, R3, 0x1b ;  /* 0x0000000302037211 */ /* 0x000fc800078fdaff */
[----:B------:R-:W-:-:S04]  /*12550*/  SHF.R.U32.HI R2, RZ, 0x1f, R0 ;  /* 0x0000001fff027819 */ /* 0x000fc80000011600 */
[----:B------:R-:W-:-:S04]  /*12560*/  LEA.HI.SX32 R2, R0, R2, 0x1b ;  /* 0x0000000200027211 */ /* 0x000fc800078fdaff */
[----:B------:R-:W-:-:S04]  /*12570*/  VIMNMX R4, R3, R2, PT ;  /* 0x0000000203047248 */ /* 0x000fc80003fe0100 */
[----:B------:R-:W-:Y:S01]  /*12580*/  ISETP.GT.AND P0, PT, R4, RZ, PT ;  /* 0x000000ff0400720c */ /* 0x000fe20003f04270 */
[----:B------:R0:W-:-:S12]  /*12590*/  STL [R1+0x2c], R4 ;  /* 0x00002c0401007387 */ /* 0x0001d80000100800 */
[----:B0-----:R-:W-:Y:S05]  /*125a0*/  @P0 BRA `(.L_x_2658) ;  /* 0x0000000000480947 */ /* 0x001fea0003800000 */
[----:B------:R-:W0:Y:S02]  /*125b0*/  S2R R4, SR_TID.X ;  /* 0x0000000000047919 */ /* 0x000e240000002100 */
[----:B0-----:R-:W-:-:S04]  /*125c0*/  LOP3.LUT R4, R4, 0x7f, RZ, 0xc0, !PT ;  /* 0x0000007f04047812 */ /* 0x001fc800078ec0ff */
[----:B------:R-:W-:-:S13]  /*125d0*/  ISETP.NE.AND P0, PT, R4, RZ, PT ;  /* 0x000000ff0400720c */ /* 0x000fda0003f05270 */
[----:B------:R-:W-:Y:S05]  /*125e0*/  @P0 BRA `(.L_x_2659) ;  /* 0x0000004c00b80947 */ /* 0x000fea0003800000 */
[----:B------:R-:W0:Y:S01]  /*125f0*/  S2R R3, SR_LANEID ;  /* 0x0000000000037919 */ /* 0x000e220000000000 */
[----:B------:R-:W-:Y:S01]  /*12600*/  VOTEU.ANY UR4, UPT, PT ;  /* 0x0000000000047886 */ /* 0x000fe200038e0100 */
[----:B------:R-:W-:Y:S01]  /*12610*/  ULDC.64 UR6, c[0x0][0x208] ;  /* 0x0000820000067ab9 */ /* 0x000fe20000000a00 */
[----:B------:R-:W0:Y:S08]  /*12620*/  FLO.U32 R0, UR4 ;  /* 0x0000000400007d00 */ /* 0x000e3000080e0000 */
[----:B------:R-:W4:Y:S01]  /*12630*/  POPC R5, UR4 ;  /* 0x0000000400057d09 */ /* 0x000f220008000000 */
[----:B0-----:R-:W-:-:S02]  /*12640*/  ISETP.EQ.U32.AND P0, PT, R0, R3, PT ;  /* 0x000000030000720c */ /* 0x001fc40003f02070 */
[----:B------:R-:W4:Y:S11]  /*12650*/  LDC.64 R2, c[0x0][0xc60] ;  /* 0x00031800ff027b82 */ /* 0x000f360000000a00 */
[----:B----4-:R-:W4:Y:S01]  /*12660*/  @P0 ATOMG.E.ADD.STRONG.GPU PT, R3, desc[UR6][R2.64], R5 ;  /* 0x00000005020309a8 */ /* 0x010f2200081ee1c6 */
[----:B------:R-:W0:Y:S02]  /*12670*/  S2R R4, SR_LTMASK ;  /* 0x0000000000047919 */ /* 0x000e240000003900 */
[----:B0-----:R-:W-:-:S04]  /*12680*/  LOP3.LUT R4, R4, UR4, RZ, 0xc0, !PT ;  /* 0x0000000404047c12 */ /* 0x001fc8000f8ec0ff */
[----:B---3--:R-:W0:Y:S01]  /*12690*/  POPC R7, R4 ;  /* 0x0000000400077309 */ /* 0x008e220000000000 */
[----:B----4-:R-:W0:Y:S02]  /*126a0*/  SHFL.IDX PT, R0, R3, R0, 0x1f ;  /* 0x00001f0003007589 */ /* 0x010e2400000e0000 */
[----:B0-----:R-:W-:Y:S01]  /*126b0*/  IADD3 R16, R0, UR38, R7 ;  /* 0x0000002600107c10 */ /* 0x001fe2000fffe007 */
[----:B------:R-:W-:Y:S06]  /*126c0*/  BRA `(.L_x_2659) ;  /* 0x0000004c00807947 */ /* 0x000fec0003800000 */
.L_x_2658:
[----:B------:R-:W4:Y:S01]  /*126d0*/  LDL R0, [R1+0x4] ;  /* 0x0000040001007983 */ /* 0x000f220000100800 */
[----:B------:R-:W-:Y:S01]  /*126e0*/  BSSY B6, `(.L_x_2660) ;  /* 0x0000014000067945 */ /* 0x000fe20003800000 */
[----:B----4-:R-:W-:-:S05]  /*126f0*/  VIADD R0, R0, 0x24400 ;  /* 0x0002440000007836 */ /* 0x010fca0000000000 */
        /* <DEDUP_REMOVED lines=10> */
[----:B---3--:R-:W-:-:S02]  /*127a0*/  IMAD.U32 R7, RZ, RZ, UR9 ;  /* 0x00000009ff077e24 */ /* 0x008fc4000f8e00ff */
[----:B------:R-:W-:Y:S02]  /*127b0*/  IMAD.U32 R10, RZ, RZ, UR4 ;  /* 0x00000004ff0a7e24 */ /* 0x000fe4000f8e00ff */
[----:B------:R-:W-:Y:S02]  /*127c0*/  IMAD.U32 R11, RZ, RZ, UR5 ;  /* 0x00000005ff0b7e24 */ /* 0x000fe4000f8e00ff */
[----:B------:R-:W-:Y:S02]  /*127d0*/  IMAD.MOV.U32 R8, RZ, RZ, 0x70 ;  /* 0x00000070ff087424 */ /* 0x000fe400078e00ff */
[----:B------:R-:W-:Y:S02]  /*127e0*/  IMAD.MOV.U32 R12, RZ, RZ, 0x1 ;  /* 0x00000001ff0c7424 */ /* 0x000fe400078e00ff */
[----:B------:R-:W-:-:S07]  /*127f0*/  IMAD.MOV.U32 R13, RZ, RZ, RZ ;  /* 0x000000ffff0d7224 */ /* 0x000fce00078e00ff */
[----:B------:R-:W-:-:S07]  /*12800*/  LEPC R20, `(.L_x_2661) ;  /* 0x000000001014794e */ /* 0x000fce0000000000 */
[----:B012---:R-:W-:Y:S05]  /*12810*/  CALL.ABS.NOINC R2 ;  /* 0x0000000002007343 */ /* 0x007fea0003c00000 */
.L_x_2661:
[----:B------:R-:W-:Y:S05]  /*12820*/  BSYNC B6 ;  /* 0x0000000000067941 */ /* 0x000fea0003800000 */
.L_x_2660:
        /* <DEDUP_REMOVED lines=13> */
[----:B---3--:R-:W-:-:S02]  /*12900*/  IMAD.U32 R7, RZ, RZ, UR9 ;  /* 0x00000009ff077e24 */ /* 0x008fc4000f8e00ff */
[----:B------:R-:W-:Y:S02]  /*12910*/  IMAD.U32 R10, RZ, RZ, UR4 ;  /* 0x00000004ff0a7e24 */ /* 0x000fe4000f8e00ff */
[----:B------:R-:W-:Y:S02]  /*12920*/  IMAD.U32 R11, RZ, RZ, UR5 ;  /* 0x00000005ff0b7e24 */ /* 0x000fe4000f8e00ff */
[----:B------:R-:W-:Y:S02]  /*12930*/  IMAD.MOV.U32 R8, RZ, RZ, 0x70 ;  /* 0x00000070ff087424 */ /* 0x000fe400078e00ff */
[----:B------:R-:W-:Y:S02]  /*12940*/  IMAD.MOV.U32 R12, RZ, RZ, 0x1 ;  /* 0x00000001ff0c7424 */ /* 0x000fe400078e00ff */
[----:B0-----:R-:W-:-:S07]  /*12950*/  IMAD.MOV.U32 R13, RZ, RZ, RZ ;  /* 0x000000ffff0d7224 */ /* 0x001fce00078e00ff */
[----:B------:R-:W-:-:S07]  /*12960*/  LEPC R20, `(.L_x_2664) ;  /* 0x000000001014794e */ /* 0x000fce0000000000 */
[----:B-12-4-:R-:W-:Y:S05]  /*12970*/  CALL.ABS.NOINC R2 ;  /* 0x0000000002007343 */ /* 0x016fea0003c00000 */
.L_x_2664:
        /* <DEDUP_REMOVED lines=16> */
.L_x_2663:
[----:B------:R-:W-:Y:S05]  /*12a80*/  BSYNC B6 ;  /* 0x0000000000067941 */ /* 0x000fea0003800000 */
.L_x_2662:
[----:B------:R-:W4:Y:S01]  /*12a90*/  LDL.LU R2, [R1] ;  /* 0x0000000001027983 */ /* 0x000f220000300800 */
[----:B------:R-:W-:-:S03]  /*12aa0*/  ULDC.64 UR4, c[0x0][0x9f8] ;  /* 0x00027e0000047ab9 */ /* 0x000fc60000000a00 */
[----:B------:R-:W5:Y:S04]  /*12ab0*/  LDL.LU R4, [R1+0xc] ;  /* 0x00000c0001047983 */ /* 0x000f680000300800 */
[----:B---3--:R-:W3:Y:S01]  /*12ac0*/  LDL R7, [R1+0x10] ;  /* 0x0000100001077983 */ /* 0x008ee20000100800 */
[----:B------:R-:W-:Y:S01]  /*12ad0*/  ISETP.NE.U32.AND P0, PT, RZ, UR4, PT ;  /* 0x00000004ff007c0c */ /* 0x000fe2000bf05070 */
[----:B------:R-:W-:Y:S02]  /*12ae0*/  ULDC.64 UR6, c[0x0][0x208] ;  /* 0x0000820000067ab9 */ /* 0x000fe40000000a00 */
[----:B------:R-:W2:Y:S01]  /*12af0*/  LDL R0, [R1+0x2c] ;  /* 0x00002c0001007983 */ /* 0x000ea20000100800 */
[----:B------:R-:W-:-:S13]  /*12b00*/  ISETP.NE.AND.EX P0, PT, RZ, UR5, PT, P0 ;  /* 0x00000005ff007c0c */ /* 0x000fda000bf05300 */
[----:B----4-:R-:W-:-:S04]  /*12b10*/  @P0 IADD3 R2, P1, R2, UR4, RZ ;  /* 0x0000000402020c10 */ /* 0x010fc8000ff3e0ff */
[----:B-----5:R-:W-:Y:S01]  /*12b20*/  @P0 IADD3.X R3, R4, UR5, RZ, P1, !PT ;  /* 0x0000000504030c10 */ /* 0x020fe20008ffe4ff */
[----:B------:R-:W-:-:S04]  /*12b30*/  ULDC.64 UR4, c[0x0][0xa08] ;  /* 0x0002820000047ab9 */ /* 0x000fc80000000a00 */
[----:B---3--:R0:W3:Y:S02]  /*12b40*/  @P0 LDG.E R7, desc[UR6][R2.64] ;  /* 0x0000000602070981 */ /* 0x0080e4000c1e1900 */
[----:B0-----:R-:W0:Y:S01]  /*12b50*/  LDC.64 R2, c[0x0][0x418] ;  /* 0x00010600ff027b82 */ /* 0x001e220000000a00 */
[----:B--2---:R-:W-:Y:S01]  /*12b60*/  VIADD R4, R0, 0xffffffff ;  /* 0xffffffff00047836 */ /* 0x004fe20000000000 */
[----:B---3--:R-:W-:Y:S01]  /*12b70*/  SHF.R.S32.HI R8, RZ, 0x1f, R7 ;  /* 0x0000001fff087819 */ /* 0x008fe20000011407 */
[----:B------:R2:W-:Y:S04]  /*12b80*/  @P0 STL [R1+0x10], R7 ;  /* 0x0000100701000387 */ /* 0x0005e80000100800 */
        /* <DEDUP_REMOVED lines=10> */
.L_x_2782:
[----:B------:R-:W-:Y:S01]  /*12c30*/  PLOP3.LUT P1, PT, PT, PT, PT, 0x8, 0x0 ;  /* 0x000000000000781c */ /* 0x000fe20003f2e170 */
[----:B------:R3:W-:Y:S01]  /*12c40*/  STL [R1], R0 ;  /* 0x0000000001007387 */ /* 0x0007e20000100800 */
[----:B--2---:R-:W-:-:S03]  /*12c50*/  ISETP.NE.AND P0, PT, R14, RZ, PT ;  /* 0x000000ff0e00720c */ /* 0x004fc60003f05270 */
[----:B------:R2:W-:Y:S01]  /*12c60*/  STL [R1+0xc], R4 ;  /* 0x00000c0401007387 */ /* 0x0005e20000100800 */
[----:B---3--:R-:W-:-:S05]  /*12c70*/  P2R R0, PR, RZ, 0x2 ;  /* 0x00000002ff007803 */ /* 0x008fca0000000000 */
[----:B------:R2:W-:Y:S04]  /*12c80*/  STL [R1+0x20], R0 ;  /* 0x0000200001007387 */ /* 0x0005e80000100800 */
[----:B------:R-:W-:Y:S05]  /*12c90*/  @P0 BRA `(.L_x_2666) ;  /* 0x00000004005c0947 */ /* 0x000fea0003800000 */
[----:B------:R-:W-:-:S03]  /*12ca0*/  UMOV UR4, 0xffffffff ;  /* 0xffffffff00047882 */ /* 0x000fc60000000000 */
[----:B------:R-:W-:Y:S05]  /*12cb0*/  BRA.DIV UR4, `(.L_x_2667) ;  /* 0x0000005e040c7947 */ /* 0x000fea000b800000 */
[----:B------:R-:W-:-:S13]  /*12cc0*/  ELECT P6, URZ, PT ;  /* 0x00000000003f782f */ /* 0x000fda00038c0000 */
.L_x_2785:
[----:B------:R-:W-:Y:S05]  /*12cd0*/  @!P6 BRA `(.L_x_2666) ;  /* 0x00000004004ce947 */ /* 0x000fea0003800000 */
[----:B------:R-:W-:-:S04]  /*12ce0*/  ISETP.NE.U32.AND P0, PT, R2, RZ, PT ;  /* 0x000000ff0200720c */ /* 0x000fc80003f05070 */
[----:B------:R-:W-:-:S13]  /*12cf0*/  ISETP.NE.AND.EX P0, PT, R3, RZ, PT, P0 ;  /* 0x000000ff0300720c */ /* 0x000fda0003f05300 */
[----:B------:R-:W-:Y:S05]  /*12d00*/  @!P0 BRA `(.L_x_2668) ;  /* 0x0000000000588947 */ /* 0x000fea0003800000 */
[----:B------:R-:W3:Y:S01]  /*12d10*/  LDC R6, c[0x0][0x43c] ;  /* 0x00010f00ff067b82 */ /* 0x000ee20000000800 */
[----:B-1----:R-:W-:Y:S01]  /*12d20*/  IMAD.MOV.U32 R9, RZ, RZ, R4 ;  /* 0x000000ffff097224 */ /* 0x002fe200078e0004 */
[----:B------:R-:W-:Y:S01]  /*12d30*/  ULDC.64 UR4, c[0x0][0x428] ;  /* 0x00010a0000047ab9 */ /* 0x000fe20000000a00 */
[----:B------:R-:W-:Y:S02]  /*12d40*/  ULDC.64 UR6, c[0x0][0x208] ;  /* 0x0000820000067ab9 */ /* 0x000fe40000000a00 */
[----:B--2---:R-:W-:Y:S01]  /*12d50*/  IMAD.MOV.U32 R0, RZ, RZ, R9 ;  /* 0x000000ffff007224 */ /* 0x004fe200078e0009 */
[----:B---3--:R-:W-:-:S13]  /*12d60*/  ISETP.NE.AND P0, PT, R6, 0x1, PT ;  /* 0x000000010600780c */ /* 0x008fda0003f05270 */
[----:B0-----:R-:W0:Y:S02]  /*12d70*/  @P0 LDC.64 R4, c[0x0][0x440] ;  /* 0x00011000ff040b82 */ /* 0x001e240000000a00 */
[----:B0-----:R-:W-:-:S05]  /*12d80*/  @P0 IMAD.HI.U32 R4, R9, R4, RZ ;  /* 0x0000000409040227 */ /* 0x001fca00078e00ff */
        /* <DEDUP_REMOVED lines=12> */
[----:B------:R-:W2:Y:S04]  /*12e50*/  LDG.E R0, desc[UR6][R2.64] ;  /* 0x0000000602007981 */ /* 0x000ea8000c1e1900 */
[----:B--2---:R3:W-:Y:S02]  /*12e60*/  STL [R1], R0 ;  /* 0x0000000001007387 */ /* 0x0047e40000100800 */
.L_x_2668:
[----:B------:R-:W4:Y:S04]  /*12e70*/  LDL R7, [R1+0x4] ;  /* 0x0000040001077983 */ /* 0x000f280000100800 */
[----:B--23--:R-:W4:Y:S04]  /*12e80*/  LDL R0, [R1+0x8] ;  /* 0x0000080001007983 */ /* 0x00cf280000100800 */
[----:B------:R-:W2:Y:S01]  /*12e90*/  LDL R2, [R1+0x14] ;  /* 0x0000140001027983 */ /* 0x000ea20000100800 */
[----:B----4-:R-:W-:Y:S01]  /*12ea0*/  IMAD R0, R0, 0x8, R7 ;  /* 0x0000000800007824 */ /* 0x010fe200078e0207 */
[----:B--2---:R-:W-:-:S04]  /*12eb0*/  SHF.L.U32 R2, R2, 0x1f, RZ ;  /* 0x0000001f02027819 */ /* 0x004fc800000006ff */
[----:B------:R-:W2:Y:S02]  /*12ec0*/  SYNCS.PHASECHK.TRANS64.TRYWAIT P0, [R0+URZ+0x38840], R2 ;  /* 0x03884002000075a7 */ /* 0x000ea4000800017f */
[----:B--2---:R-:W-:Y:S05]  /*12ed0*/  @!P0 BRA `(.L_x_2669) ;  /* 0x0000005800a48947 */ /* 0x004fea0003800000 */
.L_x_2786:
        /* <DEDUP_REMOVED lines=11> */
.L_x_2670:
[----:B------:R-:W3:Y:S04]  /*12f90*/  LDL R6, [R1+0x4] ;  /* 0x0000040001067983 */ /* 0x000ee80000100800 */
[----:B0-----:R-:W3:Y:S04]  /*12fa0*/  LDL R5, [R1+0x8] ;  /* 0x0000080001057983 */ /* 0x001ee80000100800 */
[----:B------:R-:W4:Y:S04]  /*12fb0*/  LDL R4, [R1+0xc] ;  /* 0x00000c0001047983 */ /* 0x000f280000100800 */
[----:B------:R-:W5:Y:S04]  /*12fc0*/  LDL R3, [R1+0x18] ;  /* 0x0000180001037983 */ /* 0x000f680000100800 */
[----:B--2---:R-:W2:Y:S01]  /*12fd0*/  LDL R2, [R1] ;  /* 0x0000000001027983 */ /* 0x004ea20000100800 */
        /* <DEDUP_REMOVED lines=9> */
[----:B---3--:R-:W-:Y:S01]  /*13070*/  IMAD R0, R5, 0xa000, R6 ;  /* 0x0000a00005007824 */ /* 0x008fe200078e0206 */
[----:B----4-:R-:W-:-:S04]  /*13080*/  R2UR UR11, R4 ;  /* 0x00000000040b72ca */ /* 0x010fc800000e0000 */
[----:B------:R-:W-:Y:S02]  /*13090*/  R2UR UR14, R0 ;  /* 0x00000000000e72ca */ /* 0x000fe400000e0000 */
[----:B-----5:R-:W-:Y:S02]  /*130a0*/  R2UR UR5, R3 ;  /* 0x00000000030572ca */ /* 0x020fe400000e0000 */
[----:B------:R-:W-:Y:S02]  /*130b0*/  P2R R0, PR, RZ, 0x1 ;  /* 0x00000001ff007803 */ /* 0x000fe40000000000 */
[----:B--2---:R-:W-:-:S03]  /*130c0*/  R2UR UR13, R2 ;  /* 0x00000000020d72ca */ /* 0x004fc600000e0000 */
        /* <DEDUP_REMOVED lines=9> */
[----:B0-----:R-:W-:Y:S01]  /*13160*/  UMOV UR8, UR15 ;  /* 0x0000000f00087c82 */ /* 0x001fe20008000000 */
[----:B------:R-:W-:Y:S02]  /*13170*/  UMOV UR10, UR16 ;  /* 0x00000010000a7c82 */ /* 0x000fe40008000000 */
[----:B------:R0:W-:Y:S02]  /*13180*/  UTMALDG.4D [UR8], [UR4], desc[UR6] ;  /* 0x00000608040075b4 */ /* 0x0001e40008019000 */
[----:B0-----:R-:W-:Y:S01]  /*13190*/  UMOV UR8, UR17 ;  /* 0x0000001100087c82 */ /* 0x001fe20008000000 */
[----:B------:R-:W-:Y:S01]  /*131a0*/  UMOV UR10, UR14 ;  /* 0x0000000e000a7c82 */ /* 0x000fe20008000000 */
[----:B------:R-:W-:Y:S01]  /*131b0*/  UMOV UR14, 0xc0 ;  /* 0x000000c0000e7882 */ /* 0x000fe20000000000 */
[----:B------:R0:W-:Y:S02]  /*131c0*/  UTMALDG.4D [UR8], [UR4], desc[UR6] ;  /* 0x00000608040075b4 */ /* 0x0001e40008019000 */
[----:B0-----:R-:W-:Y:S01]  /*131d0*/  UMOV UR8, UR18 ;  /* 0x0000001200087c82 */ /* 0x001fe20008000000 */
[----:B------:R-:W-:-:S02]  /*131e0*/  UMOV UR10, UR14 ;  /* 0x0000000e000a7c82 */ /* 0x000fc40008000000 */
[----:B------:R3:W-:Y:S02]  /*131f0*/  UTMALDG.4D [UR8], [UR4], desc[UR6] ;  /* 0x00000608040075b4 */ /* 0x0007e40008019000 */
[----:B---3--:R-:W-:Y:S01]  /*13200*/  NOP ;  /* 0x0000000000007918 */ /* 0x008fe20000000000 */
.L_x_2666:
[----:B------:R-:W3:Y:S04]  /*13210*/  LDL R2, [R1+0x4] ;  /* 0x0000040001027983 */ /* 0x000ee80000100800 */
[----:B------:R-:W4:Y:S04]  /*13220*/  LDL.LU R3, [R1+0x30] ;  /* 0x0000300001037983 */ /* 0x000f280000300800 */
[----:B0-----:R-:W5:Y:S04]  /*13230*/  LDL.LU R5, [R1+0x28] ;  /* 0x0000280001057983 */ /* 0x001f680000300800 */
        /* <DEDUP_REMOVED lines=8> */
[----:B---3--:R-:W-:Y:S01]  /*132c0*/  VIADD R2, R2, 0x14400 ;  /* 0x0001440002027836 */ /* 0x008fe20000000000 */
[----:B----4-:R-:W-:-:S04]  /*132d0*/  SHF.R.S32.HI R0, RZ, 0x1f, R3 ;  /* 0x0000001fff007819 */ /* 0x010fc80000011403 */
        /* <DEDUP_REMOVED lines=30> */
.L_x_2672:
[----:B------:R-:W-:Y:S05]  /*134c0*/  BSYNC B6 ;  /* 0x0000000000067941 */ /* 0x000fea0003800000 */
.L_x_2671:
[----:B--2---:R-:W2:Y:S01]  /*134d0*/  LDL.LU R5, [R1+0x30] ;  /* 0x0000300001057983 */ /* 0x004ea20000300800 */
[----:B------:R-:W-:Y:S01]  /*134e0*/  ULDC.64 UR4, c[0x0][0x2d8] ;  /* 0x0000b60000047ab9 */ /* 0x000fe20000000a00 */
[----:B------:R-:W0:Y:S01]  /*134f0*/  LDC R7, c[0x0][0x448] ;  /* 0x00011200ff077b82 */ /* 0x000e220000000800 */
[----:B------:R-:W-:Y:S01]  /*13500*/  ULDC.64 UR6, c[0x0][0x280] ;  /* 0x0000a00000067ab9 */ /* 0x000fe20000000a00 */
[----:B------:R-:W2:Y:S04]  /*13510*/  LDL.LU.64 R2, [R1+0x40] ;  /* 0x0000400001027983 */ /* 0x000ea80000300a00 */
[----:B------:R-:W3:Y:S04]  /*13520*/  LDL.LU R0, [R1+0x38] ;  /* 0x0000380001007983 */ /* 0x000ee80000300800 */
        /* <DEDUP_REMOVED lines=9> */
[C---:B------:R-:W-:Y:S02]  /*135c0*/  LOP3.LUT R11, R8.reuse, 0x80, RZ, 0xfc, !PT ;  /* 0x00000080080b7812 */ /* 0x040fe400078efcff */
[----:B------:R-:W-:Y:S02]  /*135d0*/  LOP3.LUT R8, R8, 0xc0, RZ, 0xfc, !PT ;  /* 0x000000c008087812 */ /* 0x000fe400078efcff */
[----:B------:R-:W-:Y:S01]  /*135e0*/  LOP3.LUT R9, R9, 0x38, RZ, 0xc0, !PT ;  /* 0x0000003809097812 */ /* 0x000fe200078ec0ff */
[----:B--2---:R-:W-:Y:S02]  /*135f0*/  IMAD.MOV.U32 R3, RZ, RZ, R5 ;  /* 0x000000ffff037224 */ /* 0x004fe400078e0005 */
[----:B------:R-:W0:Y:S01]  /*13600*/  S2R R5, SR_TID.X ;  /* 0x0000000000057919 */ /* 0x000e220000002100 */
[----:B---3--:R-:W-:-:S02]  /*13610*/  IMAD R0, R0, UR4, RZ ;  /* 0x0000000400007c24 */ /* 0x008fc4000f8e02ff */
[----:B------:R-:W-:-:S04]  /*13620*/  IMAD.WIDE.U32 R2, R18, UR4, R2 ;  /* 0x0000000412027c25 */ /* 0x000fc8000f8e0002 */
[----:B------:R-:W-:Y:S01]  /*13630*/  IMAD R0, R18, UR5, R0 ;  /* 0x0000000512007c24 */ /* 0x000fe2000f8e0200 */
[----:B------:R-:W-:-:S03]  /*13640*/  ULDC.64 UR4, c[0x0][0x2e0] ;  /* 0x0000b80000047ab9 */ /* 0x000fc60000000a00 */
[----:B------:R-:W-:Y:S02]  /*13650*/  IMAD.IADD R3, R3, 0x1, R0 ;  /* 0x0000000103037824 */ /* 0x000fe400078e0200 */
[----:B----4-:R-:W-:Y:S02]  /*13660*/  IMAD R0, R6, UR4, RZ ;  /* 0x0000000406007c24 */ /* 0x010fe4000f8e02ff */
[C---:B------:R-:W-:Y:S01]  /*13670*/  IMAD.WIDE.U32 R2, R4.reuse, UR4, R2 ;  /* 0x0000000404027c25 */ /* 0x040fe2000f8e0002 */
[----:B------:R-:W1:Y:S03]  /*13680*/  @P0 LDC R6, c[0x0][0x450] ;  /* 0x00011400ff060b82 */ /* 0x000e660000000800 */
[----:B------:R-:W-:Y:S01]  /*13690*/  IMAD R0, R4, UR5, R0 ;  /* 0x0000000504007c24 */ /* 0x000fe2000f8e0200 */
[----:B------:R-:W-:Y:S01]  /*136a0*/  ULDC.64 UR4, c[0x0][0x2d0] ;  /* 0x0000b40000047ab9 */ /* 0x000fe20000000a00 */
[----:B------:R-:W2:Y:S02]  /*136b0*/  S2R R4, SR_TID.X ;  /* 0x0000000000047919 */ /* 0x000ea40000002100 */
[----:B------:R-:W-:Y:S01]  /*136c0*/  IMAD.IADD R3, R3, 0x1, R0 ;  /* 0x0000000103037824 */ /* 0x000fe200078e0200 */
[----:B0-----:R-:W-:-:S04]  /*136d0*/  LOP3.LUT R5, R5, 0x7f, RZ, 0xc0, !PT ;  /* 0x0000007f05057812 */ /* 0x001fc800078ec0ff */
[----:B------:R-:W-:Y:S01]  /*136e0*/  SHF.R.U32.HI R5, RZ, 0x3, R5 ;  /* 0x00000003ff057819 */ /* 0x000fe20000011605 */
[----:B--2---:R-:W-:-:S05]  /*136f0*/  IMAD.SHL.U32 R4, R4, 0x10, RZ ;  /* 0x0000001004047824 */ /* 0x004fca00078e00ff */
[----:B------:R-:W-:Y:S02]  /*13700*/  LOP3.LUT R4, R5, 0x70, R4, 0xf8, !PT ;  /* 0x0000007005047812 */ /* 0x000fe400078ef804 */
[----:B------:R-:W0:Y:S03]  /*13710*/  @P0 LDC R5, c[0x0][0x44c] ;  /* 0x00011300ff050b82 */ /* 0x000e260000000800 */
[----:B------:R-:W-:-:S04]  /*13720*/  IMAD R0, R17, 0x80, R4 ;  /* 0x0000008011007824 */ /* 0x000fc800078e0204 */
        /* <DEDUP_REMOVED lines=11> */
[----:B------:R-:W-:-:S05]  /*137e0*/  SHF.R.S32.HI R4, RZ, 0x1f, R0 ;  /* 0x0000001fff047819 */ /* 0x000fca0000011400 */
[----:B------:R-:W-:Y:S02]  /*137f0*/  IMAD R6, R4, UR4, RZ ;  /* 0x0000000404067c24 */ /* 0x000fe4000f8e02ff */
[----:B------:R-:W-:Y:S01]  /*13800*/  IMAD.WIDE.U32 R4, R0, UR4, R2 ;  /* 0x0000000400047c25 */ /* 0x000fe2000f8e0002 */
[----:B------:R-:W-:Y:S02]  /*13810*/  ULDC UR4, c[0x0][0x2b8] ;  /* 0x0000ae0000047ab9 */ /* 0x000fe40000000800 */
[----:B------:R-:W-:Y:S01]  /*13820*/  ISETP.GE.AND P3, PT, R8, UR4, PT ;  /* 0x0000000408007c0c */ /* 0x000fe2000bf66270 */
[----:B------:R-:W-:Y:S01]  /*13830*/  IMAD R0, R0, UR5, R6 ;  /* 0x0000000500007c24 */ /* 0x000fe2000f8e0206 */
[----:B------:R0:W5:Y:S01]  /*13840*/  LDL R8, [R1+0x24] ;  /* 0x0000240001087983 */ /* 0x0001620000100800 */
[----:B------:R-:W-:Y:S02]  /*13850*/  LEA R3, P4, R4, UR6, 0x1 ;  /* 0x0000000604037c11 */ /* 0x000fe4000f8808ff */
[----:B------:R-:W-:Y:S01]  /*13860*/  IMAD.IADD R0, R5, 0x1, R0 ;  /* 0x0000000105007824 */ /* 0x000fe200078e0200 */
[----:B------:R-:W-:-:S02]  /*13870*/  ISETP.GE.AND P0, PT, R9, UR4, PT ;  /* 0x0000000409007c0c */ /* 0x000fc4000bf06270 */
[----:B------:R-:W-:Y:S02]  /*13880*/  ISETP.GE.AND P1, PT, R12, UR4, PT ;  /* 0x000000040c007c0c */ /* 0x000fe4000bf26270 */
[----:B------:R-:W-:Y:S01]  /*13890*/  ISETP.GE.AND P2, PT, R11, UR4, PT ;  /* 0x000000040b007c0c */ /* 0x000fe2000bf46270 */
[----:B------:R-:W-:Y:S01]  /*138a0*/  UMOV UR4, 0xffffffff ;  /* 0xffffffff00047882 */ /* 0x000fe20000000000 */
[----:B------:R-:W-:Y:S02]  /*138b0*/  LOP3.LUT R10, R10, 0x7f, RZ, 0xc0, !PT ;  /* 0x0000007f0a0a7812 */ /* 0x000fe400078ec0ff */
[----:B------:R-:W-:Y:S02]  /*138c0*/  LEA.HI.X R0, R4, UR7, R0, 0x1, P4 ;  /* 0x0000000704007c11 */ /* 0x000fe4000a0f0c00 */
[----:B------:R-:W-:Y:S01]  /*138d0*/  SHF.R.U32.HI R10, RZ, 0x3, R10 ;  /* 0x00000003ff0a7819 */ /* 0x000fe2000001160a */
[----:B0-----:R-:W-:Y:S06]  /*138e0*/  BRA.DIV UR4, `(.L_x_2673) ;  /* 0x0000005204347947 */ /* 0x001fec000b800000 */
[----:B------:R-:W2:Y:S01]  /*138f0*/  LDL.LU R4, [R1+0x34] ;  /* 0x0000340001047983 */ /* 0x000ea20000300800 */
[----:B------:R-:W-:Y:S01]  /*13900*/  IMAD R17, R17, 0x80, R10 ;  /* 0x0000008011117824 */ /* 0x000fe200078e020a */
[----:B------:R-:W-:Y:S02]  /*13910*/  ULDC.64 UR4, c[0x0][0x208] ;  /* 0x0000820000047ab9 */ /* 0x000fe40000000a00 */
[----:B------:R-:W0:Y:S04]  /*13920*/  SHFL.IDX PT, R5, R3, RZ, 0x181f ;  /* 0x00181fff03057589 */ /* 0x000e2800000e0000 */
[----:B------:R-:W-:Y:S01]  /*13930*/  SHFL.IDX PT, R6, R0, 0x6, 0x181f ;  /* 0x00d81f0000067f89 */ /* 0x000fe200000e0000 */
[----:B--2---:R-:W-:-:S03]  /*13940*/  IMAD R2, R4, R7, RZ ;  /* 0x0000000704027224 */ /* 0x004fc600078e02ff */
[----:B------:R-:W1:Y:S02]  /*13950*/  SHFL.IDX PT, R4, R0, RZ, 0x181f ;  /* 0x00181fff00047589 */ /* 0x000e6400000e0000 */
        /* <DEDUP_REMOVED lines=75> */
[----:B0-----:R-:W0:Y:S01]  /*13e10*/  SHFL.IDX PT, R5, R3, 0x6, 0x181f ;  /* 0x00d81f0003057f89 */ /* 0x001e2200000e0000 */
[----:B------:R-:W-:-:S03]  /*13e20*/  VIADD R4, R17, 0x60 ;  /* 0x0000006011047836 */ /* 0x000fc60000000000 */
[----:B------:R-:W1:Y:S02]  /*13e30*/  SHFL.IDX PT, R3, R3, 0x7, 0x181f ;  /* 0x00f81f0003037f89 */ /* 0x000e6400000e0000 */
[----:B------:R-:W-:-:S13]  /*13e40*/  ISETP.GE.AND P5, PT, R4, R2, PT ;  /* 0x000000020400720c */ /* 0x000fda0003fa6270 */
[----:B0-----:R-:W-:-:S05]  /*13e50*/  @!P5 LEA R5, P4, R9, R5, 0x1 ;  /* 0x000000050905d211 */ /* 0x001fca00078808ff */
[----:B------:R-:W-:Y:S02]  /*13e60*/  @!P5 IMAD.X R4, RZ, RZ, R6, P4 ;  /* 0x000000ffff04d224 */ /* 0x000fe400020e0606 */
[----:B------:R0:W2:Y:S03]  /*13e70*/  SHFL.IDX PT, R6, R0, 0x7, 0x181f ;  /* 0x00f81f0000067f89 */ /* 0x0000a600000e0000 */
[----:B------:R-:W-:-:S04]  /*13e80*/  @!P5 LOP3.LUT R5, R5, R4, RZ, 0x3c, !PT ;  /* 0x000000040505d212 */ /* 0x000fc800078e3cff */
[----:B------:R-:W-:-:S04]  /*13e90*/  @!P5 LOP3.LUT R4, R5, R4, RZ, 0x3c, !PT ;  /* 0x000000040504d212 */ /* 0x000fc800078e3cff */
[----:B------:R-:W-:-:S05]  /*13ea0*/  @!P5 LOP3.LUT R5, R5, R4, RZ, 0x3c, !PT ;  /* 0x000000040505d212 */ /* 0x000fca00078e3cff */
[----:B------:R0:W-:Y:S04]  /*13eb0*/  @!P5 LDGSTS.E.BYPASS.LTC128B.128 [R8+0x17400], desc[UR4][R4.64], !P0 ;  /* 0x174000000408dfae */ /* 0x0001e8000c101d44 */
[----:B------:R0:W-:Y:S04]  /*13ec0*/  @!P5 LDGSTS.E.BYPASS.LTC128B.128 [R8+0x1b400], desc[UR4][R4.64+0x80], !P1 ;  /* 0x1b4000800408dfae */ /* 0x0001e8000c901d44 */
[----:B------:R0:W-:Y:S04]  /*13ed0*/  @!P5 LDGSTS.E.BYPASS.LTC128B.128 [R8+0x1f400], desc[UR4][R4.64+0x100], !P2 ;  /* 0x1f4001000408dfae */ /* 0x0001e8000d101d44 */
[----:B-12---:R0:W-:Y:S02]  /*13ee0*/  @!P5 LDGSTS.E.BYPASS.LTC128B.128 [R8+0x23400], desc[UR4][R4.64+0x180], !P3 ;  /* 0x234001800408dfae */ /* 0x0061e4000d901d44 */
.L_x_2803:
[----:B------:R-:W-:Y:S01]  /*13ef0*/  VIADD R17, R17, 0x70 ;  /* 0x0000007011117836 */ /* 0x000fe20000000000 */
[----:B------:R-:W-:Y:S04]  /*13f00*/  BSSY B0, `(.L_x_2674) ;  /* 0x000000d000007945 */ /* 0x000fe80003800000 */
[----:B------:R-:W-:-:S13]  /*13f10*/  ISETP.GE.AND P4, PT, R17, R2, PT ;  /* 0x000000021100720c */ /* 0x000fda0003f86270 */
[----:B------:R-:W-:Y:S05]  /*13f20*/  @P4 BRA `(.L_x_2675) ;  /* 0x0000000000284947 */ /* 0x000fea0003800000 */
[----:B------:R-:W-:Y:S01]  /*13f30*/  LEA R2, P4, R9, R3, 0x1 ;  /* 0x0000000309027211 */ /* 0x000fe200078808ff */
        /* <DEDUP_REMOVED lines=9> */
.L_x_2675:
[----:B------:R-:W-:Y:S05]  /*13fd0*/  BSYNC B0 ;  /* 0x0000000000007941 */ /* 0x000fea0003800000 */
.L_x_2674:
[----:B01----:R-:W2:Y:S01]  /*13fe0*/  LDL R8, [R1+0x4] ;  /* 0x0000040001087983 */ /* 0x003ea20000100800 */
[----:B------:R-:W-:Y:S01]  /*13ff0*/  PLOP3.LUT P0, PT, PT, PT, PT, 0x80, 0x0 ;  /* 0x000000000000781c */ /* 0x000fe20003f0f070 */
[----:B------:R-:W-:Y:S01]  /*14000*/  NOP ;  /* 0x0000000000007918 */ /* 0x000fe20000000000 */
[----:B--2---:R-:W-:-:S11]  /*14010*/  VIADD R6, R8, 0x38800 ;  /* 0x0003880008067836 */ /* 0x004fd60000000000 */
.L_x_2676:
        /* <DEDUP_REMOVED lines=19> */
.L_x_2804:
[----:B------:R-:W-:Y:S05]  /*14150*/  BSYNC B0 ;  /* 0x0000000000007941 */ /* 0x000fea0003800000 */
.L_x_2677:
[----:B0-----:R-:W2:Y:S01]  /*14160*/  LDL R2, [R1+0x2c] ;  /* 0x00002c0001027983 */ /* 0x001ea20000100800 */
[----:B------:R-:W-:Y:S01]  /*14170*/  BSSY B0, `(.L_x_2679) ;  /* 0x00002b7000007945 */ /* 0x000fe20003800000 */
[----:B--2---:R-:W-:-:S13]  /*14180*/  ISETP.GE.AND P0, PT, R2, 0x2, PT ;  /* 0x000000020200780c */ /* 0x004fda0003f06270 */
[----:B------:R-:W-:Y:S05]  /*14190*/  @!P0 BRA `(.L_x_2680) ;  /* 0x0000002800d08947 */ /* 0x000fea0003800000 */
[C---:B------:R-:W-:Y:S01]  /*141a0*/  LOP3.LUT R0, R2.reuse, 0x1, RZ, 0xc0, !PT ;  /* 0x0000000102007812 */ /* 0x040fe200078ec0ff */
[----:B------:R-:W-:Y:S01]  /*141b0*/  VIADD R4, R2, 0xfffffffe ;  /* 0xfffffffe02047836 */ /* 0x000fe20000000000 */
[----:B------:R-:W-:Y:S02]  /*141c0*/  BSSY B2, `(.L_x_2681) ;  /* 0x00000ed000027945 */ /* 0x000fe40003800000 */
[----:B------:R-:W-:Y:S01]  /*141d0*/  ISETP.NE.U32.AND P0, PT, R0, 0x1, PT ;  /* 0x000000010000780c */ /* 0x000fe20003f05070 */
[----:B------:R-:W-:-:S12]  /*141e0*/  IMAD.MOV.U32 R0, RZ, RZ, R4 ;  /* 0x000000ffff007224 */ /* 0x000fd800078e0004 */
[----:B------:R-:W-:Y:S05]  /*141f0*/  @!P0 BRA `(.L_x_2682) ;  /* 0x0000000c00a48947 */ /* 0x000fea0003800000 */
        /* <DEDUP_REMOVED lines=14> */
[----:B------:R-:W-:Y:S01]  /*142e0*/  ISETP.NE.AND.EX P0, PT, RZ, UR5, PT, P0 ;  /* 0x00000005ff007c0c */ /* 0x000fe2000bf05300 */
[----:B------:R-:W-:-:S12]  /*142f0*/  IMAD.MOV.U32 R8, RZ, RZ, R4 ;  /* 0x000000ffff087224 */ /* 0x000fd800078e0004 */
[----:B0-----:R-:W-:Y:S05]  /*14300*/  @!P0 BRA `(.L_x_2685) ;  /* 0x0000000000548947 */ /* 0x001fea0003800000 */
[----:B------:R-:W2:Y:S01]  /*14310*/  LDL R10, [R1+0x1c] ;  /* 0x00001c00010a7983 */ /* 0x000ea20000100800 */
[----:B-----5:R-:W0:Y:S03]  /*14320*/  LDC R5, c[0x0][0x43c] ;  /* 0x00010f00ff057b82 */ /* 0x020e260000000800 */
[----:B------:R-:W3:Y:S01]  /*14330*/  LDL R7, [R1+0x10] ;  /* 0x0000100001077983 */ /* 0x000ee20000100800 */
[----:B------:R-:W-:Y:S01]  /*14340*/  IMAD.MOV.U32 R0, RZ, RZ, R4 ;  /* 0x000000ffff007224 */ /* 0x000fe200078e0004 */
[----:B------:R-:W-:Y:S01]  /*14350*/  ULDC.64 UR6, c[0x0][0x428] ;  /* 0x00010a0000067ab9 */ /* 0x000fe20000000a00 */
[----:B------:R-:W-:Y:S01]  /*14360*/  ULDC.64 UR8, c[0x0][0x208] ;  /* 0x0000820000087ab9 */ /* 0x000fe20000000a00 */
[----:B0-----:R-:W-:-:S13]  /*14370*/  ISETP.NE.AND P0, PT, R5, 0x1, PT ;  /* 0x000000010500780c */ /* 0x001fda0003f05270 */
[----:B------:R-:W0:Y:S02]  /*14380*/  @P0 LDC.64 R2, c[0x0][0x440] ;  /* 0x00011000ff020b82 */ /* 0x000e240000000a00 */
[----:B0-----:R-:W-:-:S05]  /*14390*/  @P0 IMAD.HI.U32 R2, R4, R2, RZ ;  /* 0x0000000204020227 */ /* 0x001fca00078e00ff */
[----:B------:R-:W-:-:S04]  /*143a0*/  @P0 SHF.R.U32.HI R0, RZ, R3, R2 ;  /* 0x00000003ff000219 */ /* 0x000fc80000011602 */
[--C-:B------:R-:W-:Y:S01]  /*143b0*/  SHF.R.S32.HI R3, RZ, 0x1f, R0.reuse ;  /* 0x0000001fff037819 */ /* 0x100fe20000011400 */
[----:B------:R-:W-:-:S04]  /*143c0*/  IMAD.MOV R8, RZ, RZ, -R0 ;  /* 0x000000ffff087224 */ /* 0x000fc800078e0a00 */
[----:B------:R-:W-:Y:S02]  /*143d0*/  IMAD R8, R5, R8, R4 ;  /* 0x0000000805087224 */ /* 0x000fe400078e0204 */
[----:B--2---:R-:W-:-:S04]  /*143e0*/  IMAD R2, R10, UR6, RZ ;  /* 0x000000060a027c24 */ /* 0x004fc8000f8e02ff */
[----:B---3--:R-:W-:Y:S02]  /*143f0*/  IMAD R5, R7, UR7, R2 ;  /* 0x0000000707057c24 */ /* 0x008fe4000f8e0202 */
[----:B------:R-:W-:-:S04]  /*14400*/  IMAD.MOV.U32 R2, RZ, RZ, R0 ;  /* 0x000000ffff027224 */ /* 0x000fc800078e0000 */
[----:B------:R-:W-:-:S04]  /*14410*/  IMAD.WIDE.U32 R2, R7, UR6, R2 ;  /* 0x0000000607027c25 */ /* 0x000fc8000f8e0002 */
[----:B------:R-:W-:Y:S01]  /*14420*/  IMAD.IADD R0, R5, 0x1, R3 ;  /* 0x0000000105007824 */ /* 0x000fe200078e0203 */
[----:B------:R-:W-:-:S04]  /*14430*/  LEA R10, P0, R2, UR4, 0x2 ;  /* 0x00000004020a7c11 */ /* 0x000fc8000f8010ff */
[----:B------:R-:W-:-:S05]  /*14440*/  LEA.HI.X R11, R2, UR5, R0, 0x2, P0 ;  /* 0x00000005020b7c11 */ /* 0x000fca00080f1400 */
[----:B------:R0:W5:Y:S04]  /*14450*/  LDG.E R5, desc[UR8][R10.64] ;  /* 0x000000080a057981 */ /* 0x000168000c1e1900 */
.L_x_2685:
[----:B------:R-:W2:Y:S01]  /*14460*/  LDL R0, [R1+0x4] ;  /* 0x0000040001007983 */ /* 0x000ea20000100800 */
[----:B------:R-:W-:Y:S01]  /*14470*/  BSSY B3, `(.L_x_2686) ;  /* 0x0000005000037945 */ /* 0x000fe20003800000 */
[----:B--2---:R-:W-:Y:S01]  /*14480*/  IMAD R2, R9, 0x8, R0 ;  /* 0x0000000809027824 */ /* 0x004fe200078e0200 */
[----:B------:R-:W-:-:S04]  /*14490*/  SHF.L.U32 R0, R12, 0x1f, RZ ;  /* 0x0000001f0c007819 */ /* 0x000fc800000006ff */
[----:B------:R-:W1:Y:S02]  /*144a0*/  SYNCS.PHASECHK.TRANS64.TRYWAIT P0, [R2+URZ+0x38840], R0 ;  /* 0x03884000020075a7 */ /* 0x000e64000800017f */
[----:B-1----:R-:W-:Y:S05]  /*144b0*/  @!P0 BRA `(.L_x_2687) ;  /* 0x0000005000708947 */ /* 0x002fea0003800000 */
.L_x_2805:
[----:B------:R-:W-:Y:S05]  /*144c0*/  BSYNC B3 ;  /* 0x0000000000037941 */ /* 0x000fea0003800000 */
.L_x_2686:
[----:B------:R-:W2:Y:S01]  /*144d0*/  S2R R3, SR_TID.X ;  /* 0x0000000000037919 */ /* 0x000ea20000002100 */
[----:B------:R-:W-:Y:S01]  /*144e0*/  BSSY B3, `(.L_x_2688) ;  /* 0x000000b000037945 */ /* 0x000fe20003800000 */
        /* <DEDUP_REMOVED lines=10> */
.L_x_2689:
[----:B------:R-:W-:Y:S05]  /*14590*/  BSYNC B3 ;  /* 0x0000000000037941 */ /* 0x000fea0003800000 */
.L_x_2688:
        /* <DEDUP_REMOVED lines=13> */
.L_x_2690:
        /* <DEDUP_REMOVED lines=16> */
.L_x_2691:
        /* <DEDUP_REMOVED lines=16> */
.L_x_2692:
        /* <DEDUP_REMOVED lines=16> */
.L_x_2693:
        /* <DEDUP_REMOVED lines=10> */
[----:B0-----:R-:W2:Y:S04]  /*14a10*/  LDL.LU R10, [R1+0x14] ;  /* 0x00001400010a7983 */ /* 0x001ea80000300800 */
[----:B------:R-:W3:Y:S01]  /*14a20*/  LDL R7, [R1+0x8] ;  /* 0x0000080001077983 */ /* 0x000ee20000100800 */
[----:B------:R-:W-:Y:S01]  /*14a30*/  BSSY B3, `(.L_x_2694) ;  /* 0x0000005000037945 */ /* 0x000fe20003800000 */
[----:B--2---:R-:W-:Y:S01]  /*14a40*/  SHF.L.U32 R0, R10, 0x1f, RZ ;  /* 0x0000001f0a007819 */ /* 0x004fe200000006ff */
[----:B---3--:R-:W-:-:S04]  /*14a50*/  IMAD R2, R7, 0x8, R6 ;  /* 0x0000000807027824 */ /* 0x008fc800078e0206 */
[----:B------:R-:W0:Y:S02]  /*14a60*/  SYNCS.PHASECHK.TRANS64.TRYWAIT P0, [R2+URZ+0x60], R0 ;  /* 0x00006000020075a7 */ /* 0x000e24000800017f */
[----:B0-----:R-:W-:Y:S05]  /*14a70*/  @!P0 BRA `(.L_x_2695) ;  /* 0x0000004c00148947 */ /* 0x001fea0003800000 */
.L_x_2806:
[----:B------:R-:W-:Y:S05]  /*14a80*/  BSYNC B3 ;  /* 0x0000000000037941 */ /* 0x000fea0003800000 */
.L_x_2694:
        /* <DEDUP_REMOVED lines=14> */
.L_x_2697:
[----:B------:R-:W-:Y:S05]  /*14b70*/  BSYNC B3 ;  /* 0x0000000000037941 */ /* 0x000fea0003800000 */
.L_x_2696:
        /* <DEDUP_REMOVED lines=15> */
.L_x_2698:
        /* <DEDUP_REMOVED lines=16> */
.L_x_2699:
        /* <DEDUP_REMOVED lines=16> */
.L_x_2700:
        /* <DEDUP_REMOVED lines=16> */
.L_x_2701:
        /* <DEDUP_REMOVED lines=13> */
.L_x_2684:
[----:B------:R-:W-:Y:S05]  /*15040*/  BSYNC B1 ;  /* 0x0000000000017941 */ /* 0x000fea0003800000 */
.L_x_2683:
[----:B------:R-:W2:Y:S04]  /*15050*/  LDL.LU R0, [R1+0x2c] ;  /* 0x00002c0001007983 */ /* 0x000ea80000300800 */
[----:B------:R1:W-:Y:S04]  /*15060*/  STL [R1+0x8], R9 ;  /* 0x0000080901007387 */ /* 0x0003e80000100800 */
[----:B------:R1:W-:Y:S02]  /*15070*/  STL [R1+0x14], R12 ;  /* 0x0000140c01007387 */ /* 0x0003e40000100800 */
[----:B-12---:R-:W-:-:S07]  /*15080*/  VIADD R0, R0, 0xfffffffd ;  /* 0xfffffffd00007836 */ /* 0x006fce0000000000 */
.L_x_2682:
[----:B------:R-:W-:Y:S05]  /*15090*/  BSYNC B2 ;  /* 0x0000000000027941 */ /* 0x000fea0003800000 */
.L_x_2681:
[----:B------:R-:W-:-:S13]  /*150a0*/  ISETP.NE.AND P0, PT, R4, RZ, PT ;  /* 0x000000ff0400720c */ /* 0x000fda0003f05270 */
[----:B------:R-:W-:Y:S05]  /*150b0*/  @!P0 BRA `(.L_x_2680) ;  /* 0x0000001c00088947 */ /* 0x000fea0003800000 */
[----:B0-----:R0:W5:Y:S02]  /*150c0*/  LDL R8, [R1] ;  /* 0x0000000001087983 */ /* 0x0011640000100800 */
.L_x_2740:
        /* <DEDUP_REMOVED lines=8> */
[----:B------:R-:W-:Y:S02]  /*15150*/  SEL R5, RZ, 0x1, P0 ;  /* 0x00000001ff057807 */ /* 0x000fe40000000000 */
[----:B------:R-:W-:Y:S02]  /*15160*/  SEL R4, R4, RZ, P0 ;  /* 0x000000ff04047207 */ /* 0x000fe40000000000 */
[----:B----4-:R-:W-:Y:S01]  /*15170*/  LOP3.LUT R5, R2, R5, RZ, 0x3c, !PT ;  /* 0x0000000502057212 */ /* 0x010fe200078e3cff */
[----:B-1----:R-:W-:Y:S06]  /*15180*/  @!P1 BRA `(.L_x_2703) ;  /* 0x0000000c004c9947 */ /* 0x002fec0003800000 */
        /* <DEDUP_REMOVED lines=25> */
.L_x_2704:
[----:B------:R-:W2:Y:S01]  /*15320*/  LDL R2, [R1+0x4] ;  /* 0x0000040001027983 */ /* 0x000ea20000100800 */
[----:B------:R-:W-:Y:S01]  /*15330*/  BSSY B2, `(.L_x_2705) ;  /* 0x0000005000027945 */ /* 0x000fe20003800000 */
[----:B--2---:R-:W-:Y:S01]  /*15340*/  IMAD R3, R4, 0x8, R2 ;  /* 0x0000000804037824 */ /* 0x004fe200078e0202 */
[----:B------:R-:W-:-:S04]  /*15350*/  SHF.L.U32 R2, R5, 0x1f, RZ ;  /* 0x0000001f05027819 */ /* 0x000fc800000006ff */
[----:B------:R-:W2:Y:S02]  /*15360*/  SYNCS.PHASECHK.TRANS64.TRYWAIT P0, [R3+URZ+0x38840], R2 ;  /* 0x03884002030075a7 */ /* 0x000ea4000800017f */
[----:B--2---:R-:W-:Y:S05]  /*15370*/  @!P0 BRA `(.L_x_2706) ;  /* 0x0000004000e88947 */ /* 0x004fea0003800000 */
.L_x_2807:
[----:B------:R-:W-:Y:S05]  /*15380*/  BSYNC B2 ;  /* 0x0000000000027941 */ /* 0x000fea0003800000 */
.L_x_2705:
        /* <DEDUP_REMOVED lines=12> */
.L_x_2708:
[----:B------:R-:W-:Y:S05]  /*15450*/  BSYNC B2 ;  /* 0x0000000000027941 */ /* 0x000fea0003800000 */
.L_x_2707:
        /* <DEDUP_REMOVED lines=13> */
.L_x_2709:
        /* <DEDUP_REMOVED lines=16> */
.L_x_2710:
        /* <DEDUP_REMOVED lines=16> */
.L_x_2711:
        /* <DEDUP_REMOVED lines=16> */
.L_x_2712:
        /* <DEDUP_REMOVED lines=17> */
.L_x_2808:
[----:B------:R-:W-:Y:S05]  /*15940*/  BSYNC B2 ;  /* 0x0000000000027941 */ /* 0x000fea0003800000 */
.L_x_2713:
        /* <DEDUP_REMOVED lines=11> */
.L_x_2716:
[----:B------:R-:W-:Y:S05]  /*15a00*/  BSYNC B2 ;  /* 0x0000000000027941 */ /* 0x000fea0003800000 */
.L_x_2715:
        /* <DEDUP_REMOVED lines=14> */
.L_x_2717:
        /* <DEDUP_REMOVED lines=16> */
.L_x_2718:
        /* <DEDUP_REMOVED lines=16> */
.L_x_2719:
        /* <DEDUP_REMOVED lines=16> */
.L_x_2720:
        /* <DEDUP_REMOVED lines=13> */
.L_x_2703:
[----:B------:R-:W-:Y:S05]  /*15ec0*/  BSYNC B1 ;  /* 0x0000000000017941 */ /* 0x000fea0003800000 */
.L_x_2702:
        /* <DEDUP_REMOVED lines=36> */
.L_x_2723:
[----:B------:R-:W3:Y:S01]  /*16110*/  LDL R2, [R1+0x4] ;  /* 0x0000040001027983 */ /* 0x000ee20000100800 */
[----:B------:R-:W-:Y:S01]  /*16120*/  SHF.L.U32 R3, R10, 0x1f, RZ ;  /* 0x0000001f0a037819 */ /* 0x000fe200000006ff */
[----:B------:R-:W-:Y:S01]  /*16130*/  BSSY B2, `(.L_x_2724) ;  /* 0x0000004000027945 */ /* 0x000fe20003800000 */
[----:B---3--:R-:W-:-:S04]  /*16140*/  IMAD R2, R11, 0x8, R2 ;  /* 0x000000080b027824 */ /* 0x008fc800078e0202 */
[----:B------:R-:W3:Y:S02]  /*16150*/  SYNCS.PHASECHK.TRANS64.TRYWAIT P0, [R2+URZ+0x38840], R3 ;  /* 0x03884003020075a7 */ /* 0x000ee4000800017f */
[----:B---3--:R-:W-:Y:S05]  /*16160*/  @!P0 BRA `(.L_x_2725) ;  /* 0x0000003400948947 */ /* 0x008fea0003800000 */
.L_x_2809:
[----:B------:R-:W-:Y:S05]  /*16170*/  BSYNC B2 ;  /* 0x0000000000027941 */ /* 0x000fea0003800000 */
.L_x_2724:
        /* <DEDUP_REMOVED lines=12> */
.L_x_2727:
[----:B------:R-:W-:Y:S05]  /*16240*/  BSYNC B2 ;  /* 0x0000000000027941 */ /* 0x000fea0003800000 */
.L_x_2726:
        /* <DEDUP_REMOVED lines=15> */
.L_x_2728:
        /* <DEDUP_REMOVED lines=16> */
.L_x_2729:
        /* <DEDUP_REMOVED lines=16> */
.L_x_2730:
        /* <DEDUP_REMOVED lines=16> */
.L_x_2731:
        /* <DEDUP_REMOVED lines=15> */
.L_x_2810:
[----:B------:R-:W-:Y:S05]  /*16730*/  BSYNC B2 ;  /* 0x0000000000027941 */ /* 0x000fea0003800000 */
.L_x_2732:
        /* <DEDUP_REMOVED lines=11> */
.L_x_2735:
[----:B------:R-:W-:Y:S05]  /*167f0*/  BSYNC B2 ;  /* 0x0000000000027941 */ /* 0x000fea0003800000 */
.L_x_2734:
        /* <DEDUP_REMOVED lines=13> */
.L_x_2736:
        /* <DEDUP_REMOVED lines=16> */
.L_x_2737:
        /* <DEDUP_REMOVED lines=16> */
.L_x_2738:
        /* <DEDUP_REMOVED lines=16> */
.L_x_2739:
        /* <DEDUP_REMOVED lines=13> */
.L_x_2722:
[----:B------:R-:W-:Y:S05]  /*16ca0*/  BSYNC B1 ;  /* 0x0000000000017941 */ /* 0x000fea0003800000 */
.L_x_2721:
[C---:B------:R-:W-:Y:S01]  /*16cb0*/  ISETP.GT.AND P0, PT, R0.reuse, 0x1, PT ;  /* 0x000000010000780c */ /* 0x040fe20003f04270 */
[----:B------:R-:W-:-:S12]  /*16cc0*/  VIADD R0, R0, 0xfffffffe ;  /* 0xfffffffe00007836 */ /* 0x000fd80000000000 */
[----:B------:R-:W-:Y:S05]  /*16cd0*/  @P0 BRA `(.L_x_2740) ;  /* 0xffffffe000fc0947 */ /* 0x000fea000383ffff */
.L_x_2680:
[----:B------:R-:W-:Y:S05]  /*16ce0*/  BSYNC B0 ;  /* 0x0000000000007941 */ /* 0x000fea0003800000 */
.L_x_2679:
[----:B------:R-:W4:Y:S01]  /*16cf0*/  S2R R2, SR_TID.X ;  /* 0x0000000000027919 */ /* 0x000f220000002100 */
[----:B------:R-:W-:Y:S01]  /*16d00*/  BSSY B0, `(.L_x_2741) ;  /* 0x0000011000007945 */ /* 0x000fe20003800000 */
[----:B----4-:R-:W-:-:S04]  /*16d10*/  LOP3.LUT R3, R2, 0x7f, RZ, 0xc0, !PT ;  /* 0x0000007f02037812 */ /* 0x010fc800078ec0ff */
[----:B------:R-:W-:-:S13]  /*16d20*/  ISETP.NE.AND P0, PT, R3, RZ, PT ;  /* 0x000000ff0300720c */ /* 0x000fda0003f05270 */
[----:B------:R-:W-:Y:S05]  /*16d30*/  @P0 BRA `(.L_x_2742) ;  /* 0x0000000000340947 */ /* 0x000fea0003800000 */
[----:B------:R-:W4:Y:S01]  /*16d40*/  S2R R2, SR_LANEID ;  /* 0x0000000000027919 */ /* 0x000f220000000000 */
[----:B------:R-:W-:Y:S01]  /*16d50*/  VOTEU.ANY UR4, UPT, PT ;  /* 0x0000000000047886 */ /* 0x000fe200038e0100 */
[----:B0-----:R-:W0:Y:S01]  /*16d60*/  LDC.64 R4, c[0x0][0xc60] ;  /* 0x00031800ff047b82 */ /* 0x001e220000000a00 */
[----:B------:R-:W4:Y:S01]  /*16d70*/  FLO.U32 R0, UR4 ;  /* 0x0000000400007d00 */ /* 0x000f2200080e0000 */
[----:B------:R-:W-:Y:S01]  /*16d80*/  ULDC.64 UR6, c[0x0][0x208] ;  /* 0x0000820000067ab9 */ /* 0x000fe20000000a00 */
[----:B----4-:R-:W-:-:S06]  /*16d90*/  ISETP.EQ.U32.AND P0, PT, R0, R2, PT ;  /* 0x000000020000720c */ /* 0x010fcc0003f02070 */
[----:B------:R-:W0:Y:S07]  /*16da0*/  POPC R2, UR4 ;  /* 0x0000000400027d09 */ /* 0x000e2e0008000000 */
[----:B0-----:R-:W4:Y:S04]  /*16db0*/  @P0 ATOMG.E.ADD.STRONG.GPU PT, R2, desc[UR6][R4.64], R2 ;  /* 0x00000002040209a8 */ /* 0x001f2800081ee1c6 */
[----:B----4-:R0:W4:Y:S02]  /*16dc0*/  SHFL.IDX PT, R2, R2, R0, 0x1f ;  /* 0x00001f0002027589 */ /* 0x01012400000e0000 */
[----:B0-----:R-:W0:Y:S02]  /*16dd0*/  S2R R0, SR_LTMASK ;  /* 0x0000000000007919 */ /* 0x001e240000003900 */
[----:B0-----:R-:W-:-:S06]  /*16de0*/  LOP3.LUT R0, R0, UR4, RZ, 0xc0, !PT ;  /* 0x0000000400007c12 */ /* 0x001fcc000f8ec0ff */
[----:B------:R-:W4:Y:S02]  /*16df0*/  POPC R0, R0 ;  /* 0x0000000000007309 */ /* 0x000f240000000000 */
[----:B----4-:R-:W-:-:S07]  /*16e00*/  IADD3 R16, R2, UR38, R0 ;  /* 0x0000002602107c10 */ /* 0x010fce000fffe000 */
.L_x_2742:
[----:B------:R-:W-:Y:S05]  /*16e10*/  BSYNC B0 ;  /* 0x0000000000007941 */ /* 0x000fea0003800000 */
.L_x_2741:
        /* <DEDUP_REMOVED lines=13> */
.L_x_2811:
[----:B------:R-:W-:Y:S05]  /*16ef0*/  BSYNC B1 ;  /* 0x0000000000017941 */ /* 0x000fea0003800000 */
.L_x_2745:
        /* <DEDUP_REMOVED lines=9> */
.L_x_2748:
[----:B------:R-:W-:Y:S05]  /*16f90*/  BSYNC B1 ;  /* 0x0000000000017941 */ /* 0x000fea0003800000 */
.L_x_2747:
[----:B0-----:R-:W4:Y:S04]  /*16fa0*/  LDL.LU R5, [R1+0x18] ;  /* 0x0000180001057983 */ /* 0x001f280000300800 */
[----:B------:R-:W4:Y:S04]  /*16fb0*/  LDL.LU R3, [R1+0xc] ;  /* 0x00000c0001037983 */ /* 0x000f280000300800 */
[----:B------:R-:W3:Y:S04]  /*16fc0*/  LDL R4, [R1+0x4] ;  /* 0x0000040001047983 */ /* 0x000ee80000100800 */
[----:B--2---:R-:W3:Y:S01]  /*16fd0*/  LDL R2, [R1+0x8] ;  /* 0x0000080001027983 */ /* 0x004ee20000100800 */
        /* <DEDUP_REMOVED lines=8> */
[----:B---3--:R-:W-:-:S04]  /*17060*/  IMAD R2, R2, 0xa000, R4 ;  /* 0x0000a00002027824 */ /* 0x008fc800078e0204 */
[----:B------:R-:W-:-:S07]  /*17070*/  VIADD R4, R2, 0x400 ;  /* 0x0000040002047836 */ /* 0x000fce0000000000 */
.L_x_2749:
        /* <DEDUP_REMOVED lines=11> */
[----:B------:R-:W-:Y:S01]  /*17130*/  PLOP3.LUT P0, PT, PT, PT, PT, 0x80, 0x0 ;  /* 0x000000000000781c */ /* 0x000fe20003f0f070 */
[----:B------:R-:W-:Y:S01]  /*17140*/  VIADD R4, R2, 0x2c00 ;  /* 0x00002c0002047836 */ /* 0x000fe20000000000 */
[----:B------:R-:W-:Y:S01]  /*17150*/  UMOV UR6, 0x0 ;  /* 0x0000000000067882 */ /* 0x000fe20000000000 */
[----:B------:R-:W-:Y:S01]  /*17160*/  UMOV UR7, 0x14f00000 ;  /* 0x14f0000000077882 */ /* 0x000fe20000000000 */
[----:B------:R-:W-:-:S09]  /*17170*/  UMOV UR10, 0x40 ;  /* 0x00000040000a7882 */ /* 0x000fd20000000000 */
.L_x_2750:
        /* <DEDUP_REMOVED lines=16> */
.L_x_2751:
        /* <DEDUP_REMOVED lines=16> */
.L_x_2752:
        /* <DEDUP_REMOVED lines=11> */
.L_x_2744:
[----:B------:R-:W-:Y:S05]  /*17430*/  BSYNC B0 ;  /* 0x0000000000007941 */ /* 0x000fea0003800000 */
.L_x_2743:
[----:B0-----:R-:W4:Y:S04]  /*17440*/  LDL.LU R5, [R1+0x8] ;  /* 0x0000080001057983 */ /* 0x001f280000300800 */
        /* <DEDUP_REMOVED lines=8> */
.L_x_2659:
[----:B------:R-:W-:Y:S05]  /*174d0*/  BSYNC B7 ;  /* 0x0000000000077941 */ /* 0x000fea0003800000 */
.L_x_2657:
[----:B0-----:R-:W4:Y:S02]  /*174e0*/  LDL R0, [R1+0x50] ;  /* 0x0000500001007983 */ /* 0x001f240000100800 */
[----:B----4-:R-:W-:-:S13]  /*174f0*/  ISETP.NE.AND P0, PT, R0, RZ, PT ;  /* 0x000000ff0000720c */ /* 0x010fda0003f05270 */
[----:B------:R-:W-:Y:S05]  /*17500*/  @!P0 BRA `(.L_x_2753) ;  /* 0x0000000000288947 */ /* 0x000fea0003800000 */
[----:B------:R-:W-:Y:S05]  /*17510*/  WARPSYNC.ALL ;  /* 0x0000000000007948 */ /* 0x000fea0003800000 */
[----:B------:R-:W0:Y:S08]  /*17520*/  S2UR UR5, SR_CgaCtaId ;  /* 0x00000000000579c3 */ /* 0x000e300000008800 */
[----:B------:R-:W-:Y:S06]  /*17530*/  BAR.SYNC.DEFER_BLOCKING 0x5, 0x180 ;  /* 0x0146000000007b1d */ /* 0x000fec0000010000 */
[----:B------:R-:W-:-:S02]  /*17540*/  UMOV UR4, 0x400 ;  /* 0x0000040000047882 */ /* 0x000fc40000000000 */
[----:B0-----:R-:W-:-:S06]  /*17550*/  ULEA UR4, UR5, UR4, 0x18 ;  /* 0x0000000405047291 */ /* 0x001fcc000f8ec03f */
[----:B------:R-:W-:-:S05]  /*17560*/  IMAD.U32 R0, RZ, RZ, UR4 ;  /* 0x00000004ff007e24 */ /* 0x000fca000f8e00ff */
[----:B------:R4:W0:Y:S04]  /*17570*/  LDS.128 R16, [R0+0x388d0] ;  /* 0x0388d00000107984 */ /* 0x0008280000000c00 */
[----:B------:R4:W-:Y:S01]  /*17580*/  STL [R1+0x4], R0 ;  /* 0x0000040001007387 */ /* 0x0009e20000100800 */
[----:B------:R-:W-:Y:S06]  /*17590*/  BAR.ARV 0x4, 0x180 ;  /* 0x0106000000007b1d */ /* 0x000fec0000002000 */
[----:B------:R-:W-:Y:S05]  /*175a0*/  BRA `(.L_x_2754) ;  /* 0x0000000800e47947 */ /* 0x000fea0003800000 */
.L_x_2753:
[----:B------:R-:W0:Y:S01]  /*175b0*/  S2R R0, SR_TID.X ;  /* 0x0000000000007919 */ /* 0x000e220000002100 */
[----:B------:R-:W-:Y:S01]  /*175c0*/  UMOV UR4, 0xffffffff ;  /* 0xffffffff00047882 */ /* 0x000fe20000000000 */
[----:B0-----:R-:W-:-:S04]  /*175d0*/  LOP3.LUT R6, R0, 0x1f, RZ, 0xc0, !PT ;  /* 0x0000001f00067812 */ /* 0x001fc800078ec0ff */
[----:B------:R-:W-:Y:S01]  /*175e0*/  ISETP.NE.AND P0, PT, R6, 0x1f, PT ;  /* 0x0000001f0600780c */ /* 0x000fe20003f05270 */
[----:B------:R-:W-:-:S12]  /*175f0*/  BRA.DIV UR4, `(.L_x_2755) ;  /* 0x0000002204ac7947 */ /* 0x000fd8000b800000 */
[----:B------:R-:W-:Y:S01]  /*17600*/  IMAD.IADD R5, R19, 0x1, R6 ;  /* 0x0000000113057824 */ /* 0x000fe200078e0206 */
[----:B------:R-:W-:Y:S01]  /*17610*/  ULDC UR4, c[0x0][0xc3c] ;  /* 0x00030f0000047ab9 */ /* 0x000fe20000000800 */
[----:B------:R-:W-:-:S03]  /*17620*/  ULDC.64 UR6, c[0x0][0x208] ;  /* 0x0000820000067ab9 */ /* 0x000fc60000000a00 */
[----:B------:R-:W-:-:S13]  /*17630*/  ISETP.GE.OR P1, PT, R5, UR4, !P0 ;  /* 0x0000000405007c0c */ /* 0x000fda000c726670 */
[----:B------:R-:W0:Y:S02]  /*17640*/  @!P1 LDC.64 R2, c[0x0][0xc80] ;  /* 0x00032000ff029b82 */ /* 0x000e240000000a00 */
[----:B0-----:R-:W-:-:S06]  /*17650*/  @!P1 IMAD.WIDE R2, R5, 0x4, R2 ;  /* 0x0000000405029825 */ /* 0x001fcc00078e0202 */
[----:B------:R0:W4:Y:S01]  /*17660*/  @!P1 LDG.E R3, desc[UR6][R2.64] ;  /* 0x0000000602039981 */ /* 0x000122000c1e1900 */
[C---:B------:R-:W-:Y:S02]  /*17670*/  ISETP.GE.U32.AND P2, PT, R6.reuse, 0x2, PT ;  /* 0x000000020600780c */ /* 0x040fe40003f46070 */
[C---:B------:R-:W-:Y:S01]  /*17680*/  ISETP.GE.U32.AND P3, PT, R6.reuse, 0x4, PT ;  /* 0x000000040600780c */ /* 0x040fe20003f66070 */
[----:B------:R-:W-:Y:S01]  /*17690*/  SHFL.IDX PT, R0, R16, RZ, 0x1f ;  /* 0x00001fff10007589 */ /* 0x000fe200000e0000 */
[C---:B------:R-:W-:Y:S02]  /*176a0*/  ISETP.GE.U32.AND P4, PT, R6.reuse, 0x8, PT ;  /* 0x000000080600780c */ /* 0x040fe40003f86070 */
[C---:B------:R-:W-:Y:S01]  /*176b0*/  ISETP.GE.U32.AND P5, PT, R6.reuse, 0x10, PT ;  /* 0x000000100600780c */ /* 0x040fe20003fa6070 */
[----:B0-----:R-:W-:Y:S02]  /*176c0*/  IMAD.MOV.U32 R2, RZ, RZ, RZ ;  /* 0x000000ffff027224 */ /* 0x001fe400078e00ff */
[----:B----4-:R-:W-:Y:S01]  /*176d0*/  @!P1 IMAD.MOV.U32 R2, RZ, RZ, R3 ;  /* 0x000000ffff029224 */ /* 0x010fe200078e0003 */
[----:B------:R-:W-:-:S04]  /*176e0*/  ISETP.NE.AND P1, PT, R6, RZ, PT ;  /* 0x000000ff0600720c */ /* 0x000fc80003f25270 */
[----:B------:R-:W0:Y:S02]  /*176f0*/  SHFL.UP PT, R3, R2, 0x1, RZ ;  /* 0x0420000002037989 */ /* 0x000e2400000e00ff */
[----:B0-----:R-:W-:-:S05]  /*17700*/  SEL R5, R3, RZ, P1 ;  /* 0x000000ff03057207 */ /* 0x001fca0000800000 */
[----:B------:R-:W-:Y:S02]  /*17710*/  IMAD.IADD R3, R2, 0x1, R5 ;  /* 0x0000000102037824 */ /* 0x000fe400078e0205 */
[----:B------:R-:W-:Y:S04]  /*17720*/  SHFL.IDX PT, R5, R16, 0x1, 0x1f ;  /* 0x00201f0010057f89 */ /* 0x000fe800000e0000 */
        /* <DEDUP_REMOVED lines=12> */
[----:B------:R0:W4:Y:S02]  /*177f0*/  SHFL.IDX PT, R16, R3, 0x1f, 0x1f ;  /* 0x03e01f0003107f89 */ /* 0x00012400000e0000 */
.L_x_2821:
[----:B------:R-:W-:Y:S02]  /*17800*/  ULDC UR4, c[0x0][0xc38] ;  /* 0x00030e0000047ab9 */ /* 0x000fe40000000800 */
[----:B------:R-:W-:-:S04]  /*17810*/  IMAD.U32 R4, RZ, RZ, UR4 ;  /* 0x00000004ff047e24 */ /* 0x000fc8000f8e00ff */
[----:B----4-:R-:W-:-:S04]  /*17820*/  IMAD R16, R16, R4, RZ ;  /* 0x0000000410107224 */ /* 0x010fc800078e02ff */
[----:B------:R-:W-:-:S05]  /*17830*/  IMAD.IADD R5, R5, 0x1, R16 ;  /* 0x0000000105057824 */ /* 0x000fca00078e0210 */
[----:B------:R-:W-:-:S13]  /*17840*/  ISETP.GT.AND P6, PT, R5, R0, PT ;  /* 0x000000000500720c */ /* 0x000fda0003fc4270 */
[----:B------:R-:W-:Y:S05]  /*17850*/  @P6 BRA `(.L_x_2756) ;  /* 0x0000000000a06947 */ /* 0x000fea0003800000 */
.L_x_2761:
[----:B0-----:R-:W0:Y:S01]  /*17860*/  LDC R3, c[0x0][0xc3c] ;  /* 0x00030f00ff037b82 */ /* 0x001e220000000800 */
[----:B------:R-:W-:-:S05]  /*17870*/  VIADD R19, R19, 0x1f ;  /* 0x0000001f13137836 */ /* 0x000fca0000000000 */
[----:B0-----:R-:W-:-:S13]  /*17880*/  ISETP.GE.AND P6, PT, R19, R3, PT ;  /* 0x000000031300720c */ /* 0x001fda0003fc6270 */
[----:B------:R-:W-:Y:S05]  /*17890*/  @P6 BRA `(.L_x_2757) ;  /* 0x0000000400dc6947 */ /* 0x000fea0003800000 */
[----:B------:R-:W0:Y:S01]  /*178a0*/  S2R R2, SR_TID.X ;  /* 0x0000000000027919 */ /* 0x000e220000002100 */
[----:B------:R-:W-:Y:S01]  /*178b0*/  BSSY B0, `(.L_x_2758) ;  /* 0x000000a000007945 */ /* 0x000fe20003800000 */
[----:B0-----:R-:W-:-:S05]  /*178c0*/  LOP3.LUT R2, R2, 0x1f, RZ, 0xc0, !PT ;  /* 0x0000001f02027812 */ /* 0x001fca00078ec0ff */
[----:B------:R-:W-:Y:S02]  /*178d0*/  IMAD.IADD R4, R19, 0x1, R2 ;  /* 0x0000000113047824 */ /* 0x000fe400078e0202 */
[----:B------:R-:W-:-:S03]  /*178e0*/  IMAD.MOV.U32 R2, RZ, RZ, RZ ;  /* 0x000000ffff027224 */ /* 0x000fc600078e00ff */
[----:B------:R-:W-:-:S13]  /*178f0*/  ISETP.GE.OR P6, PT, R4, R3, !P0 ;  /* 0x000000030400720c */ /* 0x000fda00047c6670 */
[----:B------:R-:W-:Y:S05]  /*17900*/  @P6 BRA `(.L_x_2759) ;  /* 0x0000000000106947 */ /* 0x000fea0003800000 */
[----:B------:R-:W0:Y:S01]  /*17910*/  LDC.64 R2, c[0x0][0xc80] ;  /* 0x00032000ff027b82 */ /* 0x000e220000000a00 */
[----:B------:R-:W-:Y:S01]  /*17920*/  ULDC.64 UR4, c[0x0][0x208] ;  /* 0x0000820000047ab9 */ /* 0x000fe20000000a00 */
[----:B0-----:R-:W-:-:S06]  /*17930*/  IMAD.WIDE R2, R4, 0x4, R2 ;  /* 0x0000000404027825 */ /* 0x001fcc00078e0202 */
[----:B------:R0:W5:Y:S02]  /*17940*/  LDG.E R2, desc[UR4][R2.64] ;  /* 0x0000000402027981 */ /* 0x000164000c1e1900 */
.L_x_2759:
[----:B------:R-:W-:Y:S05]  /*17950*/  BSYNC B0 ;  /* 0x0000000000007941 */ /* 0x000fea0003800000 */
.L_x_2758:
[----:B------:R-:W-:-:S03]  /*17960*/  UMOV UR4, 0xffffffff ;  /* 0xffffffff00047882 */ /* 0x000fc60000000000 */
[----:B------:R-:W-:Y:S05]  /*17970*/  BRA.DIV UR4, `(.L_x_2760) ;  /* 0x00000026040c7947 */ /* 0x000fea000b800000 */
[----:B-----5:R-:W0:Y:S02]  /*17980*/  SHFL.UP PT, R14, R2, 0x1, RZ ;  /* 0x04200000020e7989 */ /* 0x020e2400000e00ff */
        /* <DEDUP_REMOVED lines=15> */
.L_x_2829:
[----:B------:R-:W-:Y:S02]  /*17a80*/  ULDC UR4, c[0x0][0xc38] ;  /* 0x00030e0000047ab9 */ /* 0x000fe40000000800 */
[----:B------:R-:W-:-:S04]  /*17a90*/  IMAD.U32 R4, RZ, RZ, UR4 ;  /* 0x00000004ff047e24 */ /* 0x000fc8000f8e00ff */
[----:B----4-:R-:W-:-:S04]  /*17aa0*/  IMAD R16, R16, R4, RZ ;  /* 0x0000000410107224 */ /* 0x010fc800078e02ff */
[----:B------:R-:W-:-:S05]  /*17ab0*/  IMAD.IADD R5, R16, 0x1, R5 ;  /* 0x0000000110057824 */ /* 0x000fca00078e0205 */
[----:B------:R-:W-:-:S13]  /*17ac0*/  ISETP.GT.AND P6, PT, R5, R0, PT ;  /* 0x000000000500720c */ /* 0x000fda0003fc4270 */
[----:B------:R-:W-:Y:S05]  /*17ad0*/  @!P6 BRA `(.L_x_2761) ;  /* 0xfffffffc0060e947 */ /* 0x000fea000383ffff */
.L_x_2756:
        /* <DEDUP_REMOVED lines=8> */
.L_x_2833:
[----:B------:R-:W-:Y:S01]  /*17b60*/  ISETP.NE.AND P0, PT, R5, RZ, PT ;  /* 0x000000ff0500720c */ /* 0x000fe20003f05270 */
[----:B------:R-:W-:-:S12]  /*17b70*/  IMAD.MOV.U32 R5, RZ, RZ, RZ ;  /* 0x000000ffff057224 */ /* 0x000fd800078e00ff */
[----:B------:R-:W-:Y:S05]  /*17b80*/  @!P0 BRA `(.L_x_2763) ;  /* 0x0000000000148947 */ /* 0x000fea0003800000 */
[----:B------:R-:W-:Y:S01]  /*17b90*/  UMOV UR4, 0xffffffff ;  /* 0xffffffff00047882 */ /* 0x000fe20000000000 */
[----:B------:R-:W-:Y:S02]  /*17ba0*/  VIADD R12, R6, 0xffffffff ;  /* 0xffffffff060c7836 */ /* 0x000fe40000000000 */
[----:B------:R-:W-:Y:S05]  /*17bb0*/  BRA.DIV UR4, `(.L_x_2764) ;  /* 0x0000002604987947 */ /* 0x000fea000b800000 */
[----:B0-----:R0:W0:Y:S02]  /*17bc0*/  SHFL.IDX PT, R3, R3, R12, 0x1f ;  /* 0x00001f0c03037589 */ /* 0x00102400000e0000 */
.L_x_2836:
[----:B0-----:R-:W-:-:S07]  /*17bd0*/  IMAD.MOV.U32 R5, RZ, RZ, R3 ;  /* 0x000000ffff057224 */ /* 0x001fce00078e0003 */
.L_x_2763:
[----:B0---4-:R-:W0:Y:S01]  /*17be0*/  LDC.64 R2, c[0x0][0xc90] ;  /* 0x00032400ff027b82 */ /* 0x011e220000000a00 */
[----:B------:R-:W-:Y:S01]  /*17bf0*/  IMAD.IADD R19, R6, 0x1, R19 ;  /* 0x0000000106137824 */ /* 0x000fe200078e0213 */
[----:B------:R-:W-:-:S03]  /*17c00*/  ULDC.64 UR4, c[0x0][0x208] ;  /* 0x0000820000047ab9 */ /* 0x000fc60000000a00 */
[----:B0-----:R-:W-:-:S05]  /*17c10*/  IMAD.WIDE R2, R19, 0x4, R2 ;  /* 0x0000000413027825 */ /* 0x001fca00078e0202 */
[----:B-1-3--:R-:W3:Y:S01]  /*17c20*/  LDG.E R7, desc[UR4][R2.64] ;  /* 0x0000000402077981 */ /* 0x00aee2000c1e1900 */
[----:B------:R-:W-:-:S04]  /*17c30*/  IMAD R16, R5, R4, R16 ;  /* 0x0000000405107224 */ /* 0x000fc800078e0210 */
[----:B------:R-:W-:Y:S02]  /*17c40*/  IMAD.IADD R0, R0, 0x1, -R16 ;  /* 0x0000000100007824 */ /* 0x000fe400078e0a10 */
[----:B---3--:R-:W-:-:S05]  /*17c50*/  IMAD R6, R17, R7, RZ ;  /* 0x0000000711067224 */ /* 0x008fca00078e02ff */
[----:B-----5:R-:W-:-:S04]  /*17c60*/  IABS R8, R6 ;  /* 0x0000000600087213 */ /* 0x020fc80000000000 */
        /* <DEDUP_REMOVED lines=58> */
.L_x_2757:
[----:B------:R-:W-:Y:S01]  /*18010*/  UMOV UR4, URZ ;  /* 0x0000003f00047c82 */ /* 0x000fe20008000000 */
[----:B------:R-:W-:Y:S01]  /*18020*/  UMOV UR5, URZ ;  /* 0x0000003f00057c82 */ /* 0x000fe20008000000 */
[----:B------:R-:W-:Y:S01]  /*18030*/  ULDC UR6, c[0x0][0xc3c] ;  /* 0x00030f0000067ab9 */ /* 0x000fe20000000800 */
[----:B------:R-:W-:Y:S02]  /*18040*/  IMAD.MOV.U32 R16, RZ, RZ, R0 ;  /* 0x000000ffff107224 */ /* 0x000fe400078e0000 */
[----:B------:R-:W-:Y:S02]  /*18050*/  IMAD.U32 R17, RZ, RZ, UR4 ;  /* 0x00000004ff117e24 */ /* 0x000fe4000f8e00ff */
[----:B------:R-:W-:Y:S02]  /*18060*/  IMAD.U32 R18, RZ, RZ, UR5 ;  /* 0x00000005ff127e24 */ /* 0x000fe4000f8e00ff */
[----:B------:R-:W-:-:S07]  /*18070*/  IMAD.U32 R19, RZ, RZ, UR6 ;  /* 0x00000006ff137e24 */ /* 0x000fce000f8e00ff */
.L_x_2765:
[----:B------:R0:W4:Y:S01]  /*18080*/  LDL R3, [R1+0x4] ;  /* 0x0000040001037983 */ /* 0x0001220000100800 */
[----:B------:R-:W1:Y:S01]  /*18090*/  S2R R0, SR_TID.X ;  /* 0x0000000000007919 */ /* 0x000e620000002100 */
[----:B------:R-:W-:Y:S05]  /*180a0*/  WARPSYNC.ALL ;  /* 0x0000000000007948 */ /* 0x000fea0003800000 */
[----:B-1----:R-:W-:Y:S01]  /*180b0*/  LOP3.LUT R0, R0, 0x1f, RZ, 0xc0, !PT ;  /* 0x0000001f00007812 */ /* 0x002fe200078ec0ff */
        /* <DEDUP_REMOVED lines=8> */
.L_x_2754:
[----:B------:R-:W-:Y:S02]  /*18140*/  ULDC UR4, c[0x0][0xc3c] ;  /* 0x00030f0000047ab9 */ /* 0x000fe40000000800 */
[----:B0-----:R-:W-:-:S13]  /*18150*/  ISETP.GE.AND P0, PT, R19, UR4, PT ;  /* 0x0000000413007c0c */ /* 0x001fda000bf06270 */
[----:B------:R-:W-:Y:S05]  /*18160*/  @!P0 BRA `(.L_x_2766) ;  /* 0xffffff9c00808947 */ /* 0x000fea000383ffff */
[----:B------:R-:W-:Y:S05]  /*18170*/  BSYNC B8 ;  /* 0x0000000000087941 */ /* 0x000fea0003800000 */
.L_x_2653:
[----:B----4-:R-:W4:Y:S01]  /*18180*/  LDL.LU R0, [R1+0x48] ;  /* 0x0000480001007983 */ /* 0x010f220000300800 */
[----:B------:R-:W-:Y:S01]  /*18190*/  BSSY B0, `(.L_x_2767) ;  /* 0x000000b000007945 */ /* 0x000fe20003800000 */
[----:B------:R-:W0:Y:S01]  /*181a0*/  S2R R5, SR_CgaCtaId ;  /* 0x0000000000057919 */ /* 0x000e220000008800 */
[----:B----4-:R-:W-:-:S05]  /*181b0*/  VIADD R0, R0, 0x1 ;  /* 0x0000000100007836 */ /* 0x010fca0000000000 */
[----:B------:R-:W-:-:S04]  /*181c0*/  LEA.HI R2, R0, R0, RZ, 0x1 ;  /* 0x0000000000027211 */ /* 0x000fc800078f08ff */
[----:B------:R-:W-:-:S05]  /*181d0*/  LOP3.LUT R3, R2, 0xfffffffe, RZ, 0xc0, !PT ;  /* 0xfffffffe02037812 */ /* 0x000fca00078ec0ff */
[----:B------:R-:W-:Y:S01]  /*181e0*/  IMAD.IADD R3, R0, 0x1, -R3 ;  /* 0x0000000100037824 */ /* 0x000fe200078e0a03 */
[----:B------:R-:W-:-:S04]  /*181f0*/  MOV R0, 0x400 ;  /* 0x0000040000007802 */ /* 0x000fc80000000f00 */
[----:B0-----:R-:W-:Y:S02]  /*18200*/  LEA R0, R5, R0, 0x18 ;  /* 0x0000000005007211 */ /* 0x001fe400078ec0ff */
[----:B------:R-:W-:-:S04]  /*18210*/  SHF.L.U32 R3, R3, 0x1f, RZ ;  /* 0x0000001f03037819 */ /* 0x000fc800000006ff */
[----:B------:R-:W0:Y:S02]  /*18220*/  SYNCS.PHASECHK.TRANS64.TRYWAIT P0, [R0+URZ+0x38820], R3 ;  /* 0x03882003000075a7 */ /* 0x000e24000800017f */
[----:B0-----:R-:W-:Y:S05]  /*18230*/  @!P0 BRA `(.L_x_2768) ;  /* 0x0000002000208947 */ /* 0x001fea0003800000 */
.L_x_2837:
[----:B------:R-:W-:Y:S05]  /*18240*/  BSYNC B0 ;  /* 0x0000000000007941 */ /* 0x000fea0003800000 */
.L_x_2767:
[----:B------:R-:W-:-:S03]  /*18250*/  UMOV UR4, 0xffffffff ;  /* 0xffffffff00047882 */ /* 0x000fc60000000000 */
[----:B------:R-:W-:Y:S05]  /*18260*/  BRA.DIV UR4, `(.L_x_2769) ;  /* 0x0000002204287947 */ /* 0x000fea000b800000 */
[----:B------:R-:W4:Y:S02]  /*18270*/  S2R R2, SR_TID.X ;  /* 0x0000000000027919 */ /* 0x000f240000002100 */
[----:B----4-:R-:W-:-:S04]  /*18280*/  SHF.R.U32.HI R2, RZ, 0x5, R2 ;  /* 0x00000005ff027819 */ /* 0x010fc80000011602 */
[----:B------:R-:W-:-:S05]  /*18290*/  LOP3.LUT R2, R2, 0x3, RZ, 0xc0, !PT ;  /* 0x0000000302027812 */ /* 0x000fca00078ec0ff */
[----:B------:R4:W0:Y:S02]  /*182a0*/  SHFL.IDX PT, R14, R2, RZ, 0x1f ;  /* 0x00001fff020e7589 */ /* 0x00082400000e0000 */
.L_x_2840:
[----:B0-----:R-:W-:Y:S01]  /*182b0*/  ISETP.NE.AND P0, PT, R14, RZ, PT ;  /* 0x000000ff0e00720c */ /* 0x001fe20003f05270 */
[----:B------:R-:W-:-:S12]  /*182c0*/  BSSY B0, `(.L_x_2770) ;  /* 0x0000029000007945 */ /* 0x000fd80003800000 */
[----:B------:R-:W-:Y:S05]  /*182d0*/  @P0 BRA `(.L_x_2771) ;  /* 0x00000000009c0947 */ /* 0x000fea0003800000 */
[----:B------:R-:W-:-:S03]  /*182e0*/  UMOV UR4, 0xffffffff ;  /* 0xffffffff00047882 */ /* 0x000fc60000000000 */
[----:B------:R-:W-:Y:S05]  /*182f0*/  BRA.DIV UR4, `(.L_x_2772) ;  /* 0x0000002204387947 */ /* 0x000fea000b800000 */
[----:B------:R-:W-:-:S13]  /*18300*/  ELECT P6, URZ, PT ;  /* 0x00000000003f782f */ /* 0x000fda00038c0000 */
.L_x_2843:
[----:B------:R-:W-:Y:S05]  /*18310*/  @!P6 BRA `(.L_x_2771) ;  /* 0x00000000008ce947 */ /* 0x000fea0003800000 */
[----:B----4-:R-:W4:Y:S02]  /*18320*/  LDL R2, [R1+0x54] ;  /* 0x0000540001027983 */ /* 0x010f240000100800 */
[----:B----4-:R-:W-:-:S13]  /*18330*/  R2UR UR4, R2 ;  /* 0x00000000020472ca */ /* 0x010fda00000e0000 */
[----:B------:R-:W-:-:S06]  /*18340*/  ULOP3.LUT UR4, UR4, 0x2, URZ, 0xfc, !UPT ;  /* 0x0000000204047892 */ /* 0x000fcc000f8efc3f */
[----:B------:R-:W-:-:S05]  /*18350*/  IMAD.U32 R2, RZ, RZ, UR4 ;  /* 0x00000004ff027e24 */ /* 0x000fca000f8e00ff */
[----:B------:R-:W-:-:S13]  /*18360*/  ISETP.NE.AND P2, PT, R2, 0x3, PT ;  /* 0x000000030200780c */ /* 0x000fda0003f45270 */
[----:B------:R-:W-:Y:S05]  /*18370*/  @!P2 BRA `(.L_x_2773) ;  /* 0x000000000004a947 */ /* 0x000fea0003800000 */
[----:B------:R-:W-:Y:S01]  /*18380*/  BPT.TRAP 0x1 ;  /* 0x000000040000795c */ /* 0x000fe20000300000 */
.L_x_2773:
[----:B------:R-:W4:Y:S04]  /*18390*/  LDL R3, [R1+0x8] ;  /* 0x0000080001037983 */ /* 0x000f280000100800 */
[----:B-1-3--:R-:W3:Y:S01]  /*183a0*/  LDL.LU R7, [R1+0x14] ;  /* 0x0000140001077983 */ /* 0x00aee20000300800 */
[----:B------:R-:W-:-:S04]  /*183b0*/  VIADD R2, R0, 0x38840 ;  /* 0x0003884000027836 */ /* 0x000fc80000000000 */
[C---:B----4-:R-:W-:Y:S02]  /*183c0*/  IMAD R6, R3.reuse, 0x8, R2 ;  /* 0x0000000803067824 */ /* 0x050fe400078e0202 */
        /* <DEDUP_REMOVED lines=10> */
.L_x_2844:
[----:B------:R-:W1:Y:S02]  /*18470*/  SYNCS.PHASECHK.TRANS64.TRYWAIT P0, [R7+URZ], R2 ;  /* 0x00000002070075a7 */ /* 0x000e64000800017f */
[----:B-1----:R-:W-:Y:S05]  /*18480*/  @!P0 BRA `(.L_x_2775) ;  /* 0x0000002000088947 */ /* 0x002fea0003800000 */
.L_x_2845:
[----:B------:R-:W-:Y:S05]  /*18490*/  @!P2 BRA `(.L_x_2776) ;  /* 0x000000000004a947 */ /* 0x000fea0003800000 */
[----:B------:R-:W-:Y:S01]  /*184a0*/  BPT.TRAP 0x1 ;  /* 0x000000040000795c */ /* 0x000fe20000300000 */
.L_x_2776:
[----:B------:R-:W3:Y:S01]  /*184b0*/  LDL.LU R4, [R1+0x8] ;  /* 0x0000080001047983 */ /* 0x000ee20000300800 */
[----:B------:R-:W-:-:S04]  /*184c0*/  VIADD R0, R0, 0x38860 ;  /* 0x0003886000007836 */ /* 0x000fc80000000000 */
[----:B---3--:R-:W-:-:S04]  /*184d0*/  IMAD R4, R4, 0x8, R0 ;  /* 0x0000000804047824 */ /* 0x008fc800078e0200 */
[----:B------:R-:W3:Y:S02]  /*184e0*/  SYNCS.PHASECHK.TRANS64.TRYWAIT P0, [R4+URZ], R5 ;  /* 0x00000005040075a7 */ /* 0x000ee4000800017f */
[----:B---3--:R-:W-:Y:S05]  /*184f0*/  @!P0 BRA `(.L_x_2777) ;  /* 0x0000002000008947 */ /* 0x008fea0003800000 */
.L_x_2846:
[----:B------:R-:W-:-:S07]  /*18500*/  IMAD R3, R3, 0x8, R0 ;  /* 0x0000000803037824 */ /* 0x000fce00078e0200 */
.L_x_2778:
[----:B----4-:R4:W0:Y:S02]  /*18510*/  SYNCS.PHASECHK.TRANS64.TRYWAIT P0, [R3+URZ], R2 ;  /* 0x00000002030075a7 */ /* 0x010824000800017f */
[----:B0-----:R-:W-:Y:S05]  /*18520*/  @!P0 NANOSLEEP.SYNCS 0x989680 ;  /* 0x009896800000895d */ /* 0x001fea0003900000 */
[----:B------:R-:W0:Y:S02]  /*18530*/  @!P0 SYNCS.PHASECHK.TRANS64 P0, [R3+URZ], R2 ;  /* 0x00000002030085a7 */ /* 0x000e24000800007f */
[----:B0-----:R-:W-:Y:S05]  /*18540*/  @!P0 BRA `(.L_x_2778) ;  /* 0xfffffffc00f08947 */ /* 0x001fea000383ffff */
.L_x_2771:
[----:B------:R-:W-:Y:S05]  /*18550*/  BSYNC B0 ;  /* 0x0000000000007941 */ /* 0x000fea0003800000 */
.L_x_2770:
[----:B------:R-:W-:Y:S05]  /*18560*/  EXIT ;  /* 0x000000000000794d */ /* 0x000fea0003800000 */
.L_x_2595:
[----:B------:R-:W-:-:S13]  /*18570*/  R2UR UR4, R17 ;  /* 0x00000000110472ca */ /* 0x000fda00000e0000 */
[----:B0-----:R-:W-:-:S04]  /*18580*/  IMAD.U32 R3, RZ, RZ, UR4 ;  /* 0x00000004ff037e24 */ /* 0x001fc8000f8e00ff */
[----:B------:R0:W1:Y:S03]  /*18590*/  SYNCS.PHASECHK.TRANS64.TRYWAIT P1, [R3+URZ+0x38800], R0 ;  /* 0x03880000030075a7 */ /* 0x000066000802017f */
[----:B-1----:R-:W-:Y:S05]  /*185a0*/  @!P1 NANOSLEEP.SYNCS 0x989680 ;  /* 0x009896800000995d */ /* 0x002fea0003900000 */
[----:B------:R-:W1:Y:S02]  /*185b0*/  @!P1 SYNCS.PHASECHK.TRANS64 P1, [R3+URZ+0x38800], R0 ;  /* 0x03880000030095a7 */ /* 0x000e64000802007f */
[----:B-1----:R-:W-:Y:S05]  /*185c0*/  @!P1 BRA `(.L_x_2595) ;  /* 0xfffffffc00e89947 */ /* 0x002fea000383ffff */
[----:B------:R-:W-:Y:S05]  /*185d0*/  BRA `(.L_x_2779) ;  /* 0xfffffe9400a07947 */ /* 0x000fea000383ffff */
.L_x_2599:
[----:B-1----:R1:W2:Y:S02]  /*185e0*/  SYNCS.PHASECHK.TRANS64.TRYWAIT P2, [R0+URZ+0x38830], R3 ;  /* 0x03883003000075a7 */ /* 0x0022a4000804017f */
[----:B--2---:R-:W-:Y:S05]  /*185f0*/  @!P2 NANOSLEEP.SYNCS 0x989680 ;  /* 0x009896800000a95d */ /* 0x004fea0003900000 */
[----:B------:R-:W2:Y:S02]  /*18600*/  @!P2 SYNCS.PHASECHK.TRANS64 P2, [R0+URZ+0x38830], R3 ;  /* 0x038830030000a5a7 */ /* 0x000ea4000804007f */
[----:B--2---:R-:W-:Y:S05]  /*18610*/  @!P2 BRA `(.L_x_2599) ;  /* 0xfffffffc00f0a947 */ /* 0x004fea000383ffff */
[----:B------:R-:W-:Y:S05]  /*18620*/  BRA `(.L_x_2598) ;  /* 0xfffffe9400cc7947 */ /* 0x000fea000383ffff */
.L_x_2604:
[----:B------:R-:W-:-:S13]  /*18630*/  R2UR UR4, R3 ;  /* 0x00000000030472ca */ /* 0x000fda00000e0000 */
[----:B-1----:R-:W-:-:S04]  /*18640*/  IMAD.U32 R153, RZ, RZ, UR4 ;  /* 0x00000004ff997e24 */ /* 0x002fc8000f8e00ff */
[----:B------:R1:W2:Y:S03]  /*18650*/  SYNCS.PHASECHK.TRANS64.TRYWAIT P3, [R153+URZ+0x38830], R4 ;  /* 0x03883004990075a7 */ /* 0x0002a6000806017f */
[----:B--2---:R-:W-:Y:S05]  /*18660*/  @!P3 NANOSLEEP.SYNCS 0x989680 ;  /* 0x009896800000b95d */ /* 0x004fea0003900000 */
[----:B------:R-:W2:Y:S02]  /*18670*/  @!P3 SYNCS.PHASECHK.TRANS64 P3, [R153+URZ+0x38830], R4 ;  /* 0x038830049900b5a7 */ /* 0x000ea4000806007f */
[----:B--2---:R-:W-:Y:S05]  /*18680*/  @!P3 BRA `(.L_x_2604) ;  /* 0xfffffffc00e8b947 */ /* 0x004fea000383ffff */
[----:B------:R-:W-:Y:S05]  /*18690*/  BRA `(.L_x_2603) ;  /* 0xfffffed000247947 */ /* 0x000fea000383ffff */
.L_x_2608:
[----:B--2---:R-:W-:-:S04]  /*186a0*/  IMAD.U32 R233, RZ, RZ, UR4 ;  /* 0x00000004ffe97e24 */ /* 0x004fc8000f8e00ff */
[----:B------:R2:W3:Y:S03]  /*186b0*/  SYNCS.PHASECHK.TRANS64.TRYWAIT P3, [R233+URZ+0x38850], R0 ;  /* 0x03885000e90075a7 */ /* 0x0004e6000806017f */
[----:B---3--:R-:W-:Y:S05]  /*186c0*/  @!P3 NANOSLEEP.SYNCS 0x989680 ;  /* 0x009896800000b95d */ /* 0x008fea0003900000 */
[----:B------:R-:W3:Y:S02]  /*186d0*/  @!P3 SYNCS.PHASECHK.TRANS64 P3, [R233+URZ+0x38850], R0 ;  /* 0x03885000e900b5a7 */ /* 0x000ee4000806007f */
[----:B---3--:R-:W-:Y:S05]  /*186e0*/  @!P3 BRA `(.L_x_2608) ;  /* 0xfffffffc00ecb947 */ /* 0x008fea000383ffff */
[----:B------:R-:W-:Y:S05]  /*186f0*/  BRA `(.L_x_2607) ;  /* 0xfffffef4004c7947 */ /* 0x000fea000383ffff */
.L_x_2614:
[----:B-1----:R-:W-:-:S04]  /*18700*/  IMAD.U32 R4, RZ, RZ, UR4 ;  /* 0x00000004ff047e24 */ /* 0x002fc8000f8e00ff */
[----:B------:R1:W2:Y:S03]  /*18710*/  SYNCS.PHASECHK.TRANS64.TRYWAIT P2, [R4+URZ+0x38830], R3 ;  /* 0x03883003040075a7 */ /* 0x0002a6000804017f */
[----:B--2---:R-:W-:Y:S05]  /*18720*/  @!P2 NANOSLEEP.SYNCS 0x989680 ;  /* 0x009896800000a95d */ /* 0x004fea0003900000 */
[----:B------:R-:W2:Y:S02]  /*18730*/  @!P2 SYNCS.PHASECHK.TRANS64 P2, [R4+URZ+0x38830], R3 ;  /* 0x038830030400a5a7 */ /* 0x000ea4000804007f */
[----:B--2---:R-:W-:Y:S05]  /*18740*/  @!P2 BRA `(.L_x_2614) ;  /* 0xfffffffc00eca947 */ /* 0x004fea000383ffff */
[----:B------:R-:W-:Y:S05]  /*18750*/  BRA `(.L_x_2613) ;  /* 0xffffff0c00387947 */ /* 0x000fea000383ffff */
.L_x_2618:
[----:B01----:R-:W-:-:S04]  /*18760*/  IMAD.U32 R3, RZ, RZ, UR4 ;  /* 0x00000004ff037e24 */ /* 0x003fc8000f8e00ff */
[----:B------:R0:W1:Y:S03]  /*18770*/  SYNCS.PHASECHK.TRANS64.TRYWAIT P2, [R3+URZ+0x38850], R0 ;  /* 0x03885000030075a7 */ /* 0x000066000804017f */
[----:B-1----:R-:W-:Y:S05]  /*18780*/  @!P2 NANOSLEEP.SYNCS 0x989680 ;  /* 0x009896800000a95d */ /* 0x002fea0003900000 */
[----:B------:R-:W1:Y:S02]  /*18790*/  @!P2 SYNCS.PHASECHK.TRANS64 P2, [R3+URZ+0x38850], R0 ;  /* 0x038850000300a5a7 */ /* 0x000e64000804007f */
[----:B-1----:R-:W-:Y:S05]  /*187a0*/  @!P2 BRA `(.L_x_2618) ;  /* 0xfffffffc00eca947 */ /* 0x002fea000383ffff */
[----:B------:R-:W-:Y:S05]  /*187b0*/  BRA `(.L_x_2617) ;  /* 0xffffff34005c7947 */ /* 0x000fea000383ffff */
.L_x_2623:
[----:B-1----:R-:W-:-:S04]  /*187c0*/  IMAD.U32 R7, RZ, RZ, UR7 ;  /* 0x00000007ff077e24 */ /* 0x002fc8000f8e00ff */
[----:B------:R1:W2:Y:S03]  /*187d0*/  SYNCS.PHASECHK.TRANS64.TRYWAIT P0, [R7+URZ+0x38850], R0 ;  /* 0x03885000070075a7 */ /* 0x0002a6000800017f */
[----:B--2---:R-:W-:Y:S05]  /*187e0*/  @!P0 NANOSLEEP.SYNCS 0x989680 ;  /* 0x009896800000895d */ /* 0x004fea0003900000 */
[----:B------:R-:W2:Y:S02]  /*187f0*/  @!P0 SYNCS.PHASECHK.TRANS64 P0, [R7+URZ+0x38850], R0 ;  /* 0x03885000070085a7 */ /* 0x000ea4000800007f */
[----:B--2---:R-:W-:Y:S05]  /*18800*/  @!P0 BRA `(.L_x_2623) ;  /* 0xfffffffc00ec8947 */ /* 0x004fea000383ffff */
[----:B------:R-:W-:Y:S05]  /*18810*/  BRA `(.L_x_2622) ;  /* 0xffffff4c005c7947 */ /* 0x000fea000383ffff */
.L_x_2665:
        /* <DEDUP_REMOVED lines=11> */
.L_x_2781:
[----:B------:R-:W-:Y:S05]  /*188d0*/  BSYNC B0 ;  /* 0x0000000000007941 */ /* 0x000fea0003800000 */
.L_x_2780:
[----:B------:R-:W-:Y:S05]  /*188e0*/  BRA `(.L_x_2782) ;  /* 0xffffffa000d07947 */ /* 0x000fea000383ffff */
.L_x_2667:
[----:B------:R-:W-:Y:S01]  /*188f0*/  BSSY B0, `(.L_x_2783) ;  /* 0x0000006000007945 */ /* 0x000fe20003800000 */
[----:B------:R-:W-:-:S07]  /*18900*/  IMAD.MOV.U32 R15, RZ, RZ, -0x1 ;  /* 0xffffffffff0f7424 */ /* 0x000fce00078e00ff */
[----:B012---:R-:W-:Y:S05]  /*18910*/  WARPSYNC.COLLECTIVE R15, `(.L_x_2784) ;  /* 0x000000000f0c7348 */ /* 0x007fea0003c00000 */
[----:B------:R-:W-:Y:S02]  /*18920*/  ELECT P6, UR62, PT ;  /* 0x00000000003e782f */ /* 0x000fe400038c0000 */
[----:B------:R-:W-:Y:S01]  /*18930*/  MOV R14, UR62 ;  /* 0x0000003e000e7c02 */ /* 0x000fe20008000f00 */
[----:B012---:R-:W-:Y:S10]  /*18940*/  ENDCOLLECTIVE ;  /* 0x000000000000791b */ /* 0x007ff40003800000 */
.L_x_2784:
[----:B------:R-:W-:Y:S05]  /*18950*/  BSYNC B0 ;  /* 0x0000000000007941 */ /* 0x000fea0003800000 */
.L_x_2783:
[----:B------:R-:W-:Y:S05]  /*18960*/  BRA `(.L_x_2785) ;  /* 0xffffffa000d87947 */ /* 0x000fea000383ffff */
.L_x_2669:
[----:B--2---:R2:W3:Y:S02]  /*18970*/  SYNCS.PHASECHK.TRANS64.TRYWAIT P0, [R0+URZ+0x38840], R2 ;  /* 0x03884002000075a7 */ /* 0x0044e4000800017f */
[----:B---3--:R-:W-:Y:S05]  /*18980*/  @!P0 NANOSLEEP.SYNCS 0x989680 ;  /* 0x009896800000895d */ /* 0x008fea0003900000 */
[----:B------:R-:W3:Y:S02]  /*18990*/  @!P0 SYNCS.PHASECHK.TRANS64 P0, [R0+URZ+0x38840], R2 ;  /* 0x03884002000085a7 */ /* 0x000ee4000800007f */
[----:B---3--:R-:W-:Y:S05]  /*189a0*/  @!P0 BRA `(.L_x_2669) ;  /* 0xfffffffc00f08947 */ /* 0x008fea000383ffff */
[----:B------:R-:W-:Y:S05]  /*189b0*/  BRA `(.L_x_2786) ;  /* 0xffffffa400487947 */ /* 0x000fea000383ffff */
.L_x_2673:
[----:B------:R-:W2:Y:S01]  /*189c0*/  LDL.LU R11, [R1+0x34] ;  /* 0x00003400010b7983 */ /* 0x000ea20000300800 */
[----:B------:R-:W-:Y:S02]  /*189d0*/  IMAD.MOV.U32 R13, RZ, RZ, R0 ;  /* 0x000000ffff0d7224 */ /* 0x000fe400078e0000 */
[----:B------:R-:W-:Y:S02]  /*189e0*/  IMAD.MOV.U32 R12, RZ, RZ, RZ ;  /* 0x000000ffff0c7224 */ /* 0x000fe400078e00ff */
[----:B------:R-:W-:Y:S02]  /*189f0*/  IMAD.MOV.U32 R15, RZ, RZ, -0x1 ;  /* 0xffffffffff0f7424 */ /* 0x000fe400078e00ff */
[----:B------:R-:W-:Y:S02]  /*18a00*/  IMAD R17, R17, 0x80, R10 ;  /* 0x0000008011117824 */ /* 0x000fe400078e020a */
[----:B--2---:R-:W-:Y:S02]  /*18a10*/  IMAD R2, R11, R7, RZ ;  /* 0x000000070b027224 */ /* 0x004fe400078e02ff */
[----:B------:R-:W-:-:S02]  /*18a20*/  IMAD.MOV.U32 R11, RZ, RZ, 0x181f ;  /* 0x0000181fff0b7424 */ /* 0x000fc400078e00ff */
[C---:B------:R-:W-:Y:S01]  /*18a30*/  VIADD R7, R17.reuse, 0x60 ;  /* 0x0000006011077836 */ /* 0x040fe20000000000 */
[----:B------:R-:W-:-:S13]  /*18a40*/  ISETP.GE.AND P5, PT, R17, R2, PT ;  /* 0x000000021100720c */ /* 0x000fda0003fa6270 */
[----:B-----5:R-:W-:Y:S05]  /*18a50*/  WARPSYNC.COLLECTIVE R15, `(.L_x_2787) ;  /* 0x000000000f087348 */ /* 0x020fea0003c00000 */
[----:B------:R0:W1:Y:S02]  /*18a60*/  SHFL.IDX P6, R14, R13, R12, R11 ;  /* 0x0000000c0d0e7389 */ /* 0x00006400000c000b */
[----:B01---5:R-:W-:Y:S01]  /*18a70*/  ENDCOLLECTIVE ;  /* 0x000000000000791b */ /* 0x023fe20003800000 */
.L_x_2787:
[----:B------:R-:W-:Y:S02]  /*18a80*/  IMAD.MOV.U32 R13, RZ, RZ, R3 ;  /* 0x000000ffff0d7224 */ /* 0x000fe400078e0003 */
[----:B------:R-:W-:-:S07]  /*18a90*/  IMAD.MOV.U32 R4, RZ, RZ, R14 ;  /* 0x000000ffff047224 */ /* 0x000fce00078e000e */
[----:B------:R-:W-:Y:S05]  /*18aa0*/  WARPSYNC.COLLECTIVE R15, `(.L_x_2788) ;  /* 0x000000000f087348 */ /* 0x000fea0003c00000 */
[----:B------:R0:W1:Y:S02]  /*18ab0*/  SHFL.IDX P6, R14, R13, R12, R11 ;  /* 0x0000000c0d0e7389 */ /* 0x00006400000c000b */
[----:B01----:R-:W-:Y:S01]  /*18ac0*/  ENDCOLLECTIVE ;  /* 0x000000000000791b */ /* 0x003fe20003800000 */
.L_x_2788:
        /* <DEDUP_REMOVED lines=19> */
.L_x_2789:
[----:B------:R-:W-:-:S05]  /*18c00*/  VIADD R4, R17, 0x10 ;  /* 0x0000001011047836 */ /* 0x000fca0000000000 */
[----:B------:R-:W-:Y:S01]  /*18c10*/  ISETP.GE.AND P5, PT, R4, R2, PT ;  /* 0x000000020400720c */ /* 0x000fe20003fa6270 */
[----:B------:R-:W-:Y:S02]  /*18c20*/  IMAD.MOV.U32 R13, RZ, RZ, R3 ;  /* 0x000000ffff0d7224 */ /* 0x000fe400078e0003 */
[----:B------:R-:W-:-:S10]  /*18c30*/  IMAD.MOV.U32 R4, RZ, RZ, R14 ;  /* 0x000000ffff047224 */ /* 0x000fd400078e000e */
[----:B------:R-:W-:Y:S05]  /*18c40*/  WARPSYNC.COLLECTIVE R15, `(.L_x_2790) ;  /* 0x000000000f087348 */ /* 0x000fea0003c00000 */
[----:B------:R0:W1:Y:S02]  /*18c50*/  SHFL.IDX P6, R14, R13, R12, R11 ;  /* 0x0000000c0d0e7389 */ /* 0x00006400000c000b */
[----:B01----:R-:W-:Y:S01]  /*18c60*/  ENDCOLLECTIVE ;  /* 0x000000000000791b */ /* 0x003fe20003800000 */
.L_x_2790:
        /* <DEDUP_REMOVED lines=19> */
.L_x_2791:
[----:B------:R-:W-:-:S05]  /*18da0*/  VIADD R4, R17, 0x20 ;  /* 0x0000002011047836 */ /* 0x000fca0000000000 */
[----:B------:R-:W-:Y:S01]  /*18db0*/  ISETP.GE.AND P5, PT, R4, R2, PT ;  /* 0x000000020400720c */ /* 0x000fe20003fa6270 */
[----:B------:R-:W-:Y:S02]  /*18dc0*/  IMAD.MOV.U32 R13, RZ, RZ, R3 ;  /* 0x000000ffff0d7224 */ /* 0x000fe400078e0003 */
[----:B------:R-:W-:-:S10]  /*18dd0*/  IMAD.MOV.U32 R4, RZ, RZ, R14 ;  /* 0x000000ffff047224 */ /* 0x000fd400078e000e */
[----:B------:R-:W-:Y:S05]  /*18de0*/  WARPSYNC.COLLECTIVE R15, `(.L_x_2792) ;  /* 0x000000000f087348 */ /* 0x000fea0003c00000 */
[----:B------:R0:W1:Y:S02]  /*18df0*/  SHFL.IDX P6, R14, R13, R12, R11 ;  /* 0x0000000c0d0e7389 */ /* 0x00006400000c000b */
[----:B01----:R-:W-:Y:S01]  /*18e00*/  ENDCOLLECTIVE ;  /* 0x000000000000791b */ /* 0x003fe20003800000 */
.L_x_2792:
        /* <DEDUP_REMOVED lines=19> */
.L_x_2793:
[----:B------:R-:W-:-:S05]  /*18f40*/  VIADD R4, R17, 0x30 ;  /* 0x0000003011047836 */ /* 0x000fca0000000000 */
[----:B------:R-:W-:Y:S01]  /*18f50*/  ISETP.GE.AND P5, PT, R4, R2, PT ;  /* 0x000000020400720c */ /* 0x000fe20003fa6270 */
[----:B------:R-:W-:Y:S02]  /*18f60*/  IMAD.MOV.U32 R13, RZ, RZ, R3 ;  /* 0x000000ffff0d7224 */ /* 0x000fe400078e0003 */
[----:B------:R-:W-:-:S10]  /*18f70*/  IMAD.MOV.U32 R4, RZ, RZ, R14 ;  /* 0x000000ffff047224 */ /* 0x000fd400078e000e */
[----:B------:R-:W-:Y:S05]  /*18f80*/  WARPSYNC.COLLECTIVE R15, `(.L_x_2794) ;  /* 0x000000000f087348 */ /* 0x000fea0003c00000 */
[----:B------:R0:W1:Y:S02]  /*18f90*/  SHFL.IDX P6, R14, R13, R12, R11 ;  /* 0x0000000c0d0e7389 */ /* 0x00006400000c000b */
[----:B01----:R-:W-:Y:S01]  /*18fa0*/  ENDCOLLECTIVE ;  /* 0x000000000000791b */ /* 0x003fe20003800000 */
.L_x_2794:
        /* <DEDUP_REMOVED lines=19> */
.L_x_2795:
[----:B------:R-:W-:-:S05]  /*190e0*/  VIADD R4, R17, 0x40 ;  /* 0x0000004011047836 */ /* 0x000fca0000000000 */
[----:B------:R-:W-:Y:S01]  /*190f0*/  ISETP.GE.AND P5, PT, R4, R2, PT ;  /* 0x000000020400720c */ /* 0x000fe20003fa6270 */
[----:B------:R-:W-:Y:S02]  /*19100*/  IMAD.MOV.U32 R13, RZ, RZ, R3 ;  /* 0x000000ffff0d7224 */ /* 0x000fe400078e0003 */
[----:B------:R-:W-:-:S10]  /*19110*/  IMAD.MOV.U32 R4, RZ, RZ, R14 ;  /* 0x000000ffff047224 */ /* 0x000fd400078e000e */
[----:B------:R-:W-:Y:S05]  /*19120*/  WARPSYNC.COLLECTIVE R15, `(.L_x_2796) ;  /* 0x000000000f087348 */ /* 0x000fea0003c00000 */
[----:B------:R0:W1:Y:S02]  /*19130*/  SHFL.IDX P6, R14, R13, R12, R11 ;  /* 0x0000000c0d0e7389 */ /* 0x00006400000c000b */
[----:B01----:R-:W-:Y:S01]  /*19140*/  ENDCOLLECTIVE ;  /* 0x000000000000791b */ /* 0x003fe20003800000 */
.L_x_2796:
        /* <DEDUP_REMOVED lines=19> */
.L_x_2797:
[----:B------:R-:W-:-:S05]  /*19280*/  VIADD R4, R17, 0x50 ;  /* 0x0000005011047836 */ /* 0x000fca0000000000 */
[----:B------:R-:W-:Y:S01]  /*19290*/  ISETP.GE.AND P5, PT, R4, R2, PT ;  /* 0x000000020400720c */ /* 0x000fe20003fa6270 */
[----:B------:R-:W-:Y:S02]  /*192a0*/  IMAD.MOV.U32 R13, RZ, RZ, R3 ;  /* 0x000000ffff0d7224 */ /* 0x000fe400078e0003 */
[----:B------:R-:W-:-:S10]  /*192b0*/  IMAD.MOV.U32 R4, RZ, RZ, R14 ;  /* 0x000000ffff047224 */ /* 0x000fd400078e000e */
[----:B------:R-:W-:Y:S05]  /*192c0*/  WARPSYNC.COLLECTIVE R15, `(.L_x_2798) ;  /* 0x000000000f087348 */ /* 0x000fea0003c00000 */
[----:B------:R0:W1:Y:S02]  /*192d0*/  SHFL.IDX P6, R14, R13, R12, R11 ;  /* 0x0000000c0d0e7389 */ /* 0x00006400000c000b */
[----:B01----:R-:W-:Y:S01]  /*192e0*/  ENDCOLLECTIVE ;  /* 0x000000000000791b */ /* 0x003fe20003800000 */
.L_x_2798:
        /* <DEDUP_REMOVED lines=20> */
.L_x_2799:
[----:B------:R-:W-:Y:S02]  /*19430*/  IMAD.MOV.U32 R13, RZ, RZ, R3 ;  /* 0x000000ffff0d7224 */ /* 0x000fe400078e0003 */
[----:B------:R-:W-:-:S07]  /*19440*/  IMAD.MOV.U32 R6, RZ, RZ, R14 ;  /* 0x000000ffff067224 */ /* 0x000fce00078e000e */
[----:B------:R-:W-:Y:S05]  /*19450*/  WARPSYNC.COLLECTIVE R15, `(.L_x_2800) ;  /* 0x000000000f087348 */ /* 0x000fea0003c00000 */
[----:B------:R0:W1:Y:S02]  /*19460*/  SHFL.IDX P6, R14, R13, R12, R11 ;  /* 0x0000000c0d0e7389 */ /* 0x00006400000c000b */
[----:B01----:R-:W-:Y:S01]  /*19470*/  ENDCOLLECTIVE ;  /* 0x000000000000791b */ /* 0x003fe20003800000 */
.L_x_2800:
        /* <DEDUP_REMOVED lines=19> */
.L_x_2801:
[----:B------:R-:W-:Y:S02]  /*195b0*/  IMAD.MOV.U32 R13, RZ, RZ, R3 ;  /* 0x000000ffff0d7224 */ /* 0x000fe400078e0003 */
[----:B------:R-:W-:-:S07]  /*195c0*/  IMAD.MOV.U32 R6, RZ, RZ, R14 ;  /* 0x000000ffff067224 */ /* 0x000fce00078e000e */
[----:B------:R-:W-:Y:S05]  /*195d0*/  WARPSYNC.COLLECTIVE R15, `(.L_x_2802) ;  /* 0x000000000f087348 */ /* 0x000fea0003c00000 */
[----:B------:R0:W1:Y:S02]  /*195e0*/  SHFL.IDX P6, R14, R13, R12, R11 ;  /* 0x0000000c0d0e7389 */ /* 0x00006400000c000b */
[----:B01----:R-:W-:Y:S01]  /*195f0*/  ENDCOLLECTIVE ;  /* 0x000000000000791b */ /* 0x003fe20003800000 */
.L_x_2802:
[----:B------:R-:W-:Y:S01]  /*19600*/  IMAD.MOV.U32 R3, RZ, RZ, R14 ;  /* 0x000000ffff037224 */ /* 0x000fe200078e000e */
[----:B------:R-:W-:Y:S06]  /*19610*/  BRA `(.L_x_2803) ;  /* 0xffffffa800347947 */ /* 0x000fec000383ffff */
.L_x_2678:
[----:B0-----:R-:W2:Y:S02]  /*19620*/  LDL R2, [R1+0x4] ;  /* 0x0000040001027983 */ /* 0x001ea40000100800 */
[----:B--2---:R0:W1:Y:S02]  /*19630*/  SYNCS.PHASECHK.TRANS64.TRYWAIT P0, [R2+URZ+0x38820], R0 ;  /* 0x03882000020075a7 */ /* 0x004064000800017f */
[----:B-1----:R-:W-:Y:S05]  /*19640*/  @!P0 NANOSLEEP.SYNCS 0x989680 ;  /* 0x009896800000895d */ /* 0x002fea0003900000 */
[----:B------:R-:W1:Y:S02]  /*19650*/  @!P0 SYNCS.PHASECHK.TRANS64 P0, [R2+URZ+0x38820], R0 ;  /* 0x03882000020085a7 */ /* 0x000e64000800007f */
[----:B-1----:R-:W-:Y:S05]  /*19660*/  @!P0 BRA `(.L_x_2678) ;  /* 0xfffffffc00ec8947 */ /* 0x002fea000383ffff */
[----:B------:R-:W-:Y:S05]  /*19670*/  BRA `(.L_x_2804) ;  /* 0xffffffa800b47947 */ /* 0x000fea000383ffff */
.L_x_2687:
[----:B-1----:R1:W2:Y:S02]  /*19680*/  SYNCS.PHASECHK.TRANS64.TRYWAIT P0, [R2+URZ+0x38840], R0 ;  /* 0x03884000020075a7 */ /* 0x0022a4000800017f */
[----:B--2---:R-:W-:Y:S05]  /*19690*/  @!P0 NANOSLEEP.SYNCS 0x989680 ;  /* 0x009896800000895d */ /* 0x004fea0003900000 */
[----:B------:R-:W2:Y:S02]  /*196a0*/  @!P0 SYNCS.PHASECHK.TRANS64 P0, [R2+URZ+0x38840], R0 ;  /* 0x03884000020085a7 */ /* 0x000ea4000800007f */
[----:B--2---:R-:W-:Y:S05]  /*196b0*/  @!P0 BRA `(.L_x_2687) ;  /* 0xfffffffc00f08947 */ /* 0x004fea000383ffff */
[----:B------:R-:W-:Y:S05]  /*196c0*/  BRA `(.L_x_2805) ;  /* 0xffffffac007c7947 */ /* 0x000fea000383ffff */
.L_x_2695:
[----:B0-----:R0:W1:Y:S02]  /*196d0*/  SYNCS.PHASECHK.TRANS64.TRYWAIT P0, [R2+URZ+0x60], R0 ;  /* 0x00006000020075a7 */ /* 0x001064000800017f */
[----:B-1----:R-:W-:Y:S05]  /*196e0*/  @!P0 NANOSLEEP.SYNCS 0x989680 ;  /* 0x009896800000895d */ /* 0x002fea0003900000 */
[----:B------:R-:W1:Y:S02]  /*196f0*/  @!P0 SYNCS.PHASECHK.TRANS64 P0, [R2+URZ+0x60], R0 ;  /* 0x00006000020085a7 */ /* 0x000e64000800007f */
[----:B-1----:R-:W-:Y:S05]  /*19700*/  @!P0 BRA `(.L_x_2695) ;  /* 0xfffffffc00f08947 */ /* 0x002fea000383ffff */
[----:B------:R-:W-:Y:S05]  /*19710*/  BRA `(.L_x_2806) ;  /* 0xffffffb000d87947 */ /* 0x000fea000383ffff */
.L_x_2706:
[----:B--2---:R2:W3:Y:S02]  /*19720*/  SYNCS.PHASECHK.TRANS64.TRYWAIT P0, [R3+URZ+0x38840], R2 ;  /* 0x03884002030075a7 */ /* 0x0044e4000800017f */
[----:B---3--:R-:W-:Y:S05]  /*19730*/  @!P0 NANOSLEEP.SYNCS 0x989680 ;  /* 0x009896800000895d */ /* 0x008fea0003900000 */
[----:B------:R-:W3:Y:S02]  /*19740*/  @!P0 SYNCS.PHASECHK.TRANS64 P0, [R3+URZ+0x38840], R2 ;  /* 0x03884002030085a7 */ /* 0x000ee4000800007f */
[----:B---3--:R-:W-:Y:S05]  /*19750*/  @!P0 BRA `(.L_x_2706) ;  /* 0xfffffffc00f08947 */ /* 0x008fea000383ffff */
[----:B------:R-:W-:Y:S05]  /*19760*/  BRA `(.L_x_2807) ;  /* 0xffffffbc00047947 */ /* 0x000fea000383ffff */
.L_x_2714:
[----:B-1----:R1:W2:Y:S02]  /*19770*/  SYNCS.PHASECHK.TRANS64.TRYWAIT P0, [R2+URZ+0x60], R3 ;  /* 0x00006003020075a7 */ /* 0x0022a4000800017f */
[----:B--2---:R-:W-:Y:S05]  /*19780*/  @!P0 NANOSLEEP.SYNCS 0x989680 ;  /* 0x009896800000895d */ /* 0x004fea0003900000 */
[----:B------:R-:W2:Y:S02]  /*19790*/  @!P0 SYNCS.PHASECHK.TRANS64 P0, [R2+URZ+0x60], R3 ;  /* 0x00006003020085a7 */ /* 0x000ea4000800007f */
[----:B--2---:R-:W-:Y:S05]  /*197a0*/  @!P0 BRA `(.L_x_2714) ;  /* 0xfffffffc00f08947 */ /* 0x004fea000383ffff */
[----:B------:R-:W-:Y:S05]  /*197b0*/  BRA `(.L_x_2808) ;  /* 0xffffffc000607947 */ /* 0x000fea000383ffff */
.L_x_2725:
[----:B---3--:R3:W4:Y:S02]  /*197c0*/  SYNCS.PHASECHK.TRANS64.TRYWAIT P0, [R2+URZ+0x38840], R3 ;  /* 0x03884003020075a7 */ /* 0x008724000800017f */
[----:B----4-:R-:W-:Y:S05]  /*197d0*/  @!P0 NANOSLEEP.SYNCS 0x989680 ;  /* 0x009896800000895d */ /* 0x010fea0003900000 */
[----:B------:R-:W4:Y:S02]  /*197e0*/  @!P0 SYNCS.PHASECHK.TRANS64 P0, [R2+URZ+0x38840], R3 ;  /* 0x03884003020085a7 */ /* 0x000f24000800007f */
[----:B----4-:R-:W-:Y:S05]  /*197f0*/  @!P0 BRA `(.L_x_2725) ;  /* 0xfffffffc00f08947 */ /* 0x010fea000383ffff */
[----:B------:R-:W-:Y:S05]  /*19800*/  BRA `(.L_x_2809) ;  /* 0xffffffc800587947 */ /* 0x000fea000383ffff */
.L_x_2733:
[----:B-1----:R1:W2:Y:S02]  /*19810*/  SYNCS.PHASECHK.TRANS64.TRYWAIT P0, [R2+URZ+0x60], R5 ;  /* 0x00006005020075a7 */ /* 0x0022a4000800017f */
[----:B--2---:R-:W-:Y:S05]  /*19820*/  @!P0 NANOSLEEP.SYNCS 0x989680 ;  /* 0x009896800000895d */ /* 0x004fea0003900000 */
[----:B------:R-:W2:Y:S02]  /*19830*/  @!P0 SYNCS.PHASECHK.TRANS64 P0, [R2+URZ+0x60], R5 ;  /* 0x00006005020085a7 */ /* 0x000ea4000800007f */
[----:B--2---:R-:W-:Y:S05]  /*19840*/  @!P0 BRA `(.L_x_2733) ;  /* 0xfffffffc00f08947 */ /* 0x004fea000383ffff */
[----:B------:R-:W-:Y:S05]  /*19850*/  BRA `(.L_x_2810) ;  /* 0xffffffcc00b47947 */ /* 0x000fea000383ffff */
.L_x_2746:
[----:B--2---:R2:W4:Y:S02]  /*19860*/  SYNCS.PHASECHK.TRANS64.TRYWAIT P0, [R0+URZ+0x38860], R2 ;  /* 0x03886002000075a7 */ /* 0x004524000800017f */
[----:B----4-:R-:W-:Y:S05]  /*19870*/  @!P0 NANOSLEEP.SYNCS 0x989680 ;  /* 0x009896800000895d */ /* 0x010fea0003900000 */
[----:B------:R-:W4:Y:S02]  /*19880*/  @!P0 SYNCS.PHASECHK.TRANS64 P0, [R0+URZ+0x38860], R2 ;  /* 0x03886002000085a7 */ /* 0x000f24000800007f */
[----:B----4-:R-:W-:Y:S05]  /*19890*/  @!P0 BRA `(.L_x_2746) ;  /* 0xfffffffc00f08947 */ /* 0x010fea000383ffff */
[----:B------:R-:W-:Y:S05]  /*198a0*/  BRA `(.L_x_2811) ;  /* 0xffffffd400907947 */ /* 0x000fea000383ffff */
.L_x_2755:
[----:B------:R-:W-:Y:S01]  /*198b0*/  BSSY B0, `(.L_x_2812) ;  /* 0x0000008000007945 */ /* 0x000fe20003800000 */
[----:B------:R-:W-:Y:S02]  /*198c0*/  IMAD.MOV.U32 R13, RZ, RZ, R16 ;  /* 0x000000ffff0d7224 */ /* 0x000fe400078e0010 */
[----:B------:R-:W-:Y:S02]  /*198d0*/  IMAD.MOV.U32 R12, RZ, RZ, RZ ;  /* 0x000000ffff0c7224 */ /* 0x000fe400078e00ff */
[----:B------:R-:W-:Y:S02]  /*198e0*/  IMAD.MOV.U32 R11, RZ, RZ, 0x1f ;  /* 0x0000001fff0b7424 */ /* 0x000fe400078e00ff */
[----:B------:R-:W-:-:S07]  /*198f0*/  IMAD.MOV.U32 R15, RZ, RZ, -0x1 ;  /* 0xffffffffff0f7424 */ /* 0x000fce00078e00ff */
[----:B-123-5:R-:W-:Y:S05]  /*19900*/  WARPSYNC.COLLECTIVE R15, `(.L_x_2813) ;  /* 0x000000000f087348 */ /* 0x02efea0003c00000 */
[----:B------:R0:W4:Y:S02]  /*19910*/  SHFL.IDX P6, R14, R13, R12, R11 ;  /* 0x0000000c0d0e7389 */ /* 0x00012400000c000b */
[----:B012345:R-:W-:Y:S01]  /*19920*/  ENDCOLLECTIVE ;  /* 0x000000000000791b */ /* 0x03ffe20003800000 */
.L_x_2813:
[----:B------:R-:W-:Y:S05]  /*19930*/  BSYNC B0 ;  /* 0x0000000000007941 */ /* 0x000fea0003800000 */
.L_x_2812:
        /* <DEDUP_REMOVED lines=9> */
.L_x_2814:
        /* <DEDUP_REMOVED lines=19> */
.L_x_2815:
        /* <DEDUP_REMOVED lines=8> */
.L_x_2816:
        /* <DEDUP_REMOVED lines=8> */
.L_x_2817:
        /* <DEDUP_REMOVED lines=8> */
.L_x_2818:
        /* <DEDUP_REMOVED lines=8> */
.L_x_2819:
        /* <DEDUP_REMOVED lines=9> */
.L_x_2820:
[----:B------:R-:W-:Y:S01]  /*19d90*/  IMAD.MOV.U32 R16, RZ, RZ, R14 ;  /* 0x000000ffff107224 */ /* 0x000fe200078e000e */
[----:B------:R-:W-:Y:S06]  /*19da0*/  BRA `(.L_x_2821) ;  /* 0xffffffd800947947 */ /* 0x000fec000383ffff */
.L_x_2760:
[----:B------:R-:W-:Y:S01]  /*19db0*/  BSSY B0, `(.L_x_2822) ;  /* 0x0000008000007945 */ /* 0x000fe20003800000 */
[----:B-----5:R-:W-:Y:S02]  /*19dc0*/  IMAD.MOV.U32 R13, RZ, RZ, R2 ;  /* 0x000000ffff0d7224 */ /* 0x020fe400078e0002 */
[----:B------:R-:W-:Y:S02]  /*19dd0*/  IMAD.MOV.U32 R12, RZ, RZ, 0x1 ;  /* 0x00000001ff0c7424 */ /* 0x000fe400078e00ff */
[----:B------:R-:W-:Y:S02]  /*19de0*/  IMAD.MOV.U32 R11, RZ, RZ, RZ ;  /* 0x000000ffff0b7224 */ /* 0x000fe400078e00ff */
[----:B------:R-:W-:-:S07]  /*19df0*/  IMAD.MOV.U32 R15, RZ, RZ, -0x1 ;  /* 0xffffffffff0f7424 */ /* 0x000fce00078e00ff */
[----:B0123--:R-:W-:Y:S05]  /*19e00*/  WARPSYNC.COLLECTIVE R15, `(.L_x_2823) ;  /* 0x000000000f087348 */ /* 0x00ffea0003c00000 */
[----:B------:R4:W0:Y:S02]  /*19e10*/  SHFL.UP P6, R14, R13, R12, R11 ;  /* 0x0400000c0d0e7389 */ /* 0x00082400000c000b */
[----:B01234-:R-:W-:Y:S01]  /*19e20*/  ENDCOLLECTIVE ;  /* 0x000000000000791b */ /* 0x01ffe20003800000 */
.L_x_2823:
[----:B------:R-:W-:Y:S05]  /*19e30*/  BSYNC B0 ;  /* 0x0000000000007941 */ /* 0x000fea0003800000 */
.L_x_2822:
        /* <DEDUP_REMOVED lines=9> */
.L_x_2824:
        /* <DEDUP_REMOVED lines=8> */
.L_x_2825:
        /* <DEDUP_REMOVED lines=8> */
.L_x_2826:
        /* <DEDUP_REMOVED lines=8> */
.L_x_2827:
        /* <DEDUP_REMOVED lines=9> */
.L_x_2828:
[----:B------:R-:W-:Y:S01]  /*1a0e0*/  IMAD.MOV.U32 R16, RZ, RZ, R14 ;  /* 0x000000ffff107224 */ /* 0x000fe200078e000e */
[----:B------:R-:W-:Y:S06]  /*1a0f0*/  BRA `(.L_x_2829) ;  /* 0xffffffd800607947 */ /* 0x000fec000383ffff */
.L_x_2762:
[----:B------:R-:W-:Y:S01]  /*1a100*/  BSSY B0, `(.L_x_2830) ;  /* 0x0000006000007945 */ /* 0x000fe20003800000 */
[----:B------:R-:W-:Y:S01]  /*1a110*/  PLOP3.LUT P6, PT, P6, PT, PT, 0x8, 0x0 ;  /* 0x000000000000781c */ /* 0x000fe200037ce170 */
[----:B------:R-:W-:-:S12]  /*1a120*/  IMAD.MOV.U32 R15, RZ, RZ, -0x1 ;  /* 0xffffffffff0f7424 */ /* 0x000fd800078e00ff */
[----:B0123-5:R-:W-:Y:S05]  /*1a130*/  WARPSYNC.COLLECTIVE R15, `(.L_x_2831) ;  /* 0x000000000f087348 */ /* 0x02ffea0003c00000 */
[----:B------:R-:W-:Y:S01]  /*1a140*/  VOTE.ANY R14, PT, P6 ;  /* 0x00000000000e7806 */ /* 0x000fe200030e0100 */
[----:B0123-5:R-:W-:Y:S06]  /*1a150*/  ENDCOLLECTIVE ;  /* 0x000000000000791b */ /* 0x02ffec0003800000 */
.L_x_2831:
[----:B------:R-:W-:Y:S05]  /*1a160*/  BSYNC B0 ;  /* 0x0000000000007941 */ /* 0x000fea0003800000 */
.L_x_2830:
        /* <DEDUP_REMOVED lines=9> */
.L_x_2832:
[----:B------:R-:W-:Y:S01]  /*1a200*/  IMAD.MOV.U32 R17, RZ, RZ, R14 ;  /* 0x000000ffff117224 */ /* 0x000fe200078e000e */
[----:B------:R-:W-:Y:S06]  /*1a210*/  BRA `(.L_x_2833) ;  /* 0xffffffd800507947 */ /* 0x000fec000383ffff */
.L_x_2764:
[----:B------:R-:W-:Y:S01]  /*1a220*/  BSSY B0, `(.L_x_2834) ;  /* 0x0000007000007945 */ /* 0x000fe20003800000 */
[----:B------:R-:W-:Y:S02]  /*1a230*/  IMAD.MOV.U32 R13, RZ, RZ, R3 ;  /* 0x000000ffff0d7224 */ /* 0x000fe400078e0003 */
[----:B------:R-:W-:Y:S02]  /*1a240*/  IMAD.MOV.U32 R11, RZ, RZ, 0x1f ;  /* 0x0000001fff0b7424 */ /* 0x000fe400078e00ff */
[----:B------:R-:W-:-:S07]  /*1a250*/  IMAD.MOV.U32 R15, RZ, RZ, -0x1 ;  /* 0xffffffffff0f7424 */ /* 0x000fce00078e00ff */
[----:B012345:R-:W-:Y:S05]  /*1a260*/  WARPSYNC.COLLECTIVE R15, `(.L_x_2835) ;  /* 0x000000000f087348 */ /* 0x03ffea0003c00000 */
[----:B------:R0:W0:Y:S02]  /*1a270*/  SHFL.IDX P6, R14, R13, R12, R11 ;  /* 0x0000000c0d0e7389 */ /* 0x00002400000c000b */
[----:B012345:R-:W-:Y:S01]  /*1a280*/  ENDCOLLECTIVE ;  /* 0x000000000000791b */ /* 0x03ffe20003800000 */
.L_x_2835:
[----:B------:R-:W-:Y:S05]  /*1a290*/  BSYNC B0 ;  /* 0x0000000000007941 */ /* 0x000fea0003800000 */
.L_x_2834:
[----:B------:R-:W-:Y:S01]  /*1a2a0*/  IMAD.MOV.U32 R3, RZ, RZ, R14 ;  /* 0x000000ffff037224 */ /* 0x000fe200078e000e */
[----:B------:R-:W-:Y:S06]  /*1a2b0*/  BRA `(.L_x_2836) ;  /* 0xffffffd800447947 */ /* 0x000fec000383ffff */
.L_x_2768:
[----:B0-----:R0:W4:Y:S02]  /*1a2c0*/  SYNCS.PHASECHK.TRANS64.TRYWAIT P0, [R0+URZ+0x38820], R3 ;  /* 0x03882003000075a7 */ /* 0x001124000800017f */
[----:B----4-:R-:W-:Y:S05]  /*1a2d0*/  @!P0 NANOSLEEP.SYNCS 0x989680 ;  /* 0x009896800000895d */ /* 0x010fea0003900000 */
[----:B------:R-:W4:Y:S02]  /*1a2e0*/  @!P0 SYNCS.PHASECHK.TRANS64 P0, [R0+URZ+0x38820], R3 ;  /* 0x03882003000085a7 */ /* 0x000f24000800007f */
[----:B----4-:R-:W-:Y:S05]  /*1a2f0*/  @!P0 BRA `(.L_x_2768) ;  /* 0xfffffffc00f08947 */ /* 0x010fea000383ffff */
[----:B------:R-:W-:Y:S05]  /*1a300*/  BRA `(.L_x_2837) ;  /* 0xffffffdc00cc7947 */ /* 0x000fea000383ffff */
.L_x_2769:
[----:B------:R-:W4:Y:S01]  /*1a310*/  S2R R2, SR_TID.X ;  /* 0x0000000000027919 */ /* 0x000f220000002100 */
[----:B------:R-:W-:Y:S01]  /*1a320*/  BSSY B0, `(.L_x_2838) ;  /* 0x000000a000007945 */ /* 0x000fe20003800000 */
[----:B------:R-:W-:Y:S02]  /*1a330*/  IMAD.MOV.U32 R12, RZ, RZ, RZ ;  /* 0x000000ffff0c7224 */ /* 0x000fe400078e00ff */
[----:B------:R-:W-:Y:S02]  /*1a340*/  IMAD.MOV.U32 R11, RZ, RZ, 0x1f ;  /* 0x0000001fff0b7424 */ /* 0x000fe400078e00ff */
[----:B------:R-:W-:Y:S01]  /*1a350*/  IMAD.MOV.U32 R15, RZ, RZ, -0x1 ;  /* 0xffffffffff0f7424 */ /* 0x000fe200078e00ff */
[----:B----4-:R-:W-:-:S04]  /*1a360*/  SHF.R.U32.HI R2, RZ, 0x5, R2 ;  /* 0x00000005ff027819 */ /* 0x010fc80000011602 */
[----:B------:R-:W-:-:S05]  /*1a370*/  LOP3.LUT R2, R2, 0x3, RZ, 0xc0, !PT ;  /* 0x0000000302027812 */ /* 0x000fca00078ec0ff */
[----:B------:R-:W-:-:S07]  /*1a380*/  IMAD.MOV.U32 R13, RZ, RZ, R2 ;  /* 0x000000ffff0d7224 */ /* 0x000fce00078e0002 */
[----:B0123-5:R-:W-:Y:S05]  /*1a390*/  WARPSYNC.COLLECTIVE R15, `(.L_x_2839) ;  /* 0x000000000f087348 */ /* 0x02ffea0003c00000 */
[----:B------:R4:W0:Y:S02]  /*1a3a0*/  SHFL.IDX P6, R14, R13, R12, R11 ;  /* 0x0000000c0d0e7389 */ /* 0x00082400000c000b */
[----:B012345:R-:W-:Y:S01]  /*1a3b0*/  ENDCOLLECTIVE ;  /* 0x000000000000791b */ /* 0x03ffe20003800000 */
.L_x_2839:
[----:B------:R-:W-:Y:S05]  /*1a3c0*/  BSYNC B0 ;  /* 0x0000000000007941 */ /* 0x000fea0003800000 */
.L_x_2838:
[----:B------:R-:W-:Y:S05]  /*1a3d0*/  BRA `(.L_x_2840) ;  /* 0xffffffdc00b47947 */ /* 0x000fea000383ffff */
.L_x_2772:
[----:B------:R-:W-:Y:S01]  /*1a3e0*/  BSSY B1, `(.L_x_2841) ;  /* 0x0000006000017945 */ /* 0x000fe20003800000 */
[----:B------:R-:W-:-:S07]  /*1a3f0*/  IMAD.MOV.U32 R15, RZ, RZ, -0x1 ;  /* 0xffffffffff0f7424 */ /* 0x000fce00078e00ff */
[----:B-12345:R-:W-:Y:S05]  /*1a400*/  WARPSYNC.COLLECTIVE R15, `(.L_x_2842) ;  /* 0x000000000f0c7348 */ /* 0x03efea0003c00000 */
[----:B------:R-:W-:Y:S02]  /*1a410*/  ELECT P6, UR62, PT ;  /* 0x00000000003e782f */ /* 0x000fe400038c0000 */
[----:B------:R-:W-:Y:S01]  /*1a420*/  MOV R14, UR62 ;  /* 0x0000003e000e7c02 */ /* 0x000fe20008000f00 */
[----:B-12345:R-:W-:Y:S10]  /*1a430*/  ENDCOLLECTIVE ;  /* 0x000000000000791b */ /* 0x03eff40003800000 */
.L_x_2842:
[----:B------:R-:W-:Y:S05]  /*1a440*/  BSYNC B1 ;  /* 0x0000000000017941 */ /* 0x000fea0003800000 */
.L_x_2841:
[----:B------:R-:W-:Y:S05]  /*1a450*/  BRA `(.L_x_2843) ;  /* 0xffffffdc00ac7947 */ /* 0x000fea000383ffff */
.L_x_2774:
[----:B0-----:R0:W1:Y:S02]  /*1a460*/  SYNCS.PHASECHK.TRANS64.TRYWAIT P0, [R6+URZ], R5 ;  /* 0x00000005060075a7 */ /* 0x001064000800017f */
[----:B-1----:R-:W-:Y:S05]  /*1a470*/  @!P0 NANOSLEEP.SYNCS 0x989680 ;  /* 0x009896800000895d */ /* 0x002fea0003900000 */
[----:B------:R-:W1:Y:S02]  /*1a480*/  @!P0 SYNCS.PHASECHK.TRANS64 P0, [R6+URZ], R5 ;  /* 0x00000005060085a7 */ /* 0x000e64000800007f */
[----:B-1----:R-:W-:Y:S05]  /*1a490*/  @!P0 BRA `(.L_x_2774) ;  /* 0xfffffffc00f08947 */ /* 0x002fea000383ffff */
[----:B------:R-:W-:Y:S05]  /*1a4a0*/  BRA `(.L_x_2844) ;  /* 0xffffffdc00f07947 */ /* 0x000fea000383ffff */
.L_x_2775:
[----:B-1----:R1:W3:Y:S02]  /*1a4b0*/  SYNCS.PHASECHK.TRANS64.TRYWAIT P0, [R7+URZ], R2 ;  /* 0x00000002070075a7 */ /* 0x0022e4000800017f */
[----:B---3--:R-:W-:Y:S05]  /*1a4c0*/  @!P0 NANOSLEEP.SYNCS 0x989680 ;  /* 0x009896800000895d */ /* 0x008fea0003900000 */
[----:B------:R-:W3:Y:S02]  /*1a4d0*/  @!P0 SYNCS.PHASECHK.TRANS64 P0, [R7+URZ], R2 ;  /* 0x00000002070085a7 */ /* 0x000ee4000800007f */
[----:B---3--:R-:W-:Y:S05]  /*1a4e0*/  @!P0 BRA `(.L_x_2775) ;  /* 0xfffffffc00f08947 */ /* 0x008fea000383ffff */
[----:B------:R-:W-:Y:S05]  /*1a4f0*/  BRA `(.L_x_2845) ;  /* 0xffffffdc00e47947 */ /* 0x000fea000383ffff */
.L_x_2777:
[----:B---3--:R3:W4:Y:S02]  /*1a500*/  SYNCS.PHASECHK.TRANS64.TRYWAIT P0, [R4+URZ], R5 ;  /* 0x00000005040075a7 */ /* 0x008724000800017f */
[----:B----4-:R-:W-:Y:S05]  /*1a510*/  @!P0 NANOSLEEP.SYNCS 0x989680 ;  /* 0x009896800000895d */ /* 0x010fea0003900000 */
[----:B------:R-:W4:Y:S02]  /*1a520*/  @!P0 SYNCS.PHASECHK.TRANS64 P0, [R4+URZ], R5 ;  /* 0x00000005040085a7 */ /* 0x000f24000800007f */
[----:B----4-:R-:W-:Y:S05]  /*1a530*/  @!P0 BRA `(.L_x_2777) ;  /* 0xfffffffc00f08947 */ /* 0x010fea000383ffff */
[----:B------:R-:W-:Y:S05]  /*1a540*/  BRA `(.L_x_2846) ;  /* 0xffffffdc00ec7947 */ /* 0x000fea000383ffff */
.L_x_2847:
        /* <DEDUP_REMOVED lines=11> */
.L_x_3432:


//--------------------- .text._ZN7cutlass13device_kernelIN5flash11enable_sm90INS1_16FlashAttnFwdSm90INS1_25CollectiveMainloopFwdSm90ILi2EN4cute5tupleIJNS5_1CILi1EEES8_S8_EEENS6_IJNS7_ILi128EEENS7_ILi80EEENS7_ILi256EEEEEELi256ENS_10bfloat16_tEfNS_4arch4Sm90ELb1ELb0ELb0ELb1ELb0ELb1ELb0ELb1ELb1ELb1ELb0ELb0EEENS1_21CollectiveEpilogueFwdINS6_IJSA_SC_SB_EEES9_SE_SG_Li256ELb1ELb1ELb0ELb0EEENS1_36VarlenDynamicPersistentTileSchedulerILi128ELi80ELi256ELi128ELb0ELb1ELb1ELb1ELb1ELb1EEEEEEEEEvNT_6ParamsE --------------------------
	.section	.text._ZN7cutlass13device_kernelIN5flash11enable_sm90INS1_16FlashAttnFwdSm90INS1_25CollectiveMainloopFwdSm90ILi2EN4cute5tupleIJNS5_1CILi1EEES8_S8_EEENS6_IJNS7_ILi128EEENS7_ILi80EEENS7_ILi256EEEEEELi256ENS_10bfloat16_tEfNS_4arch4Sm90ELb1ELb0ELb0ELb1ELb0ELb1ELb0ELb1ELb1ELb1ELb0ELb0EEENS1_21CollectiveEpilogueFwdINS6_IJSA_SC_SB_EEES9_SE_SG_Li256ELb1ELb1ELb0ELb0EEENS1_36VarlenDynamicPersistentTileSchedulerILi128ELi80ELi256ELi128ELb0ELb1ELb1ELb1ELb1ELb1EEEEEEEEEvNT_6ParamsE,"ax",@progbits
	.align	128
.text._ZN7cutlass13device_kernelIN5flash11enable_sm90INS1_16FlashAttnFwdSm90INS1_25CollectiveMainloopFwdSm90ILi2EN4cute5tupleIJNS5_1CILi1EEES8_S8_EEENS6_IJNS7_ILi128EEENS7_ILi80EEENS7_ILi256EEEEEELi256ENS_10bfloat16_tEfNS_4arch4Sm90ELb1ELb0ELb0ELb1ELb0ELb1ELb0ELb1ELb1ELb1ELb0ELb0EEENS1_21CollectiveEpilogueFwdINS6_IJSA_SC_SB_EEES9_SE_SG_Li256ELb1ELb1ELb0ELb0EEENS1_36VarlenDynamicPersistentTileSchedulerILi128ELi80ELi256ELi128ELb0ELb1ELb1ELb1ELb1ELb1EEEEEEEEEvNT_6ParamsE:
        .type           _ZN7cutlass13device_kernelIN5flash11enable_sm90INS1_16FlashAttnFwdSm90INS1_25CollectiveMainloopFwdSm90ILi2EN4cute5tupleIJNS5_1CILi1EEES8_S8_EEENS6_IJNS7_ILi128EEENS7_ILi80EEENS7_ILi256EEEEEELi256ENS_10bfloat16_tEfNS_4arch4Sm90ELb1ELb0ELb0ELb1ELb0ELb1ELb0ELb1ELb1ELb1ELb0ELb0EEENS1_21CollectiveEpilogueFwdINS6_IJSA_SC_SB_EEES9_SE_SG_Li256ELb1ELb1ELb0ELb0EEENS1_36VarlenDynamicPersistentTileSchedulerILi128ELi80ELi256ELi128ELb0ELb1ELb1ELb1ELb1ELb1EEEEEEEEEvNT_6ParamsE,@function
        .size           _ZN7cutlass13device_kernelIN5flash11enable_sm90INS1_16FlashAttnFwdSm90INS1_25CollectiveMainloopFwdSm90ILi2EN4cute5tupleIJNS5_1CILi1EEES8_S8_EEENS6_IJNS7_ILi128EEENS7_ILi80EEENS7_ILi256EEEEEELi256ENS_10bfloat16_tEfNS_4arch4Sm90ELb1ELb0ELb0ELb1ELb0ELb1ELb0ELb1ELb1ELb1ELb0ELb0EEENS1_21CollectiveEpilogueFwdINS6_IJSA_SC_SB_EEES9_SE_SG_Li256ELb1ELb1ELb0ELb0EEENS1_36VarlenDynamicPersistentTileSchedulerILi128ELi80ELi256ELi128ELb0ELb1ELb1ELb1ELb1ELb1EEEEEEEEEvNT_6ParamsE,(.L_x_3433 - _ZN7cutlass13device_kernelIN5flash11enable_sm90INS1_16FlashAttnFwdSm90INS1_25CollectiveMainloopFwdSm90ILi2EN4cute5tupleIJNS5_1CILi1EEES8_S8_EEENS6_IJNS7_ILi128EEENS7_ILi80EEENS7_ILi256EEEEEELi256ENS_10bfloat16_tEfNS_4arch4Sm90ELb1ELb0ELb0ELb1ELb0ELb1ELb0ELb1ELb1ELb1ELb0ELb0EEENS1_21CollectiveEpilogueFwdINS6_IJSA_SC_SB_EEES9_SE_SG_Li256ELb1ELb1ELb0ELb0EEENS1_36VarlenDynamicPersistentTileSchedulerILi128ELi80ELi256ELi128ELb0ELb1ELb1ELb1ELb1ELb1EEEEEEEEEvNT_6ParamsE)
        .other          _ZN7cutlass13device_kernelIN5flash11enable_sm90INS1_16FlashAttnFwdSm90INS1_25CollectiveMainloopFwdSm90ILi2EN4cute5tupleIJNS5_1CILi1EEES8_S8_EEENS6_IJNS7_ILi128EEENS7_ILi80EEENS7_ILi256EEEEEELi256ENS_10bfloat16_tEfNS_4arch4Sm90ELb1ELb0ELb0ELb1ELb0ELb1ELb0ELb1ELb1ELb1ELb0ELb0EEENS1_21CollectiveEpilogueFwdINS6_IJSA_SC_SB_EEES9_SE_SG_Li256ELb1ELb1ELb0ELb0EEENS1_36VarlenDynamicPersistentTileSchedulerILi128ELi80ELi256ELi128ELb0ELb1ELb1ELb1ELb1ELb1EEEEEEEEEvNT_6ParamsE,@"STO_CUDA_ENTRY STV_DEFAULT"
_ZN7cutlass13device_kernelIN5flash11enable_sm90INS1_16FlashAttnFwdSm90INS1_25CollectiveMainloopFwdSm90ILi2EN4cute5tupleIJNS5_1CILi1EEES8_S8_EEENS6_IJNS7_ILi128EEENS7_ILi80EEENS7_ILi256EEEEEELi256ENS_10bfloat16_tEfNS_4arch4Sm90ELb1ELb0ELb0ELb1ELb0ELb1ELb0ELb1ELb1ELb1ELb0ELb0EEENS1_21CollectiveEpilogueFwdINS6_IJSA_SC_SB_EEES9_SE_SG_Li256ELb1ELb1ELb0ELb0EEENS1_36VarlenDynamicPersistentTileSchedulerILi128ELi80ELi256ELi128ELb0ELb1ELb1ELb1ELb1ELb1EEEEEEEEEvNT_6ParamsE:
        /* <DEDUP_REMOVED lines=24> */
.L_x_2849:
[----:B------:R-:W-:Y:S05]  /*0180*/  BSYNC B0 ;  /* 0x0000000000007941 */ /* 0x000fea0003800000 */
.L_x_2848:
        /* <DEDUP_REMOVED lines=41> */
.L_x_2850:
        /* <DEDUP_REMOVED lines=22> */
.L_x_2851:
        /* <DEDUP_REMOVED lines=18> */
.L_x_2852:
        /* <DEDUP_REMOVED lines=22> */
.L_x_2853:
        /* <DEDUP_REMOVED lines=22> */
.L_x_2854:
        /* <DEDUP_REMOVED lines=9> */
.L_x_2857:
        /* <DEDUP_REMOVED lines=16> */
[----:B------:R-:W-:Y:S01]  /*0af0*/  VIADD R4, R4, 0xffffff80 ;  /* 0xffffff8004047836 */ /* 0x000fe20000000000 */
[----:B------:R-:W-:Y:S01]  /*0b00*/  R2UR UR4, R18 ;  /* 0x00000000120472ca */ /* 0x000fe200000e0000 */
[----:B------:R-:W-:Y:S01]  /*0b10*/  IMAD.MOV.U32 R19, RZ, RZ, RZ ;  /* 0x000000ffff137224 */ /* 0x000fe200078e00ff */
[----:B------:R-:W-:Y:S01]  /*0b20*/  CS2R R218, SRZ ;  /* 0x0000000000da7805 */ /* 0x000fe2000001ff00 */
[----:B------:R-:W-:Y:S01]  /*0b30*/  IMAD.MOV.U32 R217, RZ, RZ, RZ ;  /* 0x000000ffffd97224 */ /* 0x000fe200078e00ff */
[----:B------:R-:W-:-:S04]  /*0b40*/  SHF.R.S32.HI R3, RZ, 0x1f, R4 ;  /* 0x0000001fff037819 */ /* 0x000fc80000011404 */
[CC--:B------:R-:W-:Y:S02]  /*0b50*/  LEA.HI R8, R3.reuse, R4.reuse, RZ, 0x2 ;  /* 0x0000000403087211 */ /* 0x0c0fe400078f10ff */
[CC--:B------:R-:W-:Y:S02]  /*0b60*/  LEA.HI R5, R3.reuse, R4.reuse, RZ, 0x5 ;  /* 0x0000000403057211 */ /* 0x0c0fe400078f28ff */
[----:B------:R-:W-:Y:S01]  /*0b70*/  LOP3.LUT R11, R8, 0xfffffffc, RZ, 0xc0, !PT ;  /* 0xfffffffc080b7812 */ /* 0x000fe200078ec0ff */
[----:B------:R-:W-:Y:S01]  /*0b80*/  UIADD3 UR4, UR4, 0x14400, URZ ;  /* 0x0001440004047890 */ /* 0x000fe2000fffe03f */
[-C--:B0-----:R-:W-:Y:S01]  /*0b90*/  LEA.HI R2, R3, R4.reuse, RZ, 0x4 ;  /* 0x0000000403027211 */ /* 0x081fe200078f20ff */
[----:B------:R-:W-:Y:S01]  /*0ba0*/  IMAD.SHL.U32 R6, R5, 0x20, RZ ;  /* 0x0000002005067824 */ /* 0x000fe200078e00ff */
[----:B------:R-:W-:Y:S01]  /*0bb0*/  LEA.HI R212, R3, R4, RZ, 0x3 ;  /* 0x0000000403d47211 */ /* 0x000fe200078f18ff */
[----:B------:R-:W-:Y:S01]  /*0bc0*/  IMAD.IADD R11, R4, 0x1, -R11 ;  /* 0x00000001040b7824 */ /* 0x000fe200078e0a0b */
[----:B------:R-:W-:-:S02]  /*0bd0*/  SHF.R.S32.HI R5, RZ, 0x4, R2 ;  /* 0x00000004ff057819 */ /* 0x000fc40000011402 */
[----:B------:R-:W-:Y:S02]  /*0be0*/  LEA.HI R12, R3, R4, RZ, 0x6 ;  /* 0x00000004030c7211 */ /* 0x000fe400078f30ff */
[----:B------:R-:W-:Y:S02]  /*0bf0*/  LOP3.LUT R237, R212, 0xfffffff8, RZ, 0xc0, !PT ;  /* 0xfffffff8d4ed7812 */ /* 0x000fe400078ec0ff */
[----:B------:R-:W-:Y:S01]  /*0c00*/  LOP3.LUT R6, R6, 0xfffffc00, RZ, 0xc0, !PT ;  /* 0xfffffc0006067812 */ /* 0x000fe200078ec0ff */
[----:B------:R-:W-:Y:S01]  /*0c10*/  IMAD.SHL.U32 R12, R12, 0x8, RZ ;  /* 0x000000080c0c7824 */ /* 0x000fe200078e00ff */
[----:B------:R-:W-:Y:S01]  /*0c20*/  SHF.R.S32.HI R212, RZ, 0x3, R212 ;  /* 0x00000003ffd47819 */ /* 0x000fe200000114d4 */
[----:B------:R-:W-:-:S03]  /*0c30*/  IMAD.IADD R237, R4, 0x1, -R237 ;  /* 0x0000000104ed7824 */ /* 0x000fc600078e0aed */
[----:B------:R-:W-:Y:S01]  /*0c40*/  LOP3.LUT R228, R12, 0xfffffe00, RZ, 0xc0, !PT ;  /* 0xfffffe000ce47812 */ /* 0x000fe200078ec0ff */
[C---:B------:R-:W-:Y:S02]  /*0c50*/  IMAD.SHL.U32 R22, R237.reuse, 0x4, RZ ;  /* 0x00000004ed167824 */ /* 0x040fe400078e00ff */
[----:B------:R-:W-:Y:S02]  /*0c60*/  IMAD.SHL.U32 R16, R237, 0x8, RZ ;  /* 0x00000008ed107824 */ /* 0x000fe400078e00ff */
[C---:B------:R-:W-:Y:S02]  /*0c70*/  VIADD R214, R22.reuse, 0x40 ;  /* 0x0000004016d67836 */ /* 0x040fe40000000000 */
[C---:B------:R-:W-:Y:S02]  /*0c80*/  VIADD R215, R22.reuse, 0x20 ;  /* 0x0000002016d77836 */ /* 0x040fe40000000000 */
[C---:B------:R-:W-:Y:S02]  /*0c90*/  IMAD.IADD R213, R22.reuse, 0x1, R214 ;  /* 0x0000000116d57824 */ /* 0x040fe400078e02d6 */
[----:B------:R-:W-:-:S02]  /*0ca0*/  VIADD R216, R22, 0x60 ;  /* 0x0000006016d87836 */ /* 0x000fc40000000000 */
[C---:B------:R-:W-:Y:S02]  /*0cb0*/  VIADD R220, R16.reuse, 0x80 ;  /* 0x0000008010dc7836 */ /* 0x040fe40000000000 */
[----:B------:R-:W-:Y:S01]  /*0cc0*/  VIADD R221, R16, 0xc0 ;  /* 0x000000c010dd7836 */ /* 0x000fe20000000000 */
[----:B--2---:R-:W-:Y:S02]  /*0cd0*/  R2UR UR5, R0 ;  /* 0x00000000000572ca */ /* 0x004fe400000e0000 */
[----:B------:R-:W-:Y:S02]  /*0ce0*/  LEA.HI R0, R3, R4, RZ, 0x7 ;  /* 0x0000000403007211 */ /* 0x000fe400078f38ff */
[----:B------:R-:W-:Y:S02]  /*0cf0*/  LOP3.LUT R3, R2, 0x3fffff0, RZ, 0xc0, !PT ;  /* 0x03fffff002037812 */ /* 0x000fe400078ec0ff */
[----:B------:R-:W-:Y:S02]  /*0d00*/  LOP3.LUT R7, R0, 0xffffff80, RZ, 0xc0, !PT ;  /* 0xffffff8000077812 */ /* 0x000fe400078ec0ff */
[----:B------:R-:W-:Y:S01]  /*0d10*/  LEA.HI R2, R2, R5, RZ, 0x1 ;  /* 0x0000000502027211 */ /* 0x000fe200078f08ff */
[C---:B------:R-:W-:Y:S01]  /*0d20*/  IMAD.IADD R3, R4.reuse, 0x1, -R3 ;  /* 0x0000000104037824 */ /* 0x040fe200078e0a03 */
[----:B------:R-:W-:Y:S01]  /*0d30*/  SHF.R.S32.HI R14, RZ, 0x7, R0 ;  /* 0x00000007ff0e7819 */ /* 0x000fe20000011400 */
[----:B------:R-:W-:Y:S01]  /*0d40*/  IMAD.IADD R13, R4, 0x1, -R7 ;  /* 0x00000001040d7824 */ /* 0x000fe200078e0a07 */
[----:B------:R-:W-:Y:S01]  /*0d50*/  LOP3.LUT R2, R2, 0x1ffffffe, RZ, 0xc0, !PT ;  /* 0x1ffffffe02027812 */ /* 0x000fe200078ec0ff */
[----:B------:R-:W-:Y:S01]  /*0d60*/  IMAD R3, R3, 0x40, R6 ;  /* 0x0000004003037824 */ /* 0x000fe200078e0206 */
[----:B------:R-:W-:Y:S01]  /*0d70*/  LEA.HI R0, R0, R14, RZ, 0x1 ;  /* 0x0000000e00007211 */ /* 0x000fe200078f08ff */
[----:B------:R-:W-:Y:S01]  /*0d80*/  VIADD R6, R212, 0x60 ;  /* 0x00000060d4067836 */ /* 0x000fe20000000000 */
[----:B------:R-:W-:Y:S01]  /*0d90*/  SHF.R.S32.HI R7, RZ, 0x1f, R13 ;  /* 0x0000001fff077819 */ /* 0x000fe2000001140d */
[----:B------:R-:W-:Y:S01]  /*0da0*/  IMAD.IADD R2, R5, 0x1, -R2 ;  /* 0x0000000105027824 */ /* 0x000fe200078e0a02 */
[----:B------:R-:W-:Y:S01]  /*0db0*/  LOP3.LUT R0, R0, 0x3fffffe, RZ, 0xc0, !PT ;  /* 0x03fffffe00007812 */ /* 0x000fe200078ec0ff */
[----:B------:R-:W-:Y:S01]  /*0dc0*/  STL [R1+0x6c], R13 ;  /* 0x00006c0d01007387 */ /* 0x000fe20000100800 */
[CC--:B------:R-:W-:Y:S01]  /*0dd0*/  LEA.HI R8, R7.reuse, R13.reuse, RZ, 0x2 ;  /* 0x0000000d07087211 */ /* 0x0c0fe200078f10ff */
[----:B------:R-:W-:Y:S01]  /*0de0*/  IMAD R2, R2, 0x8, R3 ;  /* 0x0000000802027824 */ /* 0x000fe200078e0203 */
[----:B------:R-:W-:Y:S01]  /*0df0*/  LEA.HI R7, R7, R13, RZ, 0x5 ;  /* 0x0000000d07077211 */ /* 0x000fe200078f28ff */
[----:B------:R-:W-:Y:S01]  /*0e00*/  IMAD.IADD R0, R14, 0x1, -R0 ;  /* 0x000000010e007824 */ /* 0x000fe200078e0a00 */
[--C-:B------:R-:W-:Y:S01]  /*0e10*/  SHF.R.S32.HI R9, RZ, 0x2, R8.reuse ;  /* 0x00000002ff097819 */ /* 0x100fe20000011408 */
[----:B------:R0:W-:Y:S01]  /*0e20*/  STL [R1+0x7c], R14 ;  /* 0x00007c0e01007387 */ /* 0x0001e20000100800 */
[----:B------:R-:W-:Y:S01]  /*0e30*/  SHF.R.S32.HI R10, RZ, 0x1f, R8 ;  /* 0x0000001fff0a7819 */ /* 0x000fe20000011408 */
[----:B------:R-:W-:Y:S01]  /*0e40*/  ULOP3.LUT UR5, UR5, 0x1, URZ, 0xfc, !UPT ;  /* 0x0000000105057892 */ /* 0x000fe2000f8efc3f */
[----:B------:R-:W-:Y:S01]  /*0e50*/  SHF.R.S32.HI R7, RZ, 0x5, R7 ;  /* 0x00000005ff077819 */ /* 0x000fe20000011407 */
[----:B------:R1:W-:Y:S01]  /*0e60*/  STL [R1+0x84], R2 ;  /* 0x0000840201007387 */ /* 0x0003e20000100800 */
[----:B------:R-:W-:-:S02]  /*0e70*/  LEA.HI R10, R10, R9, RZ, 0x3 ;  /* 0x000000090a0a7211 */ /* 0x000fc400078f18ff */
[----:B------:R-:W-:Y:S02]  /*0e80*/  SHF.R.S32.HI R5, RZ, 0x1f, R6 ;  /* 0x0000001fff057819 */ /* 0x000fe40000011406 */
[----:B------:R-:W-:Y:S01]  /*0e90*/  LOP3.LUT R10, R10, 0xfffffff8, RZ, 0xc0, !PT ;  /* 0xfffffff80a0a7812 */ /* 0x000fe200078ec0ff */
[----:B0-----:R-:W-:Y:S01]  /*0ea0*/  IMAD.SHL.U32 R14, R212, 0x40, RZ ;  /* 0x00000040d40e7824 */ /* 0x001fe200078e00ff */
[----:B------:R-:W-:Y:S02]  /*0eb0*/  LEA.HI R5, R5, R6, RZ, 0x3 ;  /* 0x0000000605057211 */ /* 0x000fe400078f18ff */
[----:B------:R-:W-:Y:S01]  /*0ec0*/  LEA.HI R4, R11, R11, RZ, 0x1 ;  /* 0x0000000b0b047211 */ /* 0x000fe200078f08ff */
[----:B------:R-:W-:Y:S01]  /*0ed0*/  IMAD.IADD R10, R9, 0x1, -R10 ;  /* 0x00000001090a7824 */ /* 0x000fe200078e0a0a */
[----:B------:R-:W-:Y:S01]  /*0ee0*/  LOP3.LUT R3, R14, 0x1c0, RZ, 0xc0, !PT ;  /* 0x000001c00e037812 */ /* 0x000fe200078ec0ff */
[----:B-1----:R-:W-:Y:S01]  /*0ef0*/  IMAD.SHL.U32 R2, R6, 0x40, RZ ;  /* 0x0000004006027824 */ /* 0x002fe200078e00ff */
[----:B------:R-:W-:Y:S01]  /*0f00*/  LOP3.LUT R4, R4, 0x1ffffffe, RZ, 0xc0, !PT ;  /* 0x1ffffffe04047812 */ /* 0x000fe200078ec0ff */
[----:B------:R-:W-:Y:S01]  /*0f10*/  IMAD R7, R7, 0x10, R10 ;  /* 0x0000001007077824 */ /* 0x000fe200078e020a */
[----:B------:R-:W-:Y:S01]  /*0f20*/  SHF.R.U32.HI R229, RZ, 0x3, R3 ;  /* 0x00000003ffe57819 */ /* 0x000fe20000011603 */
[----:B------:R-:W-:Y:S01]  /*0f30*/  VIADD R10, R212, 0x40 ;  /* 0x00000040d40a7836 */ /* 0x000fe20000000000 */
[----:B------:R-:W-:Y:S01]  /*0f40*/  LOP3.LUT R12, R2, 0x1c0, RZ, 0xc0, !PT ;  /* 0x000001c0020c7812 */ /* 0x000fe200078ec0ff */
[----:B------:R-:W-:Y:S01]  /*0f50*/  IMAD R9, R0, 0x40, R7 ;  /* 0x0000004000097824 */ /* 0x000fe200078e0207 */
[----:B------:R-:W-:Y:S01]  /*0f60*/  SHF.R.S32.HI R2, RZ, 0x1f, R213 ;  /* 0x0000001fff027819 */ /* 0x000fe200000114d5 */
[----:B------:R-:W-:Y:S01]  /*0f70*/  IMAD.SHL.U32 R224, R10, 0x40, RZ ;  /* 0x000000400ae07824 */ /* 0x000fe200078e00ff */
[----:B------:R-:W-:Y:S01]  /*0f80*/  SHF.R.S32.HI R0, RZ, 0x1f, R10 ;  /* 0x0000001fff007819 */ /* 0x000fe2000001140a */
[----:B------:R-:W-:Y:S01]  /*0f90*/  IMAD.SHL.U32 R6, R5, 0x40, RZ ;  /* 0x0000004005067824 */ /* 0x000fe200078e00ff */
[-C--:B------:R-:W-:Y:S01]  /*0fa0*/  LEA.HI R5, R2, R213.reuse, RZ, 0x3 ;  /* 0x000000d502057211 */ /* 0x080fe200078f18ff */
[----:B------:R-:W-:Y:S01]  /*0fb0*/  IMAD.IADD R4, R11, 0x1, -R4 ;  /* 0x000000010b047824 */ /* 0x000fe200078e0a04 */
[----:B------:R-:W-:Y:S01]  /*0fc0*/  LEA.HI R0, R0, R10, RZ, 0x3 ;  /* 0x0000000a00007211 */ /* 0x000fe200078f18ff */
[----:B------:R-:W-:Y:S01]  /*0fd0*/  STL [R1+0x80], R9 ;  /* 0x0000800901007387 */ /* 0x000fe20000100800 */
[----:B------:R-:W-:Y:S01]  /*0fe0*/  LOP3.LUT R224, R224, 0x1c0, RZ, 0xc0, !PT ;  /* 0x000001c0e0e07812 */ /* 0x000fe200078ec0ff */
[----:B------:R-:W-:Y:S01]  /*0ff0*/  IMAD R235, R4, 0x8, R9 ;  /* 0x0000000804eb7824 */ /* 0x000fe200078e0209 */
[----:B------:R-:W-:Y:S01]  /*1000*/  LEA.HI R2, R2, R213, RZ, 0x6 ;  /* 0x000000d502027211 */ /* 0x000fe200078f30ff */
[----:B------:R-:W-:Y:S01]  /*1010*/  IMAD.SHL.U32 R0, R0, 0x40, RZ ;  /* 0x0000004000007824 */ /* 0x000fe200078e00ff */
[----:B------:R-:W-:-:S02]  /*1020*/  LOP3.LUT R10, R6, 0xfffffe00, RZ, 0xc0, !PT ;  /* 0xfffffe00060a7812 */ /* 0x000fc400078ec0ff */
[--C-:B------:R-:W-:Y:S01]  /*1030*/  LOP3.LUT R6, R224, 0x38, R5.reuse, 0xf8, !PT ;  /* 0x00000038e0067812 */ /* 0x100fe200078ef805 */
[----:B------:R-:W-:Y:S01]  /*1040*/  IMAD.SHL.U32 R2, R2, 0x80, RZ ;  /* 0x0000008002027824 */ /* 0x000fe200078e00ff */
[----:B------:R-:W-:Y:S01]  /*1050*/  LOP3.LUT R227, R0, 0xfffffe00, RZ, 0xc0, !PT ;  /* 0xfffffe0000e37812 */ /* 0x000fe200078ec0ff */
[----:B------:R-:W-:Y:S01]  /*1060*/  STL [R1+0x68], R10 ;  /* 0x0000680a01007387 */ /* 0x000fe20000100800 */
[----:B------:R-:W-:Y:S02]  /*1070*/  LOP3.LUT R0, R5, 0x38, RZ, 0xc0, !PT ;  /* 0x0000003805007812 */ /* 0x000fe400078ec0ff */
[----:B------:R-:W-:Y:S01]  /*1080*/  SHF.R.U32.HI R7, RZ, 0x3, R12 ;  /* 0x00000003ff077819 */ /* 0x000fe2000001160c */
[----:B------:R-:W-:Y:S01]  /*1090*/  STL [R1+0x60], RZ ;  /* 0x000060ff01007387 */ /* 0x000fe20000100800 */
[----:B------:R-:W-:Y:S02]  /*10a0*/  LOP3.LUT R5, R12, 0x38, R5, 0xf8, !PT ;  /* 0x000000380c057812 */ /* 0x000fe400078ef805 */
[----:B------:R-:W-:-:S02]  /*10b0*/  SHF.R.U32.HI R11, RZ, 0x3, R224 ;  /* 0x00000003ff0b7819 */ /* 0x000fc400000116e0 */
[----:B------:R-:W-:Y:S02]  /*10c0*/  LOP3.LUT R0, R0, 0x1c0, R14, 0xf8, !PT ;  /* 0x000001c000007812 */ /* 0x000fe400078ef80e */
[----:B------:R-:W-:Y:S02]  /*10d0*/  LOP3.LUT R7, R5, R7, RZ, 0x3c, !PT ;  /* 0x0000000705077212 */ /* 0x000fe400078e3cff */
[----:B------:R-:W-:Y:S02]  /*10e0*/  LOP3.LUT R2, R2, 0xffffe000, RZ, 0xc0, !PT ;  /* 0xffffe00002027812 */ /* 0x000fe400078ec0ff */
[----:B------:R-:W-:Y:S01]  /*10f0*/  LOP3.LUT R6, R6, R11, RZ, 0x3c, !PT ;  /* 0x0000000b06067212 */ /* 0x000fe200078e3cff */
[----:B------:R-:W-:Y:S01]  /*1100*/  IMAD.U32 R11, RZ, RZ, UR4 ;  /* 0x00000004ff0b7e24 */ /* 0x000fe2000f8e00ff */
[----:B------:R-:W-:Y:S01]  /*1110*/  LOP3.LUT R5, R0, R229, RZ, 0x3c, !PT ;  /* 0x000000e500057212 */ /* 0x000fe200078e3cff */
[----:B------:R-:W-:Y:S01]  /*1120*/  IMAD.U32 R0, RZ, RZ, UR5 ;  /* 0x00000005ff007e24 */ /* 0x000fe2000f8e00ff */
[----:B------:R-:W-:-:S02]  /*1130*/  IADD3 R6, R6, R2, R227 ;  /* 0x0000000206067210 */ /* 0x000fc40007ffe0e3 */
[-C--:B------:R-:W-:Y:S02]  /*1140*/  IADD3 R7, R7, R2.reuse, R10 ;  /* 0x0000000207077210 */ /* 0x080fe40007ffe00a */
[----:B------:R-:W-:Y:S01]  /*1150*/  IADD3 R5, R5, R2, R228 ;  /* 0x0000000205057210 */ /* 0x000fe20007ffe0e4 */
[----:B------:R-:W-:Y:S01]  /*1160*/  VIADD R2, R212, 0x20 ;  /* 0x00000020d4027836 */ /* 0x000fe20000000000 */
[----:B------:R0:W-:Y:S01]  /*1170*/  STL [R1+0x58], R0 ;  /* 0x0000580001007387 */ /* 0x0001e20000100800 */
[----:B------:R-:W-:Y:S02]  /*1180*/  LOP3.LUT R233, R3, 0x38, R16, 0xf8, !PT ;  /* 0x0000003803e97812 */ /* 0x000fe400078ef810 */
[----:B------:R-:W-:Y:S01]  /*1190*/  IMAD.SHL.U32 R223, R2, 0x40, RZ ;  /* 0x0000004002df7824 */ /* 0x000fe200078e00ff */
[----:B------:R-:W-:Y:S01]  /*11a0*/  LEA R3, R6, UR4, 0x1 ;  /* 0x0000000406037c11 */ /* 0x000fe2000f8e08ff */
[----:B------:R1:W-:Y:S01]  /*11b0*/  STL [R1+0x64], R11 ;  /* 0x0000640b01007387 */ /* 0x0003e20000100800 */
[----:B------:R-:W-:-:S02]  /*11c0*/  LOP3.LUT R234, R8, 0x7ffffffc, RZ, 0xc0, !PT ;  /* 0x7ffffffc08ea7812 */ /* 0x000fc400078ec0ff */
[----:B------:R-:W-:Y:S01]  /*11d0*/  LOP3.LUT R223, R223, 0x1c0, RZ, 0xc0, !PT ;  /* 0x000001c0dfdf7812 */ /* 0x000fe200078ec0ff */
[----:B------:R1:W-:Y:S01]  /*11e0*/  STL [R1+0x74], R3 ;  /* 0x0000740301007387 */ /* 0x0003e20000100800 */
[----:B0-----:R-:W-:Y:S01]  /*11f0*/  SHF.R.S32.HI R0, RZ, 0x1f, R2 ;  /* 0x0000001fff007819 */ /* 0x001fe20000011402 */
[----:B------:R-:W-:Y:S01]  /*1200*/  IMAD.IADD R234, R13, 0x1, -R234 ;  /* 0x000000010dea7824 */ /* 0x000fe200078e0aea */
[----:B------:R-:W-:Y:S02]  /*1210*/  SHF.R.S32.HI R10, RZ, 0x1f, R212 ;  /* 0x0000001fff0a7819 */ /* 0x000fe400000114d4 */
[----:B------:R-:W-:Y:S02]  /*1220*/  LEA.HI R0, R0, R2, RZ, 0x3 ;  /* 0x0000000200007211 */ /* 0x000fe400078f18ff */
[----:B------:R-:W-:Y:S02]  /*1230*/  SHF.R.U32.HI R2, RZ, 0x3, R223 ;  /* 0x00000003ff027819 */ /* 0x000fe400000116df */
[----:B------:R-:W-:Y:S01]  /*1240*/  LEA R2, R7, UR4, 0x1 ;  /* 0x0000000407027c11 */ /* 0x000fe2000f8e08ff */
[----:B------:R-:W-:Y:S01]  /*1250*/  IMAD.SHL.U32 R0, R0, 0x40, RZ ;  /* 0x0000004000007824 */ /* 0x000fe200078e00ff */
[----:B------:R-:W-:-:S04]  /*1260*/  LOP3.LUT R233, R228, R233, R229, 0xf6, !PT ;  /* 0x000000e9e4e97212 */ /* 0x000fc800078ef6e5 */
[----:B------:R-:W-:Y:S02]  /*1270*/  LOP3.LUT R226, R0, 0xfffffe00, RZ, 0xc0, !PT ;  /* 0xfffffe0000e27812 */ /* 0x000fe400078ec0ff */
[----:B------:R-:W-:-:S05]  /*1280*/  LEA R0, R5, UR4, 0x1 ;  /* 0x0000000405007c11 */ /* 0x000fca000f8e08ff */
[----:B------:R1:W-:Y:S04]  /*1290*/  STL [R1+0x78], R0 ;  /* 0x0000780001007387 */ /* 0x0003e80000100800 */
[----:B------:R1:W-:Y:S02]  /*12a0*/  STL [R1+0x70], R2 ;  /* 0x0000700201007387 */ /* 0x0003e40000100800 */
.L_x_3114:
[----:B01-34-:R-:W0:Y:S01]  /*12b0*/  LDC.64 R2, c[0x0][0xc88] ;  /* 0x00032200ff027b82 */ /* 0x01be220000000a00 */
[----:B------:R-:W-:Y:S01]  /*12c0*/  ULDC.64 UR10, c[0x0][0x208] ;  /* 0x00008200000a7ab9 */ /* 0x000fe20000000a00 */
[----:B------:R-:W-:Y:S01]  /*12d0*/  ULDC.64 UR4, c[0x0][0xa28] ;  /* 0x00028a0000047ab9 */ /* 0x000fe20000000a00 */
[----:B------:R-:W-:Y:S01]  /*12e0*/  ULDC.64 UR8, c[0x0][0xa18] ;  /* 0x0002860000087ab9 */ /* 0x000fe20000000a00 */
[----:B------:R-:W-:Y:S01]  /*12f0*/  ULDC.64 UR6, c[0x0][0xa08] ;  /* 0x0002820000067ab9 */ /* 0x000fe20000000a00 */
[----:B0-----:R-:W-:-:S05]  /*1300*/  IMAD.WIDE R2, R55, 0x4, R2 ;  /* 0x0000000437027825 */ /* 0x001fca00078e0202 */
[----:B--2---:R-:W2:Y:S01]  /*1310*/  LDG.E R236, desc[UR10][R2.64] ;  /* 0x0000000a02ec7981 */ /* 0x004ea2000c1e1900 */
[----:B------:R-:W-:Y:S01]  /*1320*/  ISETP.NE.U32.AND P2, PT, RZ, UR4, PT ;  /* 0x00000004ff007c0c */ /* 0x000fe2000bf45070 */
[----:B------:R-:W-:Y:S01]  /*1330*/  IMAD.MOV.U32 R0, RZ, RZ, RZ ;  /* 0x000000ffff007224 */ /* 0x000fe200078e00ff */
[----:B------:R-:W-:Y:S01]  /*1340*/  ISETP.NE.U32.AND P1, PT, RZ, UR8, PT ;  /* 0x00000008ff007c0c */ /* 0x000fe2000bf25070 */
[----:B------:R-:W-:Y:S01]  /*1350*/  IMAD.MOV.U32 R26, RZ, RZ, RZ ;  /* 0x000000ffff1a7224 */ /* 0x000fe200078e00ff */
[----:B------:R-:W-:Y:S02]  /*1360*/  ISETP.NE.AND.EX P2, PT, RZ, UR5, PT, P2 ;  /* 0x00000005ff007c0c */ /* 0x000fe4000bf45320 */
[----:B------:R-:W-:Y:S01]  /*1370*/  ISETP.NE.AND.EX P1, PT, RZ, UR9, PT, P1 ;  /* 0x00000009ff007c0c */ /* 0x000fe2000bf25310 */
[----:B------:R0:W-:Y:S01]  /*1380*/  STL [R1+0x5c], R54 ;  /* 0x00005c3601007387 */ /* 0x0001e20000100800 */
[----:B------:R-:W-:-:S04]  /*1390*/  ISETP.NE.U32.AND P0, PT, RZ, UR6, PT ;  /* 0x00000006ff007c0c */ /* 0x000fc8000bf05070 */
[----:B------:R-:W-:Y:S02]  /*13a0*/  ISETP.NE.AND.EX P0, PT, RZ, UR7, PT, P0 ;  /* 0x00000007ff007c0c */ /* 0x000fe4000bf05300 */
        /* <DEDUP_REMOVED lines=15> */
[----:B------:R-:W-:Y:S01]  /*14a0*/  ULDC.64 UR6, c[0x0][0xa20] ;  /* 0x0002880000067ab9 */ /* 0x000fe20000000a00 */
[----:B------:R-:W-:Y:S01]  /*14b0*/  @P1 IADD3.X R5, R29, UR9, RZ, P2, !PT ;  /* 0x000000091d051c10 */ /* 0x000fe200097fe4ff */
        /* <DEDUP_REMOVED lines=20> */
.L_x_2859:
        /* <DEDUP_REMOVED lines=8> */
.L_x_2860:
[----:B------:R-:W-:Y:S05]  /*1680*/  @!P0 BRA `(.L_x_2861) ;  /* 0x0000000000108947 */ /* 0x000fea0003800000 */
[----:B------:R-:W-:Y:S02]  /*1690*/  ULDC.64 UR4, c[0x0][0x208] ;  /* 0x0000820000047ab9 */ /* 0x000fe40000000a00 */
[----:B------:R-:W2:Y:S04]  /*16a0*/  LDG.E R4, desc[UR4][R6.64] ;  /* 0x0000000406047981 */ /* 0x000ea8000c1e1900 */
[----:B------:R-:W2:Y:S02]  /*16b0*/  LDG.E R27, desc[UR4][R6.64+0x4] ;  /* 0x00000404061b7981 */ /* 0x000ea4000c1e1900 */
[----:B--2---:R-:W-:-:S07]  /*16c0*/  IMAD.IADD R27, R27, 0x1, -R4 ;  /* 0x000000011b1b7824 */ /* 0x004fce00078e0a04 */
.L_x_2861:
[----:B------:R-:W-:Y:S01]  /*16d0*/  ULDC.64 UR4, c[0x0][0xa10] ;  /* 0x0002840000047ab9 */ /* 0x000fe20000000a00 */
[----:B------:R-:W-:Y:S01]  /*16e0*/  ULDC.64 UR6, c[0x0][0x208] ;  /* 0x0000820000067ab9 */ /* 0x000fe20000000a00 */
[----:B------:R-:W-:Y:S01]  /*16f0*/  ISETP.NE.U32.AND P0, PT, RZ, UR4, PT ;  /* 0x00000004ff007c0c */ /* 0x000fe2000bf05070 */
[----:B------:R-:W1:Y:S03]  /*1700*/  LDC R9, c[0x0][0x448] ;  /* 0x00011200ff097b82 */ /* 0x000e660000000800 */
[----:B------:R-:W-:Y:S01]  /*1710*/  ISETP.NE.AND.EX P0, PT, RZ, UR5, PT, P0 ;  /* 0x00000005ff007c0c */ /* 0x000fe2000bf05300 */
[----:B------:R-:W-:-:S12]  /*1720*/  ULDC.64 UR4, c[0x0][0xa30] ;  /* 0x00028c0000047ab9 */ /* 0x000fd80000000a00 */
[----:B0-----:R-:W0:Y:S02]  /*1730*/  @P0 LDC.64 R4, c[0x0][0xa10] ;  /* 0x00028400ff040b82 */ /* 0x001e240000000a00 */
[----:B0-----:R-:W-:-:S05]  /*1740*/  @P0 IMAD.WIDE R4, R25, 0x4, R4 ;  /* 0x0000000419040825 */ /* 0x001fca00078e0204 */
[----:B------:R-:W2:Y:S04]  /*1750*/  @P0 LDG.E R3, desc[UR6][R4.64] ;  /* 0x0000000604030981 */ /* 0x000ea8000c1e1900 */
[----:B------:R0:W2:Y:S01]  /*1760*/  @P0 LDG.E R8, desc[UR6][R4.64+0x4] ;  /* 0x0000040604080981 */ /* 0x0000a2000c1e1900 */
[----:B------:R-:W-:Y:S01]  /*1770*/  ISETP.NE.U32.AND P1, PT, RZ, UR4, PT ;  /* 0x00000004ff007c0c */ /* 0x000fe2000bf25070 */
[----:B-----5:R-:W-:-:S03]  /*1780*/  IMAD.MOV.U32 R144, RZ, RZ, R27 ;  /* 0x000000ffff907224 */ /* 0x020fc600078e001b */
[----:B------:R-:W-:-:S13]  /*1790*/  ISETP.NE.AND.EX P1, PT, RZ, UR5, PT, P1 ;  /* 0x00000005ff007c0c */ /* 0x000fda000bf25310 */
[----:B------:R-:W-:-:S04]  /*17a0*/  @P1 IADD3 R6, P2, R28, UR4, RZ ;  /* 0x000000041c061c10 */ /* 0x000fc8000ff5e0ff */
[----:B------:R-:W-:-:S05]  /*17b0*/  @P1 IADD3.X R7, R29, UR5, RZ, P2, !PT ;  /* 0x000000051d071c10 */ /* 0x000fca00097fe4ff */
[----:B------:R3:W5:Y:S01]  /*17c0*/  @P1 LDG.E R144, desc[UR6][R6.64] ;  /* 0x0000000606901981 */ /* 0x000762000c1e1900 */
[----:B-1----:R-:W-:Y:S01]  /*17d0*/  ISETP.NE.AND P1, PT, R9, 0x1, PT ;  /* 0x000000010900780c */ /* 0x002fe20003f25270 */
[----:B------:R-:W-:Y:S01]  /*17e0*/  IMAD.SHL.U32 R230, R53, 0x80, RZ ;  /* 0x0000008035e67824 */ /* 0x000fe200078e00ff */
[----:B------:R-:W-:-:S03]  /*17f0*/  PLOP3.LUT P2, PT, PT, PT, PT, 0x80, 0x0 ;  /* 0x000000000000781c */ /* 0x000fc60003f4f070 */
[----:B0-----:R-:W-:-:S08]  /*1800*/  VIADD R4, R230, 0x7f ;  /* 0x0000007fe6047836 */ /* 0x001fd00000000000 */
[----:B------:R-:W0:Y:S08]  /*1810*/  @P1 LDC R9, c[0x0][0x44c] ;  /* 0x00011300ff091b82 */ /* 0x000e300000000800 */
[----:B------:R-:W1:Y:S01]  /*1820*/  @P1 LDC R5, c[0x0][0x450] ;  /* 0x00011400ff051b82 */ /* 0x000e620000000800 */
[----:B--2---:R-:W-:Y:S02]  /*1830*/  @P0 IMAD.IADD R2, R8, 0x1, -R3 ;  /* 0x0000000108020824 */ /* 0x004fe400078e0a03 */
[----:B------:R-:W-:-:S02]  /*1840*/  IMAD.IADD R8, R27, 0x1, -R0 ;  /* 0x000000011b087824 */ /* 0x000fc400078e0a00 */
[----:B0-----:R-:W-:-:S04]  /*1850*/  @P1 IMAD.HI.U32 R0, R4, R9, RZ ;  /* 0x0000000904001227 */ /* 0x001fc800078e00ff */
[----:B------:R-:W-:Y:S01]  /*1860*/  IMAD.IADD R232, R8, 0x1, R2 ;  /* 0x0000000108e87824 */ /* 0x000fe200078e0202 */
[----:B-1----:R-:W-:Y:S01]  /*1870*/  @P1 SHF.R.U32.HI R4, RZ, R5, R0 ;  /* 0x00000005ff041219 */ /* 0x002fe20000011600 */
[----:B------:R-:W-:Y:S02]  /*1880*/  IMAD.MOV R120, RZ, RZ, -R8 ;  /* 0x000000ffff787224 */ /* 0x000fe400078e0a08 */
[C---:B------:R-:W-:Y:S01]  /*1890*/  VIADD R0, R232.reuse, 0x4f ;  /* 0x0000004fe8007836 */ /* 0x040fe20000000000 */
[----:B------:R-:W-:Y:S02]  /*18a0*/  IADD3 R149, R232, 0x50, -R231 ;  /* 0x00000050e8957810 */ /* 0x000fe40007ffe8e7 */
[----:B------:R-:W-:Y:S01]  /*18b0*/  VIMNMX R120, RZ, R120, !PT ;  /* 0x00000078ff787248 */ /* 0x000fe20007fe0100 */
[----:B------:R-:W-:-:S04]  /*18c0*/  IMAD.HI R0, R0, 0x66666667, RZ ;  /* 0x6666666700007827 */ /* 0x000fc800078e02ff */
[----:B------:R-:W-:Y:S01]  /*18d0*/  IMAD.IADD R4, R149, 0x1, R4 ;  /* 0x0000000195047824 */ /* 0x000fe200078e0204 */
[----:B------:R-:W-:-:S03]  /*18e0*/  SHF.R.U32.HI R3, RZ, 0x1f, R0 ;  /* 0x0000001fff037819 */ /* 0x000fc60000011600 */
[----:B------:R-:W-:Y:S01]  /*18f0*/  IMAD.HI R4, R4, 0x66666667, RZ ;  /* 0x6666666704047827 */ /* 0x000fe200078e02ff */
[----:B------:R-:W-:-:S04]  /*1900*/  LEA.HI.SX32 R150, R0, R3, 0x1b ;  /* 0x0000000300967211 */ /* 0x000fc800078fdaff */
[----:B------:R-:W-:-:S04]  /*1910*/  SHF.R.U32.HI R5, RZ, 0x1f, R4 ;  /* 0x0000001fff057819 */ /* 0x000fc80000011604 */
[----:B------:R-:W-:-:S04]  /*1920*/  LEA.HI.SX32 R5, R4, R5, 0x1b ;  /* 0x0000000504057211 */ /* 0x000fc800078fdaff */
[----:B------:R-:W-:-:S05]  /*1930*/  VIMNMX R5, R150, R5, PT ;  /* 0x0000000596057248 */ /* 0x000fca0003fe0100 */
        /* <DEDUP_REMOVED lines=11> */
[----:B---3--:R-:W-:Y:S05]  /*19f0*/  @!P0 BRA `(.L_x_2862) ;  /* 0x0000009400b48947 */ /* 0x008fea0003800000 */
        /* <DEDUP_REMOVED lines=20> */
.L_x_2864:
[----:B------:R-:W-:Y:S05]  /*1b40*/  BSYNC B6 ;  /* 0x0000000000067941 */ /* 0x000fea0003800000 */
.L_x_2863:
        /* <DEDUP_REMOVED lines=20> */
.L_x_2866:
[----:B------:R-:W-:Y:S05]  /*1c90*/  BSYNC B6 ;  /* 0x0000000000067941 */ /* 0x000fea0003800000 */
.L_x_2865:
[----:B------:R-:W-:Y:S01]  /*1ca0*/  ULDC.64 UR4, c[0x0][0x9f8] ;  /* 0x00027e0000047ab9 */ /* 0x000fe20000000a00 */
[----:B------:R-:W-:Y:S01]  /*1cb0*/  ULDC.64 UR6, c[0x0][0x208] ;  /* 0x0000820000067ab9 */ /* 0x000fe20000000a00 */
[----:B------:R-:W-:Y:S01]  /*1cc0*/  ISETP.NE.U32.AND P0, PT, RZ, UR4, PT ;  /* 0x00000004ff007c0c */ /* 0x000fe2000bf05070 */
[----:B------:R-:W0:Y:S01]  /*1cd0*/  LDC.64 R98, c[0x0][0x300] ;  /* 0x0000c000ff627b82 */ /* 0x000e220000000a00 */
[----:B------:R-:W-:Y:S01]  /*1ce0*/  SHF.R.S32.HI R8, RZ, 0x1f, R54 ;  /* 0x0000001fff087819 */ /* 0x000fe20000011436 */
[----:B------:R-:W-:Y:S01]  /*1cf0*/  IMAD.IADD R113, R26, 0x1, R27 ;  /* 0x000000011a717824 */ /* 0x000fe200078e021b */
[----:B------:R-:W-:Y:S01]  /*1d00*/  ISETP.NE.AND.EX P0, PT, RZ, UR5, PT, P0 ;  /* 0x00000005ff007c0c */ /* 0x000fe2000bf05300 */
[----:B------:R-:W-:Y:S01]  /*1d10*/  ULDC.64 UR8, c[0x0][0xa08] ;  /* 0x0002820000087ab9 */ /* 0x000fe20000000a00 */
[----:B------:R-:W-:-:S03]  /*1d20*/  SHF.R.S32.HI R17, RZ, 0x1f, R16 ;  /* 0x0000001fff117819 */ /* 0x000fc60000011410 */
[----:B------:R-:W1:Y:S08]  /*1d30*/  LDC R117, c[0x0][0x3f4] ;  /* 0x0000fd00ff757b82 */ /* 0x000e700000000800 */
[----:B------:R-:W-:Y:S01]  /*1d40*/  @P0 IADD3 R4, P1, R28, UR4, RZ ;  /* 0x000000041c040c10 */ /* 0x000fe2000ff3e0ff */
[----:B------:R-:W2:Y:S03]  /*1d50*/  LDC.64 R104, c[0x0][0x408] ;  /* 0x00010200ff687b82 */ /* 0x000ea60000000a00 */
[----:B------:R-:W-:Y:S01]  /*1d60*/  @P0 IADD3.X R5, R29, UR5, RZ, P1, !PT ;  /* 0x000000051d050c10 */ /* 0x000fe20008ffe4ff */
[----:B------:R-:W-:-:S04]  /*1d70*/  ULDC.64 UR4, c[0x0][0x330] ;  /* 0x0000cc0000047ab9 */ /* 0x000fc80000000a00 */
[----:B------:R3:W4:Y:S01]  /*1d80*/  @P0 LDG.E R25, desc[UR6][R4.64] ;  /* 0x0000000604190981 */ /* 0x000722000c1e1900 */
[----:B------:R-:W-:Y:S01]  /*1d90*/  ULDC UR6, c[0x0][0x2f4] ;  /* 0x0000bd0000067ab9 */ /* 0x000fe20000000800 */
[----:B------:R-:W-:Y:S01]  /*1da0*/  IMAD R3, R8, UR4, RZ ;  /* 0x0000000408037c24 */ /* 0x000fe2000f8e02ff */
[----:B------:R-:W-:Y:S01]  /*1db0*/  SHF.R.S32.HI R11, RZ, 0x1f, R113 ;  /* 0x0000001fff0b7819 */ /* 0x000fe20000011471 */
[----:B------:R-:W-:Y:S01]  /*1dc0*/  IMAD.WIDE.U32 R6, R54, UR4, R16 ;  /* 0x0000000436067c25 */ /* 0x000fe2000f8e0010 */
[----:B------:R-:W-:Y:S01]  /*1dd0*/  ISETP.GE.AND P1, PT, R213, UR6, PT ;  /* 0x00000006d5007c0c */ /* 0x000fe2000bf26270 */
[----:B------:R-:W1:Y:S01]  /*1de0*/  LDC.64 R110, c[0x0][0x3f8] ;  /* 0x0000fe00ff6e7b82 */ /* 0x000e620000000a00 */
[----:B------:R-:W-:Y:S01]  /*1df0*/  ISETP.GE.AND P0, PT, R16, UR6, PT ;  /* 0x0000000610007c0c */ /* 0x000fe2000bf06270 */
[----:B------:R-:W-:Y:S01]  /*1e00*/  IMAD R13, R54, UR5, R3 ;  /* 0x00000005360d7c24 */ /* 0x000fe2000f8e0203 */
[----:B------:R-:W-:Y:S01]  /*1e10*/  SEL R3, RZ, 0xffffffff, P1 ;  /* 0xffffffffff037807 */ /* 0x000fe20000800000 */
[-C--:B0-----:R-:W-:Y:S01]  /*1e20*/  IMAD R0, R11, R98.reuse, RZ ;  /* 0x000000620b007224 */ /* 0x081fe200078e02ff */
[----:B------:R-:W-:Y:S01]  /*1e30*/  ULDC.64 UR4, c[0x0][0x308] ;  /* 0x0000c20000047ab9 */ /* 0x000fe20000000a00 */
[C---:B---3--:R-:W-:Y:S01]  /*1e40*/  IMAD.WIDE.U32 R4, R113.reuse, R98, RZ ;  /* 0x0000006271047225 */ /* 0x048fe200078e00ff */
[----:B------:R-:W-:Y:S01]  /*1e50*/  ISETP.GE.AND P1, PT, R220, UR6, PT ;  /* 0x00000006dc007c0c */ /* 0x000fe2000bf26270 */
[----:B------:R-:W0:Y:S01]  /*1e60*/  S2R R151, SR_TID.X ;  /* 0x0000000000977919 */ /* 0x000e220000002100 */
[----:B------:R-:W-:Y:S01]  /*1e70*/  SHF.R.S32.HI R20, RZ, 0x1f, R212 ;  /* 0x0000001fff147819 */ /* 0x000fe200000114d4 */
[----:B------:R-:W-:Y:S01]  /*1e80*/  IMAD R9, R113, R99, R0 ;  /* 0x0000006371097224 */ /* 0x000fe200078e0200 */
[----:B------:R-:W-:Y:S01]  /*1e90*/  SEL R0, RZ, 0x1, P0 ;  /* 0x00000001ff007807 */ /* 0x000fe20000000000 */
[----:B------:R-:W-:Y:S01]  /*1ea0*/  IMAD.SHL.U32 R3, R3, 0x2, RZ ;  /* 0x0000000203037824 */ /* 0x000fe200078e00ff */
[----:B------:R-:W-:Y:S01]  /*1eb0*/  ISETP.NE.U32.AND P0, PT, RZ, UR8, PT ;  /* 0x00000008ff007c0c */ /* 0x000fe2000bf05070 */
[----:B------:R-:W-:Y:S01]  /*1ec0*/  IMAD.IADD R5, R5, 0x1, R9 ;  /* 0x0000000105057824 */ /* 0x000fe200078e0209 */
[----:B------:R-:W-:Y:S01]  /*1ed0*/  SHF.R.S32.HI R23, RZ, 0x1f, R22 ;  /* 0x0000001fff177819 */ /* 0x000fe20000011416 */
[----:B------:R-:W-:Y:S01]  /*1ee0*/  IMAD.IADD R7, R7, 0x1, R13 ;  /* 0x0000000107077824 */ /* 0x000fe200078e020d */
[----:B------:R-:W-:Y:S01]  /*1ef0*/  LOP3.LUT R0, R3, 0x2, R0, 0xe2, !PT ;  /* 0x0000000203007812 */ /* 0x000fe200078ee200 */
[----:B------:R-:W-:Y:S01]  /*1f00*/  IMAD R3, R8, UR4, RZ ;  /* 0x0000000408037c24 */ /* 0x000fe2000f8e02ff */
[----:B------:R-:W-:Y:S01]  /*1f10*/  ISETP.NE.AND.EX P0, PT, RZ, UR9, PT, P0 ;  /* 0x00000009ff007c0c */ /* 0x000fe2000bf05300 */
[----:B------:R-:W-:Y:S01]  /*1f20*/  IMAD.WIDE.U32 R4, R54, UR4, R4 ;  /* 0x0000000436047c25 */ /* 0x000fe2000f8e0004 */
[----:B------:R-:W-:Y:S01]  /*1f30*/  ULDC.64 UR8, c[0x0][0x338] ;  /* 0x0000ce0000087ab9 */ /* 0x000fe20000000a00 */
[----:B------:R-:W-:-:S02]  /*1f40*/  SHF.R.U32.HI R30, RZ, 0x3, R223 ;  /* 0x00000003ff1e7819 */ /* 0x000fc400000116df */
[----:B------:R-:W-:Y:S01]  /*1f50*/  IMAD R9, R54, UR5, R3 ;  /* 0x0000000536097c24 */ /* 0x000fe2000f8e0203 */
[----:B------:R-:W-:Y:S01]  /*1f60*/  SEL R3, RZ, 0x4, P1 ;  /* 0x00000004ff037807 */ /* 0x000fe20000800000 */
[----:B------:R-:W-:Y:S01]  /*1f70*/  ULDC.64 UR4, c[0x0][0x310] ;  /* 0x0000c40000047ab9 */ /* 0x000fe20000000a00 */
[-C--:B--2---:R-:W-:Y:S01]  /*1f80*/  IMAD.WIDE.U32 R100, R212, R104.reuse, R22 ;  /* 0x00000068d4647225 */ /* 0x084fe200078e0016 */
[----:B------:R-:W-:Y:S02]  /*1f90*/  SHF.R.U32.HI R21, RZ, 0x3, R224 ;  /* 0x00000003ff157819 */ /* 0x000fe400000116e0 */
[----:B------:R-:W-:Y:S01]  /*1fa0*/  LOP3.LUT R3, R0, R3, RZ, 0xfc, !PT ;  /* 0x0000000300037212 */ /* 0x000fe200078efcff */
[----:B------:R-:W-:Y:S01]  /*1fb0*/  IMAD.IADD R5, R5, 0x1, R9 ;  /* 0x0000000105057824 */ /* 0x000fe200078e0209 */
[----:B------:R-:W-:Y:S01]  /*1fc0*/  ISETP.GE.AND P2, PT, R221, UR6, PT ;  /* 0x00000006dd007c0c */ /* 0x000fe2000bf46270 */
[C---:B------:R-:W-:Y:S01]  /*1fd0*/  IMAD.WIDE.U32 R102, R212.reuse, R104, R16 ;  /* 0x00000068d4667225 */ /* 0x040fe200078e0010 */
[----:B------:R-:W-:-:S02]  /*1fe0*/  IADD3 R112, P3, R212, R113, RZ ;  /* 0x00000071d4707210 */ /* 0x000fc40007f7e0ff */
[----:B-1----:R-:W-:Y:S01]  /*1ff0*/  SHF.L.U64.HI R29, R110, 0x6, R111 ;  /* 0x000000066e1d7819 */ /* 0x002fe2000001026f */
[-C--:B------:R-:W-:Y:S01]  /*2000*/  IMAD.WIDE.U32 R106, R212, R110.reuse, R22 ;  /* 0x0000006ed46a7225 */ /* 0x080fe200078e0016 */
[C-C-:B------:R-:W-:Y:S02]  /*2010*/  SHF.L.U64.HI R128, R98.reuse, 0x5, R99.reuse ;  /* 0x0000000562807819 */ /* 0x140fe40000010263 */
[----:B------:R-:W-:Y:S01]  /*2020*/  SHF.L.U64.HI R130, R98, 0x6, R99 ;  /* 0x0000000662827819 */ /* 0x000fe20000010263 */
[----:B------:R-:W-:Y:S01]  /*2030*/  IMAD.WIDE.U32 R108, R212, R110, R16 ;  /* 0x0000006ed46c7225 */ /* 0x000fe200078e0010 */
[C-C-:B------:R-:W-:Y:S02]  /*2040*/  SHF.L.U64.HI R34, R104.reuse, 0x5, R105.reuse ;  /* 0x0000000568227819 */ /* 0x140fe40000010269 */
[----:B------:R-:W-:Y:S01]  /*2050*/  SHF.L.U64.HI R33, R104, 0x6, R105 ;  /* 0x0000000668217819 */ /* 0x000fe20000010269 */
[----:B------:R-:W-:Y:S01]  /*2060*/  IMAD.SHL.U32 R31, R212, 0x40, RZ ;  /* 0x00000040d41f7824 */ /* 0x000fe200078e00ff */
[----:B0-----:R-:W-:Y:S01]  /*2070*/  LEA.HI R151, R151, 0x8, RZ, 0x19 ;  /* 0x0000000897977811 */ /* 0x001fe200078fc8ff */
[C---:B------:R-:W-:Y:S01]  /*2080*/  IMAD.SHL.U32 R28, R110.reuse, 0x20, RZ ;  /* 0x000000206e1c7824 */ /* 0x040fe200078e00ff */
[----:B------:R-:W-:Y:S01]  /*2090*/  LOP3.LUT R26, R3, 0x1, RZ, 0xc0, !PT ;  /* 0x00000001031a7812 */ /* 0x000fe200078ec0ff */
[----:B------:R-:W-:-:S02]  /*20a0*/  IMAD.SHL.U32 R27, R110, 0x40, RZ ;  /* 0x000000406e1b7824 */ /* 0x000fc400078e00ff */
[----:B------:R-:W-:Y:S02]  /*20b0*/  VIADD R10, R212, 0x20 ;  /* 0x00000020d40a7836 */ /* 0x000fe40000000000 */
[----:B------:R-:W-:Y:S02]  /*20c0*/  IMAD R121, R99, 0x50, RZ ;  /* 0x0000005063797824 */ /* 0x000fe400078e02ff */
[C---:B------:R-:W-:Y:S01]  /*20d0*/  IMAD.SHL.U32 R129, R98.reuse, 0x20, RZ ;  /* 0x0000002062817824 */ /* 0x040fe200078e00ff */
[----:B------:R-:W-:Y:S01]  /*20e0*/  SHF.R.S32.HI R148, RZ, 0x1f, R10 ;  /* 0x0000001fff947819 */ /* 0x000fe2000001140a */
[----:B------:R-:W-:Y:S02]  /*20f0*/  IMAD.SHL.U32 R131, R98, 0x40, RZ ;  /* 0x0000004062837824 */ /* 0x000fe400078e00ff */
[----:B------:R-:W-:Y:S02]  /*2100*/  IMAD R123, R105, 0x50, RZ ;  /* 0x00000050697b7824 */ /* 0x000fe400078e02ff */
[----:B------:R-:W-:-:S02]  /*2110*/  IMAD.SHL.U32 R32, R104, 0x20, RZ ;  /* 0x0000002068207824 */ /* 0x000fc400078e00ff */
[----:B------:R-:W-:Y:S01]  /*2120*/  IMAD.X R113, R20, 0x1, R11, P3 ;  /* 0x0000000114717824 */ /* 0x000fe200018e060b */
[----:B----4-:R-:W-:Y:S02]  /*2130*/  SHF.R.S32.HI R8, RZ, 0x1f, R25 ;  /* 0x0000001fff087819 */ /* 0x010fe40000011419 */
[----:B------:R-:W-:Y:S02]  /*2140*/  SEL R97, R25, RZ, !P0 ;  /* 0x000000ff19617207 */ /* 0x000fe40004000000 */
        /* <DEDUP_REMOVED lines=13> */
[----:B------:R-:W-:Y:S02]  /*2220*/  IMAD R0, R20, R104, RZ ;  /* 0x0000006814007224 */ /* 0x000fe400078e02ff */
[----:B------:R-:W-:Y:S01]  /*2230*/  IMAD.WIDE.U32 R98, R98, 0x50, RZ ;  /* 0x0000005062627825 */ /* 0x000fe200078e00ff */
[----:B------:R-:W-:Y:S02]  /*2240*/  IADD3.X R35, R36, R5, R35, P1, !PT ;  /* 0x0000000524237210 */ /* 0x000fe40000ffe423 */
[----:B------:R-:W-:Y:S01]  /*2250*/  SEL R5, R117, RZ, P0 ;  /* 0x000000ff75057207 */ /* 0x000fe20000000000 */
[----:B------:R-:W-:Y:S01]  /*2260*/  IMAD R7, R212, R105, R0 ;  /* 0x00000069d4077224 */ /* 0x000fe200078e0200 */
[----:B------:R-:W-:Y:S01]  /*2270*/  ISETP.GE.AND P1, PT, R213, R117, PT ;  /* 0x00000075d500720c */ /* 0x000fe20003f26270 */
[----:B------:R-:W-:-:S02]  /*2280*/  IMAD R0, R20, R110, RZ ;  /* 0x0000006e14007224 */ /* 0x000fc400078e02ff */
[----:B------:R-:W-:Y:S01]  /*2290*/  IMAD.IADD R5, R16, 0x1, R5 ;  /* 0x0000000110057824 */ /* 0x000fe200078e0205 */
[----:B------:R-:W-:Y:S01]  /*22a0*/  SEL R4, R117, RZ, P1 ;  /* 0x000000ff75047207 */ /* 0x000fe20000800000 */
[----:B------:R-:W-:Y:S02]  /*22b0*/  IMAD.IADD R101, R101, 0x1, R7 ;  /* 0x0000000165657824 */ /* 0x000fe400078e0207 */
[----:B------:R-:W-:Y:S02]  /*22c0*/  IMAD.IADD R103, R7, 0x1, R103 ;  /* 0x0000000107677824 */ /* 0x000fe400078e0267 */
[----:B------:R-:W-:Y:S01]  /*22d0*/  IMAD R7, R212, R111, R0 ;  /* 0x0000006fd4077224 */ /* 0x000fe200078e0200 */
[----:B------:R-:W-:Y:S01]  /*22e0*/  SHF.R.S32.HI R0, RZ, 0x1f, R5 ;  /* 0x0000001fff007819 */ /* 0x000fe20000011405 */
[----:B------:R-:W-:Y:S02]  /*22f0*/  IMAD.IADD R4, R213, 0x1, R4 ;  /* 0x00000001d5047824 */ /* 0x000fe400078e0204 */
[----:B------:R-:W-:Y:S01]  /*2300*/  IMAD.IADD R107, R107, 0x1, R7 ;  /* 0x000000016b6b7824 */ /* 0x000fe200078e0207 */
[CC--:B------:R-:W-:Y:S01]  /*2310*/  LEA.HI R13, R0.reuse, R5.reuse, RZ, 0x3 ;  /* 0x00000005000d7211 */ /* 0x0c0fe200078f18ff */
[----:B------:R-:W-:Y:S01]  /*2320*/  IMAD.IADD R109, R7, 0x1, R109 ;  /* 0x00000001076d7824 */ /* 0x000fe200078e026d */
[----:B------:R-:W-:Y:S01]  /*2330*/  LEA.HI R0, R0, R5, RZ, 0x6 ;  /* 0x0000000500007211 */ /* 0x000fe200078f30ff */
[----:B-----5:R-:W-:Y:S01]  /*2340*/  IMAD.WIDE.U32 R106, R144, R110, R106 ;  /* 0x0000006e906a7225 */ /* 0x020fe200078e006a */
[----:B------:R-:W-:-:S02]  /*2350*/  SHF.R.S32.HI R7, RZ, 0x1f, R4 ;  /* 0x0000001fff077819 */ /* 0x000fc40000011404 */
        /* <DEDUP_REMOVED lines=24> */
[----:B------:R-:W-:-:S02]  /*24e0*/  LOP3.LUT R9, R224, 0x38, R4, 0xf8, !PT ;  /* 0x00000038e0097812 */ /* 0x000fc400078ef804 */
[-C--:B------:R-:W-:Y:S01]  /*24f0*/  LOP3.LUT R8, R8, R21.reuse, RZ, 0x3c, !PT ;  /* 0x0000001508087212 */ /* 0x080fe200078e3cff */
        /* <DEDUP_REMOVED lines=14> */
[----:B------:R-:W-:Y:S01]  /*25e0*/  IMAD R5, R111, 0x50, RZ ;  /* 0x000000506f057824 */ /* 0x000fe200078e02ff */
[----:B------:R-:W-:Y:S01]  /*25f0*/  LOP3.LUT R11, R4, 0xfffffff8, RZ, 0xc0, !PT ;  /* 0xfffffff8040b7812 */ /* 0x000fe200078ec0ff */
[----:B------:R-:W-:Y:S01]  /*2600*/  IMAD R15, R144, R111, R0 ;  /* 0x0000006f900f7224 */ /* 0x000fe200078e0200 */
[----:B------:R-:W-:Y:S01]  /*2610*/  SEL R0, RZ, 0x8, P2 ;  /* 0x00000008ff007807 */ /* 0x000fe20001000000 */
[----:B------:R-:W-:Y:S01]  /*2620*/  VIADD R8, R212, 0x40 ;  /* 0x00000040d4087836 */ /* 0x000fe20000000000 */
[----:B------:R-:W-:Y:S01]  /*2630*/  SHF.R.S32.HI R12, RZ, 0x3, R4 ;  /* 0x00000003ff0c7819 */ /* 0x000fe20000011404 */
[----:B------:R-:W-:Y:S01]  /*2640*/  IMAD.WIDE.U32 R110, R110, 0x50, RZ ;  /* 0x000000506e6e7825 */ /* 0x000fe200078e00ff */
[----:B------:R-:W-:-:S02]  /*2650*/  LOP3.LUT R0, R3, R0, RZ, 0xfc, !PT ;  /* 0x0000000003007212 */ /* 0x000fc400078efcff */
[----:B------:R-:W-:Y:S01]  /*2660*/  SHF.R.S32.HI R146, RZ, 0x1f, R8 ;  /* 0x0000001fff927819 */ /* 0x000fe20000011408 */
[----:B------:R-:W-:Y:S01]  /*2670*/  IMAD.WIDE.U32 R104, R104, 0x50, RZ ;  /* 0x0000005068687825 */ /* 0x000fe200078e00ff */
[C---:B------:R-:W-:Y:S02]  /*2680*/  LOP3.LUT R10, R0.reuse, 0x2, RZ, 0xc0, !PT ;  /* 0x00000002000a7812 */ /* 0x040fe400078ec0ff */
[----:B------:R-:W-:Y:S01]  /*2690*/  LOP3.LUT R9, R0, 0x4, RZ, 0xc0, !PT ;  /* 0x0000000400097812 */ /* 0x000fe200078ec0ff */
[----:B------:R-:W-:Y:S01]  /*26a0*/  IMAD.IADD R134, R134, 0x1, R7 ;  /* 0x0000000186867824 */ /* 0x000fe200078e0207 */
[----:B------:R-:W-:Y:S01]  /*26b0*/  LOP3.LUT R8, R0, 0x8, RZ, 0xc0, !PT ;  /* 0x0000000800087812 */ /* 0x000fe200078ec0ff */
[----:B------:R-:W-:Y:S01]  /*26c0*/  IMAD.IADD R122, R111, 0x1, R5 ;  /* 0x000000016f7a7824 */ /* 0x000fe200078e0205 */
[----:B------:R-:W-:Y:S01]  /*26d0*/  SHF.R.S32.HI R7, RZ, 0x1f, R13 ;  /* 0x0000001fff077819 */ /* 0x000fe2000001140d */
[----:B------:R-:W-:Y:S01]  /*26e0*/  IMAD.IADD R25, R101, 0x1, R21 ;  /* 0x0000000165197824 */ /* 0x000fe200078e0215 */
[----:B------:R-:W-:Y:S01]  /*26f0*/  SHF.R.S32.HI R6, RZ, 0x1f, R11 ;  /* 0x0000001fff067819 */ /* 0x000fe2000001140b */
[----:B------:R-:W-:-:S02]  /*2700*/  IMAD.IADD R20, R107, 0x1, R15 ;  /* 0x000000016b147824 */ /* 0x000fc400078e020f */
[----:B------:R-:W-:Y:S02]  /*2710*/  IMAD.SHL.U32 R117, R117, 0x2, RZ ;  /* 0x0000000275757824 */ /* 0x000fe400078e00ff */
[----:B------:R-:W-:Y:S02]  /*2720*/  IMAD.IADD R121, R99, 0x1, R121 ;  /* 0x0000000163797824 */ /* 0x000fe400078e0279 */
[----:B------:R-:W-:Y:S02]  /*2730*/  IMAD.IADD R123, R105, 0x1, R123 ;  /* 0x00000001697b7824 */ /* 0x000fe400078e027b */
[----:B------:R-:W-:Y:S02]  /*2740*/  IMAD.IADD R21, R21, 0x1, R103 ;  /* 0x0000000115157824 */ /* 0x000fe400078e0267 */
[----:B------:R-:W-:Y:S02]  /*2750*/  IMAD.IADD R15, R15, 0x1, R109 ;  /* 0x000000010f0f7824 */ /* 0x000fe400078e026d */
[----:B------:R-:W-:-:S07]  /*2760*/  IMAD.IADD R5, R39, 0x1, R41 ;  /* 0x0000000127057824 */ /* 0x000fce00078e0229 */
.L_x_2974:
[----:B------:R-:W0:Y:S01]  /*2770*/  LDC.64 R118, c[0x0][0x2e8] ;  /* 0x0000ba00ff767b82 */ /* 0x000e220000000a00 */
[----:B------:R-:W-:Y:S01]  /*2780*/  VIADD R45, R24, 0xffffffff ;  /* 0xffffffff182d7836 */ /* 0x000fe20000000000 */
[----:B------:R-:W-:Y:S05]  /*2790*/  YIELD ;  /* 0x0000000000007946 */ /* 0x000fea0003800000 */
[----:B--2---:R-:W-:Y:S01]  /*27a0*/  SHF.R.S32.HI R42, RZ, 0x1f, R45 ;  /* 0x0000001fff2a7819 */ /* 0x004fe2000001142d */
[----:B------:R-:W1:Y:S01]  /*27b0*/  LDC R116, c[0x0][0x3f4] ;  /* 0x0000fd00ff747b82 */ /* 0x000e620000000800 */
[-C--:B------:R-:W-:Y:S01]  /*27c0*/  IMAD R3, R121, R45.reuse, RZ ;  /* 0x0000002d79037224 */ /* 0x080fe200078e02ff */
[----:B------:R-:W-:Y:S01]  /*27d0*/  BSSY B0, `(.L_x_2867) ;  /* 0x0000800000007945 */ /* 0x000fe20003800000 */
[----:B------:R-:W-:-:S04]  /*27e0*/  IMAD.WIDE.U32 R126, R98, R45, RZ ;  /* 0x0000002d627e7225 */ /* 0x000fc800078e00ff */
[----:B------:R-:W-:Y:S01]  /*27f0*/  IMAD R3, R42, R98, R3 ;  /* 0x000000622a037224 */ /* 0x000fe200078e0203 */
[CC--:B------:R-:W-:Y:S02]  /*2800*/  IADD3 R40, P2, R37.reuse, R126.reuse, RZ ;  /* 0x0000007e25287210 */ /* 0x0c0fe40007f5e0ff */
[-C--:B------:R-:W-:Y:S01]  /*2810*/  IADD3 R0, P3, P4, R37, R126.reuse, R131 ;  /* 0x0000007e25007210 */ /* 0x080fe20007c7e083 */
[----:B------:R-:W-:Y:S01]  /*2820*/  IMAD.IADD R92, R127, 0x1, R3 ;  /* 0x000000017f5c7824 */ /* 0x000fe200078e0203 */
[----:B------:R-:W-:-:S03]  /*2830*/  IADD3 R4, P5, P6, R37, R126, R129 ;  /* 0x0000007e25047210 */ /* 0x000fc60007ebe081 */
[----:B------:R-:W-:Y:S01]  /*2840*/  IMAD.X R41, R92, 0x1, R35, P2 ;  /* 0x000000015c297824 */ /* 0x000fe200010e0623 */
[C---:B0-----:R-:W-:Y:S02]  /*2850*/  LEA R52, P2, R0.reuse, R118, 0x1 ;  /* 0x0000007600347211 */ /* 0x041fe400078408ff */
[CC--:B------:R-:W-:Y:S02]  /*2860*/  IADD3.X R3, R35.reuse, R92.reuse, R130, P3, P4 ;  /* 0x0000005c23037210 */ /* 0x0c0fe40001fe8482 */
[----:B------:R-:W-:Y:S02]  /*2870*/  IADD3.X R24, R35, R92, R128, P5, P6 ;  /* 0x0000005c23187210 */ /* 0x000fe40002fec480 */
[----:B------:R-:W-:Y:S01]  /*2880*/  LEA.HI.X R53, R0, R119, R3, 0x1, P2 ;  /* 0x0000007700357211 */ /* 0x000fe200010f0c03 */
[----:B------:R-:W-:Y:S01]  /*2890*/  IMAD R3, R19, 0x5000, R233 ;  /* 0x0000500013037824 */ /* 0x000fe200078e02e9 */
[----:B-1----:R-:W-:Y:S02]  /*28a0*/  ISETP.GE.AND P2, PT, R116, 0x1, PT ;  /* 0x000000017400780c */ /* 0x002fe40003f46270 */
[----:B------:R-:W-:-:S02]  /*28b0*/  LEA R54, P5, R4, R118, 0x1 ;  /* 0x0000007604367211 */ /* 0x000fc400078a08ff */
[----:B------:R-:W-:Y:S02]  /*28c0*/  LEA R60, P6, R40, R118, 0x1 ;  /* 0x00000076283c7211 */ /* 0x000fe400078c08ff */
[----:B------:R-:W-:Y:S02]  /*28d0*/  ISETP.GT.AND P3, PT, R45, R120, PT ;  /* 0x000000782d00720c */ /* 0x000fe40003f64270 */
[-C--:B------:R-:W-:Y:S01]  /*28e0*/  LEA.HI.X R55, R4, R119.reuse, R24, 0x1, P5 ;  /* 0x0000007704377211 */ /* 0x080fe200028f0c18 */
[----:B------:R-:W-:Y:S01]  /*28f0*/  IMAD R4, R3, 0x2, R18 ;  /* 0x0000000203047824 */ /* 0x000fe200078e0212 */
[----:B------:R-:W-:Y:S01]  /*2900*/  LEA.HI.X R61, R40, R119, R41, 0x1, P6 ;  /* 0x00000077283d7211 */ /* 0x000fe200030f0c29 */
[----:B------:R-:W-:Y:S01]  /*2910*/  IMAD.MOV.U32 R24, RZ, RZ, R45 ;  /* 0x000000ffff187224 */ /* 0x000fe200078e002d */
[----:B------:R-:W-:Y:S01]  /*2920*/  P2R R114, PR, RZ, 0x8 ;  /* 0x00000008ff727803 */ /* 0x000fe20000000000 */
[----:B------:R-:W-:Y:S06]  /*2930*/  @!P2 BRA `(.L_x_2868) ;  /* 0x0000007800a0a947 */ /* 0x000fec0003800000 */
[----:B------:R-:W-:Y:S01]  /*2940*/  ULDC.U8 UR4, c[0x0][0x410] ;  /* 0x0001040000047ab9 */ /* 0x000fe20000000000 */
[-C--:B------:R-:W-:Y:S01]  /*2950*/  IMAD R3, R122, R45.reuse, RZ ;  /* 0x0000002d7a037224 */ /* 0x080fe200078e02ff */
[----:B------:R-:W-:Y:S01]  /*2960*/  ISETP.NE.AND P2, PT, RZ, UR4, PT ;  /* 0x00000004ff007c0c */ /* 0x000fe2000bf45270 */
[-C--:B------:R-:W-:Y:S02]  /*2970*/  IMAD R43, R123, R45.reuse, RZ ;  /* 0x0000002d7b2b7224 */ /* 0x080fe400078e02ff */
        /* <DEDUP_REMOVED lines=52> */
.L_x_2871:
[----:B------:R-:W-:Y:S05]  /*2cc0*/  BSYNC B1 ;  /* 0x0000000000017941 */ /* 0x000fea0003800000 */
.L_x_2870:
        /* <DEDUP_REMOVED lines=74> */
.L_x_2873:
[----:B------:R-:W-:Y:S05]  /*3170*/  BSYNC B1 ;  /* 0x0000000000017941 */ /* 0x000fea0003800000 */
.L_x_2872:
        /* <DEDUP_REMOVED lines=9> */
[----:B------:R-:W-:Y:S01]  /*3210*/  CS2R R58, SRZ ;  /* 0x00000000003a7805 */ /* 0x000fe2000001ff00 */
[----:B-----5:R-:W-:Y:S01]  /*3220*/  IMAD.MOV.U32 R142, RZ, RZ, R66 ;  /* 0x000000ffff8e7224 */ /* 0x020fe200078e0042 */
        /* <DEDUP_REMOVED lines=33> */
.L_x_2875:
[----:B------:R-:W-:Y:S05]  /*3440*/  BSYNC B1 ;  /* 0x0000000000017941 */ /* 0x000fea0003800000 */
.L_x_2874:
[----:B------:R-:W2:Y:S01]  /*3450*/  LDL R0, [R1+0x58] ;  /* 0x0000580001007983 */ /* 0x000ea20000100800 */
[----:B0-----:R-:W-:Y:S01]  /*3460*/  IMAD.MOV.U32 R40, RZ, RZ, R70 ;  /* 0x000000ffff287224 */ /* 0x001fe200078e0046 */
[----:B------:R-:W-:Y:S01]  /*3470*/  PRMT R164, R142, 0x7610, R164 ;  /* 0x000076108ea47816 */ /* 0x000fe200000000a4 */
        /* <DEDUP_REMOVED lines=66> */
.L_x_2876:
[----:B------:R-:W-:Y:S01]  /*38a0*/  IMAD R0, R19, 0x8, R18 ;  /* 0x0000000813007824 */ /* 0x000fe200078e0212 */
[----:B------:R-:W-:Y:S01]  /*38b0*/  SHF.L.U32 R115, R219, 0x1f, RZ ;  /* 0x0000001fdb737819 */ /* 0x000fe200000006ff */
[----:B------:R-:W-:Y:S03]  /*38c0*/  BSSY B1, `(.L_x_2877) ;  /* 0x0000003000017945 */ /* 0x000fe60003800000 */
[----:B------:R-:W0:Y:S02]  /*38d0*/  SYNCS.PHASECHK.TRANS64.TRYWAIT P6, [R0+URZ+0x38890], R115 ;  /* 0x03889073000075a7 */ /* 0x000e2400080c017f */
[----:B0-----:R-:W-:Y:S05]  /*38e0*/  @!P6 BRA `(.L_x_2878) ;  /* 0x000002d000f8e947 */ /* 0x001fea0003800000 */
.L_x_3292:
[----:B------:R-:W-:Y:S05]  /*38f0*/  BSYNC B1 ;  /* 0x0000000000017941 */ /* 0x000fea0003800000 */
.L_x_2877:
        /* <DEDUP_REMOVED lines=9> */
[----:B------:R-:W-:Y:S02]  /*3990*/  SHF.R.U64 R152, R124, 0x10, R125 ;  /* 0x000000107c987819 */ /* 0x000fe4000000127d */
[--C-:B------:R-:W-:Y:S02]  /*39a0*/  SHF.R.U64 R153, R126, 0x10, R127.reuse ;  /* 0x000000107e997819 */ /* 0x100fe4000000127f */
[----:B------:R-:W-:Y:S02]  /*39b0*/  SHF.R.U32.HI R155, RZ, 0x10, R127 ;  /* 0x00000010ff9b7819 */ /* 0x000fe4000001167f */
[----:B------:R-:W-:Y:S01]  /*39c0*/  SHF.R.U32.HI R154, RZ, 0x10, R125 ;  /* 0x00000010ff9a7819 */ /* 0x000fe2000001167d */
[----:B--2---:R-:W-:Y:S01]  /*39d0*/  IMAD.U32 R125, R42, 0x10000, RZ ;  /* 0x000100002a7d7824 */ /* 0x004fe200078e00ff */
[----:B------:R-:W-:Y:S02]  /*39e0*/  PRMT R126, R140, 0x5432, R152 ;  /* 0x000054328c7e7816 */ /* 0x000fe40000000098 */
[----:B------:R-:W-:-:S02]  /*39f0*/  PRMT R152, R156, 0x5410, R153 ;  /* 0x000054109c987816 */ /* 0x000fc40000000099 */
[----:B------:R-:W-:Y:S01]  /*3a00*/  PRMT R153, R157, 0x5410, R155 ;  /* 0x000054109d997816 */ /* 0x000fe2000000009b */
[----:B------:R-:W-:Y:S01]  /*3a10*/  IMAD.U32 R155, R40, 0x10000, RZ ;  /* 0x00010000289b7824 */ /* 0x000fe200078e00ff */
[----:B------:R-:W-:Y:S01]  /*3a20*/  PRMT R127, R139, 0x5432, R154 ;  /* 0x000054328b7f7816 */ /* 0x000fe2000000009a */
[C---:B------:R-:W-:Y:S01]  /*3a30*/  IMAD.U32 R154, R41.reuse, 0x10000, RZ ;  /* 0x00010000299a7824 */ /* 0x040fe200078e00ff */
[----:B------:R-:W-:Y:S01]  /*3a40*/  LOP3.LUT R158, R41, 0xffff0000, RZ, 0xc0, !PT ;  /* 0xffff0000299e7812 */ /* 0x000fe200078ec0ff */
[----:B------:R-:W-:Y:S01]  /*3a50*/  IMAD.U32 R156, R153, 0x10000, RZ ;  /* 0x00010000999c7824 */ /* 0x000fe200078e00ff */
[----:B------:R-:W-:Y:S01]  /*3a60*/  LOP3.LUT R42, R42, 0xffff0000, RZ, 0xc0, !PT ;  /* 0xffff00002a2a7812 */ /* 0x000fe200078ec0ff */
[----:B------:R-:W-:Y:S01]  /*3a70*/  IMAD.U32 R157, R127, 0x10000, RZ ;  /* 0x000100007f9d7824 */ /* 0x000fe200078e00ff */
[C---:B------:R-:W-:Y:S01]  /*3a80*/  LOP3.LUT R41, R152.reuse, 0xffff0000, RZ, 0xc0, !PT ;  /* 0xffff000098297812 */ /* 0x040fe200078ec0ff */
[----:B------:R-:W-:Y:S01]  /*3a90*/  IMAD.U32 R152, R152, 0x10000, RZ ;  /* 0x0001000098987824 */ /* 0x000fe200078e00ff */
[----:B------:R-:W-:Y:S01]  /*3aa0*/  LOP3.LUT R159, R126, 0xffff0000, RZ, 0xc0, !PT ;  /* 0xffff00007e9f7812 */ /* 0x000fe200078ec0ff */
[-C--:B------:R-:W-:Y:S01]  /*3ab0*/  FMUL.FTZ R160, R42, R156.reuse ;  /* 0x0000009c2aa07220 */ /* 0x080fe20000410000 */
[----:B------:R-:W-:Y:S01]  /*3ac0*/  LOP3.LUT R124, R43, 0xffff0000, RZ, 0xc0, !PT ;  /* 0xffff00002b7c7812 */ /* 0x000fe200078ec0ff */
[----:B------:R-:W-:Y:S01]  /*3ad0*/  FMUL.FTZ R161, R158, R41 ;  /* 0x000000299ea17220 */ /* 0x000fe20000410000 */
[----:B------:R-:W-:Y:S01]  /*3ae0*/  FMUL.FTZ R42, R42, R157 ;  /* 0x0000009d2a2a7220 */ /* 0x000fe20000410000 */
[----:B------:R-:W-:Y:S01]  /*3af0*/  FMUL.FTZ R158, R158, R159 ;  /* 0x0000009f9e9e7220 */ /* 0x000fe20000410000 */
[----:B------:R-:W-:Y:S01]  /*3b00*/  LOP3.LUT R153, R153, 0xffff0000, RZ, 0xc0, !PT ;  /* 0xffff000099997812 */ /* 0x000fe200078ec0ff */
[----:B------:R-:W-:Y:S01]  /*3b10*/  IMAD.U32 R126, R126, 0x10000, RZ ;  /* 0x000100007e7e7824 */ /* 0x000fe200078e00ff */
[----:B------:R-:W-:Y:S01]  /*3b20*/  LOP3.LUT R127, R127, 0xffff0000, RZ, 0xc0, !PT ;  /* 0xffff00007f7f7812 */ /* 0x000fe200078ec0ff */
[C---:B------:R-:W-:Y:S01]  /*3b30*/  FFMA.FTZ R160, R125.reuse, R157, -R160 ;  /* 0x0000009d7da07223 */ /* 0x040fe200000108a0 */
[----:B------:R-:W-:Y:S01]  /*3b40*/  LOP3.LUT R40, R40, 0xffff0000, RZ, 0xc0, !PT ;  /* 0xffff000028287812 */ /* 0x000fe200078ec0ff */
[C---:B------:R-:W-:Y:S01]  /*3b50*/  FFMA.FTZ R161, R154.reuse, R159, -R161 ;  /* 0x0000009f9aa17223 */ /* 0x040fe200000108a1 */
[----:B------:R-:W-:Y:S01]  /*3b60*/  FFMA.FTZ R158, R154, R41, R158 ;  /* 0x000000299a9e7223 */ /* 0x000fe2000001009e */
[----:B------:R-:W-:Y:S01]  /*3b70*/  FFMA.FTZ R125, R125, R156, R42 ;  /* 0x0000009c7d7d7223 */ /* 0x000fe2000001002a */
[----:B------:R-:W-:-:S02]  /*3b80*/  IMAD.U32 R43, R43, 0x10000, RZ ;  /* 0x000100002b2b7824 */ /* 0x000fc400078e00ff */
        /* <DEDUP_REMOVED lines=8> */
[----:B------:R-:W-:Y:S02]  /*3c10*/  F2FP.BF16.F32.PACK_AB R158, R158, R161 ;  /* 0x000000a19e9e723e */ /* 0x000fe400000010ff */
[----:B------:R-:W-:-:S02]  /*3c20*/  F2FP.BF16.F32.PACK_AB R43, R43, R42 ;  /* 0x0000002a2b2b723e */ /* 0x000fc400000010ff */
[----:B------:R-:W-:Y:S01]  /*3c30*/  F2FP.BF16.F32.PACK_AB R40, R41, R124 ;  /* 0x0000007c2928723e */ /* 0x000fe200000010ff */
[----:B------:R-:W-:Y:S01]  /*3c40*/  IMAD.MOV.U32 R41, RZ, RZ, R158 ;  /* 0x000000ffff297224 */ /* 0x000fe200078e009e */
[----:B------:R-:W-:-:S07]  /*3c50*/  F2FP.BF16.F32.PACK_AB R42, R125, R160 ;  /* 0x000000a07d2a723e */ /* 0x000fce00000010ff */
.L_x_2884:
[----:B------:R-:W-:Y:S05]  /*3c60*/  BSYNC B3 ;  /* 0x0000000000037941 */ /* 0x000fea0003800000 */
.L_x_2883:
[----:B------:R-:W-:Y:S02]  /*3c70*/  ULDC.64 UR4, c[0x0][0x208] ;  /* 0x0000820000047ab9 */ /* 0x000fe40000000a00 */
[----:B--2---:R1:W-:Y:S03]  /*3c80*/  STG.E.128 desc[UR4][R60.64], R40 ;  /* 0x000000283c007986 */ /* 0x0043e6000c101d04 */
.L_x_2882:
[----:B------:R-:W-:Y:S05]  /*3c90*/  BSYNC B2 ;  /* 0x0000000000027941 */ /* 0x000fea0003800000 */
.L_x_2881:
        /* <DEDUP_REMOVED lines=52> */
.L_x_2888:
[----:B------:R-:W-:Y:S05]  /*3fe0*/  BSYNC B3 ;  /* 0x0000000000037941 */ /* 0x000fea0003800000 */
.L_x_2887:
[----:B------:R-:W-:Y:S02]  /*3ff0*/  ULDC.64 UR4, c[0x0][0x208] ;  /* 0x0000820000047ab9 */ /* 0x000fe40000000a00 */
[----:B--2---:R2:W-:Y:S03]  /*4000*/  STG.E.128 desc[UR4][R60.64+0x80], R40 ;  /* 0x000080283c007986 */ /* 0x0045e6000c101d04 */
.L_x_2886:
[----:B------:R-:W-:Y:S05]  /*4010*/  BSYNC B2 ;  /* 0x0000000000027941 */ /* 0x000fea0003800000 */
.L_x_2885:
        /* <DEDUP_REMOVED lines=52> */
.L_x_2892:
[----:B------:R-:W-:Y:S05]  /*4360*/  BSYNC B3 ;  /* 0x0000000000037941 */ /* 0x000fea0003800000 */
.L_x_2891:
[----:B------:R-:W-:Y:S02]  /*4370*/  ULDC.64 UR4, c[0x0][0x208] ;  /* 0x0000820000047ab9 */ /* 0x000fe40000000a00 */
[----:B--2---:R3:W-:Y:S03]  /*4380*/  STG.E.128 desc[UR4][R60.64+0x100], R40 ;  /* 0x000100283c007986 */ /* 0x0047e6000c101d04 */
.L_x_2890:
[----:B------:R-:W-:Y:S05]  /*4390*/  BSYNC B2 ;  /* 0x0000000000027941 */ /* 0x000fea0003800000 */
.L_x_2889:
[----:B------:R-:W-:-:S13]  /*43a0*/  ISETP.NE.AND P3, PT, R8, RZ, PT ;  /* 0x000000ff0800720c */ /* 0x000fda0003f65270 */
[----:B------:R-:W-:Y:S05]  /*43b0*/  @!P3 BRA `(.L_x_2880) ;  /* 0x0000000000ccb947 */ /* 0x000fea0003800000 */
[----:B-123--:R1:W2:Y:S01]  /*43c0*/  LDS.128 R40, [R4+0x2bc00] ;  /* 0x02bc000004287984 */ /* 0x00e2a20000000c00 */
[----:B------:R-:W-:Y:S01]  /*43d0*/  ISETP.GE.AND P3, PT, R216, R116, PT ;  /* 0x00000074d800720c */ /* 0x000fe20003f66270 */
[----:B------:R-:W-:-:S12]  /*43e0*/  BSSY B2, `(.L_x_2893) ;  /* 0x000002e000027945 */ /* 0x000fd80003800000 */
[----:B-1----:R-:W-:Y:S05]  /*43f0*/  @P3 BRA `(.L_x_2894) ;  /* 0x0000000000b03947 */ /* 0x002fea0003800000 */
[--C-:B------:R-:W-:Y:S02]  /*4400*/  SHF.R.U64 R87, R82, 0x10, R83.reuse ;  /* 0x0000001052577819 */ /* 0x100fe40000001253 */
[----:B------:R-:W-:Y:S02]  /*4410*/  SHF.R.U32.HI R82, RZ, 0x10, R83 ;  /* 0x00000010ff527819 */ /* 0x000fe40000011653 */
[--C-:B------:R-:W-:Y:S02]  /*4420*/  SHF.R.U64 R83, R84, 0x10, R85.reuse ;  /* 0x0000001054537819 */ /* 0x100fe40000001255 */
[----:B------:R-:W-:Y:S01]  /*4430*/  SHF.R.U32.HI R86, RZ, 0x10, R85 ;  /* 0x00000010ff567819 */ /* 0x000fe20000011655 */
[----:B--2---:R-:W-:Y:S01]  /*4440*/  IMAD.U32 R85, R42, 0x10000, RZ ;  /* 0x000100002a557824 */ /* 0x004fe200078e00ff */
[----:B------:R-:W-:Y:S02]  /*4450*/  PRMT R186, R186, 0x5410, R83 ;  /* 0x00005410baba7816 */ /* 0x000fe40000000053 */
[----:B------:R-:W-:-:S02]  /*4460*/  PRMT R180, R180, 0x5410, R87 ;  /* 0x00005410b4b47816 */ /* 0x000fc40000000057 */
[----:B------:R-:W-:Y:S01]  /*4470*/  PRMT R181, R181, 0x5410, R82 ;  /* 0x00005410b5b57816 */ /* 0x000fe20000000052 */
[----:B------:R-:W-:Y:S01]  /*4480*/  IMAD.U32 R82, R41, 0x10000, RZ ;  /* 0x0001000029527824 */ /* 0x000fe200078e00ff */
[----:B------:R-:W-:Y:S01]  /*4490*/  PRMT R187, R187, 0x5410, R86 ;  /* 0x00005410bbbb7816 */ /* 0x000fe20000000056 */
[----:B------:R-:W-:Y:S01]  /*44a0*/  IMAD.U32 R86, R40, 0x10000, RZ ;  /* 0x0001000028567824 */ /* 0x000fe200078e00ff */
[----:B------:R-:W-:Y:S01]  /*44b0*/  LOP3.LUT R94, R41, 0xffff0000, RZ, 0xc0, !PT ;  /* 0xffff0000295e7812 */ /* 0x000fe200078ec0ff */
[----:B------:R-:W-:Y:S01]  /*44c0*/  IMAD.U32 R92, R181, 0x10000, RZ ;  /* 0x00010000b55c7824 */ /* 0x000fe200078e00ff */
[----:B------:R-:W-:Y:S01]  /*44d0*/  LOP3.LUT R41, R186, 0xffff0000, RZ, 0xc0, !PT ;  /* 0xffff0000ba297812 */ /* 0x000fe200078ec0ff */
[----:B------:R-:W-:Y:S01]  /*44e0*/  IMAD.U32 R87, R187, 0x10000, RZ ;  /* 0x00010000bb577824 */ /* 0x000fe200078e00ff */
[----:B------:R-:W-:Y:S02]  /*44f0*/  LOP3.LUT R83, R180, 0xffff0000, RZ, 0xc0, !PT ;  /* 0xffff0000b4537812 */ /* 0x000fe400078ec0ff */
[----:B------:R-:W-:Y:S01]  /*4500*/  LOP3.LUT R42, R42, 0xffff0000, RZ, 0xc0, !PT ;  /* 0xffff00002a2a7812 */ /* 0x000fe200078ec0ff */
[C---:B------:R-:W-:Y:S01]  /*4510*/  FMUL.FTZ R93, R94.reuse, R41 ;  /* 0x000000295e5d7220 */ /* 0x040fe20000410000 */
[----:B------:R-:W-:Y:S01]  /*4520*/  LOP3.LUT R84, R43, 0xffff0000, RZ, 0xc0, !PT ;  /* 0xffff00002b547812 */ /* 0x000fe200078ec0ff */
[----:B------:R-:W-:Y:S01]  /*4530*/  FMUL.FTZ R94, R94, R83 ;  /* 0x000000535e5e7220 */ /* 0x000fe20000410000 */
[----:B------:R-:W-:Y:S01]  /*4540*/  LOP3.LUT R187, R187, 0xffff0000, RZ, 0xc0, !PT ;  /* 0xffff0000bbbb7812 */ /* 0x000fe200078ec0ff */
[C---:B------:R-:W-:Y:S01]  /*4550*/  FMUL.FTZ R118, R42.reuse, R87 ;  /* 0x000000572a767220 */ /* 0x040fe20000410000 */
[----:B------:R-:W-:Y:S01]  /*4560*/  FMUL.FTZ R42, R42, R92 ;  /* 0x0000005c2a2a7220 */ /* 0x000fe20000410000 */
[----:B------:R-:W-:Y:S01]  /*4570*/  LOP3.LUT R40, R40, 0xffff0000, RZ, 0xc0, !PT ;  /* 0xffff000028287812 */ /* 0x000fe200078ec0ff */
[C---:B------:R-:W-:Y:S01]  /*4580*/  FFMA.FTZ R94, R82.reuse, R41, R94 ;  /* 0x00000029525e7223 */ /* 0x040fe2000001005e */
[----:B------:R-:W-:Y:S01]  /*4590*/  LOP3.LUT R181, R181, 0xffff0000, RZ, 0xc0, !PT ;  /* 0xffff0000b5b57812 */ /* 0x000fe200078ec0ff */
[----:B------:R-:W-:Y:S01]  /*45a0*/  FFMA.FTZ R93, R82, R83, -R93 ;  /* 0x00000053525d7223 */ /* 0x000fe2000001085d */
[----:B------:R-:W-:-:S02]  /*45b0*/  IMAD.U32 R41, R186, 0x10000, RZ ;  /* 0x00010000ba297824 */ /* 0x000fc400078e00ff */
[C---:B------:R-:W-:Y:S01]  /*45c0*/  FFMA.FTZ R118, R85.reuse, R92, -R118 ;  /* 0x0000005c55767223 */ /* 0x040fe20000010876 */
[----:B------:R-:W-:Y:S02]  /*45d0*/  IMAD.U32 R83, R180, 0x10000, RZ ;  /* 0x00010000b4537824 */ /* 0x000fe400078e00ff */
[----:B------:R-:W-:Y:S01]  /*45e0*/  FFMA.FTZ R85, R85, R87, R42 ;  /* 0x0000005755557223 */ /* 0x000fe2000001002a */
[----:B------:R-:W-:Y:S02]  /*45f0*/  IMAD.U32 R43, R43, 0x10000, RZ ;  /* 0x000100002b2b7824 */ /* 0x000fe400078e00ff */
        /* <DEDUP_REMOVED lines=11> */
[----:B------:R-:W-:-:S07]  /*46b0*/  F2FP.BF16.F32.PACK_AB R40, R40, R87 ;  /* 0x000000572828723e */ /* 0x000fce00000010ff */
.L_x_2894:
[----:B------:R-:W-:Y:S05]  /*46c0*/  BSYNC B2 ;  /* 0x0000000000027941 */ /* 0x000fea0003800000 */
.L_x_2893:
[----:B------:R-:W-:Y:S02]  /*46d0*/  ULDC.64 UR4, c[0x0][0x208] ;  /* 0x0000820000047ab9 */ /* 0x000fe40000000a00 */
[----:B--2---:R4:W-:Y:S03]  /*46e0*/  STG.E.128 desc[UR4][R60.64+0x180], R40 ;  /* 0x000180283c007986 */ /* 0x0049e6000c101d04 */
.L_x_2880:
[----:B------:R-:W-:Y:S05]  /*46f0*/  BSYNC B1 ;  /* 0x0000000000017941 */ /* 0x000fea0003800000 */
.L_x_2879:
        /* <DEDUP_REMOVED lines=18> */
[----:B------:R-:W-:Y:S01]  /*4820*/  LOP3.LUT R79, R41, 0xffff0000, RZ, 0xc0, !PT ;  /* 0xffff0000294f7812 */ /* 0x000fe200078ec0ff */
[----:B------:R-:W-:Y:S01]  /*4830*/  IMAD.U32 R41, R40, 0x10000, RZ ;  /* 0x0001000028297824 */ /* 0x000fe200078e00ff */
[C---:B------:R-:W-:Y:S01]  /*4840*/  LOP3.LUT R84, R190.reuse, 0xffff0000, RZ, 0xc0, !PT ;  /* 0xffff0000be547812 */ /* 0x040fe200078ec0ff */
[----:B------:R-:W-:Y:S01]  /*4850*/  IMAD.U32 R190, R190, 0x10000, RZ ;  /* 0x00010000bebe7824 */ /* 0x000fe200078e00ff */
[C---:B------:R-:W-:Y:S01]  /*4860*/  LOP3.LUT R80, R178.reuse, 0xffff0000, RZ, 0xc0, !PT ;  /* 0xffff0000b2507812 */ /* 0x040fe200078ec0ff */
[----:B------:R-:W-:Y:S01]  /*4870*/  IMAD.U32 R178, R178, 0x10000, RZ ;  /* 0x00010000b2b27824 */ /* 0x000fe200078e00ff */
[----:B------:R-:W-:Y:S01]  /*4880*/  PRMT R179, R179, 0x5410, R78 ;  /* 0x00005410b3b37816 */ /* 0x000fe2000000004e */
[----:B------:R-:W-:Y:S01]  /*4890*/  FMUL.FTZ R86, R79, R84 ;  /* 0x000000544f567220 */ /* 0x000fe20000410000 */
[----:B------:R-:W-:Y:S01]  /*48a0*/  LOP3.LUT R61, R42, 0xffff0000, RZ, 0xc0, !PT ;  /* 0xffff00002a3d7812 */ /* 0x000fe200078ec0ff */
[----:B------:R-:W-:-:S02]  /*48b0*/  IMAD.U32 R78, R191, 0x10000, RZ ;  /* 0x00010000bf4e7824 */ /* 0x000fc400078e00ff */
[-C--:B------:R-:W-:Y:S01]  /*48c0*/  FMUL.FTZ R83, R79, R80.reuse ;  /* 0x000000504f537220 */ /* 0x080fe20000410000 */
[----:B------:R-:W-:Y:S01]  /*48d0*/  IMAD.U32 R82, R179, 0x10000, RZ ;  /* 0x00010000b3527824 */ /* 0x000fe200078e00ff */
[----:B------:R-:W-:Y:S01]  /*48e0*/  LOP3.LUT R79, R40, 0xffff0000, RZ, 0xc0, !PT ;  /* 0xffff0000284f7812 */ /* 0x000fe200078ec0ff */
[----:B------:R-:W-:Y:S01]  /*48f0*/  FFMA.FTZ R40, R81, R80, -R86 ;  /* 0x0000005051287223 */ /* 0x000fe20000010856 */
[----:B------:R-:W-:Y:S01]  /*4900*/  FMUL.FTZ R85, R61, R78 ;  /* 0x0000004e3d557220 */ /* 0x000fe20000410000 */
[----:B------:R-:W-:Y:S01]  /*4910*/  FFMA.FTZ R81, R81, R84, R83 ;  /* 0x0000005451517223 */ /* 0x000fe20000010053 */
[----:B------:R-:W-:Y:S01]  /*4920*/  LOP3.LUT R42, R43, 0xffff0000, RZ, 0xc0, !PT ;  /* 0xffff00002b2a7812 */ /* 0x000fe200078ec0ff */
[-C--:B------:R-:W-:Y:S01]  /*4930*/  FMUL.FTZ R83, R61, R82.reuse ;  /* 0x000000523d537220 */ /* 0x080fe20000410000 */
[----:B------:R-:W-:Y:S01]  /*4940*/  LOP3.LUT R191, R191, 0xffff0000, RZ, 0xc0, !PT ;  /* 0xffff0000bfbf7812 */ /* 0x000fe200078ec0ff */
[C---:B------:R-:W-:Y:S01]  /*4950*/  FFMA.FTZ R61, R60.reuse, R82, -R85 ;  /* 0x000000523c3d7223 */ /* 0x040fe20000010855 */
[----:B------:R-:W-:Y:S01]  /*4960*/  LOP3.LUT R179, R179, 0xffff0000, RZ, 0xc0, !PT ;  /* 0xffff0000b3b37812 */ /* 0x000fe200078ec0ff */
        /* <DEDUP_REMOVED lines=15> */
.L_x_2900:
[----:B------:R-:W-:Y:S05]  /*4a60*/  BSYNC B3 ;  /* 0x0000000000037941 */ /* 0x000fea0003800000 */
.L_x_2899:
[----:B------:R-:W-:Y:S02]  /*4a70*/  ULDC.64 UR4, c[0x0][0x208] ;  /* 0x0000820000047ab9 */ /* 0x000fe40000000a00 */
[----:B--2---:R1:W-:Y:S03]  /*4a80*/  STG.E.128 desc[UR4][R54.64], R40 ;  /* 0x0000002836007986 */ /* 0x0043e6000c101d04 */
.L_x_2898:
[----:B------:R-:W-:Y:S05]  /*4a90*/  BSYNC B2 ;  /* 0x0000000000027941 */ /* 0x000fea0003800000 */
.L_x_2897:
        /* <DEDUP_REMOVED lines=9> */
[----:B------:R-:W-:Y:S02]  /*4b30*/  SHF.R.U64 R79, R74, 0x10, R75 ;  /* 0x000000104a4f7819 */ /* 0x000fe4000000124b */
[----:B------:R-:W-:Y:S02]  /*4b40*/  SHF.R.U32.HI R76, RZ, 0x10, R77 ;  /* 0x00000010ff4c7819 */ /* 0x000fe4000001164d */
[----:B------:R-:W-:Y:S02]  /*4b50*/  SHF.R.U32.HI R74, RZ, 0x10, R75 ;  /* 0x00000010ff4a7819 */ /* 0x000fe4000001164b */
[----:B------:R-:W-:Y:S01]  /*4b60*/  PRMT R174, R174, 0x5410, R61 ;  /* 0x00005410aeae7816 */ /* 0x000fe2000000003d */
[----:B------:R-:W-:Y:S01]  /*4b70*/  IMAD.U32 R61, R41, 0x10000, RZ ;  /* 0x00010000293d7824 */ /* 0x000fe200078e00ff */
[----:B------:R-:W-:-:S02]  /*4b80*/  PRMT R172, R172, 0x5410, R79 ;  /* 0x00005410acac7816 */ /* 0x000fc4000000004f */
[----:B------:R-:W-:Y:S02]  /*4b90*/  PRMT R175, R175, 0x5410, R76 ;  /* 0x00005410afaf7816 */ /* 0x000fe4000000004c */
[----:B------:R-:W-:Y:S02]  /*4ba0*/  PRMT R173, R173, 0x5410, R74 ;  /* 0x00005410adad7816 */ /* 0x000fe4000000004a */
[----:B------:R-:W-:Y:S01]  /*4bb0*/  LOP3.LUT R74, R41, 0xffff0000, RZ, 0xc0, !PT ;  /* 0xffff0000294a7812 */ /* 0x000fe200078ec0ff */
[----:B------:R-:W-:Y:S01]  /*4bc0*/  IMAD.U32 R79, R175, 0x10000, RZ ;  /* 0x00010000af4f7824 */ /* 0x000fe200078e00ff */
[----:B------:R-:W-:Y:S01]  /*4bd0*/  LOP3.LUT R78, R174, 0xffff0000, RZ, 0xc0, !PT ;  /* 0xffff0000ae4e7812 */ /* 0x000fe200078ec0ff */
[----:B------:R-:W-:Y:S01]  /*4be0*/  IMAD.U32 R77, R173, 0x10000, RZ ;  /* 0x00010000ad4d7824 */ /* 0x000fe200078e00ff */
[----:B------:R-:W-:Y:S01]  /*4bf0*/  LOP3.LUT R75, R42, 0xffff0000, RZ, 0xc0, !PT ;  /* 0xffff00002a4b7812 */ /* 0x000fe200078ec0ff */
[----:B------:R-:W-:Y:S01]  /*4c00*/  IMAD.U32 R41, R40, 0x10000, RZ ;  /* 0x0001000028297824 */ /* 0x000fe200078e00ff */
[----:B------:R-:W-:Y:S01]  /*4c10*/  LOP3.LUT R76, R172, 0xffff0000, RZ, 0xc0, !PT ;  /* 0xffff0000ac4c7812 */ /* 0x000fe200078ec0ff */
[C---:B------:R-:W-:Y:S01]  /*4c20*/  FMUL.FTZ R80, R74.reuse, R78 ;  /* 0x0000004e4a507220 */ /* 0x040fe20000410000 */
[----:B------:R-:W-:Y:S01]  /*4c30*/  LOP3.LUT R42, R43, 0xffff0000, RZ, 0xc0, !PT ;  /* 0xffff00002b2a7812 */ /* 0x000fe200078ec0ff */
[----:B------:R-:W-:Y:S01]  /*4c40*/  FMUL.FTZ R83, R75, R79 ;  /* 0x0000004f4b537220 */ /* 0x000fe20000410000 */
[----:B------:R-:W-:Y:S01]  /*4c50*/  LOP3.LUT R175, R175, 0xffff0000, RZ, 0xc0, !PT ;  /* 0xffff0000afaf7812 */ /* 0x000fe200078ec0ff */
[----:B------:R-:W-:Y:S01]  /*4c60*/  FMUL.FTZ R81, R74, R76 ;  /* 0x0000004c4a517220 */ /* 0x000fe20000410000 */
[----:B------:R-:W-:Y:S01]  /*4c70*/  LOP3.LUT R173, R173, 0xffff0000, RZ, 0xc0, !PT ;  /* 0xffff0000adad7812 */ /* 0x000fe200078ec0ff */
[----:B------:R-:W-:Y:S01]  /*4c80*/  FMUL.FTZ R75, R75, R77 ;  /* 0x0000004d4b4b7220 */ /* 0x000fe20000410000 */
[----:B------:R-:W-:Y:S01]  /*4c90*/  LOP3.LUT R40, R40, 0xffff0000, RZ, 0xc0, !PT ;  /* 0xffff000028287812 */ /* 0x000fe200078ec0ff */
[----:B------:R-:W-:-:S02]  /*4ca0*/  IMAD.U32 R174, R174, 0x10000, RZ ;  /* 0x00010000aeae7824 */ /* 0x000fc400078e00ff */
[C---:B------:R-:W-:Y:S01]  /*4cb0*/  FFMA.FTZ R80, R61.reuse, R76, -R80 ;  /* 0x0000004c3d507223 */ /* 0x040fe20000010850 */
[----:B------:R-:W-:Y:S02]  /*4cc0*/  IMAD.U32 R172, R172, 0x10000, RZ ;  /* 0x00010000acac7824 */ /* 0x000fe400078e00ff */
[----:B------:R-:W-:Y:S01]  /*4cd0*/  FFMA.FTZ R81, R61, R78, R81 ;  /* 0x0000004e3d517223 */ /* 0x000fe20000010051 */
[----:B------:R-:W-:Y:S01]  /*4ce0*/  FFMA.FTZ R83, R60, R77, -R83 ;  /* 0x0000004d3c537223 */ /* 0x000fe20000010853 */
[C---:B------:R-:W-:Y:S01]  /*4cf0*/  FMUL.FTZ R74, R42.reuse, R175 ;  /* 0x000000af2a4a7220 */ /* 0x040fe20000410000 */
[----:B------:R-:W-:Y:S01]  /*4d00*/  FMUL.FTZ R76, R42, R173 ;  /* 0x000000ad2a4c7220 */ /* 0x000fe20000410000 */
[----:B------:R-:W-:Y:S02]  /*4d10*/  IMAD.U32 R43, R43, 0x10000, RZ ;  /* 0x000100002b2b7824 */ /* 0x000fe400078e00ff */
        /* <DEDUP_REMOVED lines=11> */
[----:B------:R-:W-:-:S07]  /*4dd0*/  F2FP.BF16.F32.PACK_AB R43, R43, R74 ;  /* 0x0000004a2b2b723e */ /* 0x000fce00000010ff */
.L_x_2904:
[----:B------:R-:W-:Y:S05]  /*4de0*/  BSYNC B3 ;  /* 0x0000000000037941 */ /* 0x000fea0003800000 */
.L_x_2903:
[----:B------:R-:W-:Y:S02]  /*4df0*/  ULDC.64 UR4, c[0x0][0x208] ;  /* 0x0000820000047ab9 */ /* 0x000fe40000000a00 */
[----:B--2---:R1:W-:Y:S03]  /*4e00*/  STG.E.128 desc[UR4][R54.64+0x80], R40 ;  /* 0x0000802836007986 */ /* 0x0043e6000c101d04 */
.L_x_2902:
[----:B------:R-:W-:Y:S05]  /*4e10*/  BSYNC B2 ;  /* 0x0000000000027941 */ /* 0x000fea0003800000 */
.L_x_2901:
        /* <DEDUP_REMOVED lines=53> */
.L_x_2908:
[----:B------:R-:W-:Y:S05]  /*5170*/  BSYNC B3 ;  /* 0x0000000000037941 */ /* 0x000fea0003800000 */
.L_x_2907:
[----:B------:R-:W-:Y:S02]  /*5180*/  ULDC.64 UR4, c[0x0][0x208] ;  /* 0x0000820000047ab9 */ /* 0x000fe40000000a00 */
[----:B--2---:R1:W-:Y:S03]  /*5190*/  STG.E.128 desc[UR4][R54.64+0x100], R40 ;  /* 0x0001002836007986 */ /* 0x0043e6000c101d04 */
.L_x_2906:
[----:B------:R-:W-:Y:S05]  /*51a0*/  BSYNC B2 ;  /* 0x0000000000027941 */ /* 0x000fea0003800000 */
.L_x_2905:
[----:B------:R-:W-:-:S13]  /*51b0*/  ISETP.NE.AND P3, PT, R8, RZ, PT ;  /* 0x000000ff0800720c */ /* 0x000fda0003f65270 */
        /* <DEDUP_REMOVED lines=51> */
.L_x_2910:
[----:B------:R-:W-:Y:S05]  /*54f0*/  BSYNC B2 ;  /* 0x0000000000027941 */ /* 0x000fea0003800000 */
.L_x_2909:
[----:B------:R-:W-:Y:S02]  /*5500*/  ULDC.64 UR4, c[0x0][0x208] ;  /* 0x0000820000047ab9 */ /* 0x000fe40000000a00 */
[----:B--2---:R1:W-:Y:S03]  /*5510*/  STG.E.128 desc[UR4][R54.64+0x180], R40 ;  /* 0x0001802836007986 */ /* 0x0043e6000c101d04 */
.L_x_2896:
[----:B------:R-:W-:Y:S05]  /*5520*/  BSYNC B1 ;  /* 0x0000000000017941 */ /* 0x000fea0003800000 */
.L_x_2895:
        /* <DEDUP_REMOVED lines=54> */
.L_x_2915:
[----:B------:R-:W-:Y:S05]  /*5890*/  BSYNC B2 ;  /* 0x0000000000027941 */ /* 0x000fea0003800000 */
.L_x_2914:
[----:B------:R-:W-:Y:S02]  /*58a0*/  ULDC.64 UR4, c[0x0][0x208] ;  /* 0x0000820000047ab9 */ /* 0x000fe40000000a00 */
[----:B--2---:R1:W-:Y:S03]  /*58b0*/  STG.E.128 desc[UR4][R52.64], R40 ;  /* 0x0000002834007986 */ /* 0x0043e6000c101d04 */
.L_x_2913:
[----:B------:R-:W-:Y:S05]  /*58c0*/  BSYNC B1 ;  /* 0x0000000000017941 */ /* 0x000fea0003800000 */
.L_x_2912:
        /* <DEDUP_REMOVED lines=53> */
.L_x_2919:
[----:B------:R-:W-:Y:S05]  /*5c20*/  BSYNC B2 ;  /* 0x0000000000027941 */ /* 0x000fea0003800000 */
.L_x_2918:
[----:B------:R-:W-:Y:S02]  /*5c30*/  ULDC.64 UR4, c[0x0][0x208] ;  /* 0x0000820000047ab9 */ /* 0x000fe40000000a00 */
[----:B--2---:R1:W-:Y:S03]  /*5c40*/  STG.E.128 desc[UR4][R52.64+0x80], R40 ;  /* 0x0000802834007986 */ /* 0x0043e6000c101d04 */
.L_x_2917:
[----:B------:R-:W-:Y:S05]  /*5c50*/  BSYNC B1 ;  /* 0x0000000000017941 */ /* 0x000fea0003800000 */
.L_x_2916:
        /* <DEDUP_REMOVED lines=30> */
[C---:B------:R-:W-:Y:S01]  /*5e40*/  FMUL.FTZ R59, R43.reuse, R56 ;  /* 0x000000382b3b7220 */ /* 0x040fe20000410000 */
        /* <DEDUP_REMOVED lines=22> */
.L_x_2923:
[----:B------:R-:W-:Y:S05]  /*5fb0*/  BSYNC B2 ;  /* 0x0000000000027941 */ /* 0x000fea0003800000 */
.L_x_2922:
[----:B------:R-:W-:Y:S02]  /*5fc0*/  ULDC.64 UR4, c[0x0][0x208] ;  /* 0x0000820000047ab9 */ /* 0x000fe40000000a00 */
[----:B--2---:R1:W-:Y:S03]  /*5fd0*/  STG.E.128 desc[UR4][R52.64+0x100], R40 ;  /* 0x0001002834007986 */ /* 0x0043e6000c101d04 */
.L_x_2921:
[----:B------:R-:W-:Y:S05]  /*5fe0*/  BSYNC B1 ;  /* 0x0000000000017941 */ /* 0x000fea0003800000 */
.L_x_2920:
        /* <DEDUP_REMOVED lines=52> */
.L_x_2925:
[----:B------:R-:W-:Y:S05]  /*6330*/  BSYNC B1 ;  /* 0x0000000000017941 */ /* 0x000fea0003800000 */
.L_x_2924:
[----:B------:R-:W-:Y:S02]  /*6340*/  ULDC.64 UR4, c[0x0][0x208] ;  /* 0x0000820000047ab9 */ /* 0x000fe40000000a00 */
[----:B--2---:R1:W-:Y:S01]  /*6350*/  STG.E.128 desc[UR4][R52.64+0x180], R40 ;  /* 0x0001802834007986 */ /* 0x0043e2000c101d04 */
[----:B------:R-:W-:Y:S05]  /*6360*/  BRA `(.L_x_2911) ;  /* 0x0000004400187947 */ /* 0x000fea0003800000 */
.L_x_2869:
        /* <DEDUP_REMOVED lines=37> */
.L_x_2927:
[----:B------:R-:W-:Y:S05]  /*65c0*/  BSYNC B1 ;  /* 0x0000000000017941 */ /* 0x000fea0003800000 */
.L_x_2926:
        /* <DEDUP_REMOVED lines=67> */
.L_x_2929:
[----:B------:R-:W-:Y:S05]  /*6a00*/  BSYNC B1 ;  /* 0x0000000000017941 */ /* 0x000fea0003800000 */
.L_x_2928:
        /* <DEDUP_REMOVED lines=34> */
.L_x_2931:
[----:B------:R-:W-:Y:S05]  /*6c30*/  BSYNC B1 ;  /* 0x0000000000017941 */ /* 0x000fea0003800000 */
.L_x_2930:
[----:B------:R-:W2:Y:S01]  /*6c40*/  LDL R0, [R1+0x58] ;  /* 0x0000580001007983 */ /* 0x000ea20000100800 */
[----:B0-----:R-:W-:Y:S01]  /*6c50*/  IMAD.MOV.U32 R88, RZ, RZ, R56 ;  /* 0x000000ffff587224 */ /* 0x001fe200078e0038 */
[----:B------:R-:W-:Y:S01]  /*6c60*/  PRMT R170, R93, 0x7610, R170 ;  /* 0x000076105daa7816 */ /* 0x000fe200000000aa */
[----:B------:R-:W-:Y:S02]  /*6c70*/  IMAD.MOV.U32 R89, RZ, RZ, R57 ;  /* 0x000000ffff597224 */ /* 0x000fe400078e0039 */
[----:B------:R-:W-:-:S03]  /*6c80*/  IMAD.MOV.U32 R90, RZ, RZ, R62 ;  /* 0x000000ffff5a7224 */ /* 0x000fc600078e003e */
        /* <DEDUP_REMOVED lines=10> */
[----:B------:R-:W-:-:S03]  /*6d30*/  IMAD.MOV.U32 R90, RZ, RZ, R70 ;  /* 0x000000ffff5a7224 */ /* 0x000fc600078e0046 */
[----:B------:R-:W-:Y:S01]  /*6d40*/  PRMT R173, R88, 0x5410, R89 ;  /* 0x0000541058ad7816 */ /* 0x000fe20000000059 */
[----:B------:R-:W-:Y:S02]  /*6d50*/  IMAD.MOV.U32 R88, RZ, RZ, R68 ;  /* 0x000000ffff587224 */ /* 0x000fe400078e0044 */
[----:B------:R-:W-:-:S03]  /*6d60*/  IMAD.MOV.U32 R89, RZ, RZ, R69 ;  /* 0x000000ffff597224 */ /* 0x000fc600078e0045 */
[----:B------:R-:W-:Y:S01]  /*6d70*/  PRMT R177, R177, 0x5410, R88 ;  /* 0x00005410b1b17816 */ /* 0x000fe20000000058 */
[----:B-----5:R-:W-:Y:S01]  /*6d80*/  IMAD.MOV.U32 R88, RZ, RZ, R73 ;  /* 0x000000ffff587224 */ /* 0x020fe200078e0049 */
[----:B--2---:R-:W-:Y:S01]  /*6d90*/  R2UR UR4, R0 ;  /* 0x00000000000472ca */ /* 0x004fe200000e0000 */
[----:B------:R-:W-:-:S05]  /*6da0*/  IMAD.MOV.U32 R0, RZ, RZ, R59 ;  /* 0x000000ffff007224 */ /* 0x000fca00078e003b */
[----:B------:R-:W-:Y:S01]  /*6db0*/  PRMT R170, R170, 0x5410, R0 ;  /* 0x00005410aaaa7816 */ /* 0x000fe20000000000 */
[----:B------:R-:W-:-:S05]  /*6dc0*/  IMAD.MOV.U32 R0, RZ, RZ, R63 ;  /* 0x000000ffff007224 */ /* 0x000fca00078e003f */
[----:B------:R-:W-:Y:S01]  /*6dd0*/  PRMT R174, R0, 0x7610, R174 ;  /* 0x0000761000ae7816 */ /* 0x000fe200000000ae */
[----:B------:R-:W-:Y:S01]  /*6de0*/  IMAD.MOV.U32 R0, RZ, RZ, R67 ;  /* 0x000000ffff007224 */ /* 0x000fe200078e0043 */
[----:B------:R-:W-:Y:S02]  /*6df0*/  UISETP.NE.AND UP0, UPT, UR4, 0x3, UPT ;  /* 0x000000030400788c */ /* 0x000fe4000bf05270 */
[----:B------:R-:W-:Y:S01]  /*6e00*/  PRMT R174, R174, 0x5410, R90 ;  /* 0x00005410aeae7816 */ /* 0x000fe2000000005a */
[----:B------:R-:W-:Y:S01]  /*6e10*/  IMAD.MOV.U32 R90, RZ, RZ, R74 ;  /* 0x000000ffff5a7224 */ /* 0x000fe200078e004a */
[----:B------:R-:W-:Y:S01]  /*6e20*/  PRMT R172, R172, 0x5410, R0 ;  /* 0x00005410acac7816 */ /* 0x000fe20000000000 */
[----:B------:R-:W-:Y:S01]  /*6e30*/  IMAD.MOV.U32 R0, RZ, RZ, R71 ;  /* 0x000000ffff007224 */ /* 0x000fe200078e0047 */
[----:B------:R-:W-:Y:S02]  /*6e40*/  PLOP3.LUT P2, PT, PT, PT, UP0, 0x80, 0x0 ;  /* 0x000000000000781c */ /* 0x000fe40003f4f008 */
[----:B------:R-:W-:Y:S01]  /*6e50*/  PRMT R153, R153, 0x5410, R90 ;  /* 0x0000541099997816 */ /* 0x000fe2000000005a */
        /* <DEDUP_REMOVED lines=16> */
[----:B------:R-:W-:-:S02]  /*6f60*/  IMAD.MOV.U32 R88, RZ, RZ, R80 ;  /* 0x000000ffff587224 */ /* 0x000fc400078e0050 */
[----:B------:R-:W-:Y:S01]  /*6f70*/  IMAD.MOV.U32 R0, RZ, RZ, R81 ;  /* 0x000000ffff007224 */ /* 0x000fe200078e0051 */
[----:B------:R-:W-:Y:S01]  /*6f80*/  PRMT R154, R154, 0x5410, R89 ;  /* 0x000054109a9a7816 */ /* 0x000fe20000000059 */
[----:B------:R-:W-:-:S03]  /*6f90*/  IMAD.MOV.U32 R89, RZ, RZ, R87 ;  /* 0x000000ffff597224 */ /* 0x000fc600078e0057 */
[----:B------:R-:W-:Y:S01]  /*6fa0*/  PRMT R155, R88, 0x5410, R0 ;  /* 0x00005410589b7816 */ /* 0x000fe20000000000 */
[----:B------:R-:W-:Y:S01]  /*6fb0*/  IMAD.MOV.U32 R88, RZ, RZ, R84 ;  /* 0x000000ffff587224 */ /* 0x000fe200078e0054 */
[----:B------:R-:W-:Y:S01]  /*6fc0*/  PRMT R156, R89, 0x5410, R90 ;  /* 0x00005410599c7816 */ /* 0x000fe2000000005a */
[----:B------:R-:W-:-:S05]  /*6fd0*/  IMAD.MOV.U32 R0, RZ, RZ, R85 ;  /* 0x000000ffff007224 */ /* 0x000fca00078e0055 */
[----:B------:R-:W-:Y:S01]  /*6fe0*/  PRMT R169, R88, 0x5410, R0 ;  /* 0x0000541058a97816 */ /* 0x000fe20000000000 */
[----:B------:R-:W-:Y:S06]  /*6ff0*/  @!P2 BRA `(.L_x_2932) ;  /* 0x000000000004a947 */ /* 0x000fec0003800000 */
[----:B------:R-:W-:Y:S01]  /*7000*/  BPT.TRAP 0x1 ;  /* 0x000000040000795c */ /* 0x000fe20000300000 */
.L_x_2932:
[----:B------:R-:W-:Y:S01]  /*7010*/  IMAD R0, R19, 0x8, R18 ;  /* 0x0000000813007824 */ /* 0x000fe200078e0212 */
[----:B------:R-:W-:Y:S01]  /*7020*/  SHF.L.U32 R115, R219, 0x1f, RZ ;  /* 0x0000001fdb737819 */ /* 0x000fe200000006ff */
[----:B------:R-:W0:Y:S01]  /*7030*/  LDC R145, c[0x0][0x2f4] ;  /* 0x0000bd00ff917b82 */ /* 0x000e220000000800 */
[----:B------:R-:W-:Y:S02]  /*7040*/  BSSY B1, `(.L_x_2933) ;  /* 0x0000004000017945 */ /* 0x000fe40003800000 */
[----:B------:R-:W1:Y:S05]  /*7050*/  SYNCS.PHASECHK.TRANS64.TRYWAIT P6, [R0+URZ+0x38890], R115 ;  /* 0x03889073000075a7 */ /* 0x000e6a00080c017f */
[----:B------:R-:W2:Y:S01]  /*7060*/  LDC.64 R124, c[0x0][0x300] ;  /* 0x0000c000ff7c7b82 */ /* 0x000ea20000000a00 */
[----:B-1----:R-:W-:Y:S05]  /*7070*/  @!P6 BRA `(.L_x_2934) ;  /* 0x0000029c0028e947 */ /* 0x002fea0003800000 */
.L_x_3293:
[----:B------:R-:W-:Y:S05]  /*7080*/  BSYNC B1 ;  /* 0x0000000000017941 */ /* 0x000fea0003800000 */
.L_x_2933:
        /* <DEDUP_REMOVED lines=61> */
[----:B------:R-:W-:Y:S01]  /*7460*/  PRMT R53, R181, 0x5410, R53 ;  /* 0x00005410b5357816 */ /* 0x000fe20000000035 */
[----:B------:R-:W-:Y:S01]  /*7470*/  FFMA.FTZ R163, R162, R163, -R166 ;  /* 0x000000a3a2a37223 */ /* 0x000fe200000108a6 */
[----:B------:R-:W-:-:S02]  /*7480*/  IMAD.U32 R166, R95, 0x10000, RZ ;  /* 0x000100005fa67824 */ /* 0x000fc400078e00ff */
[----:B------:R-:W-:Y:S01]  /*7490*/  FFMA.FTZ R162, R162, R164, R165 ;  /* 0x000000a4a2a27223 */ /* 0x000fe200000100a5 */
[----:B------:R-:W-:Y:S02]  /*74a0*/  LOP3.LUT R164, R161, 0xffff0000, RZ, 0xc0, !PT ;  /* 0xffff0000a1a47812 */ /* 0x000fe400078ec0ff */
[----:B------:R-:W-:Y:S02]  /*74b0*/  LOP3.LUT R161, R160, 0xffff0000, RZ, 0xc0, !PT ;  /* 0xffff0000a0a17812 */ /* 0x000fe400078ec0ff */
[----:B------:R-:W-:Y:S02]  /*74c0*/  SHF.R.U64 R54, R54, 0x10, R55 ;  /* 0x0000001036367819 */ /* 0x000fe40000001237 */
[----:B------:R-:W-:Y:S01]  /*74d0*/  SHF.R.U64 R46, R46, 0x10, R47 ;  /* 0x000000102e2e7819 */ /* 0x000fe2000000122f */
        /* <DEDUP_REMOVED lines=9> */
[----:B------:R-:W-:Y:S01]  /*7570*/  PRMT R93, R168, 0x5410, R93 ;  /* 0x00005410a85d7816 */ /* 0x000fe2000000005d */
[----:B------:R-:W-:Y:S01]  /*7580*/  IMAD.U32 R47, R90, 0x10000, RZ ;  /* 0x000100005a2f7824 */ /* 0x000fe200078e00ff */
[----:B------:R-:W-:Y:S02]  /*7590*/  PRMT R161, R167, 0x5410, R161 ;  /* 0x00005410a7a17816 */ /* 0x000fe400000000a1 */
[----:B------:R-:W-:Y:S01]  /*75a0*/  PRMT R46, R183, 0x5432, R46 ;  /* 0x00005432b72e7816 */ /* 0x000fe2000000002e */
[C---:B------:R-:W-:Y:S01]  /*75b0*/  IMAD.U32 R165, R93.reuse, 0x10000, RZ ;  /* 0x000100005da57824 */ /* 0x040fe200078e00ff */
[----:B------:R-:W-:Y:S01]  /*75c0*/  LOP3.LUT R93, R93, 0xffff0000, RZ, 0xc0, !PT ;  /* 0xffff00005d5d7812 */ /* 0x000fe200078ec0ff */
[----:B------:R-:W-:Y:S01]  /*75d0*/  IMAD.U32 R167, R161, 0x10000, RZ ;  /* 0x00010000a1a77824 */ /* 0x000fe200078e00ff */
[----:B------:R-:W-:Y:S01]  /*75e0*/  LOP3.LUT R94, R94, 0xffff0000, RZ, 0xc0, !PT ;  /* 0xffff00005e5e7812 */ /* 0x000fe200078ec0ff */
[----:B------:R-:W-:Y:S01]  /*75f0*/  FMUL.FTZ R168, R166, R165 ;  /* 0x000000a5a6a87220 */ /* 0x000fe20000410000 */
[----:B------:R-:W-:Y:S01]  /*7600*/  LOP3.LUT R90, R90, 0xffff0000, RZ, 0xc0, !PT ;  /* 0xffff00005a5a7812 */ /* 0x000fe200078ec0ff */
[----:B------:R-:W-:Y:S01]  /*7610*/  FMUL.FTZ R166, R166, R167 ;  /* 0x000000a7a6a67220 */ /* 0x000fe20000410000 */
[----:B------:R-:W-:Y:S01]  /*7620*/  F2FP.BF16.F32.PACK_AB R160, R160, R163 ;  /* 0x000000a3a0a0723e */ /* 0x000fe200000010ff */
[C---:B------:R-:W-:Y:S01]  /*7630*/  FFMA.FTZ R167, R164.reuse, R167, -R168 ;  /* 0x000000a7a4a77223 */ /* 0x040fe200000108a8 */
[----:B------:R-:W-:Y:S01]  /*7640*/  F2FP.BF16.F32.PACK_AB R162, R89, R162 ;  /* 0x000000a259a2723e */ /* 0x000fe200000010ff */
[----:B------:R-:W-:Y:S01]  /*7650*/  FFMA.FTZ R166, R164, R165, R166 ;  /* 0x000000a5a4a67223 */ /* 0x000fe200000100a6 */
[----:B------:R-:W-:Y:S01]  /*7660*/  SHF.R.U64 R164, R44, 0x10, R45 ;  /* 0x000000102ca47819 */ /* 0x000fe2000000122d */
[----:B------:R-:W-:Y:S01]  /*7670*/  IMAD.MOV.U32 R89, RZ, RZ, R160 ;  /* 0x000000ffff597224 */ /* 0x000fe200078e00a0 */
[----:B------:R-:W-:-:S02]  /*7680*/  LOP3.LUT R45, R161, 0xffff0000, RZ, 0xc0, !PT ;  /* 0xffff0000a12d7812 */ /* 0x000fc400078ec0ff */
[----:B------:R-:W-:Y:S01]  /*7690*/  LOP3.LUT R44, R91, 0xffff0000, RZ, 0xc0, !PT ;  /* 0xffff00005b2c7812 */ /* 0x000fe200078ec0ff */
[C---:B------:R-:W-:Y:S02]  /*76a0*/  FMUL.FTZ R91, R52.reuse, R93 ;  /* 0x0000005d345b7220 */ /* 0x040fe40000410000 */
[-C--:B------:R-:W-:Y:S02]  /*76b0*/  FMUL.FTZ R52, R52, R45.reuse ;  /* 0x0000002d34347220 */ /* 0x080fe40000410000 */
[----:B------:R-:W-:Y:S01]  /*76c0*/  FFMA.FTZ R45, R44, R45, -R91 ;  /* 0x0000002d2c2d7223 */ /* 0x000fe2000001085b */
[----:B------:R-:W-:Y:S02]  /*76d0*/  IMAD.U32 R91, R88, 0x10000, RZ ;  /* 0x00010000585b7824 */ /* 0x000fe400078e00ff */
[----:B------:R-:W-:Y:S01]  /*76e0*/  FFMA.FTZ R44, R44, R93, R52 ;  /* 0x0000005d2c2c7223 */ /* 0x000fe20000010034 */
[----:B------:R-:W-:Y:S01]  /*76f0*/  PRMT R52, R184, 0x5432, R164 ;  /* 0x00005432b8347816 */ /* 0x000fe200000000a4 */
[C---:B------:R-:W-:Y:S01]  /*7700*/  IMAD.U32 R164, R92.reuse, 0x10000, RZ ;  /* 0x000100005ca47824 */ /* 0x040fe200078e00ff */
[----:B------:R-:W-:Y:S01]  /*7710*/  LOP3.LUT R92, R92, 0xffff0000, RZ, 0xc0, !PT ;  /* 0xffff00005c5c7812 */ /* 0x000fe200078ec0ff */
        /* <DEDUP_REMOVED lines=11> */
[CC--:B------:R-:W-:Y:S01]  /*77d0*/  FMUL.FTZ R91, R92.reuse, R53.reuse ;  /* 0x000000355c5b7220 */ /* 0x0c0fe20000410000 */
[-C--:B------:R-:W-:Y:S01]  /*77e0*/  FMUL.FTZ R92, R92, R52.reuse ;  /* 0x000000345c5c7220 */ /* 0x080fe20000410000 */
[C---:B------:R-:W-:Y:S01]  /*77f0*/  IMAD.U32 R93, R46.reuse, 0x10000, RZ ;  /* 0x000100002e5d7824 */ /* 0x040fe200078e00ff */
[----:B------:R-:W-:Y:S01]  /*7800*/  LOP3.LUT R46, R46, 0xffff0000, RZ, 0xc0, !PT ;  /* 0xffff00002e2e7812 */ /* 0x000fe200078ec0ff */
[----:B------:R-:W-:Y:S01]  /*7810*/  FFMA.FTZ R91, R88, R52, -R91 ;  /* 0x00000034585b7223 */ /* 0x000fe2000001085b */
[C---:B------:R-:W-:Y:S01]  /*7820*/  IMAD.U32 R52, R54.reuse, 0x10000, RZ ;  /* 0x0001000036347824 */ /* 0x040fe200078e00ff */
        /* <DEDUP_REMOVED lines=11> */
[----:B------:R-:W-:Y:S01]  /*78e0*/  F2FP.BF16.F32.PACK_AB R92, R92, R164 ;  /* 0x000000a45c5c723e */ /* 0x000fe200000010ff */
[----:B------:R-:W-:-:S02]  /*78f0*/  IMAD.MOV.U32 R93, RZ, RZ, R162 ;  /* 0x000000ffff5d7224 */ /* 0x000fc400078e00a2 */
[----:B------:R-:W-:Y:S01]  /*7900*/  F2FP.BF16.F32.PACK_AB R53, R55, R53 ;  /* 0x000000353735723e */ /* 0x000fe200000010ff */
[----:B------:R-:W-:Y:S01]  /*7910*/  IMAD.MOV.U32 R95, RZ, RZ, R44 ;  /* 0x000000ffff5f7224 */ /* 0x000fe200078e002c */
[----:B------:R-:W-:Y:S01]  /*7920*/  F2FP.BF16.F32.PACK_AB R94, R94, R88 ;  /* 0x000000585e5e723e */ /* 0x000fe200000010ff */
[----:B------:R-:W-:Y:S02]  /*7930*/  IMAD.MOV.U32 R88, RZ, RZ, R91 ;  /* 0x000000ffff587224 */ /* 0x000fe400078e005b */
[----:B------:R-:W-:Y:S02]  /*7940*/  IMAD.MOV.U32 R90, RZ, RZ, R53 ;  /* 0x000000ffff5a7224 */ /* 0x000fe400078e0035 */
[----:B------:R-:W-:-:S07]  /*7950*/  IMAD.MOV.U32 R91, RZ, RZ, R45 ;  /* 0x000000ffff5b7224 */ /* 0x000fce00078e002d */
.L_x_2940:
[----:B------:R-:W-:Y:S05]  /*7960*/  BSYNC B3 ;  /* 0x0000000000037941 */ /* 0x000fea0003800000 */
.L_x_2939:
[----:B------:R-:W-:Y:S02]  /*7970*/  ULDC.64 UR4, c[0x0][0x208] ;  /* 0x0000820000047ab9 */ /* 0x000fe40000000a00 */
[----:B0-----:R0:W-:Y:S04]  /*7980*/  STG.E.128 desc[UR4][R140.64], R88 ;  /* 0x000000588c007986 */ /* 0x0011e8000c101d04 */
[----:B--2---:R0:W-:Y:S02]  /*7990*/  @!P5 STG.E.128 desc[UR4][R142.64], R92 ;  /* 0x0000005c8e00d986 */ /* 0x0041e4000c101d04 */
.L_x_2938:
[----:B------:R-:W-:Y:S05]  /*79a0*/  BSYNC B2 ;  /* 0x0000000000027941 */ /* 0x000fea0003800000 */
.L_x_2937:
        /* <DEDUP_REMOVED lines=19> */
[----:B------:R-:W-:Y:S01]  /*7ae0*/  LEA.HI.X R89, R47, R119, R46, 0x1, P6 ;  /* 0x000000772f597211 */ /* 0x000fe200030f0c2e */
[----:B------:R-:W-:Y:S01]  /*7af0*/  IMAD R47, R19, 0x5000, R136 ;  /* 0x00005000132f7824 */ /* 0x000fe200078e0288 */
        /* <DEDUP_REMOVED lines=9> */
[----:B------:R-:W-:-:S04]  /*7b90*/  IMAD.IADD R44, R45, 0x1, R44 ;  /* 0x000000012d2c7824 */ /* 0x000fc800078e022c */
[----:B------:R-:W-:Y:S02]  /*7ba0*/  IMAD R45, R19, 0x5000, R44 ;  /* 0x00005000132d7824 */ /* 0x000fe400078e022c */
[--C-:B------:R-:W-:Y:S02]  /*7bb0*/  IMAD R44, R47, 0x2, R18.reuse ;  /* 0x000000022f2c7824 */ /* 0x100fe400078e0212 */
        /* <DEDUP_REMOVED lines=14> */
[----:B------:R-:W-:Y:S02]  /*7ca0*/  PRMT R48, R180, 0x5432, R48 ;  /* 0x00005432b4307816 */ /* 0x000fe40000000030 */
        /* <DEDUP_REMOVED lines=82> */
.L_x_2942:
[----:B------:R-:W-:Y:S05]  /*81d0*/  BSYNC B2 ;  /* 0x0000000000027941 */ /* 0x000fea0003800000 */
.L_x_2941:
[----:B------:R-:W-:Y:S02]  /*81e0*/  ULDC.64 UR4, c[0x0][0x208] ;  /* 0x0000820000047ab9 */ /* 0x000fe40000000a00 */
[----:B0-----:R3:W-:Y:S04]  /*81f0*/  STG.E.128 desc[UR4][R88.64], R44 ;  /* 0x0000002c58007986 */ /* 0x0017e8000c101d04 */
[----:B--2---:R3:W-:Y:S02]  /*8200*/  @!P5 STG.E.128 desc[UR4][R90.64], R52 ;  /* 0x000000345a00d986 */ /* 0x0047e4000c101d04 */
.L_x_2936:
[----:B------:R-:W-:Y:S05]  /*8210*/  BSYNC B1 ;  /* 0x0000000000017941 */ /* 0x000fea0003800000 */
.L_x_2935:
        /* <DEDUP_REMOVED lines=17> */
[----:B------:R-:W-:-:S05]  /*8330*/  LEA.HI.SX32 R44, R41, R14, 0x1c ;  /* 0x0000000e292c7211 */ /* 0x000fca00078fe2ff */
[----:B------:R-:W-:-:S05]  /*8340*/  IMAD.SHL.U32 R45, R44, 0x8, RZ ;  /* 0x000000082c2d7824 */ /* 0x000fca00078e00ff */
[----:B------:R-:W-:-:S13]  /*8350*/  ISETP.GE.AND P3, PT, R45, R145, PT ;  /* 0x000000912d00720c */ /* 0x000fda0003f66270 */
[--C-:B------:R-:W-:Y:S02]  /*8360*/  @!P3 SHF.R.S32.HI R47, RZ, 0x1f, R45.reuse ;  /* 0x0000001fff2fb819 */ /* 0x100fe4000001142d */
[----:B------:R-:W-:-:S04]  /*8370*/  @!P3 IADD3 R41, P5, P6, R96, R48, R45 ;  /* 0x000000306029b210 */ /* 0x000fc80007ebe02d */
[----:B------:R-:W-:Y:S02]  /*8380*/  @!P3 IADD3.X R40, R36, R54, R47, P5, P6 ;  /* 0x000000362428b210 */ /* 0x000fe40002fec42f */
[----:B------:R-:W-:Y:S02]  /*8390*/  SHF.R.S32.HI R47, RZ, 0x1f, R44 ;  /* 0x0000001fff2f7819 */ /* 0x000fe4000001142c */
[----:B------:R-:W-:Y:S02]  /*83a0*/  LEA R50, P5, R42, R118, 0x1 ;  /* 0x000000762a327211 */ /* 0x000fe400078a08ff */
[----:B------:R-:W-:Y:S02]  /*83b0*/  LEA.HI R47, R47, R44, RZ, 0x3 ;  /* 0x0000002c2f2f7211 */ /* 0x000fe400078f18ff */
[----:B------:R-:W-:Y:S02]  /*83c0*/  LOP3.LUT R44, R223, 0x38, R45, 0xf8, !PT ;  /* 0x00000038df2c7812 */ /* 0x000fe400078ef82d */
[----:B------:R-:W-:-:S02]  /*83d0*/  SHF.R.S32.HI R47, RZ, 0x3, R47 ;  /* 0x00000003ff2f7819 */ /* 0x000fc4000001142f */
[----:B------:R-:W-:Y:S02]  /*83e0*/  LOP3.LUT R44, R44, R46, RZ, 0x3c, !PT ;  /* 0x0000002e2c2c7212 */ /* 0x000fe400078e3cff */
[----:B------:R-:W-:Y:S01]  /*83f0*/  LEA.HI.X R51, R42, R119, R43, 0x1, P5 ;  /* 0x000000772a337211 */ /* 0x000fe200028f0c2b */
[----:B------:R-:W-:Y:S01]  /*8400*/  IMAD R45, R47, 0x1400, R226 ;  /* 0x000014002f2d7824 */ /* 0x000fe200078e02e2 */
[----:B------:R-:W-:-:S03]  /*8410*/  @!P3 LEA R52, P5, R41, R118, 0x1 ;  /* 0x000000762934b211 */ /* 0x000fc600078a08ff */
[----:B------:R-:W-:Y:S01]  /*8420*/  IMAD.IADD R44, R45, 0x1, R44 ;  /* 0x000000012d2c7824 */ /* 0x000fe200078e022c */
[----:B------:R-:W-:Y:S01]  /*8430*/  @!P3 LEA.HI.X R53, R41, R119, R40, 0x1, P5 ;  /* 0x000000772935b211 */ /* 0x000fe200028f0c28 */
[C---:B------:R-:W-:Y:S01]  /*8440*/  IMAD R45, R19.reuse, 0x5000, R135 ;  /* 0x00005000132d7824 */ /* 0x040fe200078e0287 */
[----:B------:R-:W-:Y:S01]  /*8450*/  ISETP.GE.AND P5, PT, R16, R116, PT ;  /* 0x000000741000720c */ /* 0x000fe20003fa6270 */
[----:B------:R-:W-:Y:S02]  /*8460*/  IMAD R47, R19, 0x5000, R44 ;  /* 0x00005000132f7824 */ /* 0x000fe400078e022c */
[--C-:B------:R-:W-:Y:S02]  /*8470*/  IMAD R42, R45, 0x2, R18.reuse ;  /* 0x000000022d2a7824 */ /* 0x100fe400078e0212 */
[----:B------:R-:W-:-:S04]  /*8480*/  IMAD R47, R47, 0x2, R18 ;  /* 0x000000022f2f7824 */ /* 0x000fc800078e0212 */
[----:B------:R-:W2:Y:S04]  /*8490*/  LDS.128 R40, [R42+0x24400] ;  /* 0x024400002a287984 */ /* 0x000ea80000000c00 */
[----:B------:R-:W3:Y:S01]  /*84a0*/  LDS.128 R44, [R47+0x24400] ;  /* 0x024400002f2c7984 */ /* 0x000ee20000000c00 */
        /* <DEDUP_REMOVED lines=51> */
[----:B------:R-:W-:Y:S01]  /*87e0*/  FFMA.FTZ R88, R43, R63, -R88 ;  /* 0x0000003f2b587223 */ /* 0x000fe20000010858 */
[----:B------:R-:W-:Y:S01]  /*87f0*/  LOP3.LUT R62, R62, 0xffff0000, RZ, 0xc0, !PT ;  /* 0xffff00003e3e7812 */ /* 0x000fe200078ec0ff */
[C---:B------:R-:W-:Y:S01]  /*8800*/  IMAD.U32 R41, R40.reuse, 0x10000, RZ ;  /* 0x0001000028297824 */ /* 0x040fe200078e00ff */
[----:B------:R-:W-:Y:S01]  /*8810*/  LOP3.LUT R63, R55, 0xffff0000, RZ, 0xc0, !PT ;  /* 0xffff0000373f7812 */ /* 0x000fe200078ec0ff */
[CC--:B------:R-:W-:Y:S01]  /*8820*/  FMUL.FTZ R55, R45.reuse, R71.reuse ;  /* 0x000000472d377220 */ /* 0x0c0fe20000410000 */
[----:B------:R-:W-:Y:S01]  /*8830*/  FMUL.FTZ R45, R45, R68 ;  /* 0x000000442d2d7220 */ /* 0x000fe20000410000 */
[----:B------:R-:W-:Y:S01]  /*8840*/  LOP3.LUT R40, R40, 0xffff0000, RZ, 0xc0, !PT ;  /* 0xffff000028287812 */ /* 0x000fe200078ec0ff */
[----:B------:R-:W-:Y:S01]  /*8850*/  FFMA.FTZ R70, R43, R70, R47 ;  /* 0x000000462b467223 */ /* 0x000fe2000001002f */
[----:B------:R-:W-:Y:S01]  /*8860*/  PRMT R61, R176, 0x5432, R61 ;  /* 0x00005432b03d7816 */ /* 0x000fe2000000003d */
[C---:B------:R-:W-:Y:S01]  /*8870*/  FMUL.FTZ R43, R44.reuse, R62 ;  /* 0x0000003e2c2b7220 */ /* 0x040fe20000410000 */
[C---:B------:R-:W-:Y:S01]  /*8880*/  FFMA.FTZ R55, R41.reuse, R68, -R55 ;  /* 0x0000004429377223 */ /* 0x040fe20000010837 */
[----:B------:R-:W-:Y:S01]  /*8890*/  FFMA.FTZ R45, R41, R71, R45 ;  /* 0x00000047292d7223 */ /* 0x000fe2000001002d */
[-C--:B------:R-:W-:Y:S01]  /*88a0*/  FMUL.FTZ R41, R44, R63.reuse ;  /* 0x0000003f2c297220 */ /* 0x080fe20000410000 */
[----:B------:R-:W-:Y:S01]  /*88b0*/  FFMA.FTZ R44, R40, R63, -R43 ;  /* 0x0000003f282c7223 */ /* 0x000fe2000001082b */
[----:B------:R-:W-:Y:S01]  /*88c0*/  LOP3.LUT R46, R46, 0xffff0000, RZ, 0xc0, !PT ;  /* 0xffff00002e2e7812 */ /* 0x000fe200078ec0ff */
[C---:B------:R-:W-:Y:S01]  /*88d0*/  IMAD.U32 R43, R61.reuse, 0x10000, RZ ;  /* 0x000100003d2b7824 */ /* 0x040fe200078e00ff */
[C---:B------:R-:W-:Y:S01]  /*88e0*/  LOP3.LUT R63, R174.reuse, 0xffff0000, RZ, 0xc0, !PT ;  /* 0xffff0000ae3f7812 */ /* 0x040fe200078ec0ff */
[----:B------:R-:W-:Y:S01]  /*88f0*/  IMAD.U32 R47, R174, 0x10000, RZ ;  /* 0x00010000ae2f7824 */ /* 0x000fe200078e00ff */
[----:B------:R-:W-:Y:S01]  /*8900*/  LOP3.LUT R61, R61, 0xffff0000, RZ, 0xc0, !PT ;  /* 0xffff00003d3d7812 */ /* 0x000fe200078ec0ff */
[----:B------:R-:W-:Y:S01]  /*8910*/  FFMA.FTZ R40, R40, R62, R41 ;  /* 0x0000003e28287223 */ /* 0x000fe20000010029 */
[----:B------:R-:W-:Y:S01]  /*8920*/  LOP3.LUT R42, R42, 0xffff0000, RZ, 0xc0, !PT ;  /* 0xffff00002a2a7812 */ /* 0x000fe200078ec0ff */
[----:B------:R-:W-:Y:S01]  /*8930*/  FMUL.FTZ R62, R94, R47 ;  /* 0x0000002f5e3e7220 */ /* 0x000fe20000410000 */
[----:B------:R-:W-:Y:S01]  /*8940*/  FMUL.FTZ R41, R46, R63 ;  /* 0x0000003f2e297220 */ /* 0x000fe20000410000 */
[----:B------:R-:W-:Y:S01]  /*8950*/  FFMA.FTZ R93, R92, R138, R93 ;  /* 0x0000008a5c5d7223 */ /* 0x000fe2000001005d */
        /* <DEDUP_REMOVED lines=17> */
[----:B------:R-:W-:-:S02]  /*8a70*/  IMAD.MOV.U32 R43, RZ, RZ, R60 ;  /* 0x000000ffff2b7224 */ /* 0x000fc400078e003c */
[----:B------:R-:W-:-:S07]  /*8a80*/  IMAD.MOV.U32 R47, RZ, RZ, R70 ;  /* 0x000000ffff2f7224 */ /* 0x000fce00078e0046 */
.L_x_2948:
[----:B------:R-:W-:Y:S05]  /*8a90*/  BSYNC B3 ;  /* 0x0000000000037941 */ /* 0x000fea0003800000 */
.L_x_2947:
[----:B------:R-:W-:Y:S02]  /*8aa0*/  ULDC.64 UR4, c[0x0][0x208] ;  /* 0x0000820000047ab9 */ /* 0x000fe40000000a00 */
[----:B--2---:R2:W-:Y:S04]  /*8ab0*/  STG.E.128 desc[UR4][R50.64], R40 ;  /* 0x0000002832007986 */ /* 0x0045e8000c101d04 */
[----:B---3--:R2:W-:Y:S02]  /*8ac0*/  @!P3 STG.E.128 desc[UR4][R52.64], R44 ;  /* 0x0000002c3400b986 */ /* 0x0085e4000c101d04 */
.L_x_2946:
[----:B------:R-:W-:Y:S05]  /*8ad0*/  BSYNC B2 ;  /* 0x0000000000027941 */ /* 0x000fea0003800000 */
.L_x_2945:
        /* <DEDUP_REMOVED lines=35> */
[----:B--2---:R-:W-:Y:S01]  /*8d10*/  IMAD.U32 R62, R43, 0x10000, RZ ;  /* 0x000100002b3e7824 */ /* 0x004fe200078e00ff */
[----:B------:R-:W-:Y:S01]  /*8d20*/  SHF.R.U32.HI R64, RZ, 0x10, R65 ;  /* 0x00000010ff407819 */ /* 0x000fe20000011641 */
[----:B---3--:R-:W-:Y:S01]  /*8d30*/  IMAD.U32 R65, R45, 0x10000, RZ ;  /* 0x000100002d417824 */ /* 0x008fe200078e00ff */
[--C-:B------:R-:W-:Y:S01]  /*8d40*/  SHF.R.U64 R52, R56, 0x10, R57.reuse ;  /* 0x0000001038347819 */ /* 0x100fe20000001239 */
[----:B------:R-:W-:Y:S01]  /*8d50*/  IMAD.U32 R61, R42, 0x10000, RZ ;  /* 0x000100002a3d7824 */ /* 0x000fe200078e00ff */
[----:B------:R-:W-:Y:S01]  /*8d60*/  SHF.R.U32.HI R56, RZ, 0x10, R57 ;  /* 0x00000010ff387819 */ /* 0x000fe20000011639 */
[----:B------:R-:W-:Y:S01]  /*8d70*/  IMAD.U32 R57, R41, 0x10000, RZ ;  /* 0x0001000029397824 */ /* 0x000fe200078e00ff */
[--C-:B------:R-:W-:Y:S01]  /*8d80*/  SHF.R.U64 R55, R66, 0x10, R67.reuse ;  /* 0x0000001042377819 */ /* 0x100fe20000001243 */
[----:B------:R-:W-:Y:S01]  /*8d90*/  IMAD.U32 R66, R47, 0x10000, RZ ;  /* 0x000100002f427824 */ /* 0x000fe200078e00ff */
[----:B------:R-:W-:-:S02]  /*8da0*/  SHF.R.U32.HI R67, RZ, 0x10, R67 ;  /* 0x00000010ff437819 */ /* 0x000fc40000011643 */
[----:B------:R-:W-:Y:S02]  /*8db0*/  PRMT R64, R173, 0x5432, R64 ;  /* 0x00005432ad407816 */ /* 0x000fe40000000040 */
[--C-:B------:R-:W-:Y:S02]  /*8dc0*/  SHF.R.U64 R53, R58, 0x10, R59.reuse ;  /* 0x000000103a357819 */ /* 0x100fe4000000123b */
[----:B------:R-:W-:Y:S01]  /*8dd0*/  SHF.R.U32.HI R59, RZ, 0x10, R59 ;  /* 0x00000010ff3b7819 */ /* 0x000fe2000001163b */
[----:B------:R-:W-:Y:S01]  /*8de0*/  IMAD.U32 R68, R64, 0x10000, RZ ;  /* 0x0001000040447824 */ /* 0x000fe200078e00ff */
[----:B------:R-:W-:Y:S02]  /*8df0*/  PRMT R56, R171, 0x5432, R56 ;  /* 0x00005432ab387816 */ /* 0x000fe40000000038 */
[C---:B------:R-:W-:Y:S01]  /*8e00*/  PRMT R55, R172.reuse, 0x5410, R55 ;  /* 0x00005410ac377816 */ /* 0x040fe20000000037 */
[----:B------:R-:W-:Y:S01]  /*8e10*/  FMUL.FTZ R70, R65, R68 ;  /* 0x0000004441467220 */ /* 0x000fe20000410000 */
[----:B------:R-:W-:-:S02]  /*8e20*/  PRMT R172, R172, 0x5432, R67 ;  /* 0x00005432acac7816 */ /* 0x000fc40000000043 */
[----:B------:R-:W-:Y:S01]  /*8e30*/  LOP3.LUT R60, R45, 0xffff0000, RZ, 0xc0, !PT ;  /* 0xffff00002d3c7812 */ /* 0x000fe200078ec0ff */
[----:B------:R-:W-:Y:S01]  /*8e40*/  IMAD.U32 R45, R44, 0x10000, RZ ;  /* 0x000100002c2d7824 */ /* 0x000fe200078e00ff */
[----:B------:R-:W-:Y:S01]  /*8e50*/  LOP3.LUT R67, R64, 0xffff0000, RZ, 0xc0, !PT ;  /* 0xffff000040437812 */ /* 0x000fe200078ec0ff */
[----:B------:R-:W-:Y:S01]  /*8e60*/  IMAD.U32 R69, R172, 0x10000, RZ ;  /* 0x00010000ac457824 */ /* 0x000fe200078e00ff */
[C---:B------:R-:W-:Y:S02]  /*8e70*/  PRMT R53, R170.reuse, 0x5410, R53 ;  /* 0x00005410aa357816 */ /* 0x040fe40000000035 */
[----:B------:R-:W-:Y:S01]  /*8e80*/  PRMT R170, R170, 0x5432, R59 ;  /* 0x00005432aaaa7816 */ /* 0x000fe2000000003b */
[----:B------:R-:W-:Y:S01]  /*8e90*/  FMUL.FTZ R71, R60, R67 ;  /* 0x000000433c477220 */ /* 0x000fe20000410000 */
[----:B------:R-:W-:Y:S01]  /*8ea0*/  PRMT R173, R173, 0x5410, R54 ;  /* 0x00005410adad7816 */ /* 0x000fe20000000036 */
[C---:B------:R-:W-:Y:S01]  /*8eb0*/  IMAD.U32 R54, R56.reuse, 0x10000, RZ ;  /* 0x0001000038367824 */ /* 0x040fe200078e00ff */
[----:B------:R-:W-:-:S02]  /*8ec0*/  LOP3.LUT R59, R56, 0xffff0000, RZ, 0xc0, !PT ;  /* 0xffff0000383b7812 */ /* 0x000fc400078ec0ff */
[----:B------:R-:W-:Y:S01]  /*8ed0*/  LOP3.LUT R58, R41, 0xffff0000, RZ, 0xc0, !PT ;  /* 0xffff0000293a7812 */ /* 0x000fe200078ec0ff */
[-C--:B------:R-:W-:Y:S01]  /*8ee0*/  FMUL.FTZ R64, R65, R54.reuse ;  /* 0x0000003641407220 */ /* 0x080fe20000410000 */
[----:B------:R-:W-:Y:S01]  /*8ef0*/  PRMT R52, R171, 0x5410, R52 ;  /* 0x00005410ab347816 */ /* 0x000fe20000000034 */
[-C--:B0-----:R-:W-:Y:S01]  /*8f00*/  FMUL.FTZ R89, R60, R59.reuse ;  /* 0x0000003b3c597220 */ /* 0x081fe20000410000 */
[C---:B------:R-:W-:Y:S01]  /*8f10*/  FFMA.FTZ R54, R57.reuse, R54, -R70 ;  /* 0x0000003639367223 */ /* 0x040fe20000010846 */
[----:B------:R-:W-:Y:S01]  /*8f20*/  FFMA.FTZ R59, R58, R59, -R71 ;  /* 0x0000003b3a3b7223 */ /* 0x000fe20000010847 */
[----:B------:R-:W-:Y:S02]  /*8f30*/  IMAD.U32 R65, R170, 0x10000, RZ ;  /* 0x00010000aa417824 */ /* 0x000fe400078e00ff */
[----:B------:R-:W-:Y:S01]  /*8f40*/  FMUL.FTZ R71, R66, R69 ;  /* 0x0000004542477220 */ /* 0x000fe20000410000 */
[----:B------:R-:W-:Y:S01]  /*8f50*/  FFMA.FTZ R57, R57, R68, R64 ;  /* 0x0000004439397223 */ /* 0x000fe20000010040 */
[----:B------:R-:W-:-:S02]  /*8f60*/  IMAD.U32 R64, R173, 0x10000, RZ ;  /* 0x00010000ad407824 */ /* 0x000fc400078e00ff */
[-C--:B------:R-:W-:Y:S01]  /*8f70*/  FMUL.FTZ R66, R66, R65.reuse ;  /* 0x0000004142427220 */ /* 0x080fe20000410000 */
[----:B------:R-:W-:Y:S02]  /*8f80*/  IMAD.U32 R60, R52, 0x10000, RZ ;  /* 0x00010000343c7824 */ /* 0x000fe400078e00ff */
[----:B------:R-:W-:Y:S01]  /*8f90*/  FFMA.FTZ R56, R62, R65, -R71 ;  /* 0x000000413e387223 */ /* 0x000fe20000010847 */
[----:B------:R-:W-:Y:S01]  /*8fa0*/  LOP3.LUT R44, R44, 0xffff0000, RZ, 0xc0, !PT ;  /* 0xffff00002c2c7812 */ /* 0x000fe200078ec0ff */
[----:B------:R-:W-:Y:S01]  /*8fb0*/  IMAD.U32 R41, R40, 0x10000, RZ ;  /* 0x0001000028297824 */ /* 0x000fe200078e00ff */
[----:B------:R-:W-:Y:S01]  /*8fc0*/  LOP3.LUT R173, R173, 0xffff0000, RZ, 0xc0, !PT ;  /* 0xffff0000adad7812 */ /* 0x000fe200078ec0ff */
[----:B------:R-:W-:Y:S01]  /*8fd0*/  FFMA.FTZ R58, R58, R67, R89 ;  /* 0x000000433a3a7223 */ /* 0x000fe20000010059 */
[----:B------:R-:W-:Y:S01]  /*8fe0*/  LOP3.LUT R65, R52, 0xffff0000, RZ, 0xc0, !PT ;  /* 0xffff000034417812 */ /* 0x000fe200078ec0ff */
[----:B------:R-:W-:Y:S01]  /*8ff0*/  FMUL.FTZ R52, R45, R64 ;  /* 0x000000402d347220 */ /* 0x000fe20000410000 */
[----:B------:R-:W-:Y:S01]  /*9000*/  LOP3.LUT R47, R47, 0xffff0000, RZ, 0xc0, !PT ;  /* 0xffff00002f2f7812 */ /* 0x000fe200078ec0ff */
[-C--:B------:R-:W-:Y:S01]  /*9010*/  FMUL.FTZ R45, R45, R60.reuse ;  /* 0x0000003c2d2d7220 */ /* 0x080fe20000410000 */
[----:B------:R-:W-:Y:S01]  /*9020*/  LOP3.LUT R172, R172, 0xffff0000, RZ, 0xc0, !PT ;  /* 0xffff0000acac7812 */ /* 0x000fe200078ec0ff */
[----:B------:R-:W-:Y:S01]  /*9030*/  FFMA.FTZ R62, R62, R69, R66 ;  /* 0x000000453e3e7223 */ /* 0x000fe20000010042 */
[----:B------:R-:W-:Y:S01]  /*9040*/  LOP3.LUT R170, R170, 0xffff0000, RZ, 0xc0, !PT ;  /* 0xffff0000aaaa7812 */ /* 0x000fe200078ec0ff */
[----:B------:R-:W-:Y:S01]  /*9050*/  FMUL.FTZ R67, R44, R173 ;  /* 0x000000ad2c437220 */ /* 0x000fe20000410000 */
[----:B------:R-:W-:Y:S01]  /*9060*/  LOP3.LUT R40, R40, 0xffff0000, RZ, 0xc0, !PT ;  /* 0xffff000028287812 */ /* 0x000fe200078ec0ff */
[-C--:B------:R-:W-:Y:S01]  /*9070*/  FMUL.FTZ R69, R44, R65.reuse ;  /* 0x000000412c457220 */ /* 0x080fe20000410000 */
[----:B------:R-:W-:Y:S01]  /*9080*/  LOP3.LUT R63, R42, 0xffff0000, RZ, 0xc0, !PT ;  /* 0xffff00002a3f7812 */ /* 0x000fe200078ec0ff */
[C---:B------:R-:W-:Y:S01]  /*9090*/  IMAD.U32 R42, R46.reuse, 0x10000, RZ ;  /* 0x000100002e2a7824 */ /* 0x040fe200078e00ff */
[----:B------:R-:W-:Y:S01]  /*90a0*/  LOP3.LUT R43, R43, 0xffff0000, RZ, 0xc0, !PT ;  /* 0xffff00002b2b7812 */ /* 0x000fe200078ec0ff */
[C---:B------:R-:W-:Y:S01]  /*90b0*/  FFMA.FTZ R52, R41.reuse, R60, -R52 ;  /* 0x0000003c29347223 */ /* 0x040fe20000010834 */
[----:B------:R-:W-:Y:S01]  /*90c0*/  FFMA.FTZ R45, R41, R64, R45 ;  /* 0x00000040292d7223 */ /* 0x000fe2000001002d */
[----:B------:R-:W-:Y:S01]  /*90d0*/  IMAD.U32 R44, R55, 0x10000, RZ ;  /* 0x00010000372c7824 */ /* 0x000fe200078e00ff */
[----:B------:R-:W-:Y:S01]  /*90e0*/  LOP3.LUT R46, R46, 0xffff0000, RZ, 0xc0, !PT ;  /* 0xffff00002e2e7812 */ /* 0x000fe200078ec0ff */
[----:B------:R-:W-:Y:S01]  /*90f0*/  FMUL.FTZ R66, R47, R172 ;  /* 0x000000ac2f427220 */ /* 0x000fe20000410000 */
[----:B------:R-:W-:Y:S01]  /*9100*/  IMAD.U32 R41, R53, 0x10000, RZ ;  /* 0x0001000035297824 */ /* 0x000fe200078e00ff */
[----:B------:R-:W-:Y:S01]  /*9110*/  LOP3.LUT R55, R55, 0xffff0000, RZ, 0xc0, !PT ;  /* 0xffff000037377812 */ /* 0x000fe200078ec0ff */
[-C--:B------:R-:W-:Y:S01]  /*9120*/  FMUL.FTZ R68, R47, R170.reuse ;  /* 0x000000aa2f447220 */ /* 0x080fe20000410000 */
[----:B------:R-:W-:Y:S01]  /*9130*/  LOP3.LUT R53, R53, 0xffff0000, RZ, 0xc0, !PT ;  /* 0xffff000035357812 */ /* 0x000fe200078ec0ff */
[----:B------:R-:W-:Y:S01]  /*9140*/  FFMA.FTZ R67, R40, R65, -R67 ;  /* 0x0000004128437223 */ /* 0x000fe20000010843 */
[C---:B------:R-:W-:Y:S01]  /*9150*/  FFMA.FTZ R47, R43.reuse, R170, -R66 ;  /* 0x000000aa2b2f7223 */ /* 0x040fe20000010842 */
[C---:B------:R-:W-:Y:S01]  /*9160*/  FMUL.FTZ R60, R42.reuse, R44 ;  /* 0x0000002c2a3c7220 */ /* 0x040fe20000410000 */
[----:B------:R-:W-:Y:S01]  /*9170*/  FMUL.FTZ R65, R42, R41 ;  /* 0x000000292a417220 */ /* 0x000fe20000410000 */
[----:B------:R-:W-:Y:S01]  /*9180*/  FFMA.FTZ R43, R43, R172, R68 ;  /* 0x000000ac2b2b7223 */ /* 0x000fe20000010044 */
[C---:B------:R-:W-:Y:S01]  /*9190*/  FMUL.FTZ R42, R46.reuse, R55 ;  /* 0x000000372e2a7220 */ /* 0x040fe20000410000 */
[----:B------:R-:W-:Y:S01]  /*91a0*/  FMUL.FTZ R46, R46, R53 ;  /* 0x000000352e2e7220 */ /* 0x000fe20000410000 */
[----:B------:R-:W-:Y:S01]  /*91b0*/  FFMA.FTZ R40, R40, R173, R69 ;  /* 0x000000ad28287223 */ /* 0x000fe20000010045 */
        /* <DEDUP_REMOVED lines=14> */
[----:B------:R-:W-:Y:S01]  /*92a0*/  IMAD.MOV.U32 R47, RZ, RZ, R62 ;  /* 0x000000ffff2f7224 */ /* 0x000fe200078e003e */
[----:B------:R-:W-:-:S07]  /*92b0*/  F2FP.BF16.F32.PACK_AB R46, R46, R65 ;  /* 0x000000412e2e723e */ /* 0x000fce00000010ff */
.L_x_2950:
[----:B------:R-:W-:Y:S05]  /*92c0*/  BSYNC B2 ;  /* 0x0000000000027941 */ /* 0x000fea0003800000 */
.L_x_2949:
[----:B------:R-:W-:Y:S02]  /*92d0*/  ULDC.64 UR4, c[0x0][0x208] ;  /* 0x0000820000047ab9 */ /* 0x000fe40000000a00 */
[----:B--2---:R4:W-:Y:S04]  /*92e0*/  STG.E.128 desc[UR4][R48.64], R40 ;  /* 0x0000002830007986 */ /* 0x0049e8000c101d04 */
[----:B---3--:R4:W-:Y:S02]  /*92f0*/  @!P3 STG.E.128 desc[UR4][R50.64], R44 ;  /* 0x0000002c3200b986 */ /* 0x0089e4000c101d04 */
.L_x_2944:
[----:B------:R-:W-:Y:S05]  /*9300*/  BSYNC B1 ;  /* 0x0000000000017941 */ /* 0x000fea0003800000 */
.L_x_2943:
        /* <DEDUP_REMOVED lines=43> */
[--C-:B------:R-:W-:Y:S01]  /*95c0*/  SHF.R.U64 R66, R84, 0x10, R85.reuse ;  /* 0x0000001054427819 */ /* 0x100fe20000001255 */
[----:B------:R-:W-:Y:S01]  /*95d0*/  IMAD.U32 R58, R45, 0x10000, RZ ;  /* 0x000100002d3a7824 */ /* 0x000fe200078e00ff */
[----:B------:R-:W-:Y:S01]  /*95e0*/  SHF.R.U32.HI R84, RZ, 0x10, R85 ;  /* 0x00000010ff547819 */ /* 0x000fe20000011655 */
[----:B--2---:R-:W-:Y:S01]  /*95f0*/  IMAD.U32 R56, R41, 0x10000, RZ ;  /* 0x0001000029387824 */ /* 0x004fe200078e00ff */
[--C-:B------:R-:W-:Y:S01]  /*9600*/  SHF.R.U64 R60, R76, 0x10, R77.reuse ;  /* 0x000000104c3c7819 */ /* 0x100fe2000000124d */
[----:B------:R-:W-:Y:S01]  /*9610*/  IMAD.U32 R62, R43, 0x10000, RZ ;  /* 0x000100002b3e7824 */ /* 0x000fe200078e00ff */
[----:B------:R-:W-:Y:S01]  /*9620*/  SHF.R.U32.HI R76, RZ, 0x10, R77 ;  /* 0x00000010ff4c7819 */ /* 0x000fe2000001164d */
[----:B------:R-:W-:Y:S01]  /*9630*/  IMAD.U32 R54, R44, 0x10000, RZ ;  /* 0x000100002c367824 */ /* 0x000fe200078e00ff */
[----:B------:R-:W-:Y:S01]  /*9640*/  LOP3.LUT R59, R47, 0xffff0000, RZ, 0xc0, !PT ;  /* 0xffff00002f3b7812 */ /* 0x000fe200078ec0ff */
[----:B------:R-:W-:Y:S01]  /*9650*/  IMAD.U32 R52, R40, 0x10000, RZ ;  /* 0x0001000028347824 */ /* 0x000fe200078e00ff */
[----:B------:R-:W-:-:S02]  /*9660*/  PRMT R47, R158, 0x5432, R65 ;  /* 0x000054329e2f7816 */ /* 0x000fc40000000041 */
[----:B------:R-:W-:Y:S02]  /*9670*/  PRMT R65, R169, 0x5432, R84 ;  /* 0x00005432a9417816 */ /* 0x000fe40000000054 */
[C---:B------:R-:W-:Y:S02]  /*9680*/  PRMT R60, R157.reuse, 0x5432, R60 ;  /* 0x000054329d3c7816 */ /* 0x040fe4000000003c */
[----:B------:R-:W-:Y:S01]  /*9690*/  PRMT R157, R157, 0x5410, R76 ;  /* 0x000054109d9d7816 */ /* 0x000fe2000000004c */
[----:B------:R-:W-:Y:S01]  /*96a0*/  IMAD.U32 R67, R65, 0x10000, RZ ;  /* 0x0001000041437824 */ /* 0x000fe200078e00ff */
[--C-:B------:R-:W-:Y:S02]  /*96b0*/  SHF.R.U64 R57, R86, 0x10, R87.reuse ;  /* 0x0000001056397819 */ /* 0x100fe40000001257 */
[----:B------:R-:W-:Y:S01]  /*96c0*/  SHF.R.U32.HI R87, RZ, 0x10, R87 ;  /* 0x00000010ff577819 */ /* 0x000fe20000011657 */
[----:B------:R-:W-:Y:S01]  /*96d0*/  FMUL.FTZ R69, R58, R67 ;  /* 0x000000433a457220 */ /* 0x000fe20000410000 */
[----:B------:R-:W-:Y:S01]  /*96e0*/  LOP3.LUT R63, R45, 0xffff0000, RZ, 0xc0, !PT ;  /* 0xffff00002d3f7812 */ /* 0x000fe200078ec0ff */
[----:B------:R-:W-:Y:S01]  /*96f0*/  IMAD.U32 R45, R157, 0x10000, RZ ;  /* 0x000100009d2d7824 */ /* 0x000fe200078e00ff */
[----:B------:R-:W-:-:S02]  /*9700*/  SHF.R.U32.HI R79, RZ, 0x10, R79 ;  /* 0x00000010ff4f7819 */ /* 0x000fc4000001164f */
[C---:B------:R-:W-:Y:S02]  /*9710*/  PRMT R57, R156.reuse, 0x5432, R57 ;  /* 0x000054329c397816 */ /* 0x040fe40000000039 */
[----:B------:R-:W-:Y:S02]  /*9720*/  PRMT R169, R169, 0x5410, R66 ;  /* 0x00005410a9a97816 */ /* 0x000fe40000000042 */
[----:B------:R-:W-:Y:S02]  /*9730*/  PRMT R156, R156, 0x5410, R87 ;  /* 0x000054109c9c7816 */ /* 0x000fe40000000057 */
[----:B------:R-:W-:Y:S01]  /*9740*/  LOP3.LUT R66, R65, 0xffff0000, RZ, 0xc0, !PT ;  /* 0xffff000041427812 */ /* 0x000fe200078ec0ff */
[-C--:B------:R-:W-:Y:S01]  /*9750*/  FMUL.FTZ R65, R58, R45.reuse ;  /* 0x0000002d3a417220 */ /* 0x080fe20000410000 */
[----:B------:R-:W-:Y:S01]  /*9760*/  PRMT R158, R158, 0x5410, R79 ;  /* 0x000054109e9e7816 */ /* 0x000fe2000000004f */
[----:B------:R-:W-:Y:S01]  /*9770*/  FFMA.FTZ R45, R56, R45, -R69 ;  /* 0x0000002d382d7223 */ /* 0x000fe20000010845 */
[----:B------:R-:W-:Y:S01]  /*9780*/  LOP3.LUT R58, R157, 0xffff0000, RZ, 0xc0, !PT ;  /* 0xffff00009d3a7812 */ /* 0x000fe200078ec0ff */
[----:B------:R-:W-:Y:S01]  /*9790*/  IMAD.U32 R69, R156, 0x10000, RZ ;  /* 0x000100009c457824 */ /* 0x000fe200078e00ff */
[----:B------:R-:W-:Y:S01]  /*97a0*/  LOP3.LUT R61, R41, 0xffff0000, RZ, 0xc0, !PT ;  /* 0xffff0000293d7812 */ /* 0x000fe200078ec0ff */
[----:B------:R-:W-:Y:S01]  /*97b0*/  FMUL.FTZ R68, R63, R66 ;  /* 0x000000423f447220 */ /* 0x000fe20000410000 */
[----:B------:R-:W-:Y:S01]  /*97c0*/  FFMA.FTZ R56, R56, R67, R65 ;  /* 0x0000004338387223 */ /* 0x000fe20000010041 */
[----:B------:R-:W-:-:S02]  /*97d0*/  IMAD.U32 R65, R158, 0x10000, RZ ;  /* 0x000100009e417824 */ /* 0x000fc400078e00ff */
[-C--:B------:R-:W-:Y:S01]  /*97e0*/  FMUL.FTZ R70, R63, R58.reuse ;  /* 0x0000003a3f467220 */ /* 0x080fe20000410000 */
[C---:B------:R-:W-:Y:S01]  /*97f0*/  FMUL.FTZ R63, R64.reuse, R69 ;  /* 0x00000045403f7220 */ /* 0x040fe20000410000 */
[C---:B------:R-:W-:Y:S01]  /*9800*/  FFMA.FTZ R58, R61.reuse, R58, -R68 ;  /* 0x0000003a3d3a7223 */ /* 0x040fe20000010844 */
[-C--:B------:R-:W-:Y:S01]  /*9810*/  FMUL.FTZ R68, R64, R65.reuse ;  /* 0x0000004140447220 */ /* 0x080fe20000410000 */
[----:B------:R-:W-:Y:S01]  /*9820*/  LOP3.LUT R156, R156, 0xffff0000, RZ, 0xc0, !PT ;  /* 0xffff00009c9c7812 */ /* 0x000fe200078ec0ff */
[----:B------:R-:W-:Y:S01]  /*9830*/  FFMA.FTZ R64, R62, R65, -R63 ;  /* 0x000000413e407223 */ /* 0x000fe2000001083f */
[----:B------:R-:W-:Y:S01]  /*9840*/  LOP3.LUT R158, R158, 0xffff0000, RZ, 0xc0, !PT ;  /* 0xffff00009e9e7812 */ /* 0x000fe200078ec0ff */
[----:B------:R-:W-:Y:S01]  /*9850*/  FFMA.FTZ R67, R61, R66, R70 ;  /* 0x000000423d437223 */ /* 0x000fe20000010046 */
[----:B------:R-:W-:Y:S02]  /*9860*/  IMAD.U32 R63, R169, 0x10000, RZ ;  /* 0x00010000a93f7824 */ /* 0x000fe400078e00ff */
[----:B------:R-:W-:Y:S01]  /*9870*/  FFMA.FTZ R68, R62, R69, R68 ;  /* 0x000000453e447223 */ /* 0x000fe20000010044 */
[----:B------:R-:W-:Y:S01]  /*9880*/  IMAD.U32 R61, R60, 0x10000, RZ ;  /* 0x000100003c3d7824 */ /* 0x000fe200078e00ff */
[----:B------:R-:W-:Y:S01]  /*9890*/  LOP3.LUT R55, R43, 0xffff0000, RZ, 0xc0, !PT ;  /* 0xffff00002b377812 */ /* 0x000fe200078ec0ff */
        /* <DEDUP_REMOVED lines=42> */
.L_x_2954:
[----:B------:R-:W-:Y:S05]  /*9b40*/  BSYNC B2 ;  /* 0x0000000000027941 */ /* 0x000fea0003800000 */
.L_x_2953:
[----:B------:R-:W-:Y:S02]  /*9b50*/  ULDC.64 UR4, c[0x0][0x208] ;  /* 0x0000820000047ab9 */ /* 0x000fe40000000a00 */
[----:B--2---:R2:W-:Y:S04]  /*9b60*/  STG.E.128 desc[UR4][R48.64], R40 ;  /* 0x0000002830007986 */ /* 0x0045e8000c101d04 */
[----:B---3--:R2:W-:Y:S02]  /*9b70*/  @!P3 STG.E.128 desc[UR4][R50.64], R44 ;  /* 0x0000002c3200b986 */ /* 0x0085e4000c101d04 */
.L_x_2952:
[----:B------:R-:W-:Y:S05]  /*9b80*/  BSYNC B1 ;  /* 0x0000000000017941 */ /* 0x000fea0003800000 */
.L_x_2951:
        /* <DEDUP_REMOVED lines=28> */
[--C-:B------:R-:W-:Y:S01]  /*9d50*/  SHF.R.U64 R66, R80, 0x10, R81.reuse ;  /* 0x0000001050427819 */ /* 0x100fe20000001251 */
[----:B---3--:R-:W-:Y:S01]  /*9d60*/  IMAD.U32 R57, R45, 0x10000, RZ ;  /* 0x000100002d397824 */ /* 0x008fe200078e00ff */
[----:B------:R-:W-:Y:S01]  /*9d70*/  SHF.R.U32.HI R80, RZ, 0x10, R81 ;  /* 0x00000010ff507819 */ /* 0x000fe20000011651 */
[----:B--2---:R-:W-:Y:S01]  /*9d80*/  IMAD.U32 R52, R41, 0x10000, RZ ;  /* 0x0001000029347824 */ /* 0x004fe200078e00ff */
[--C-:B------:R-:W-:Y:S01]  /*9d90*/  SHF.R.U64 R61, R72, 0x10, R73.reuse ;  /* 0x00000010483d7819 */ /* 0x100fe20000001249 */
[----:B------:R-:W-:Y:S01]  /*9da0*/  IMAD.U32 R59, R47, 0x10000, RZ ;  /* 0x000100002f3b7824 */ /* 0x000fe200078e00ff */
[----:B------:R-:W-:Y:S01]  /*9db0*/  SHF.R.U32.HI R73, RZ, 0x10, R73 ;  /* 0x00000010ff497819 */ /* 0x000fe20000011649 */
[----:B------:R-:W-:Y:S01]  /*9dc0*/  IMAD.U32 R55, R44, 0x10000, RZ ;  /* 0x000100002c377824 */ /* 0x000fe200078e00ff */
[----:B------:R-:W-:Y:S01]  /*9dd0*/  PRMT R63, R155, 0x5432, R80 ;  /* 0x000054329b3f7816 */ /* 0x000fe20000000050 */
[----:B------:R-:W-:Y:S01]  /*9de0*/  IMAD.U32 R50, R40, 0x10000, RZ ;  /* 0x0001000028327824 */ /* 0x000fe200078e00ff */
[----:B------:R-:W-:-:S02]  /*9df0*/  PRMT R60, R152, 0x5432, R61 ;  /* 0x00005432983c7816 */ /* 0x000fc4000000003d */
[----:B------:R-:W-:Y:S01]  /*9e00*/  PRMT R152, R152, 0x5410, R73 ;  /* 0x0000541098987816 */ /* 0x000fe20000000049 */
[----:B------:R-:W-:Y:S01]  /*9e10*/  IMAD.U32 R64, R63, 0x10000, RZ ;  /* 0x000100003f407824 */ /* 0x000fe200078e00ff */
[--C-:B------:R-:W-:Y:S02]  /*9e20*/  SHF.R.U64 R65, R82, 0x10, R83.reuse ;  /* 0x0000001052417819 */ /* 0x100fe40000001253 */
[----:B------:R-:W-:Y:S01]  /*9e30*/  SHF.R.U32.HI R83, RZ, 0x10, R83 ;  /* 0x00000010ff537819 */ /* 0x000fe20000011653 */
[----:B------:R-:W-:Y:S01]  /*9e40*/  IMAD.U32 R61, R152, 0x10000, RZ ;  /* 0x00010000983d7824 */ /* 0x000fe200078e00ff */
[--C-:B------:R-:W-:Y:S01]  /*9e50*/  SHF.R.U64 R62, R74, 0x10, R75.reuse ;  /* 0x000000104a3e7819 */ /* 0x100fe2000000124b */
[CC--:B------:R-:W-:Y:S01]  /*9e60*/  FMUL.FTZ R67, R57.reuse, R64.reuse ;  /* 0x0000004039437220 */ /* 0x0c0fe20000410000 */
[----:B------:R-:W-:Y:S01]  /*9e70*/  SHF.R.U32.HI R74, RZ, 0x10, R75 ;  /* 0x00000010ff4a7819 */ /* 0x000fe2000001164b */
[-C--:B------:R-:W-:Y:S01]  /*9e80*/  FMUL.FTZ R69, R57, R61.reuse ;  /* 0x0000003d39457220 */ /* 0x080fe20000410000 */
[----:B------:R-:W-:Y:S01]  /*9e90*/  LOP3.LUT R58, R45, 0xffff0000, RZ, 0xc0, !PT ;  /* 0xffff00002d3a7812 */ /* 0x000fe200078ec0ff */
[----:B------:R-:W-:Y:S01]  /*9ea0*/  FFMA.FTZ R67, R52, R61, -R67 ;  /* 0x0000003d34437223 */ /* 0x000fe20000010843 */
[----:B------:R-:W-:Y:S01]  /*9eb0*/  PRMT R65, R154, 0x5410, R65 ;  /* 0x000054109a417816 */ /* 0x000fe20000000041 */
[----:B------:R-:W-:Y:S01]  /*9ec0*/  FFMA.FTZ R69, R52, R64, R69 ;  /* 0x0000004034457223 */ /* 0x000fe20000010045 */
[----:B------:R-:W-:-:S02]  /*9ed0*/  LOP3.LUT R63, R63, 0xffff0000, RZ, 0xc0, !PT ;  /* 0xffff00003f3f7812 */ /* 0x000fc400078ec0ff */
[----:B------:R-:W-:Y:S02]  /*9ee0*/  PRMT R154, R154, 0x5432, R83 ;  /* 0x000054329a9a7816 */ /* 0x000fe40000000053 */
[----:B------:R-:W-:Y:S01]  /*9ef0*/  PRMT R62, R153, 0x5432, R62 ;  /* 0x00005432993e7816 */ /* 0x000fe2000000003e */
[----:B------:R-:W-:Y:S01]  /*9f00*/  FMUL.FTZ R71, R58, R63 ;  /* 0x0000003f3a477220 */ /* 0x000fe20000410000 */
[----:B------:R-:W-:Y:S01]  /*9f10*/  LOP3.LUT R54, R41, 0xffff0000, RZ, 0xc0, !PT ;  /* 0xffff000029367812 */ /* 0x000fe200078ec0ff */
[----:B------:R-:W-:Y:S01]  /*9f20*/  IMAD.U32 R61, R154, 0x10000, RZ ;  /* 0x000100009a3d7824 */ /* 0x000fe200078e00ff */
[----:B------:R-:W-:Y:S02]  /*9f30*/  PRMT R153, R153, 0x5410, R74 ;  /* 0x0000541099997816 */ /* 0x000fe4000000004a */
[----:B------:R-:W-:Y:S02]  /*9f40*/  LOP3.LUT R57, R152, 0xffff0000, RZ, 0xc0, !PT ;  /* 0xffff000098397812 */ /* 0x000fe400078ec0ff */
[----:B------:R-:W-:Y:S01]  /*9f50*/  LOP3.LUT R56, R44, 0xffff0000, RZ, 0xc0, !PT ;  /* 0xffff00002c387812 */ /* 0x000fe200078ec0ff */
[----:B------:R-:W-:Y:S01]  /*9f60*/  IMAD.U32 R52, R153, 0x10000, RZ ;  /* 0x0001000099347824 */ /* 0x000fe200078e00ff */
[----:B------:R-:W-:Y:S01]  /*9f70*/  PRMT R155, R155, 0x5410, R66 ;  /* 0x000054109b9b7816 */ /* 0x000fe20000000042 */
[-C--:B------:R-:W-:Y:S01]  /*9f80*/  FMUL.FTZ R73, R58, R57.reuse ;  /* 0x000000393a497220 */ /* 0x080fe20000410000 */
[----:B------:R-:W-:Y:S01]  /*9f90*/  FFMA.FTZ R64, R54, R57, -R71 ;  /* 0x0000003936407223 */ /* 0x000fe20000010847 */
[----:B------:R-:W-:-:S02]  /*9fa0*/  IMAD.U32 R44, R43, 0x10000, RZ ;  /* 0x000100002b2c7824 */ /* 0x000fc400078e00ff */
[C---:B------:R-:W-:Y:S01]  /*9fb0*/  FMUL.FTZ R57, R59.reuse, R61 ;  /* 0x0000003d3b397220 */ /* 0x040fe20000410000 */
[-C--:B------:R-:W-:Y:S01]  /*9fc0*/  FMUL.FTZ R58, R59, R52.reuse ;  /* 0x000000343b3a7220 */ /* 0x080fe20000410000 */
[----:B------:R-:W-:Y:S01]  /*9fd0*/  LOP3.LUT R47, R47, 0xffff0000, RZ, 0xc0, !PT ;  /* 0xffff00002f2f7812 */ /* 0x000fe200078ec0ff */
[----:B------:R-:W-:Y:S01]  /*9fe0*/  FFMA.FTZ R66, R54, R63, R73 ;  /* 0x0000003f36427223 */ /* 0x000fe20000010049 */
[----:B------:R-:W-:Y:S01]  /*9ff0*/  FFMA.FTZ R59, R44, R52, -R57 ;  /* 0x000000342c3b7223 */ /* 0x000fe20000010839 */
[----:B------:R-:W-:Y:S01]  /*a000*/  LOP3.LUT R154, R154, 0xffff0000, RZ, 0xc0, !PT ;  /* 0xffff00009a9a7812 */ /* 0x000fe200078ec0ff */
[----:B------:R-:W-:Y:S01]  /*a010*/  IMAD.U32 R54, R155, 0x10000, RZ ;  /* 0x000100009b367824 */ /* 0x000fe200078e00ff */
[----:B------:R-:W-:Y:S01]  /*a020*/  LOP3.LUT R52, R153, 0xffff0000, RZ, 0xc0, !PT ;  /* 0xffff000099347812 */ /* 0x000fe200078ec0ff */
[----:B------:R-:W-:Y:S01]  /*a030*/  FFMA.FTZ R61, R44, R61, R58 ;  /* 0x0000003d2c3d7223 */ /* 0x000fe2000001003a */
[----:B------:R-:W-:Y:S01]  /*a040*/  LOP3.LUT R45, R43, 0xffff0000, RZ, 0xc0, !PT ;  /* 0xffff00002b2d7812 */ /* 0x000fe200078ec0ff */
[----:B------:R-:W-:Y:S01]  /*a050*/  FMUL.FTZ R58, R47, R154 ;  /* 0x0000009a2f3a7220 */ /* 0x000fe20000410000 */
[----:B------:R-:W-:-:S02]  /*a060*/  IMAD.U32 R44, R60, 0x10000, RZ ;  /* 0x000100003c2c7824 */ /* 0x000fc400078e00ff */
[----:B------:R-:W-:Y:S01]  /*a070*/  FMUL.FTZ R70, R47, R52 ;  /* 0x000000342f467220 */ /* 0x000fe20000410000 */
[----:B------:R-:W-:Y:S01]  /*a080*/  LOP3.LUT R155, R155, 0xffff0000, RZ, 0xc0, !PT ;  /* 0xffff00009b9b7812 */ /* 0x000fe200078ec0ff */
[----:B------:R-:W-:Y:S01]  /*a090*/  FMUL.FTZ R47, R55, R54 ;  /* 0x00000036372f7220 */ /* 0x000fe20000410000 */
[----:B------:R-:W-:Y:S01]  /*a0a0*/  LOP3.LUT R60, R60, 0xffff0000, RZ, 0xc0, !PT ;  /* 0xffff00003c3c7812 */ /* 0x000fe200078ec0ff */
[----:B------:R-:W-:Y:S01]  /*a0b0*/  FFMA.FTZ R68, R45, R52, -R58 ;  /* 0x000000342d447223 */ /* 0x000fe2000001083a */
[----:B------:R-:W-:Y:S01]  /*a0c0*/  LOP3.LUT R41, R40, 0xffff0000, RZ, 0xc0, !PT ;  /* 0xffff000028297812 */ /* 0x000fe200078ec0ff */
[-C--:B------:R-:W-:Y:S01]  /*a0d0*/  FMUL.FTZ R58, R56, R155.reuse ;  /* 0x0000009b383a7220 */ /* 0x080fe20000410000 */
[-C--:B------:R-:W-:Y:S01]  /*a0e0*/  FFMA.FTZ R52, R50, R44.reuse, -R47 ;  /* 0x0000002c32347223 */ /* 0x080fe2000001082f */
[----:B------:R-:W-:Y:S02]  /*a0f0*/  IMAD.U32 R43, R46, 0x10000, RZ ;  /* 0x000100002e2b7824 */ /* 0x000fe400078e00ff */
[----:B------:R-:W-:Y:S01]  /*a100*/  FMUL.FTZ R55, R55, R44 ;  /* 0x0000002c37377220 */ /* 0x000fe20000410000 */
[----:B------:R-:W-:Y:S01]  /*a110*/  FMUL.FTZ R56, R56, R60 ;  /* 0x0000003c38387220 */ /* 0x000fe20000410000 */
[----:B------:R-:W-:Y:S01]  /*a120*/  IMAD.U32 R47, R65, 0x10000, RZ ;  /* 0x00010000412f7824 */ /* 0x000fe200078e00ff */
[----:B------:R-:W-:Y:S01]  /*a130*/  LOP3.LUT R46, R46, 0xffff0000, RZ, 0xc0, !PT ;  /* 0xffff00002e2e7812 */ /* 0x000fe200078ec0ff */
[----:B------:R-:W-:Y:S01]  /*a140*/  FFMA.FTZ R70, R45, R154, R70 ;  /* 0x0000009a2d467223 */ /* 0x000fe20000010046 */
[----:B------:R-:W-:Y:S01]  /*a150*/  IMAD.U32 R44, R62, 0x10000, RZ ;  /* 0x000100003e2c7824 */ /* 0x000fe200078e00ff */
[----:B------:R-:W-:Y:S01]  /*a160*/  LOP3.LUT R65, R65, 0xffff0000, RZ, 0xc0, !PT ;  /* 0xffff000041417812 */ /* 0x000fe200078ec0ff */
[----:B------:R-:W-:Y:S01]  /*a170*/  IMAD.U32 R40, R42, 0x10000, RZ ;  /* 0x000100002a287824 */ /* 0x000fe200078e00ff */
[----:B------:R-:W-:Y:S01]  /*a180*/  LOP3.LUT R45, R62, 0xffff0000, RZ, 0xc0, !PT ;  /* 0xffff00003e2d7812 */ /* 0x000fe200078ec0ff */
[----:B------:R-:W-:Y:S01]  /*a190*/  FFMA.FTZ R55, R50, R54, R55 ;  /* 0x0000003632377223 */ /* 0x000fe20000010037 */
[C---:B------:R-:W-:Y:S01]  /*a1a0*/  FFMA.FTZ R57, R41.reuse, R60, -R58 ;  /* 0x0000003c29397223 */ /* 0x040fe2000001083a */
        /* <DEDUP_REMOVED lines=20> */
.L_x_2956:
[----:B------:R-:W-:Y:S05]  /*a2f0*/  BSYNC B1 ;  /* 0x0000000000017941 */ /* 0x000fea0003800000 */
.L_x_2955:
        /* <DEDUP_REMOVED lines=12> */
.L_x_2868:
[----:B------:R-:W2:Y:S02]  /*a3c0*/  LDL R40, [R1+0x58] ;  /* 0x0000580001287983 */ /* 0x000ea40000100800 */
[----:B--2---:R-:W-:-:S13]  /*a3d0*/  R2UR UR4, R40 ;  /* 0x00000000280472ca */ /* 0x004fda00000e0000 */
[----:B------:R-:W-:-:S06]  /*a3e0*/  UISETP.NE.AND UP0, UPT, UR4, 0x3, UPT ;  /* 0x000000030400788c */ /* 0x000fcc000bf05270 */
[----:B------:R-:W-:-:S13]  /*a3f0*/  PLOP3.LUT P2, PT, PT, PT, UP0, 0x80, 0x0 ;  /* 0x000000000000781c */ /* 0x000fda0003f4f008 */
[----:B------:R-:W-:Y:S05]  /*a400*/  @!P2 BRA `(.L_x_2957) ;  /* 0x000000000004a947 */ /* 0x000fea0003800000 */
[----:B------:R-:W-:Y:S01]  /*a410*/  BPT.TRAP 0x1 ;  /* 0x000000040000795c */ /* 0x000fe20000300000 */
.L_x_2957:
        /* <DEDUP_REMOVED lines=8> */
.L_x_3294:
[----:B------:R-:W-:Y:S05]  /*a4a0*/  BSYNC B1 ;  /* 0x0000000000017941 */ /* 0x000fea0003800000 */
.L_x_2958:
        /* <DEDUP_REMOVED lines=15> */
.L_x_2961:
[----:B------:R-:W-:Y:S05]  /*a5a0*/  BSYNC B1 ;  /* 0x0000000000017941 */ /* 0x000fea0003800000 */
.L_x_2960:
[----:B-1----:R-:W-:Y:S01]  /*a5b0*/  VIADD R40, R212, 0x20 ;  /* 0x00000020d4287836 */ /* 0x002fe20000000000 */
[----:B------:R-:W-:Y:S04]  /*a5c0*/  BSSY B1, `(.L_x_2962) ;  /* 0x0000010000017945 */ /* 0x000fe80003800000 */
        /* <DEDUP_REMOVED lines=15> */
.L_x_2963:
[----:B------:R-:W-:Y:S05]  /*a6c0*/  BSYNC B1 ;  /* 0x0000000000017941 */ /* 0x000fea0003800000 */
.L_x_2962:
        /* <DEDUP_REMOVED lines=16> */
.L_x_2911:
[----:B------:R-:W-:Y:S05]  /*a7d0*/  BSYNC B0 ;  /* 0x0000000000007941 */ /* 0x000fea0003800000 */
.L_x_2867:
        /* <DEDUP_REMOVED lines=17> */
.L_x_2965:
[----:B------:R-:W-:Y:S05]  /*a8f0*/  BSYNC B0 ;  /* 0x0000000000007941 */ /* 0x000fea0003800000 */
.L_x_2964:
        /* <DEDUP_REMOVED lines=11> */
.L_x_3295:
[----:B------:R-:W-:Y:S05]  /*a9b0*/  BSYNC B0 ;  /* 0x0000000000007941 */ /* 0x000fea0003800000 */
.L_x_2966:
[----:B------:R-:W-:Y:S04]  /*a9c0*/  BSSY B0, `(.L_x_2968) ;  /* 0x000001c000007945 */ /* 0x000fe80003800000 */
[----:B------:R-:W-:Y:S05]  /*a9d0*/  @P4 BRA `(.L_x_2969) ;  /* 0x0000000000684947 */ /* 0x000fea0003800000 */
[----:B------:R-:W2:Y:S01]  /*a9e0*/  LDL R41, [R1+0x54] ;  /* 0x0000540001297983 */ /* 0x000ea20000100800 */
[----:B------:R-:W-:-:S03]  /*a9f0*/  ULDC UR6, c[0x0][0x2f4] ;  /* 0x0000bd0000067ab9 */ /* 0x000fc60000000800 */
[----:B------:R-:W3:Y:S01]  /*aa00*/  LDL R40, [R1+0x50] ;  /* 0x0000500001287983 */ /* 0x000ee20000100800 */
[----:B------:R-:W-:Y:S01]  /*aa10*/  ISETP.GE.AND P5, PT, R16, UR6, PT ;  /* 0x0000000610007c0c */ /* 0x000fe2000bfa6270 */
[----:B------:R-:W-:Y:S01]  /*aa20*/  IMAD R47, R53, UR60, RZ ;  /* 0x0000003c352f7c24 */ /* 0x000fe2000f8e02ff */
[----:B------:R-:W-:Y:S01]  /*aa30*/  ISETP.GE.AND P4, PT, R213, UR6, PT ;  /* 0x00000006d5007c0c */ /* 0x000fe2000bf86270 */
[----:B------:R-:W-:Y:S02]  /*aa40*/  IMAD.MOV.U32 R44, RZ, RZ, R38 ;  /* 0x000000ffff2c7224 */ /* 0x000fe400078e0026 */
        /* <DEDUP_REMOVED lines=10> */
[----:B------:R-:W-:-:S13]  /*aaf0*/  ISETP.GE.AND P2, PT, R220, UR6, PT ;  /* 0x00000006dc007c0c */ /* 0x000fda000bf46270 */
[----:B------:R-:W3:Y:S04]  /*ab00*/  @!P2 LDS.128 R44, [R4+0x5400] ;  /* 0x00540000042ca984 */ /* 0x000ee80000000c00 */
[----:B--2---:R-:W-:Y:S01]  /*ab10*/  @!P5 STG.E.128 desc[UR4][R54.64], R40 ;  /* 0x000000283600d986 */ /* 0x004fe2000c101d04 */
[----:B------:R-:W-:-:S03]  /*ab20*/  ISETP.GE.AND P5, PT, R221, UR6, PT ;  /* 0x00000006dd007c0c */ /* 0x000fc6000bfa6270 */
[----:B------:R-:W2:Y:S10]  /*ab30*/  @!P4 LDS.128 R40, [R4+0x2c00] ;  /* 0x002c00000428c984 */ /* 0x000eb40000000c00 */
[----:B------:R-:W4:Y:S04]  /*ab40*/  @!P5 LDS.128 R48, [R4+0x7c00] ;  /* 0x007c00000430d984 */ /* 0x000f280000000c00 */
[----:B---3--:R3:W-:Y:S04]  /*ab50*/  @!P2 STG.E.128 desc[UR4][R54.64+0x100], R44 ;  /* 0x0001002c3600a986 */ /* 0x0087e8000c101d04 */
[----:B--2---:R3:W-:Y:S04]  /*ab60*/  @!P4 STG.E.128 desc[UR4][R54.64+0x80], R40 ;  /* 0x000080283600c986 */ /* 0x0047e8000c101d04 */
[----:B----4-:R3:W-:Y:S02]  /*ab70*/  @!P5 STG.E.128 desc[UR4][R54.64+0x180], R48 ;  /* 0x000180303600d986 */ /* 0x0107e4000c101d04 */
.L_x_2969:
[----:B------:R-:W-:Y:S05]  /*ab80*/  BSYNC B0 ;  /* 0x0000000000007941 */ /* 0x000fea0003800000 */
.L_x_2968:
[----:B---3--:R-:W2:Y:S04]  /*ab90*/  LDL R42, [R1+0x54] ;  /* 0x00005400012a7983 */ /* 0x008ea80000100800 */
[----:B------:R-:W3:Y:S01]  /*aba0*/  LDL R41, [R1+0x50] ;  /* 0x0000500001297983 */ /* 0x000ee20000100800 */
[----:B------:R-:W-:Y:S01]  /*abb0*/  VIADD R40, R212, 0x20 ;  /* 0x00000020d4287836 */ /* 0x000fe20000000000 */
[----:B------:R-:W-:Y:S04]  /*abc0*/  BSSY B0, `(.L_x_2970) ;  /* 0x000001f000007945 */ /* 0x000fe80003800000 */
[----:B------:R-:W-:Y:S01]  /*abd0*/  ISETP.GE.AND P2, PT, R40, R3, PT ;  /* 0x000000032800720c */ /* 0x000fe20003f46270 */
[----:B--2---:R-:W-:-:S02]  /*abe0*/  IMAD.MOV.U32 R57, RZ, RZ, R42 ;  /* 0x000000ffff397224 */ /* 0x004fc400078e002a */
[----:B---3--:R-:W-:-:S10]  /*abf0*/  IMAD.MOV.U32 R56, RZ, RZ, R41 ;  /* 0x000000ffff387224 */ /* 0x008fd400078e0029 */
[----:B------:R-:W-:Y:S05]  /*ac00*/  @P2 BRA `(.L_x_2971) ;  /* 0x0000000000682947 */ /* 0x000fea0003800000 */
[----:B------:R-:W-:Y:S01]  /*ac10*/  ULDC UR6, c[0x0][0x2f4] ;  /* 0x0000bd0000067ab9 */ /* 0x000fe20000000800 */
[----:B------:R-:W-:Y:S01]  /*ac20*/  IADD3 R47, P4, R52, 0x20, RZ ;  /* 0x00000020342f7810 */ /* 0x000fe20007f9e0ff */
[----:B------:R-:W-:Y:S01]  /*ac30*/  IMAD.MOV.U32 R45, RZ, RZ, R5 ;  /* 0x000000ffff2d7224 */ /* 0x000fe200078e0005 */
[----:B------:R-:W-:Y:S02]  /*ac40*/  ISETP.GE.AND P2, PT, R16, UR6, PT ;  /* 0x0000000610007c0c */ /* 0x000fe4000bf46270 */
[----:B------:R-:W-:Y:S01]  /*ac50*/  R2UR UR4, R57 ;  /* 0x00000000390472ca */ /* 0x000fe200000e0000 */
[----:B------:R-:W-:Y:S01]  /*ac60*/  IMAD.X R44, RZ, RZ, R53, P4 ;  /* 0x000000ffff2c7224 */ /* 0x000fe200020e0635 */
[----:B------:R-:W-:Y:S02]  /*ac70*/  R2UR UR7, R56 ;  /* 0x00000000380772ca */ /* 0x000fe400000e0000 */
[----:B------:R-:W-:Y:S01]  /*ac80*/  ISETP.GE.AND P5, PT, R213, UR6, PT ;  /* 0x00000006d5007c0c */ /* 0x000fe2000bfa6270 */
[----:B------:R-:W-:-:S02]  /*ac90*/  IMAD R46, R44, UR60, RZ ;  /* 0x0000003c2c2e7c24 */ /* 0x000fc4000f8e02ff */
[----:B------:R-:W-:-:S04]  /*aca0*/  IMAD.MOV.U32 R44, RZ, RZ, R38 ;  /* 0x000000ffff2c7224 */ /* 0x000fc800078e0026 */
[----:B------:R-:W2:Y:S01]  /*acb0*/  @!P2 LDS.128 R40, [R4+0x1400] ;  /* 0x001400000428a984 */ /* 0x000ea20000000c00 */
[----:B------:R-:W-:-:S04]  /*acc0*/  IMAD.WIDE.U32 R44, R47, UR60, R44 ;  /* 0x0000003c2f2c7c25 */ /* 0x000fc8000f8e002c */
[----:B------:R-:W-:Y:S01]  /*acd0*/  IMAD R47, R47, UR61, R46 ;  /* 0x0000003d2f2f7c24 */ /* 0x000fe2000f8e022e */
[----:B------:R-:W-:Y:S01]  /*ace0*/  LEA R54, P4, R44, UR4, 0x1 ;  /* 0x000000042c367c11 */ /* 0x000fe2000f8808ff */
[----:B------:R-:W-:Y:S02]  /*acf0*/  ULDC.64 UR4, c[0x0][0x208] ;  /* 0x0000820000047ab9 */ /* 0x000fe40000000a00 */
[----:B------:R-:W-:-:S05]  /*ad00*/  IMAD.IADD R45, R45, 0x1, R47 ;  /* 0x000000012d2d7824 */ /* 0x000fca00078e022f */
        /* <DEDUP_REMOVED lines=10> */
.L_x_2971:
[----:B------:R-:W-:Y:S05]  /*adb0*/  BSYNC B0 ;  /* 0x0000000000007941 */ /* 0x000fea0003800000 */
.L_x_2970:
[----:B---3--:R-:W-:Y:S01]  /*adc0*/  VIADD R40, R212, 0x40 ;  /* 0x00000040d4287836 */ /* 0x008fe20000000000 */
[----:B------:R-:W-:Y:S04]  /*add0*/  BSSY B0, `(.L_x_2972) ;  /* 0x000001d000007945 */ /* 0x000fe80003800000 */
[----:B------:R-:W-:-:S13]  /*ade0*/  ISETP.GE.AND P2, PT, R40, R3, PT ;  /* 0x000000032800720c */ /* 0x000fda0003f46270 */
[----:B------:R-:W-:Y:S05]  /*adf0*/  @P2 BRA `(.L_x_2973) ;  /* 0x0000000000682947 */ /* 0x000fea0003800000 */
[----:B------:R-:W-:Y:S01]  /*ae00*/  ULDC UR6, c[0x0][0x2f4] ;  /* 0x0000bd0000067ab9 */ /* 0x000fe20000000800 */
[----:B------:R-:W-:Y:S01]  /*ae10*/  IADD3 R3, P4, R52, 0x40, RZ ;  /* 0x0000004034037810 */ /* 0x000fe20007f9e0ff */
[----:B------:R-:W-:Y:S01]  /*ae20*/  IMAD.MOV.U32 R44, RZ, RZ, R38 ;  /* 0x000000ffff2c7224 */ /* 0x000fe200078e0026 */
[----:B------:R-:W-:Y:S01]  /*ae30*/  ISETP.GE.AND P2, PT, R16, UR6, PT ;  /* 0x0000000610007c0c */ /* 0x000fe2000bf46270 */
[----:B------:R-:W-:Y:S01]  /*ae40*/  IMAD.MOV.U32 R45, RZ, RZ, R5 ;  /* 0x000000ffff2d7224 */ /* 0x000fe200078e0005 */
[----:B------:R-:W-:Y:S01]  /*ae50*/  R2UR UR4, R57 ;  /* 0x00000000390472ca */ /* 0x000fe200000e0000 */
[----:B------:R-:W-:Y:S01]  /*ae60*/  IMAD.X R52, RZ, RZ, R53, P4 ;  /* 0x000000ffff347224 */ /* 0x000fe200020e0635 */
[----:B------:R-:W-:Y:S01]  /*ae70*/  R2UR UR7, R56 ;  /* 0x00000000380772ca */ /* 0x000fe200000e0000 */
[----:B------:R-:W-:Y:S01]  /*ae80*/  IMAD.WIDE.U32 R44, R3, UR60, R44 ;  /* 0x0000003c032c7c25 */ /* 0x000fe2000f8e002c */
[----:B------:R-:W-:-:S03]  /*ae90*/  ISETP.GE.AND P5, PT, R213, UR6, PT ;  /* 0x00000006d5007c0c */ /* 0x000fc6000bfa6270 */
[----:B------:R-:W-:-:S04]  /*aea0*/  IMAD R52, R52, UR60, RZ ;  /* 0x0000003c34347c24 */ /* 0x000fc8000f8e02ff */
[----:B------:R-:W2:Y:S01]  /*aeb0*/  @!P2 LDS.128 R40, [R4+0x2400] ;  /* 0x002400000428a984 */ /* 0x000ea20000000c00 */
[----:B------:R-:W-:Y:S01]  /*aec0*/  IMAD R3, R3, UR61, R52 ;  /* 0x0000003d03037c24 */ /* 0x000fe2000f8e0234 */
[----:B------:R-:W-:Y:S01]  /*aed0*/  LEA R52, P4, R44, UR4, 0x1 ;  /* 0x000000042c347c11 */ /* 0x000fe2000f8808ff */
[----:B------:R-:W-:Y:S02]  /*aee0*/  ULDC.64 UR4, c[0x0][0x208] ;  /* 0x0000820000047ab9 */ /* 0x000fe40000000a00 */
[----:B------:R-:W-:-:S05]  /*aef0*/  IMAD.IADD R3, R45, 0x1, R3 ;  /* 0x000000012d037824 */ /* 0x000fca00078e0203 */
[----:B------:R-:W-:Y:S02]  /*af00*/  LEA.HI.X R53, R44, UR7, R3, 0x1, P4 ;  /* 0x000000072c357c11 */ /* 0x000fe4000a0f0c03 */
[----:B------:R-:W-:Y:S01]  /*af10*/  ISETP.GE.AND P4, PT, R220, UR6, PT ;  /* 0x00000006dc007c0c */ /* 0x000fe2000bf86270 */
[----:B------:R-:W3:Y:S04]  /*af20*/  @!P5 LDS.128 R44, [R4+0x4c00] ;  /* 0x004c0000042cd984 */ /* 0x000ee80000000c00 */
[----:B--2---:R-:W-:Y:S01]  /*af30*/  @!P2 STG.E.128 desc[UR4][R52.64], R40 ;  /* 0x000000283400a986 */ /* 0x004fe2000c101d04 */
[----:B------:R-:W-:-:S07]  /*af40*/  ISETP.GE.AND P2, PT, R221, UR6, PT ;  /* 0x00000006dd007c0c */ /* 0x000fce000bf46270 */
[----:B------:R-:W2:Y:S04]  /*af50*/  @!P4 LDS.128 R40, [R4+0x7400] ;  /* 0x007400000428c984 */ /* 0x000ea80000000c00 */
[----:B---3--:R-:W-:Y:S04]  /*af60*/  @!P5 STG.E.128 desc[UR4][R52.64+0x80], R44 ;  /* 0x0000802c3400d986 */ /* 0x008fe8000c101d04 */
[----:B------:R-:W3:Y:S04]  /*af70*/  @!P2 LDS.128 R48, [R4+0x9c00] ;  /* 0x009c00000430a984 */ /* 0x000ee80000000c00 */
[----:B--2---:R2:W-:Y:S04]  /*af80*/  @!P4 STG.E.128 desc[UR4][R52.64+0x100], R40 ;  /* 0x000100283400c986 */ /* 0x0045e8000c101d04 */
[----:B---3--:R2:W-:Y:S02]  /*af90*/  @!P2 STG.E.128 desc[UR4][R52.64+0x180], R48 ;  /* 0x000180303400a986 */ /* 0x0085e4000c101d04 */
.L_x_2973:
[----:B------:R-:W-:Y:S05]  /*afa0*/  BSYNC B0 ;  /* 0x0000000000007941 */ /* 0x000fea0003800000 */
.L_x_2972:
[----:B------:R-:W-:Y:S01]  /*afb0*/  @!PT LDS RZ, [RZ] ;  /* 0x00000000fffff984 */ /* 0x000fe20000000800 */
[----:B------:R-:W-:Y:S01]  /*afc0*/  @!PT LDS RZ, [RZ] ;  /* 0x00000000fffff984 */ /* 0x000fe20000000800 */
[----:B------:R-:W-:Y:S01]  /*afd0*/  @!PT LDS RZ, [RZ] ;  /* 0x00000000fffff984 */ /* 0x000fe20000000800 */
[----:B------:R-:W-:Y:S01]  /*afe0*/  @!PT LDS RZ, [RZ] ;  /* 0x00000000fffff984 */ /* 0x000fe20000000800 */
[----:B------:R3:W-:Y:S06]  /*aff0*/  MEMBAR.ALL.CTA ;  /* 0x0000000000007992 */ /* 0x0007ec0000008000 */
[----:B---3--:R-:W3:Y:S01]  /*b000*/  FENCE.VIEW.ASYNC.S ;  /* 0x00000000000073c6 */ /* 0x008ee20000000000 */
[----:B01----:R-:W-:Y:S01]  /*b010*/  @!P3 VIADD R0, R0, 0x388c0 ;  /* 0x000388c00000b836 */ /* 0x003fe20000000000 */
[----:B---3--:R0:W-:Y:S01]  /*b020*/  BAR.SYNC.DEFER_BLOCKING R151, 0x80 ;  /* 0x000200970000751d */ /* 0x0081e20000010000 */
[----:B------:R-:W-:Y:S01]  /*b030*/  ISETP.NE.AND P4, PT, R114, RZ, PT ;  /* 0x000000ff7200720c */ /* 0x000fe20003f85270 */
[----:B------:R-:W-:-:S02]  /*b040*/  VIADD R19, R19, 0x1 ;  /* 0x0000000113137836 */ /* 0x000fc40000000000 */
[----:B------:R-:W-:Y:S02]  /*b050*/  @!P3 PRMT R0, RZ, 0x654, R0 ;  /* 0x00000654ff00b816 */ /* 0x000fe40000000000 */
[----:B------:R-:W-:Y:S02]  /*b060*/  PLOP3.LUT P2, PT, PT, PT, PT, 0x8, 0x0 ;  /* 0x000000000000781c */ /* 0x000fe40003f4e170 */
[----:B------:R1:W-:Y:S01]  /*b070*/  @!P3 SYNCS.ARRIVE.TRANS64.RED.A1T0 RZ, [R0+URZ], RZ ;  /* 0x000000ff00ffb9a7 */ /* 0x0003e2000810043f */
[----:B------:R-:W-:-:S04]  /*b080*/  ISETP.NE.AND P3, PT, R19, 0x2, PT ;  /* 0x000000021300780c */ /* 0x000fc80003f65270 */
[----:B------:R-:W-:Y:S02]  /*b090*/  SEL R19, R19, RZ, P3 ;  /* 0x000000ff13137207 */ /* 0x000fe40001800000 */
[----:B-1----:R-:W-:-:S04]  /*b0a0*/  SEL R0, RZ, 0x1, P3 ;  /* 0x00000001ff007807 */ /* 0x002fc80001800000 */
[----:B------:R-:W-:Y:S01]  /*b0b0*/  LOP3.LUT R219, R219, R0, RZ, 0x3c, !PT ;  /* 0x00000000dbdb7212 */ /* 0x000fe200078e3cff */
[----:B0-----:R-:W-:Y:S06]  /*b0c0*/  @P4 BRA `(.L_x_2974) ;  /* 0xffffff7400a84947 */ /* 0x001fec000383ffff */
.L_x_2862:
[----:B------:R-:W0:Y:S01]  /*b0d0*/  LDC R0, c[0x0][0x448] ;  /* 0x00011200ff007b82 */ /* 0x000e220000000800 */
[----:B------:R-:W-:Y:S01]  /*b0e0*/  BSSY B0, `(.L_x_2975) ;  /* 0x0000055000007945 */ /* 0x000fe20003800000 */
[----:B------:R-:W-:Y:S02]  /*b0f0*/  CS2R R6, SRZ ;  /* 0x0000000000067805 */ /* 0x000fe4000001ff00 */
[----:B------:R-:W-:Y:S01]  /*b100*/  CS2R R146, SRZ ;  /* 0x0000000000927805 */ /* 0x000fe2000001ff00 */
[----:B------:R-:W-:Y:S01]  /*b110*/  IMAD.MOV.U32 R145, RZ, RZ, RZ ;  /* 0x000000ffff917224 */ /* 0x000fe200078e00ff */
        /* <DEDUP_REMOVED lines=19> */
[----:B0-----:R-:W-:Y:S01]  /*b250*/  ISETP.NE.AND P0, PT, R0, 0x1, PT ;  /* 0x000000010000780c */ /* 0x001fe20003f05270 */
[----:B------:R-:W-:Y:S01]  /*b260*/  VIADD R0, R230, 0x7f ;  /* 0x0000007fe6007836 */ /* 0x000fe20000000000 */
[----:B------:R-:W-:Y:S02]  /*b270*/  CS2R R156, SRZ ;  /* 0x00000000009c7805 */ /* 0x000fe4000001ff00 */
[----:B------:R-:W-:-:S02]  /*b280*/  CS2R R174, SRZ ;  /* 0x0000000000ae7805 */ /* 0x000fc4000001ff00 */
[----:B------:R-:W-:Y:S02]  /*b290*/  CS2R R56, SRZ ;  /* 0x0000000000387805 */ /* 0x000fe4000001ff00 */
[----:B------:R-:W-:Y:S02]  /*b2a0*/  CS2R R46, SRZ ;  /* 0x00000000002e7805 */ /* 0x000fe4000001ff00 */
[----:B------:R-:W-:Y:S02]  /*b2b0*/  CS2R R44, SRZ ;  /* 0x00000000002c7805 */ /* 0x000fe4000001ff00 */
[----:B--2---:R-:W-:Y:S02]  /*b2c0*/  CS2R R42, SRZ ;  /* 0x00000000002a7805 */ /* 0x004fe4000001ff00 */
[----:B------:R-:W-:Y:S02]  /*b2d0*/  CS2R R154, SRZ ;  /* 0x00000000009a7805 */ /* 0x000fe4000001ff00 */
[----:B------:R-:W-:-:S02]  /*b2e0*/  CS2R R172, SRZ ;  /* 0x0000000000ac7805 */ /* 0x000fc4000001ff00 */
[----:B------:R-:W-:Y:S02]  /*b2f0*/  CS2R R40, SRZ ;  /* 0x0000000000287805 */ /* 0x000fe4000001ff00 */
[----:B------:R-:W-:Y:S02]  /*b300*/  CS2R R36, SRZ ;  /* 0x0000000000247805 */ /* 0x000fe4000001ff00 */
[----:B------:R-:W-:Y:S01]  /*b310*/  CS2R R98, SRZ ;  /* 0x0000000000627805 */ /* 0x000fe2000001ff00 */
[----:B------:R-:W0:Y:S01]  /*b320*/  @P0 LDC R3, c[0x0][0x44c] ;  /* 0x00011300ff030b82 */ /* 0x000e220000000800 */
[----:B------:R-:W-:Y:S02]  /*b330*/  CS2R R152, SRZ ;  /* 0x0000000000987805 */ /* 0x000fe4000001ff00 */
[----:B------:R-:W-:Y:S02]  /*b340*/  CS2R R170, SRZ ;  /* 0x0000000000aa7805 */ /* 0x000fe4000001ff00 */
[----:B------:R-:W-:-:S02]  /*b350*/  CS2R R94, SRZ ;  /* 0x00000000005e7805 */ /* 0x000fc4000001ff00 */
[----:B------:R-:W-:Y:S02]  /*b360*/  CS2R R90, SRZ ;  /* 0x00000000005a7805 */ /* 0x000fe4000001ff00 */
[----:B------:R-:W-:Y:S02]  /*b370*/  CS2R R64, SRZ ;  /* 0x0000000000407805 */ /* 0x000fe4000001ff00 */
[----:B------:R-:W-:Y:S02]  /*b380*/  CS2R R168, SRZ ;  /* 0x0000000000a87805 */ /* 0x000fe4000001ff00 */
[----:B------:R-:W-:Y:S01]  /*b390*/  CS2R R86, SRZ ;  /* 0x0000000000567805 */ /* 0x000fe2000001ff00 */
[----:B------:R-:W1:Y:S01]  /*b3a0*/  @P0 LDC R2, c[0x0][0x450] ;  /* 0x00011400ff020b82 */ /* 0x000e620000000800 */
        /* <DEDUP_REMOVED lines=14> */
[----:B------:R-:W-:Y:S01]  /*b490*/  CS2R R28, SRZ ;  /* 0x00000000001c7805 */ /* 0x000fe2000001ff00 */
[----:B0-----:R-:W-:Y:S01]  /*b4a0*/  @P0 IMAD.HI.U32 R3, R0, R3, RZ ;  /* 0x0000000300030227 */ /* 0x001fe200078e00ff */
[----:B------:R-:W-:-:S02]  /*b4b0*/  CS2R R14, SRZ ;  /* 0x00000000000e7805 */ /* 0x000fc4000001ff00 */
[----:B------:R-:W-:Y:S02]  /*b4c0*/  CS2R R12, SRZ ;  /* 0x00000000000c7805 */ /* 0x000fe4000001ff00 */
[----:B------:R-:W-:Y:S01]  /*b4d0*/  CS2R R38, SRZ ;  /* 0x0000000000267805 */ /* 0x000fe2000001ff00 */
[----:B------:R-:W-:Y:S01]  /*b4e0*/  IMAD.MOV.U32 R24, RZ, RZ, RZ ;  /* 0x000000ffff187224 */ /* 0x000fe200078e00ff */
[----:B------:R-:W-:Y:S02]  /*b4f0*/  CS2R R34, SRZ ;  /* 0x0000000000227805 */ /* 0x000fe4000001ff00 */
[----:B------:R-:W-:Y:S01]  /*b500*/  CS2R R32, SRZ ;  /* 0x0000000000207805 */ /* 0x000fe2000001ff00 */
[----:B------:R-:W-:Y:S01]  /*b510*/  IMAD.MOV.U32 R31, RZ, RZ, RZ ;  /* 0x000000ffff1f7224 */ /* 0x000fe200078e00ff */
[----:B-1----:R-:W-:Y:S02]  /*b520*/  @P0 SHF.R.U32.HI R0, RZ, R2, R3 ;  /* 0x00000002ff000219 */ /* 0x002fe40000011603 */
[----:B------:R-:W-:-:S02]  /*b530*/  CS2R R10, SRZ ;  /* 0x00000000000a7805 */ /* 0x000fc4000001ff00 */
[----:B------:R-:W-:Y:S01]  /*b540*/  PLOP3.LUT P0, PT, PT, PT, PT, 0x80, 0x0 ;  /* 0x000000000000781c */ /* 0x000fe20003f0f070 */
[----:B------:R-:W-:Y:S02]  /*b550*/  IMAD.MOV.U32 R9, RZ, RZ, RZ ;  /* 0x000000ffff097224 */ /* 0x000fe400078e00ff */
[----:B------:R-:W-:Y:S01]  /*b560*/  IMAD.IADD R0, R149, 0x1, R0 ;  /* 0x0000000195007824 */ /* 0x000fe200078e0200 */
[----:B------:R-:W-:-:S03]  /*b570*/  CS2R R148, SRZ ;  /* 0x0000000000947805 */ /* 0x000fc6000001ff00 */
[----:B------:R-:W-:-:S05]  /*b580*/  IMAD.HI R0, R0, 0x66666667, RZ ;  /* 0x6666666700007827 */ /* 0x000fca00078e02ff */
[----:B------:R-:W-:-:S04]  /*b590*/  SHF.R.U32.HI R3, RZ, 0x1f, R0 ;  /* 0x0000001fff037819 */ /* 0x000fc80000011600 */
[----:B------:R-:W-:Y:S01]  /*b5a0*/  LEA.HI.SX32 R3, R0, R3, 0x1b ;  /* 0x0000000300037211 */ /* 0x000fe200078fdaff */
[----:B------:R-:W-:-:S03]  /*b5b0*/  IMAD.MOV.U32 R0, RZ, RZ, RZ ;  /* 0x000000ffff007224 */ /* 0x000fc600078e00ff */
[----:B------:R-:W-:Y:S01]  /*b5c0*/  VIMNMX R84, R150, R3, PT ;  /* 0x0000000396547248 */ /* 0x000fe20003fe0100 */
[----:B------:R-:W-:Y:S01]  /*b5d0*/  IMAD.MOV.U32 R150, RZ, RZ, RZ ;  /* 0x000000ffff967224 */ /* 0x000fe200078e00ff */
[----:B------:R-:W-:Y:S02]  /*b5e0*/  CS2R R2, SRZ ;  /* 0x0000000000027805 */ /* 0x000fe4000001ff00 */
[----:B------:R-:W-:Y:S01]  /*b5f0*/  ISETP.GE.AND P1, PT, R84, 0x1, PT ;  /* 0x000000015400780c */ /* 0x000fe20003f26270 */
[----:B------:R-:W-:-:S12]  /*b600*/  @P2 BRA `(.L_x_2976) ;  /* 0x0000000000082947 */ /* 0x000fd80003800000 */
[----:B------:R-:W0:Y:S02]  /*b610*/  FENCE.VIEW.ASYNC.G ;  /* 0x00000000000073c6 */ /* 0x000e240000000100 */
[----:B0-----:R-:W-:Y:S06]  /*b620*/  BAR.ARV 0xc, 0x180 ;  /* 0x0306000000007b1d */ /* 0x001fec0000002000 */
.L_x_2976:
[----:B------:R-:W-:Y:S05]  /*b630*/  BSYNC B0 ;  /* 0x0000000000007941 */ /* 0x000fea0003800000 */
.L_x_2975:
[----:B------:R-:W-:Y:S02]  /*b640*/  IMAD.MOV.U32 R25, RZ, RZ, RZ ;  /* 0x000000ffff197224 */ /* 0x000fe400078e00ff */
[----:B------:R-:W-:Y:S01]  /*b650*/  IMAD.MOV.U32 R8, RZ, RZ, RZ ;  /* 0x000000ffff087224 */ /* 0x000fe200078e00ff */
[----:B------:R-:W-:Y:S06]  /*b660*/  @!P1 BRA `(.L_x_2977) ;  /* 0x0000019400f89947 */ /* 0x000fec0003800000 */
[----:B------:R-:W2:Y:S04]  /*b670*/  LDL R20, [R1+0x7c] ;  /* 0x00007c0001147983 */ /* 0x000ea80000100800 */
[----:B------:R-:W3:Y:S04]  /*b680*/  LDL R21, [R1+0x64] ;  /* 0x0000640001157983 */ /* 0x000ee80000100800 */
[----:B--2---:R-:W0:Y:S01]  /*b690*/  SHFL.IDX PT, R0, R20, RZ, 0x1f ;  /* 0x00001fff14007589 */ /* 0x004e2200000e0000 */
[----:B---3--:R-:W-:-:S13]  /*b6a0*/  R2UR UR4, R21 ;  /* 0x00000000150472ca */ /* 0x008fda00000e0000 */
[----:B------:R-:W-:Y:S01]  /*b6b0*/  ULOP3.LUT UP0, URZ, UR4, 0x9f, URZ, 0xc0, !UPT ;  /* 0x0000009f043f7892 */ /* 0x000fe2000f80c03f */
[----:B0-----:R-:W-:-:S04]  /*b6c0*/  LEA.HI R2, R0, R0, RZ, 0x1 ;  /* 0x0000000000027211 */ /* 0x001fc800078f08ff */
[----:B------:R-:W-:Y:S02]  /*b6d0*/  LOP3.LUT R3, R2, 0x1e, RZ, 0xc0, !PT ;  /* 0x0000001e02037812 */ /* 0x000fe400078ec0ff */
[----:B------:R-:W-:-:S03]  /*b6e0*/  PLOP3.LUT P0, PT, PT, PT, UP0, 0x80, 0x0 ;  /* 0x000000000000781c */ /* 0x000fc60003f0f008 */
[----:B------:R-:W-:-:S05]  /*b6f0*/  IMAD.IADD R3, R0, 0x1, -R3 ;  /* 0x0000000100037824 */ /* 0x000fca00078e0a03 */
[----:B------:R-:W-:-:S04]  /*b700*/  LEA R3, R3, UR4, 0xd ;  /* 0x0000000403037c11 */ /* 0x000fc8000f8e68ff */
        /* <DEDUP_REMOVED lines=19> */
.L_x_2978:
        /* <DEDUP_REMOVED lines=13> */
.L_x_2982:
[----:B-1----:R1:W2:Y:S02]  /*b910*/  SYNCS.PHASECHK.TRANS64.TRYWAIT P0, [R18+URZ+0x38800], R3 ;  /* 0x03880003120075a7 */ /* 0x0022a4000800017f */
[----:B--2---:R-:W-:Y:S05]  /*b920*/  @!P0 NANOSLEEP.SYNCS 0x989680 ;  /* 0x009896800000895d */ /* 0x004fea0003900000 */
[----:B------:R-:W2:Y:S02]  /*b930*/  @!P0 SYNCS.PHASECHK.TRANS64 P0, [R18+URZ+0x38800], R3 ;  /* 0x03880003120085a7 */ /* 0x000ea4000800007f */
[----:B--2---:R-:W-:Y:S05]  /*b940*/  @!P0 BRA `(.L_x_2982) ;  /* 0xfffffffc00f08947 */ /* 0x004fea000383ffff */
.L_x_2981:
[----:B------:R-:W-:Y:S05]  /*b950*/  BSYNC B0 ;  /* 0x0000000000007941 */ /* 0x000fea0003800000 */
.L_x_2980:
[----:B------:R-:W-:Y:S05]  /*b960*/  BRA `(.L_x_2983) ;  /* 0x0000009c00c07947 */ /* 0x000fea0003800000 */
.L_x_2979:
[----:B------:R-:W2:Y:S01]  /*b970*/  LDL R26, [R1+0x64] ;  /* 0x00006400011a7983 */ /* 0x000ea20000100800 */
[----:B-----5:R-:W-:Y:S01]  /*b980*/  SHF.R.S32.HI R0, RZ, 0x1f, R144 ;  /* 0x0000001fff007819 */ /* 0x020fe20000011490 */
[----:B------:R-:W-:-:S04]  /*b990*/  ULDC.64 UR6, c[0x0][0x408] ;  /* 0x0001020000067ab9 */ /* 0x000fc80000000a00 */
[----:B------:R-:W-:-:S04]  /*b9a0*/  IMAD R5, R0, UR6, RZ ;  /* 0x0000000600057c24 */ /* 0x000fc8000f8e02ff */
[----:B------:R-:W-:Y:S01]  /*b9b0*/  IMAD R5, R144, UR7, R5 ;  /* 0x0000000790057c24 */ /* 0x000fe2000f8e0205 */
[----:B--2---:R-:W-:-:S13]  /*b9c0*/  R2UR UR4, R26 ;  /* 0x000000001a0472ca */ /* 0x004fda00000e0000 */
[----:B------:R-:W-:-:S03]  /*b9d0*/  ULOP3.LUT UP0, URZ, UR4, 0x3ff, URZ, 0xc0, !UPT ;  /* 0x000003ff043f7892 */ /* 0x000fc6000f80c03f */
[----:B------:R-:W-:Y:S02]  /*b9e0*/  ULDC.64 UR4, c[0x0][0x3f8] ;  /* 0x0000fe0000047ab9 */ /* 0x000fe40000000a00 */
[----:B------:R-:W-:Y:S01]  /*b9f0*/  IMAD R3, R0, UR4, RZ ;  /* 0x0000000400037c24 */ /* 0x000fe2000f8e02ff */
[----:B------:R-:W-:Y:S01]  /*ba00*/  PLOP3.LUT P0, PT, PT, PT, UP0, 0x80, 0x0 ;  /* 0x000000000000781c */ /* 0x000fe20003f0f008 */
[----:B------:R-:W-:-:S04]  /*ba10*/  IMAD.WIDE.U32 R24, R144, UR4, RZ ;  /* 0x0000000490187c25 */ /* 0x000fc8000f8e00ff */
        /* <DEDUP_REMOVED lines=21> */
.L_x_2984:
[----:B------:R-:W-:Y:S01]  /*bb70*/  ULDC.U8 UR4, c[0x0][0x410] ;  /* 0x0001040000047ab9 */ /* 0x000fe20000000000 */
[----:B------:R-:W-:Y:S01]  /*bb80*/  R2UR UR5, R26 ;  /* 0x000000001a0572ca */ /* 0x000fe200000e0000 */
[----:B------:R-:W-:Y:S01]  /*bb90*/  IMAD.IADD R74, R212, 0x1, R230 ;  /* 0x00000001d44a7824 */ /* 0x000fe200078e02e6 */
[----:B------:R-:W-:Y:S01]  /*bba0*/  ISETP.NE.AND P0, PT, RZ, UR4, PT ;  /* 0x00000004ff007c0c */ /* 0x000fe2000bf05270 */
[----:B------:R-:W-:Y:S02]  /*bbb0*/  BSSY B0, `(.L_x_2985) ;  /* 0x00009c3000007945 */ /* 0x000fe40003800000 */
[----:B------:R-:W-:-:S08]  /*bbc0*/  IMAD R7, R237, 0x20, R74 ;  /* 0x00000020ed077824 */ /* 0x000fd000078e024a */
[----:B------:R-:W-:Y:S02]  /*bbd0*/  LEA R3, R233, UR5, 0x1 ;  /* 0x00000005e9037c11 */ /* 0x000fe4000f8e08ff */
        /* <DEDUP_REMOVED lines=10> */
[----:B------:R-:W-:-:S02]  /*bc80*/  SHF.R.S32.HI R89, RZ, 0x1f, R22 ;  /* 0x0000001fff597819 */ /* 0x000fc40000011416 */
        /* <DEDUP_REMOVED lines=12> */
[C---:B------:R-:W-:Y:S01]  /*bd50*/  IMAD.WIDE.U32 R8, R7.reuse, UR6, R8 ;  /* 0x0000000607087c25 */ /* 0x040fe2000f8e0008 */
[----:B------:R-:W-:Y:S01]  /*bd60*/  LEA R6, P0, R4, UR4, 0x1 ;  /* 0x0000000404067c11 */ /* 0x000fe2000f8008ff */
[----:B------:R-:W-:Y:S02]  /*bd70*/  UMOV UR4, 0xffffffff ;  /* 0xffffffff00047882 */ /* 0x000fe40000000000 */
[----:B------:R-:W-:Y:S01]  /*bd80*/  IMAD R13, R7, UR7, R0 ;  /* 0x00000007070d7c24 */ /* 0x000fe2000f8e0200 */
[----:B------:R-:W-:Y:S01]  /*bd90*/  ULDC.64 UR6, c[0x0][0x400] ;  /* 0x0001000000067ab9 */ /* 0x000fe20000000a00 */
[----:B------:R-:W-:Y:S01]  /*bda0*/  IMAD.IADD R7, R5, 0x1, R11 ;  /* 0x0000000105077824 */ /* 0x000fe200078e020b */
[----:B------:R-:W-:Y:S01]  /*bdb0*/  LEA R0, P1, R8, UR6, 0x1 ;  /* 0x0000000608007c11 */ /* 0x000fe2000f8208ff */
[----:B------:R-:W-:-:S03]  /*bdc0*/  IMAD.IADD R5, R9, 0x1, R13 ;  /* 0x0000000109057824 */ /* 0x000fc600078e020d */
[----:B------:R-:W-:Y:S02]  /*bdd0*/  LEA.HI.X R7, R4, UR5, R7, 0x1, P0 ;  /* 0x0000000504077c11 */ /* 0x000fe400080f0c07 */
[----:B------:R-:W-:Y:S01]  /*bde0*/  LEA.HI.X R8, R8, UR7, R5, 0x1, P1 ;  /* 0x0000000708087c11 */ /* 0x000fe200088f0c05 */
[----:B------:R-:W-:Y:S06]  /*bdf0*/  BRA.DIV UR4, `(.L_x_2987) ;  /* 0x0000025204047947 */ /* 0x000fec000b800000 */
[----:B------:R0:W1:Y:S04]  /*be00*/  SHFL.IDX PT, R4, R7, RZ, 0x181f ;  /* 0x00181fff07047589 */ /* 0x00006800000e0000 */
[----:B------:R0:W2:Y:S04]  /*be10*/  SHFL.IDX PT, R5, R6, RZ, 0x181f ;  /* 0x00181fff06057589 */ /* 0x0000a800000e0000 */
[----:B------:R0:W3:Y:S04]  /*be20*/  SHFL.IDX PT, R9, R8, RZ, 0x181f ;  /* 0x00181fff08097589 */ /* 0x0000e800000e0000 */
[----:B------:R0:W4:Y:S02]  /*be30*/  SHFL.IDX PT, R14, R0, RZ, 0x181f ;  /* 0x00181fff000e7589 */ /* 0x00012400000e0000 */
.L_x_3301:
        /* <DEDUP_REMOVED lines=25> */
[CC--:B--2---:R-:W-:Y:S01]  /*bfd0*/  @!P3 IADD3 R10, P5, R5.reuse, R12.reuse, RZ ;  /* 0x0000000c050ab210 */ /* 0x0c4fe20007fbe0ff */
[----:B------:R-:W-:Y:S01]  /*bfe0*/  @!P0 IMAD.SHL.U32 R15, R216, 0x2, RZ ;  /* 0x00000002d80f8824 */ /* 0x000fe200078e00ff */
[----:B----4-:R-:W-:Y:S02]  /*bff0*/  @!P3 IADD3 R12, P4, R14, R12, RZ ;  /* 0x0000000c0e0cb210 */ /* 0x010fe40007f9e0ff */
[-C--:B------:R-:W-:Y:S01]  /*c000*/  @!P2 IADD3 R20, P6, R5, R24.reuse, RZ ;  /* 0x000000180514a210 */ /* 0x080fe20007fde0ff */
[----:B-1----:R-:W-:Y:S01]  /*c010*/  @!P3 IMAD.X R11, R4, 0x1, R13, P5 ;  /* 0x00000001040bb824 */ /* 0x002fe200028e060d */
[----:B------:R-:W-:Y:S01]  /*c020*/  @!P1 SHF.L.U64.HI R29, R214, 0x1, R75 ;  /* 0x00000001d61d9819 */ /* 0x000fe2000001024b */
[----:B---3--:R-:W-:Y:S01]  /*c030*/  @!P3 IMAD.X R13, R9, 0x1, R13, P4 ;  /* 0x00000001090db824 */ /* 0x008fe200020e060d */
[----:B------:R-:W-:Y:S01]  /*c040*/  @!P2 IADD3 R24, P5, R14, R24, RZ ;  /* 0x000000180e18a210 */ /* 0x000fe20007fbe0ff */
[----:B------:R-:W-:Y:S01]  /*c050*/  @!P2 IMAD.X R21, R4, 0x1, R25, P6 ;  /* 0x000000010415a824 */ /* 0x000fe200030e0619 */
[----:B------:R-:W-:-:S02]  /*c060*/  @!P1 IADD3 R26, P4, R5, R28, RZ ;  /* 0x0000001c051a9210 */ /* 0x000fc40007f9e0ff */
[----:B------:R-:W-:Y:S02]  /*c070*/  CS2R R72, SRZ ;  /* 0x0000000000487805 */ /* 0x000fe4000001ff00 */
[----:B------:R-:W-:Y:S01]  /*c080*/  @!P1 IADD3 R28, P6, R14, R28, RZ ;  /* 0x0000001c0e1c9210 */ /* 0x000fe20007fde0ff */
[----:B------:R-:W-:Y:S01]  /*c090*/  @!P2 IMAD.X R25, R9, 0x1, R25, P5 ;  /* 0x000000010919a824 */ /* 0x000fe200028e0619 */
[----:B------:R-:W-:Y:S01]  /*c0a0*/  @!P0 SHF.L.U64.HI R32, R216, 0x1, R87 ;  /* 0x00000001d8208819 */ /* 0x000fe20000010257 */
[----:B------:R-:W-:Y:S01]  /*c0b0*/  @!P1 IMAD.X R27, R4, 0x1, R29, P4 ;  /* 0x00000001041b9824 */ /* 0x000fe200020e061d */
[-C--:B------:R-:W-:Y:S02]  /*c0c0*/  @!P0 IADD3 R30, P5, R5, R15.reuse, RZ ;  /* 0x0000000f051e8210 */ /* 0x080fe40007fbe0ff */
[----:B------:R-:W-:Y:S02]  /*c0d0*/  CS2R R70, SRZ ;  /* 0x0000000000467805 */ /* 0x000fe4000001ff00 */
[----:B------:R-:W-:-:S02]  /*c0e0*/  @!P0 IADD3 R14, P4, R14, R15, RZ ;  /* 0x0000000f0e0e8210 */ /* 0x000fc40007f9e0ff */
[----:B------:R-:W-:Y:S02]  /*c0f0*/  CS2R R68, SRZ ;  /* 0x0000000000447805 */ /* 0x000fe4000001ff00 */
[----:B------:R-:W-:Y:S02]  /*c100*/  CS2R R66, SRZ ;  /* 0x0000000000427805 */ /* 0x000fe4000001ff00 */
[----:B------:R-:W-:Y:S02]  /*c110*/  CS2R R62, SRZ ;  /* 0x00000000003e7805 */ /* 0x000fe4000001ff00 */
[----:B------:R-:W-:Y:S01]  /*c120*/  CS2R R64, SRZ ;  /* 0x0000000000407805 */ /* 0x000fe2000001ff00 */
[C---:B------:R-:W-:Y:S01]  /*c130*/  @!P1 IMAD.X R29, R9.reuse, 0x1, R29, P6 ;  /* 0x00000001091d9824 */ /* 0x040fe200030e061d */
        /* <DEDUP_REMOVED lines=10> */
.L_x_2989:
[----:B------:R-:W-:Y:S05]  /*c1e0*/  BSYNC B1 ;  /* 0x0000000000017941 */ /* 0x000fea0003800000 */
.L_x_2988:
[----:B-1---5:R-:W-:Y:S01]  /*c1f0*/  IMAD.MOV.U32 R4, RZ, RZ, R62 ;  /* 0x000000ffff047224 */ /* 0x022fe200078e003e */
[----:B------:R-:W-:Y:S01]  /*c200*/  UMOV UR4, 0xffffffff ;  /* 0xffffffff00047882 */ /* 0x000fe20000000000 */
[----:B--2---:R-:W-:Y:S01]  /*c210*/  IMAD.MOV.U32 R5, RZ, RZ, R63 ;  /* 0x000000ffff057224 */ /* 0x004fe200078e003f */
[----:B------:R-:W-:Y:S01]  /*c220*/  CS2R R46, SRZ ;  /* 0x00000000002e7805 */ /* 0x000fe2000001ff00 */
        /* <DEDUP_REMOVED lines=35> */
.L_x_3307:
        /* <DEDUP_REMOVED lines=24> */
[CC--:B---3--:R-:W-:Y:S01]  /*c5e0*/  @!P3 IADD3 R28, P5, R5.reuse, R30.reuse, RZ ;  /* 0x0000001e051cb210 */ /* 0x0c8fe20007fbe0ff */
[----:B------:R-:W-:Y:S01]  /*c5f0*/  @!P0 IMAD.SHL.U32 R32, R216, 0x2, RZ ;  /* 0x00000002d8208824 */ /* 0x000fe200078e00ff */
[----:B----4-:R-:W-:Y:S02]  /*c600*/  @!P3 IADD3 R30, P4, R14, R30, RZ ;  /* 0x0000001e0e1eb210 */ /* 0x010fe40007f9e0ff */
[-C--:B------:R-:W-:Y:S01]  /*c610*/  @!P2 IADD3 R26, P6, R5, R20.reuse, RZ ;  /* 0x00000014051aa210 */ /* 0x080fe20007fde0ff */
[--C-:B--2---:R-:W-:Y:S01]  /*c620*/  @!P3 IMAD.X R29, R4, 0x1, R10.reuse, P5 ;  /* 0x00000001041db824 */ /* 0x104fe200028e060a */
[----:B------:R-:W-:Y:S01]  /*c630*/  @!P2 IADD3 R20, P5, R14, R20, RZ ;  /* 0x000000140e14a210 */ /* 0x000fe20007fbe0ff */
[----:B0-----:R-:W-:Y:S01]  /*c640*/  @!P3 IMAD.X R31, R9, 0x1, R10, P4 ;  /* 0x00000001091fb824 */ /* 0x001fe200020e060a */
[----:B------:R-:W-:Y:S01]  /*c650*/  @!P1 SHF.L.U64.HI R13, R214, 0x1, R75 ;  /* 0x00000001d60d9819 */ /* 0x000fe2000001024b */
[--C-:B------:R-:W-:Y:S01]  /*c660*/  @!P2 IMAD.X R27, R4, 0x1, R11.reuse, P6 ;  /* 0x00000001041ba824 */ /* 0x100fe200030e060b */
[-C--:B------:R-:W-:Y:S01]  /*c670*/  @!P1 IADD3 R24, P4, R5, R12.reuse, RZ ;  /* 0x0000000c05189210 */ /* 0x080fe20007f9e0ff */
[----:B------:R-:W-:Y:S01]  /*c680*/  @!P2 IMAD.X R21, R9, 0x1, R11, P5 ;  /* 0x000000010915a824 */ /* 0x000fe200028e060b */
[----:B------:R-:W-:-:S02]  /*c690*/  @!P1 IADD3 R10, P6, R14, R12, RZ ;  /* 0x0000000c0e0a9210 */ /* 0x000fc40007fde0ff */
[----:B------:R-:W-:Y:S02]  /*c6a0*/  CS2R R54, SRZ ;  /* 0x0000000000367805 */ /* 0x000fe4000001ff00 */
[----:B------:R-:W-:Y:S01]  /*c6b0*/  @!P0 SHF.L.U64.HI R15, R216, 0x1, R87 ;  /* 0x00000001d80f8819 */ /* 0x000fe20000010257 */
[--C-:B------:R-:W-:Y:S01]  /*c6c0*/  @!P1 IMAD.X R25, R4, 0x1, R13.reuse, P4 ;  /* 0x0000000104199824 */ /* 0x100fe200020e060d */
[-C--:B------:R-:W-:Y:S01]  /*c6d0*/  @!P0 IADD3 R12, P5, R5, R32.reuse, RZ ;  /* 0x00000020050c8210 */ /* 0x080fe20007fbe0ff */
[----:B------:R-:W-:Y:S01]  /*c6e0*/  @!P1 IMAD.X R11, R9, 0x1, R13, P6 ;  /* 0x00000001090b9824 */ /* 0x000fe200030e060d */
[----:B------:R-:W-:Y:S02]  /*c6f0*/  @!P0 IADD3 R14, P4, R14, R32, RZ ;  /* 0x000000200e0e8210 */ /* 0x000fe40007f9e0ff */
[----:B------:R-:W-:Y:S02]  /*c700*/  CS2R R56, SRZ ;  /* 0x0000000000387805 */ /* 0x000fe4000001ff00 */
[----:B------:R-:W-:Y:S01]  /*c710*/  CS2R R50, SRZ ;  /* 0x0000000000327805 */ /* 0x000fe2000001ff00 */
[----:B------:R-:W-:Y:S01]  /*c720*/  @!P0 IMAD.X R13, R4, 0x1, R15, P5 ;  /* 0x00000001040d8824 */ /* 0x000fe200028e060f */
[----:B------:R-:W-:-:S02]  /*c730*/  CS2R R52, SRZ ;  /* 0x0000000000347805 */ /* 0x000fc4000001ff00 */
[----:B------:R-:W-:Y:S02]  /*c740*/  CS2R R46, SRZ ;  /* 0x00000000002e7805 */ /* 0x000fe4000001ff00 */
[----:B------:R-:W-:Y:S01]  /*c750*/  CS2R R48, SRZ ;  /* 0x0000000000307805 */ /* 0x000fe2000001ff00 */
[----:B------:R-:W-:Y:S01]  /*c760*/  @!P0 IMAD.X R15, R9, 0x1, R15, P4 ;  /* 0x00000001090f8824 */ /* 0x000fe200020e060f */
[----:B------:R0:W5:Y:S04]  /*c770*/  @!P3 LD.E.64 R58, desc[UR6][R28.64] ;  /* 0x000000061c3ab980 */ /* 0x000168000c101b00 */
[----:B------:R0:W5:Y:S04]  /*c780*/  @!P3 LD.E.64 R60, desc[UR6][R30.64] ;  /* 0x000000061e3cb980 */ /* 0x000168000c101b00 */
[----:B------:R0:W5:Y:S04]  /*c790*/  @!P2 LD.E.64 R54, desc[UR6][R26.64] ;  /* 0x000000061a36a980 */ /* 0x000168000c101b00 */
[----:B------:R0:W5:Y:S04]  /*c7a0*/  @!P2 LD.E.64 R56, desc[UR6][R20.64] ;  /* 0x000000061438a980 */ /* 0x000168000c101b00 */
[----:B------:R0:W5:Y:S04]  /*c7b0*/  @!P1 LD.E.64 R50, desc[UR6][R24.64] ;  /* 0x0000000618329980 */ /* 0x000168000c101b00 */
[----:B------:R0:W5:Y:S04]  /*c7c0*/  @!P1 LD.E.64 R52, desc[UR6][R10.64] ;  /* 0x000000060a349980 */ /* 0x000168000c101b00 */
[----:B------:R0:W5:Y:S04]  /*c7d0*/  @!P0 LD.E.64 R46, desc[UR6][R12.64] ;  /* 0x000000060c2e8980 */ /* 0x000168000c101b00 */
[----:B------:R0:W5:Y:S02]  /*c7e0*/  @!P0 LD.E.64 R48, desc[UR6][R14.64] ;  /* 0x000000060e308980 */ /* 0x000164000c101b00 */
.L_x_2992:
[----:B------:R-:W-:Y:S05]  /*c7f0*/  BSYNC B1 ;  /* 0x0000000000017941 */ /* 0x000fea0003800000 */
.L_x_2991:
[----:B--2--5:R-:W-:Y:S01]  /*c800*/  IMAD.MOV.U32 R4, RZ, RZ, R46 ;  /* 0x000000ffff047224 */ /* 0x024fe200078e002e */
[----:B------:R-:W-:Y:S01]  /*c810*/  UMOV UR4, 0xffffffff ;  /* 0xffffffff00047882 */ /* 0x000fe20000000000 */
[----:B---3--:R-:W-:Y:S02]  /*c820*/  IMAD.MOV.U32 R5, RZ, RZ, R47 ;  /* 0x000000ffff057224 */ /* 0x008fe400078e002f */
        /* <DEDUP_REMOVED lines=35> */
.L_x_3313:
        /* <DEDUP_REMOVED lines=27> */
[----:B0-----:R-:W-:Y:S02]  /*cc10*/  @!P3 IADD3 R32, P4, R14, R32, RZ ;  /* 0x000000200e20b210 */ /* 0x001fe40007f9e0ff */
[-C--:B------:R-:W-:Y:S01]  /*cc20*/  @!P2 IADD3 R30, P6, R5, R24.reuse, RZ ;  /* 0x00000018051ea210 */ /* 0x080fe20007fde0ff */
[--C-:B--2---:R-:W-:Y:S01]  /*cc30*/  @!P3 IMAD.X R81, R4, 0x1, R10.reuse, P5 ;  /* 0x000000010451b824 */ /* 0x104fe200028e060a */
[----:B------:R-:W-:Y:S01]  /*cc40*/  @!P2 IADD3 R24, P5, R14, R24, RZ ;  /* 0x000000180e18a210 */ /* 0x000fe20007fbe0ff */
[----:B------:R-:W-:Y:S01]  /*cc50*/  @!P3 IMAD.X R33, R9, 0x1, R10, P4 ;  /* 0x000000010921b824 */ /* 0x000fe200020e060a */
        /* <DEDUP_REMOVED lines=26> */
.L_x_2995:
[----:B------:R-:W-:Y:S05]  /*ce00*/  BSYNC B1 ;  /* 0x0000000000017941 */ /* 0x000fea0003800000 */
.L_x_2994:
        /* <DEDUP_REMOVED lines=37> */
[----:B-1----:R-:W1:Y:S04]  /*d060*/  SHFL.IDX PT, R8, R8, 0x3, 0x181f ;  /* 0x00781f0008087f89 */ /* 0x002e6800000e0000 */
[----:B0---4-:R-:W4:Y:S02]  /*d070*/  SHFL.IDX PT, R0, R0, 0x3, 0x181f ;  /* 0x00781f0000007f89 */ /* 0x011f2400000e0000 */
.L_x_3319:
[----:B------:R-:W5:Y:S01]  /*d080*/  LDL R7, [R1+0x60] ;  /* 0x0000600001077983 */ /* 0x000f620000100800 */
        /* <DEDUP_REMOVED lines=9> */
[----:B-----5:R-:W-:-:S04]  /*d120*/  LEA.HI R6, R7, R7, RZ, 0x1 ;  /* 0x0000000707067211 */ /* 0x020fc800078f08ff */
[----:B------:R-:W-:-:S05]  /*d130*/  LOP3.LUT R6, R6, 0xfffffffe, RZ, 0xc0, !PT ;  /* 0xfffffffe06067812 */ /* 0x000fca00078ec0ff */
[----:B------:R-:W-:Y:S01]  /*d140*/  IMAD.IADD R145, R7, 0x1, -R6 ;  /* 0x0000000107917824 */ /* 0x000fe200078e0a06 */
[----:B------:R-:W-:-:S04]  /*d150*/  CS2R R6, SRZ ;  /* 0x0000000000067805 */ /* 0x000fc8000001ff00 */
        /* <DEDUP_REMOVED lines=16> */
[----:B------:R-:W-:Y:S01]  /*d260*/  @!P0 IMAD.SHL.U32 R7, R216, 0x2, RZ ;  /* 0x00000002d8078824 */ /* 0x000fe200078e00ff */
[----:B----4-:R-:W-:Y:S02]  /*d270*/  @!P3 IADD3 R100, P4, R0, R101, RZ ;  /* 0x000000650064b210 */ /* 0x010fe40007f9e0ff */
[----:B------:R-:W-:Y:S01]  /*d280*/  @!P1 SHF.L.U64.HI R75, R214, 0x1, R75 ;  /* 0x00000001d64b9819 */ /* 0x000fe2000001024b */
[--C-:B--2---:R-:W-:Y:S01]  /*d290*/  @!P3 IMAD.X R107, R9, 0x1, R89.reuse, P5 ;  /* 0x00000001096bb824 */ /* 0x104fe200028e0659 */
[-C--:B------:R-:W-:Y:S01]  /*d2a0*/  @!P2 IADD3 R98, P6, R10, R97.reuse, RZ ;  /* 0x000000610a62a210 */ /* 0x080fe20007fde0ff */
[----:B-1----:R-:W-:Y:S01]  /*d2b0*/  @!P3 IMAD.X R101, R8, 0x1, R89, P4 ;  /* 0x000000010865b824 */ /* 0x002fe200020e0659 */
[----:B------:R-:W-:-:S02]  /*d2c0*/  @!P2 IADD3 R96, P5, R0, R97, RZ ;  /* 0x000000610060a210 */ /* 0x000fc40007fbe0ff */
[-C--:B------:R-:W-:Y:S01]  /*d2d0*/  @!P1 IADD3 R80, P4, R10, R5.reuse, RZ ;  /* 0x000000050a509210 */ /* 0x080fe20007f9e0ff */
[C-C-:B------:R-:W-:Y:S01]  /*d2e0*/  @!P2 IMAD.X R99, R9.reuse, 0x1, R88.reuse, P6 ;  /* 0x000000010963a824 */ /* 0x140fe200030e0658 */
[----:B------:R-:W-:Y:S01]  /*d2f0*/  @!P0 SHF.L.U64.HI R87, R216, 0x1, R87 ;  /* 0x00000001d8578819 */ /* 0x000fe20000010257 */
[----:B------:R-:W-:Y:S01]  /*d300*/  @!P2 IMAD.X R97, R8, 0x1, R88, P5 ;  /* 0x000000010861a824 */ /* 0x000fe200028e0658 */
[----:B------:R-:W-:Y:S01]  /*d310*/  @!P1 IADD3 R74, P6, R0, R5, RZ ;  /* 0x00000005004a9210 */ /* 0x000fe20007fde0ff */
[----:B------:R-:W-:Y:S01]  /*d320*/  @!P1 IMAD.X R81, R9, 0x1, R75, P4 ;  /* 0x0000000109519824 */ /* 0x000fe200020e064b */
[-C--:B------:R-:W-:Y:S02]  /*d330*/  @!P0 IADD3 R10, P5, R10, R7.reuse, RZ ;  /* 0x000000070a0a8210 */ /* 0x080fe40007fbe0ff */
[----:B------:R-:W-:Y:S02]  /*d340*/  CS2R R20, SRZ ;  /* 0x0000000000147805 */ /* 0x000fe4000001ff00 */
[----:B------:R-:W-:-:S02]  /*d350*/  @!P0 IADD3 R88, P4, R0, R7, RZ ;  /* 0x0000000700588210 */ /* 0x000fc40007f9e0ff */
[----:B------:R-:W-:Y:S02]  /*d360*/  CS2R R24, SRZ ;  /* 0x0000000000187805 */ /* 0x000fe4000001ff00 */
[----:B------:R-:W-:Y:S02]  /*d370*/  CS2R R12, SRZ ;  /* 0x00000000000c7805 */ /* 0x000fe4000001ff00 */
[----:B------:R-:W-:Y:S02]  /*d380*/  CS2R R14, SRZ ;  /* 0x00000000000e7805 */ /* 0x000fe4000001ff00 */
[----:B------:R-:W-:Y:S02]  /*d390*/  CS2R R4, SRZ ;  /* 0x0000000000047805 */ /* 0x000fe4000001ff00 */
[----:B------:R-:W-:Y:S01]  /*d3a0*/  CS2R R6, SRZ ;  /* 0x0000000000067805 */ /* 0x000fe2000001ff00 */
[----:B------:R-:W-:Y:S01]  /*d3b0*/  @!P1 IMAD.X R75, R8, 0x1, R75, P6 ;  /* 0x00000001084b9824 */ /* 0x000fe200030e064b */
[----:B------:R0:W5:Y:S01]  /*d3c0*/  @!P3 LD.E.64 R30, desc[UR6][R106.64] ;  /* 0x000000066a1eb980 */ /* 0x000162000c101b00 */
[----:B------:R-:W-:-:S02]  /*d3d0*/  @!P0 IMAD.X R11, R9, 0x1, R87, P5 ;  /* 0x00000001090b8824 */ /* 0x000fc400028e0657 */
        /* <DEDUP_REMOVED lines=8> */
.L_x_2998:
[----:B------:R-:W-:Y:S05]  /*d460*/  BSYNC B1 ;  /* 0x0000000000017941 */ /* 0x000fea0003800000 */
.L_x_2997:
[----:B------:R-:W4:Y:S01]  /*d470*/  SYNCS.PHASECHK.TRANS64.TRYWAIT P0, [R18+URZ+0x38800], R145 ;  /* 0x03880091120075a7 */ /* 0x000f22000800017f */
[----:B-1---5:R-:W-:Y:S01]  /*d480*/  IMAD.MOV.U32 R8, RZ, RZ, R5 ;  /* 0x000000ffff087224 */ /* 0x022fe200078e0005 */
[----:B0-----:R-:W-:Y:S01]  /*d490*/  VIADDMNMX R75, R125, -R230, 0x80, PT ;  /* 0x000000807d4b7446 */ /* 0x001fe200038009e6 */
[----:B--2---:R-:W-:Y:S01]  /*d4a0*/  IMAD.MOV.U32 R9, RZ, RZ, R12 ;  /* 0x000000ffff097224 */ /* 0x004fe200078e000c */
[----:B------:R-:W-:Y:S01]  /*d4b0*/  BSSY B1, `(.L_x_2999) ;  /* 0x000001e000017945 */ /* 0x000fe20003800000 */
        /* <DEDUP_REMOVED lines=22> */
[----:B----4-:R-:W-:Y:S01]  /*d620*/  IMAD.MOV.U32 R0, RZ, RZ, R4 ;  /* 0x000000ffff007224 */ /* 0x010fe200078e0004 */
[----:B------:R-:W-:Y:S01]  /*d630*/  ISETP.GE.AND P1, PT, R212, R75, PT ;  /* 0x0000004bd400720c */ /* 0x000fe20003f26270 */
[----:B------:R-:W-:Y:S01]  /*d640*/  IMAD.MOV.U32 R8, RZ, RZ, R32 ;  /* 0x000000ffff087224 */ /* 0x000fe200078e0020 */
[----:B------:R-:W-:Y:S01]  /*d650*/  PRMT R97, R10, 0x7610, R97 ;  /* 0x000076100a617816 */ /* 0x000fe20000000061 */
[----:B------:R-:W-:Y:S01]  /*d660*/  IMAD.MOV.U32 R9, RZ, RZ, R33 ;  /* 0x000000ffff097224 */ /* 0x000fe200078e0021 */
[----:B------:R-:W-:Y:S01]  /*d670*/  PRMT R98, R11, 0x7610, R98 ;  /* 0x000076100b627816 */ /* 0x000fe20000000062 */
[----:B------:R-:W-:Y:S08]  /*d680*/  @!P0 BRA `(.L_x_3000) ;  /* 0x0000023c00a48947 */ /* 0x000ff00003800000 */
.L_x_3320:
[----:B------:R-:W-:Y:S05]  /*d690*/  BSYNC B1 ;  /* 0x0000000000017941 */ /* 0x000fea0003800000 */
.L_x_2999:
[----:B------:R-:W-:Y:S01]  /*d6a0*/  BSSY B1, `(.L_x_3001) ;  /* 0x00000cb000017945 */ /* 0x000fe20003800000 */
[----:B------:R-:W-:Y:S02]  /*d6b0*/  PRMT R101, R8, 0x7610, R101 ;  /* 0x0000761008657816 */ /* 0x000fe40000000065 */
[----:B------:R-:W-:Y:S01]  /*d6c0*/  PRMT R106, R9, 0x7610, R106 ;  /* 0x00007610096a7816 */ /* 0x000fe2000000006a */
[----:B------:R-:W-:Y:S06]  /*d6d0*/  @P1 BRA `(.L_x_3002) ;  /* 0x0000000c001c1947 */ /* 0x000fec0003800000 */
[----:B------:R-:W1:Y:S01]  /*d6e0*/  LDC R9, c[0x0][0x3f4] ;  /* 0x0000fd00ff097b82 */ /* 0x000e620000000800 */
[----:B------:R-:W-:Y:S01]  /*d6f0*/  BSSY B2, `(.L_x_3003) ;  /* 0x0000034000027945 */ /* 0x000fe20003800000 */
[-C--:B-1----:R-:W-:Y:S02]  /*d700*/  ISETP.GE.AND P0, PT, R22, R9.reuse, PT ;  /* 0x000000091600720c */ /* 0x082fe40003f06270 */
[-C--:B------:R-:W-:Y:S02]  /*d710*/  ISETP.GE.AND P1, PT, R215, R9.reuse, PT ;  /* 0x00000009d700720c */ /* 0x080fe40003f26270 */
[-C--:B------:R-:W-:Y:S02]  /*d720*/  ISETP.GE.AND P2, PT, R214, R9.reuse, PT ;  /* 0x00000009d600720c */ /* 0x080fe40003f46270 */
[----:B------:R-:W-:-:S07]  /*d730*/  ISETP.GE.AND P3, PT, R216, R9, PT ;  /* 0x00000009d800720c */ /* 0x000fce0003f66270 */
[----:B------:R-:W-:Y:S06]  /*d740*/  @P0 BRA `(.L_x_3004) ;  /* 0x0000000000b80947 */ /* 0x000fec0003800000 */
[----:B------:R-:W1:Y:S01]  /*d750*/  LDS.128 R8, [R3] ;  /* 0x0000000003087984 */ /* 0x000e620000000c00 */
        /* <DEDUP_REMOVED lines=10> */
[----:B------:R-:W-:Y:S02]  /*d800*/  PRMT R141, R141, 0x5410, R78 ;  /* 0x000054108d8d7816 */ /* 0x000fe4000000004e */
[----:B------:R-:W-:Y:S02]  /*d810*/  LOP3.LUT R142, R142, 0xffff0000, RZ, 0xc0, !PT ;  /* 0xffff00008e8e7812 */ /* 0x000fe400078ec0ff */
[C---:B-1----:R-:W-:Y:S01]  /*d820*/  LOP3.LUT R77, R10.reuse, 0xffff0000, RZ, 0xc0, !PT ;  /* 0xffff00000a4d7812 */ /* 0x042fe200078ec0ff */
[----:B------:R-:W-:Y:S01]  /*d830*/  IMAD.U32 R76, R10, 0x10000, RZ ;  /* 0x000100000a4c7824 */ /* 0x000fe200078e00ff */
[C---:B------:R-:W-:Y:S01]  /*d840*/  LOP3.LUT R79, R11.reuse, 0xffff0000, RZ, 0xc0, !PT ;  /* 0xffff00000b4f7812 */ /* 0x040fe200078ec0ff */
[----:B------:R-:W-:-:S02]  /*d850*/  IMAD.U32 R78, R11, 0x10000, RZ ;  /* 0x000100000b4e7824 */ /* 0x000fc400078e00ff */
[C---:B0-----:R-:W-:Y:S01]  /*d860*/  FMUL.FTZ R145, R77.reuse, R125 ;  /* 0x0000007d4d917220 */ /* 0x041fe20000410000 */
[-C--:B------:R-:W-:Y:S01]  /*d870*/  FMUL.FTZ R146, R77, R107.reuse ;  /* 0x0000006b4d927220 */ /* 0x080fe20000410000 */
[----:B------:R-:W-:Y:S01]  /*d880*/  FMUL.FTZ R77, R79, R144 ;  /* 0x000000904f4d7220 */ /* 0x000fe20000410000 */
[----:B------:R-:W-:Y:S02]  /*d890*/  IMAD.U32 R10, R8, 0x10000, RZ ;  /* 0x00010000080a7824 */ /* 0x000fe400078e00ff */
[C---:B------:R-:W-:Y:S01]  /*d8a0*/  FFMA.FTZ R145, R76.reuse, R107, -R145 ;  /* 0x0000006b4c917223 */ /* 0x040fe20000010891 */
[----:B------:R-:W-:Y:S02]  /*d8b0*/  IMAD.U32 R11, R9, 0x10000, RZ ;  /* 0x00010000090b7824 */ /* 0x000fe400078e00ff */
[----:B------:R-:W-:Y:S01]  /*d8c0*/  FFMA.FTZ R146, R76, R125, R146 ;  /* 0x0000007d4c927223 */ /* 0x000fe20000010092 */
        /* <DEDUP_REMOVED lines=22> */
.L_x_3004:
[----:B------:R-:W-:Y:S05]  /*da30*/  BSYNC B2 ;  /* 0x0000000000027941 */ /* 0x000fea0003800000 */
.L_x_3003:
[----:B------:R-:W-:Y:S04]  /*da40*/  BSSY B2, `(.L_x_3005) ;  /* 0x0000030000027945 */ /* 0x000fe80003800000 */
[----:B------:R-:W-:Y:S05]  /*da50*/  @P1 BRA `(.L_x_3006) ;  /* 0x0000000000b81947 */ /* 0x000fea0003800000 */
[----:B-1----:R-:W1:Y:S01]  /*da60*/  LDS.128 R8, [R3+0x4000] ;  /* 0x0040000003087984 */ /* 0x002e620000000c00 */
        /* <DEDUP_REMOVED lines=12> */
[C---:B-1----:R-:W-:Y:S01]  /*db30*/  LOP3.LUT R71, R10.reuse, 0xffff0000, RZ, 0xc0, !PT ;  /* 0xffff00000a477812 */ /* 0x042fe200078ec0ff */
        /* <DEDUP_REMOVED lines=32> */
.L_x_3006:
[----:B------:R-:W-:Y:S05]  /*dd40*/  BSYNC B2 ;  /* 0x0000000000027941 */ /* 0x000fea0003800000 */
.L_x_3005:
[----:B------:R-:W-:Y:S04]  /*dd50*/  BSSY B2, `(.L_x_3007) ;  /* 0x0000030000027945 */ /* 0x000fe80003800000 */
[----:B------:R-:W-:Y:S05]  /*dd60*/  @P2 BRA `(.L_x_3008) ;  /* 0x0000000000b82947 */ /* 0x000fea0003800000 */
[----:B-12---:R-:W1:Y:S01]  /*dd70*/  LDS.128 R8, [R3+0x8000] ;  /* 0x0080000003087984 */ /* 0x006e620000000c00 */
        /* <DEDUP_REMOVED lines=12> */
[C---:B-1----:R-:W-:Y:S01]  /*de40*/  LOP3.LUT R67, R10.reuse, 0xffff0000, RZ, 0xc0, !PT ;  /* 0xffff00000a437812 */ /* 0x042fe200078ec0ff */
[----:B------:R-:W-:Y:S01]  /*de50*/  IMAD.U32 R66, R10, 0x10000, RZ ;  /* 0x000100000a427824 */ /* 0x000fe200078e00ff */
[C---:B------:R-:W-:Y:S01]  /*de60*/  LOP3.LUT R69, R11.reuse, 0xffff0000, RZ, 0xc0, !PT ;  /* 0xffff00000b457812 */ /* 0x040fe200078ec0ff */
[----:B------:R-:W-:-:S02]  /*de70*/  IMAD.U32 R68, R11, 0x10000, RZ ;  /* 0x000100000b447824 */ /* 0x000fc400078e00ff */
[C---:B------:R-:W-:Y:S01]  /*de80*/  FMUL.FTZ R76, R67.reuse, R70 ;  /* 0x00000046434c7220 */ /* 0x040fe20000410000 */
[-C--:B------:R-:W-:Y:S01]  /*de90*/  FMUL.FTZ R73, R67, R71.reuse ;  /* 0x0000004743497220 */ /* 0x080fe20000410000 */
[C---:B------:R-:W-:Y:S01]  /*dea0*/  FMUL.FTZ R67, R69.reuse, R136 ;  /* 0x0000008845437220 */ /* 0x040fe20000410000 */
[----:B------:R-:W-:Y:S02]  /*deb0*/  IMAD.U32 R10, R8, 0x10000, RZ ;  /* 0x00010000080a7824 */ /* 0x000fe400078e00ff */
[----:B------:R-:W-:Y:S01]  /*dec0*/  FFMA.FTZ R77, R66, R71, R76 ;  /* 0x00000047424d7223 */ /* 0x000fe2000001004c */
[-C--:B------:R-:W-:Y:S01]  /*ded0*/  FMUL.FTZ R71, R69, R133.reuse ;  /* 0x0000008545477220 */ /* 0x080fe20000410000 */
[----:B------:R-:W-:Y:S01]  /*dee0*/  FFMA.FTZ R133, R68, R133, -R67 ;  /* 0x0000008544857223 */ /* 0x000fe20000010843 */
[----:B------:R-:W-:Y:S02]  /*def0*/  IMAD.U32 R11, R9, 0x10000, RZ ;  /* 0x00010000090b7824 */ /* 0x000fe400078e00ff */
[----:B------:R-:W-:Y:S01]  /*df00*/  FFMA.FTZ R72, R66, R70, -R73 ;  /* 0x0000004642487223 */ /* 0x000fe20000010849 */
[----:B------:R-:W-:Y:S01]  /*df10*/  IMAD.U32 R67, R134, 0x10000, RZ ;  /* 0x0001000086437824 */ /* 0x000fe200078e00ff */
[----:B------:R-:W-:Y:S01]  /*df20*/  LOP3.LUT R8, R8, 0xffff0000, RZ, 0xc0, !PT ;  /* 0xffff000008087812 */ /* 0x000fe200078ec0ff */
[----:B------:R-:W-:Y:S01]  /*df30*/  IMAD.U32 R69, R135, 0x10000, RZ ;  /* 0x0001000087457824 */ /* 0x000fe200078e00ff */
[----:B------:R-:W-:Y:S01]  /*df40*/  LOP3.LUT R9, R9, 0xffff0000, RZ, 0xc0, !PT ;  /* 0xffff000009097812 */ /* 0x000fe200078ec0ff */
[----:B------:R-:W-:Y:S01]  /*df50*/  FFMA.FTZ R136, R68, R136, R71 ;  /* 0x0000008844887223 */ /* 0x000fe20000010047 */
[----:B------:R-:W-:Y:S01]  /*df60*/  LOP3.LUT R66, R135, 0xffff0000, RZ, 0xc0, !PT ;  /* 0xffff000087427812 */ /* 0x000fe200078ec0ff */
[----:B------:R-:W-:Y:S01]  /*df70*/  FMUL.FTZ R71, R8, R69 ;  /* 0x0000004508477220 */ /* 0x000fe20000410000 */
        /* <DEDUP_REMOVED lines=11> */
[----:B------:R-:W-:-:S05]  /*e030*/  F2FP.BF16.F32.PACK_AB R9, R66, R9 ;  /* 0x000000094209723e */ /* 0x000fca00000010ff */
[----:B------:R3:W-:Y:S02]  /*e040*/  STS.128 [R3+0x8000], R8 ;  /* 0x0080000803007388 */ /* 0x0007e40000000c00 */
.L_x_3008:
[----:B------:R-:W-:Y:S05]  /*e050*/  BSYNC B2 ;  /* 0x0000000000027941 */ /* 0x000fea0003800000 */
.L_x_3007:
[----:B------:R-:W-:Y:S05]  /*e060*/  @P3 BRA `(.L_x_3002) ;  /* 0x0000000000b83947 */ /* 0x000fea0003800000 */
[----:B-123--:R-:W1:Y:S01]  /*e070*/  LDS.128 R8, [R3+0xc000] ;  /* 0x00c0000003087984 */ /* 0x00ee620000000c00 */
        /* <DEDUP_REMOVED lines=45> */
.L_x_3002:
[----:B------:R-:W-:Y:S05]  /*e350*/  BSYNC B1 ;  /* 0x0000000000017941 */ /* 0x000fea0003800000 */
.L_x_3001:
[----:B-1234-:R-:W-:Y:S01]  /*e360*/  VIADD R8, R212, 0x20 ;  /* 0x00000020d4087836 */ /* 0x01efe20000000000 */
[----:B------:R-:W-:Y:S04]  /*e370*/  BSSY B1, `(.L_x_3009) ;  /* 0x00000ca000017945 */ /* 0x000fe80003800000 */
[----:B------:R-:W-:-:S13]  /*e380*/  ISETP.GE.AND P0, PT, R8, R75, PT ;  /* 0x0000004b0800720c */ /* 0x000fda0003f06270 */
[----:B------:R-:W-:Y:S05]  /*e390*/  @P0 BRA `(.L_x_3010) ;  /* 0x0000000c001c0947 */ /* 0x000fea0003800000 */
[----:B------:R-:W1:Y:S01]  /*e3a0*/  LDC R9, c[0x0][0x3f4] ;  /* 0x0000fd00ff097b82 */ /* 0x000e620000000800 */
[----:B------:R-:W-:Y:S01]  /*e3b0*/  BSSY B2, `(.L_x_3011) ;  /* 0x0000034000027945 */ /* 0x000fe20003800000 */
[-C--:B-1----:R-:W-:Y:S02]  /*e3c0*/  ISETP.GE.AND P0, PT, R22, R9.reuse, PT ;  /* 0x000000091600720c */ /* 0x082fe40003f06270 */
[-C--:B------:R-:W-:Y:S02]  /*e3d0*/  ISETP.GE.AND P1, PT, R215, R9.reuse, PT ;  /* 0x00000009d700720c */ /* 0x080fe40003f26270 */
[-C--:B------:R-:W-:Y:S02]  /*e3e0*/  ISETP.GE.AND P2, PT, R214, R9.reuse, PT ;  /* 0x00000009d600720c */ /* 0x080fe40003f46270 */
[----:B------:R-:W-:-:S07]  /*e3f0*/  ISETP.GE.AND P3, PT, R216, R9, PT ;  /* 0x00000009d800720c */ /* 0x000fce0003f66270 */
[----:B------:R-:W-:Y:S06]  /*e400*/  @P0 BRA `(.L_x_3012) ;  /* 0x0000000000b80947 */ /* 0x000fec0003800000 */
[----:B------:R-:W1:Y:S01]  /*e410*/  LDS.128 R8, [R3+0x1000] ;  /* 0x0010000003087984 */ /* 0x000e620000000c00 */
        /* <DEDUP_REMOVED lines=45> */
.L_x_3012:
[----:B------:R-:W-:Y:S05]  /*e6f0*/  BSYNC B2 ;  /* 0x0000000000027941 */ /* 0x000fea0003800000 */
.L_x_3011:
[----:B------:R-:W-:Y:S04]  /*e700*/  BSSY B2, `(.L_x_3013) ;  /* 0x0000030000027945 */ /* 0x000fe80003800000 */
[----:B------:R-:W-:Y:S05]  /*e710*/  @P1 BRA `(.L_x_3014) ;  /* 0x0000000000b81947 */ /* 0x000fea0003800000 */
[----:B-1----:R-:W1:Y:S01]  /*e720*/  LDS.128 R8, [R3+0x5000] ;  /* 0x0050000003087984 */ /* 0x002e620000000c00 */
        /* <DEDUP_REMOVED lines=45> */
.L_x_3014:
[----:B------:R-:W-:Y:S05]  /*ea00*/  BSYNC B2 ;  /* 0x0000000000027941 */ /* 0x000fea0003800000 */
.L_x_3013:
[----:B------:R-:W-:Y:S04]  /*ea10*/  BSSY B2, `(.L_x_3015) ;  /* 0x0000030000027945 */ /* 0x000fe80003800000 */
[----:B------:R-:W-:Y:S05]  /*ea20*/  @P2 BRA `(.L_x_3016) ;  /* 0x0000000000b82947 */ /* 0x000fea0003800000 */
[----:B-12---:R-:W1:Y:S01]  /*ea30*/  LDS.128 R8, [R3+0x9000] ;  /* 0x0090000003087984 */ /* 0x006e620000000c00 */
        /* <DEDUP_REMOVED lines=45> */
.L_x_3016:
[----:B------:R-:W-:Y:S05]  /*ed10*/  BSYNC B2 ;  /* 0x0000000000027941 */ /* 0x000fea0003800000 */
.L_x_3015:
        /* <DEDUP_REMOVED lines=47> */
.L_x_3010:
[----:B------:R-:W-:Y:S05]  /*f010*/  BSYNC B1 ;  /* 0x0000000000017941 */ /* 0x000fea0003800000 */
.L_x_3009:
        /* <DEDUP_REMOVED lines=57> */
.L_x_3020:
[----:B------:R-:W-:Y:S05]  /*f3b0*/  BSYNC B2 ;  /* 0x0000000000027941 */ /* 0x000fea0003800000 */
.L_x_3019:
        /* <DEDUP_REMOVED lines=48> */
.L_x_3022:
[----:B------:R-:W-:Y:S05]  /*f6c0*/  BSYNC B2 ;  /* 0x0000000000027941 */ /* 0x000fea0003800000 */
.L_x_3021:
        /* <DEDUP_REMOVED lines=48> */
.L_x_3024:
[----:B------:R-:W-:Y:S05]  /*f9d0*/  BSYNC B2 ;  /* 0x0000000000027941 */ /* 0x000fea0003800000 */
.L_x_3023:
        /* <DEDUP_REMOVED lines=47> */
.L_x_3018:
[----:B------:R-:W-:Y:S05]  /*fcd0*/  BSYNC B1 ;  /* 0x0000000000017941 */ /* 0x000fea0003800000 */
.L_x_3017:
[----:B-1234-:R-:W-:-:S05]  /*fce0*/  VIADD R8, R212, 0x60 ;  /* 0x00000060d4087836 */ /* 0x01efca0000000000 */
        /* <DEDUP_REMOVED lines=55> */
.L_x_3027:
[----:B------:R-:W-:Y:S05]  /*10060*/  BSYNC B1 ;  /* 0x0000000000017941 */ /* 0x000fea0003800000 */
.L_x_3026:
        /* <DEDUP_REMOVED lines=48> */
.L_x_3029:
[----:B------:R-:W-:Y:S05]  /*10370*/  BSYNC B1 ;  /* 0x0000000000017941 */ /* 0x000fea0003800000 */
.L_x_3028:
        /* <DEDUP_REMOVED lines=48> */
.L_x_3031:
[----:B------:R-:W-:Y:S05]  /*10680*/  BSYNC B1 ;  /* 0x0000000000017941 */ /* 0x000fea0003800000 */
.L_x_3030:
[----:B------:R-:W-:Y:S05]  /*10690*/  @P3 BRA `(.L_x_3025) ;  /* 0x0000005000503947 */ /* 0x000fea0003800000 */
[----:B-123--:R-:W1:Y:S01]  /*106a0*/  LDS.128 R8, [R3+0xf000] ;  /* 0x00f0000003087984 */ /* 0x00ee620000000c00 */
        /* <DEDUP_REMOVED lines=21> */
[----:B------:R-:W-:Y:S01]  /*10800*/  FMUL.FTZ R9, R11, R81 ;  /* 0x000000510b097220 */ /* 0x000fe20000410000 */
[-C--:B------:R-:W-:Y:S01]  /*10810*/  FMUL.FTZ R7, R7, R13.reuse ;  /* 0x0000000d07077220 */ /* 0x080fe20000410000 */
[-C--:B------:R-:W-:Y:S01]  /*10820*/  FMUL.FTZ R11, R11, R74.reuse ;  /* 0x0000004a0b0b7220 */ /* 0x080fe20000410000 */
[----:B------:R-:W-:Y:S01]  /*10830*/  FFMA.FTZ R15, R6, R13, -R15 ;  /* 0x0000000d060f7223 */ /* 0x000fe2000001080f */
[----:B------:R-:W-:Y:S01]  /*10840*/  FFMA.FTZ R74, R10, R74, -R9 ;  /* 0x0000004a0a4a7223 */ /* 0x000fe20000010809 */
[----:B------:R-:W-:Y:S01]  /*10850*/  FFMA.FTZ R14, R6, R14, R7 ;  /* 0x0000000e060e7223 */ /* 0x000fe20000010007 */
[C---:B------:R-:W-:Y:S01]  /*10860*/  IMAD.U32 R9, R80.reuse, 0x10000, RZ ;  /* 0x0001000050097824 */ /* 0x040fe200078e00ff */
[----:B------:R-:W-:Y:S01]  /*10870*/  LOP3.LUT R80, R80, 0xffff0000, RZ, 0xc0, !PT ;  /* 0xffff000050507812 */ /* 0x000fe200078ec0ff */
[C---:B------:R-:W-:Y:S01]  /*10880*/  IMAD.U32 R7, R12.reuse, 0x10000, RZ ;  /* 0x000100000c077824 */ /* 0x040fe200078e00ff */
[----:B------:R-:W-:Y:S01]  /*10890*/  LOP3.LUT R12, R12, 0xffff0000, RZ, 0xc0, !PT ;  /* 0xffff00000c0c7812 */ /* 0x000fe200078ec0ff */
[----:B------:R-:W-:Y:S01]  /*108a0*/  FFMA.FTZ R81, R10, R81, R11 ;  /* 0x000000510a517223 */ /* 0x000fe2000001000b */
[----:B------:R-:W-:Y:S01]  /*108b0*/  FMUL.FTZ R11, R4, R9 ;  /* 0x00000009040b7220 */ /* 0x000fe20000410000 */
[----:B------:R-:W-:Y:S01]  /*108c0*/  FMUL.FTZ R10, R8, R80 ;  /* 0x00000050080a7220 */ /* 0x000fe20000410000 */
        /* <DEDUP_REMOVED lines=12> */
.L_x_2986:
[----:B------:R-:W0:Y:S01]  /*10990*/  LDC R10, c[0x0][0x448] ;  /* 0x00011200ff0a7b82 */ /* 0x000e220000000800 */
[----:B------:R-:W-:Y:S01]  /*109a0*/  ULDC.64 UR4, c[0x0][0x3f8] ;  /* 0x0000fe0000047ab9 */ /* 0x000fe20000000a00 */
[----:B------:R-:W-:Y:S01]  /*109b0*/  ULDC.64 UR6, c[0x0][0x408] ;  /* 0x0001020000067ab9 */ /* 0x000fe20000000a00 */
[----:B------:R-:W-:Y:S01]  /*109c0*/  IMAD.MOV.U32 R25, RZ, RZ, R27 ;  /* 0x000000ffff197224 */ /* 0x000fe200078e001b */
[----:B------:R-:W-:Y:S01]  /*109d0*/  SHF.R.S32.HI R92, RZ, 0x1f, R213 ;  /* 0x0000001fff5c7819 */ /* 0x000fe200000114d5 */
[----:B------:R-:W-:Y:S01]  /*109e0*/  IMAD.MOV.U32 R145, RZ, RZ, R29 ;  /* 0x000000ffff917224 */ /* 0x000fe200078e001d */
[----:B------:R-:W-:Y:S02]  /*109f0*/  SHF.R.S32.HI R79, RZ, 0x1f, R16 ;  /* 0x0000001fff4f7819 */ /* 0x000fe40000011410 */
[----:B------:R-:W-:Y:S02]  /*10a00*/  LEA.HI R94, R92, R213, RZ, 0x3 ;  /* 0x000000d55c5e7211 */ /* 0x000fe400078f18ff */
        /* <DEDUP_REMOVED lines=20> */
[----:B------:R-:W-:Y:S02]  /*10b50*/  LEA.HI.X R8, R144, UR7, R11, 0x1, P1 ;  /* 0x0000000790087c11 */ /* 0x000fe400088f0c0b */
[----:B------:R-:W-:Y:S01]  /*10b60*/  SHF.R.S32.HI R0, RZ, 0x3, R94 ;  /* 0x00000003ff007819 */ /* 0x000fe2000001145e */
[----:B------:R-:W-:Y:S06]  /*10b70*/  BRA.DIV UR4, `(.L_x_3032) ;  /* 0x0000020a047c7947 */ /* 0x000fec000b800000 */
[----:B------:R0:W1:Y:S04]  /*10b80*/  SHFL.IDX PT, R5, R9, RZ, 0x181f ;  /* 0x00181fff09057589 */ /* 0x00006800000e0000 */
[----:B------:R0:W2:Y:S04]  /*10b90*/  SHFL.IDX PT, R4, R7, RZ, 0x181f ;  /* 0x00181fff07047589 */ /* 0x0000a800000e0000 */
[----:B------:R0:W3:Y:S04]  /*10ba0*/  SHFL.IDX PT, R21, R8, RZ, 0x181f ;  /* 0x00181fff08157589 */ /* 0x0000e800000e0000 */
[----:B------:R0:W4:Y:S02]  /*10bb0*/  SHFL.IDX PT, R14, R6, RZ, 0x181f ;  /* 0x00181fff060e7589 */ /* 0x00012400000e0000 */
.L_x_3326:
        /* <DEDUP_REMOVED lines=21> */
[----:B------:R-:W-:Y:S01]  /*10d10*/  @!P2 SHF.L.U64.HI R24, R16, 0x1, R79 ;  /* 0x000000011018a819 */ /* 0x000fe2000001024f */
[----:B------:R-:W-:-:S03]  /*10d20*/  @!P3 IMAD.SHL.U32 R13, R0, 0x8, RZ ;  /* 0x00000008000db824 */ /* 0x000fc600078e00ff */
[-C--:B------:R-:W-:Y:S01]  /*10d30*/  @!P2 IADD3 R4, P0, R4, R15.reuse, RZ ;  /* 0x0000000f0404a210 */ /* 0x080fe20007f1e0ff */
[----:B------:R-:W-:Y:S01]  /*10d40*/  @!P3 IMAD.WIDE R10, R13, 0x2, R10 ;  /* 0x000000020d0ab825 */ /* 0x000fe200078e020a */
[----:B----4-:R-:W-:-:S03]  /*10d50*/  @!P2 IADD3 R20, P1, R14, R15, RZ ;  /* 0x0000000f0e14a210 */ /* 0x010fc60007f3e0ff */
[----:B---3--:R-:W-:Y:S01]  /*10d60*/  IMAD.MOV.U32 R15, RZ, RZ, R21 ;  /* 0x000000ffff0f7224 */ /* 0x008fe200078e0015 */
[----:B------:R-:W-:Y:S02]  /*10d70*/  CS2R R64, SRZ ;  /* 0x0000000000407805 */ /* 0x000fe4000001ff00 */
[----:B------:R-:W-:Y:S02]  /*10d80*/  CS2R R66, SRZ ;  /* 0x0000000000427805 */ /* 0x000fe4000001ff00 */
[----:B------:R-:W-:Y:S02]  /*10d90*/  CS2R R60, SRZ ;  /* 0x00000000003c7805 */ /* 0x000fe4000001ff00 */
[----:B------:R-:W-:Y:S02]  /*10da0*/  CS2R R62, SRZ ;  /* 0x00000000003e7805 */ /* 0x000fe4000001ff00 */
[----:B------:R-:W-:Y:S02]  /*10db0*/  CS2R R68, SRZ ;  /* 0x0000000000447805 */ /* 0x000fe4000001ff00 */
[----:B------:R-:W-:Y:S01]  /*10dc0*/  CS2R R70, SRZ ;  /* 0x0000000000467805 */ /* 0x000fe2000001ff00 */
[----:B------:R-:W-:Y:S01]  /*10dd0*/  @!P3 IMAD.WIDE R12, R13, 0x2, R14 ;  /* 0x000000020d0cb825 */ /* 0x000fe200078e020e */
[----:B------:R1:W5:Y:S03]  /*10de0*/  @!P3 LD.E.128 R56, desc[UR6][R10.64] ;  /* 0x000000060a38b980 */ /* 0x000366000c101d00 */
[--C-:B------:R-:W-:Y:S01]  /*10df0*/  @!P2 IMAD.X R5, R5, 0x1, R24.reuse, P0 ;  /* 0x000000010505a824 */ /* 0x100fe200000e0618 */
[----:B------:R1:W5:Y:S01]  /*10e00*/  @!P3 LD.E.128 R64, desc[UR6][R12.64] ;  /* 0x000000060c40b980 */ /* 0x000362000c101d00 */
[----:B------:R-:W-:-:S03]  /*10e10*/  @!P2 IMAD.X R21, R21, 0x1, R24, P1 ;  /* 0x000000011515a824 */ /* 0x000fc600008e0618 */
[----:B------:R1:W5:Y:S04]  /*10e20*/  @!P2 LD.E.128 R60, desc[UR6][R4.64] ;  /* 0x00000006043ca980 */ /* 0x000368000c101d00 */
[----:B------:R1:W5:Y:S02]  /*10e30*/  @!P2 LD.E.128 R68, desc[UR6][R20.64] ;  /* 0x000000061444a980 */ /* 0x000364000c101d00 */
.L_x_3034:
[----:B------:R-:W-:Y:S05]  /*10e40*/  BSYNC B1 ;  /* 0x0000000000017941 */ /* 0x000fea0003800000 */
.L_x_3033:
[----:B-12--5:R-:W-:Y:S01]  /*10e50*/  IMAD.MOV.U32 R4, RZ, RZ, R68 ;  /* 0x000000ffff047224 */ /* 0x026fe200078e0044 */
[----:B------:R-:W-:Y:S01]  /*10e60*/  UMOV UR4, 0xffffffff ;  /* 0xffffffff00047882 */ /* 0x000fe20000000000 */
        /* <DEDUP_REMOVED lines=34> */
[----:B------:R1:W0:Y:S04]  /*11090*/  SHFL.IDX PT, R4, R7, 0x1, 0x181f ;  /* 0x00381f0007047f89 */ /* 0x00022800000e0000 */
[----:B---3--:R1:W3:Y:S04]  /*110a0*/  SHFL.IDX PT, R21, R8, 0x1, 0x181f ;  /* 0x00381f0008157f89 */ /* 0x0082e800000e0000 */
[----:B----4-:R1:W4:Y:S02]  /*110b0*/  SHFL.IDX PT, R14, R6, 0x1, 0x181f ;  /* 0x00381f00060e7f89 */ /* 0x01032400000e0000 */
.L_x_3332:
        /* <DEDUP_REMOVED lines=12> */
[----:B0-----:R-:W-:Y:S01]  /*11180*/  IMAD.MOV.U32 R12, RZ, RZ, R4 ;  /* 0x000000ffff0c7224 */ /* 0x001fe200078e0004 */
[----:B------:R-:W-:Y:S01]  /*11190*/  ISETP.GE.AND P2, PT, R16, UR4, PT ;  /* 0x0000000410007c0c */ /* 0x000fe2000bf46270 */
[----:B--2---:R-:W-:Y:S01]  /*111a0*/  IMAD.MOV.U32 R13, RZ, RZ, R5 ;  /* 0x000000ffff0d7224 */ /* 0x004fe200078e0005 */
        /* <DEDUP_REMOVED lines=8> */
[-C--:B------:R-:W-:Y:S02]  /*11230*/  @!P2 IADD3 R4, P0, R4, R11.reuse, RZ ;  /* 0x0000000b0404a210 */ /* 0x080fe40007f1e0ff */
[----:B------:R-:W-:Y:S02]  /*11240*/  CS2R R48, SRZ ;  /* 0x0000000000307805 */ /* 0x000fe4000001ff00 */
[----:B----4-:R-:W-:Y:S02]  /*11250*/  @!P2 IADD3 R10, P1, R14, R11, RZ ;  /* 0x0000000b0e0aa210 */ /* 0x010fe40007f3e0ff */
[----:B------:R-:W-:Y:S02]  /*11260*/  CS2R R50, SRZ ;  /* 0x0000000000327805 */ /* 0x000fe4000001ff00 */
[----:B------:R-:W-:Y:S02]  /*11270*/  CS2R R44, SRZ ;  /* 0x00000000002c7805 */ /* 0x000fe4000001ff00 */
[----:B------:R-:W-:-:S02]  /*11280*/  CS2R R46, SRZ ;  /* 0x00000000002e7805 */ /* 0x000fc4000001ff00 */
[----:B------:R-:W-:Y:S02]  /*11290*/  CS2R R52, SRZ ;  /* 0x0000000000347805 */ /* 0x000fe4000001ff00 */
[----:B------:R-:W-:Y:S01]  /*112a0*/  CS2R R54, SRZ ;  /* 0x0000000000367805 */ /* 0x000fe2000001ff00 */
[----:B------:R-:W-:-:S04]  /*112b0*/  @!P3 IMAD.WIDE R12, R25, 0x2, R12 ;  /* 0x00000002190cb825 */ /* 0x000fc800078e020c */
[----:B------:R-:W-:Y:S01]  /*112c0*/  @!P3 IMAD.WIDE R14, R25, 0x2, R14 ;  /* 0x00000002190eb825 */ /* 0x000fe200078e020e */
[----:B------:R0:W5:Y:S03]  /*112d0*/  @!P3 LD.E.128 R40, desc[UR6][R12.64] ;  /* 0x000000060c28b980 */ /* 0x000166000c101d00 */
[--C-:B------:R-:W-:Y:S01]  /*112e0*/  @!P2 IMAD.X R5, R5, 0x1, R20.reuse, P0 ;  /* 0x000000010505a824 */ /* 0x100fe200000e0614 */
[----:B------:R0:W5:Y:S01]  /*112f0*/  @!P3 LD.E.128 R48, desc[UR6][R14.64] ;  /* 0x000000060e30b980 */ /* 0x000162000c101d00 */
[----:B------:R-:W-:-:S03]  /*11300*/  @!P2 IMAD.X R11, R21, 0x1, R20, P1 ;  /* 0x00000001150ba824 */ /* 0x000fc600008e0614 */
[----:B------:R0:W5:Y:S04]  /*11310*/  @!P2 LD.E.128 R44, desc[UR6][R4.64] ;  /* 0x00000006042ca980 */ /* 0x000168000c101d00 */
[----:B------:R0:W5:Y:S02]  /*11320*/  @!P2 LD.E.128 R52, desc[UR6][R10.64] ;  /* 0x000000060a34a980 */ /* 0x000164000c101d00 */
.L_x_3037:
[----:B------:R-:W-:Y:S05]  /*11330*/  BSYNC B1 ;  /* 0x0000000000017941 */ /* 0x000fea0003800000 */
.L_x_3036:
[----:B0----5:R-:W-:Y:S01]  /*11340*/  IMAD.MOV.U32 R4, RZ, RZ, R52 ;  /* 0x000000ffff047224 */ /* 0x021fe200078e0034 */
        /* <DEDUP_REMOVED lines=35> */
[----:B---3--:R3:W0:Y:S04]  /*11580*/  SHFL.IDX PT, R21, R8, 0x2, 0x181f ;  /* 0x00581f0008157f89 */ /* 0x00862800000e0000 */
[----:B----4-:R3:W4:Y:S02]  /*11590*/  SHFL.IDX PT, R14, R6, 0x2, 0x181f ;  /* 0x00581f00060e7f89 */ /* 0x01072400000e0000 */
.L_x_3338:
        /* <DEDUP_REMOVED lines=13> */
[----:B0-----:R-:W-:Y:S01]  /*11670*/  IMAD.MOV.U32 R12, RZ, RZ, R4 ;  /* 0x000000ffff0c7224 */ /* 0x001fe200078e0004 */
[----:B------:R-:W-:Y:S01]  /*11680*/  ISETP.GE.AND P2, PT, R16, UR4, PT ;  /* 0x0000000410007c0c */ /* 0x000fe2000bf46270 */
[----:B--2---:R-:W-:Y:S01]  /*11690*/  IMAD.MOV.U32 R13, RZ, RZ, R5 ;  /* 0x000000ffff0d7224 */ /* 0x004fe200078e0005 */
[----:B------:R-:W-:Y:S01]  /*116a0*/  ISETP.GE.AND P3, PT, R213, UR4, PT ;  /* 0x00000004d5007c0c */ /* 0x000fe2000bf66270 */
[----:B------:R-:W-:Y:S01]  /*116b0*/  IMAD.MOV.U32 R15, RZ, RZ, R21 ;  /* 0x000000ffff0f7224 */ /* 0x000fe200078e0015 */
        /* <DEDUP_REMOVED lines=14> */
[----:B------:R-:W-:Y:S02]  /*117a0*/  CS2R R36, SRZ ;  /* 0x0000000000247805 */ /* 0x000fe4000001ff00 */
[----:B------:R-:W-:Y:S01]  /*117b0*/  CS2R R38, SRZ ;  /* 0x0000000000267805 */ /* 0x000fe2000001ff00 */
[--C-:B------:R-:W-:Y:S01]  /*117c0*/  @!P2 IMAD.X R5, R5, 0x1, R20.reuse, P0 ;  /* 0x000000010505a824 */ /* 0x100fe200000e0614 */
[----:B------:R0:W5:Y:S01]  /*117d0*/  @!P3 LD.E.128 R24, desc[UR6][R72.64] ;  /* 0x000000064818b980 */ /* 0x000162000c101d00 */
[----:B------:R-:W-:-:S03]  /*117e0*/  @!P2 IMAD.X R11, R21, 0x1, R20, P1 ;  /* 0x00000001150ba824 */ /* 0x000fc600008e0614 */
[----:B------:R0:W5:Y:S04]  /*117f0*/  @!P3 LD.E.128 R32, desc[UR6][R12.64] ;  /* 0x000000060c20b980 */ /* 0x000168000c101d00 */
[----:B------:R0:W5:Y:S04]  /*11800*/  @!P2 LD.E.128 R28, desc[UR6][R4.64] ;  /* 0x00000006041ca980 */ /* 0x000168000c101d00 */
[----:B------:R0:W5:Y:S02]  /*11810*/  @!P2 LD.E.128 R36, desc[UR6][R10.64] ;  /* 0x000000060a24a980 */ /* 0x000164000c101d00 */
.L_x_3040:
[----:B------:R-:W-:Y:S05]  /*11820*/  BSYNC B1 ;  /* 0x0000000000017941 */ /* 0x000fea0003800000 */
.L_x_3039:
        /* <DEDUP_REMOVED lines=36> */
[----:B------:R0:W0:Y:S04]  /*11a70*/  SHFL.IDX PT, R20, R7, 0x3, 0x181f ;  /* 0x00781f0007147f89 */ /* 0x00002800000e0000 */
[----:B------:R0:W0:Y:S04]  /*11a80*/  SHFL.IDX PT, R77, R8, 0x3, 0x181f ;  /* 0x00781f00084d7f89 */ /* 0x00002800000e0000 */
[----:B------:R0:W0:Y:S02]  /*11a90*/  SHFL.IDX PT, R76, R6, 0x3, 0x181f ;  /* 0x00781f00064c7f89 */ /* 0x00002400000e0000 */
.L_x_3344:
[----:B------:R-:W5:Y:S01]  /*11aa0*/  LDL R13, [R1+0x60] ;  /* 0x00006000010d7983 */ /* 0x000f620000100800 */
[----:B------:R-:W-:Y:S01]  /*11ab0*/  VIADD R74, R74, 0x60 ;  /* 0x000000604a4a7836 */ /* 0x000fe20000000000 */
[----:B------:R-:W-:Y:S01]  /*11ac0*/  BSSY B1, `(.L_x_3042) ;  /* 0x0000029000017945 */ /* 0x000fe20003800000 */
[----:B01-3--:R-:W-:Y:S02]  /*11ad0*/  CS2R R6, SRZ ;  /* 0x0000000000067805 */ /* 0x00bfe4000001ff00 */
[----:B------:R-:W-:Y:S02]  /*11ae0*/  CS2R R10, SRZ ;  /* 0x00000000000a7805 */ /* 0x000fe4000001ff00 */
[----:B----4-:R-:W-:Y:S02]  /*11af0*/  CS2R R14, SRZ ;  /* 0x00000000000e7805 */ /* 0x010fe4000001ff00 */
[----:B------:R-:W-:Y:S02]  /*11b00*/  ISETP.GE.AND P0, PT, R74, R87, PT ;  /* 0x000000574a00720c */ /* 0x000fe40003f06270 */
[----:B------:R-:W-:-:S02]  /*11b10*/  CS2R R72, SRZ ;  /* 0x0000000000487805 */ /* 0x000fc4000001ff00 */
[----:B------:R-:W-:Y:S02]  /*11b20*/  CS2R R74, SRZ ;  /* 0x00000000004a7805 */ /* 0x000fe4000001ff00 */
[----:B-----5:R-:W-:-:S04]  /*11b30*/  LEA.HI R8, R13, R13, RZ, 0x1 ;  /* 0x0000000d0d087211 */ /* 0x020fc800078f08ff */
[----:B------:R-:W-:Y:S02]  /*11b40*/  LOP3.LUT R12, R8, 0xfffffffe, RZ, 0xc0, !PT ;  /* 0xfffffffe080c7812 */ /* 0x000fe400078ec0ff */
[----:B------:R-:W-:-:S03]  /*11b50*/  CS2R R8, SRZ ;  /* 0x0000000000087805 */ /* 0x000fc6000001ff00 */
[----:B------:R-:W-:Y:S01]  /*11b60*/  IMAD.IADD R91, R13, 0x1, -R12 ;  /* 0x000000010d5b7824 */ /* 0x000fe200078e0a0c */
[----:B------:R-:W-:-:S04]  /*11b70*/  CS2R R12, SRZ ;  /* 0x00000000000c7805 */ /* 0x000fc8000001ff00 */
[----:B------:R-:W-:Y:S01]  /*11b80*/  SHF.L.U32 R91, R91, 0x1f, RZ ;  /* 0x0000001f5b5b7819 */ /* 0x000fe200000006ff */
[----:B------:R-:W-:Y:S06]  /*11b90*/  @P0 BRA `(.L_x_3043) ;  /* 0x00000000006c0947 */ /* 0x000fec0003800000 */
[----:B------:R-:W-:Y:S01]  /*11ba0*/  ULDC UR4, c[0x0][0x3f4] ;  /* 0x0000fd0000047ab9 */ /* 0x000fe20000000800 */
[----:B------:R-:W-:Y:S01]  /*11bb0*/  IMAD.MOV.U32 R4, RZ, RZ, R20 ;  /* 0x000000ffff047224 */ /* 0x000fe200078e0014 */
[----:B------:R-:W-:Y:S01]  /*11bc0*/  ISETP.GE.AND P2, PT, R16, UR4, PT ;  /* 0x0000000410007c0c */ /* 0x000fe2000bf46270 */
[----:B--2---:R-:W-:Y:S01]  /*11bd0*/  IMAD.MOV.U32 R5, RZ, RZ, R21 ;  /* 0x000000ffff057224 */ /* 0x004fe200078e0015 */
        /* <DEDUP_REMOVED lines=9> */
[----:B------:R-:W-:Y:S02]  /*11c70*/  @!P2 IADD3 R78, P1, R76, R7, RZ ;  /* 0x000000074c4ea210 */ /* 0x000fe40007f3e0ff */
[----:B------:R-:W-:Y:S02]  /*11c80*/  CS2R R8, SRZ ;  /* 0x0000000000087805 */ /* 0x000fe4000001ff00 */
[----:B------:R-:W-:Y:S01]  /*11c90*/  CS2R R10, SRZ ;  /* 0x00000000000a7805 */ /* 0x000fe2000001ff00 */
[--C-:B------:R-:W-:Y:S01]  /*11ca0*/  @!P2 IMAD.X R21, R21, 0x1, R6.reuse, P0 ;  /* 0x000000011515a824 */ /* 0x100fe200000e0606 */
[----:B------:R-:W-:Y:S01]  /*11cb0*/  CS2R R12, SRZ ;  /* 0x00000000000c7805 */ /* 0x000fe2000001ff00 */
[----:B------:R-:W-:Y:S01]  /*11cc0*/  @!P2 IMAD.X R79, R77, 0x1, R6, P1 ;  /* 0x000000014d4fa824 */ /* 0x000fe200008e0606 */
[----:B------:R-:W-:-:S02]  /*11cd0*/  CS2R R14, SRZ ;  /* 0x00000000000e7805 */ /* 0x000fc4000001ff00 */
[----:B------:R-:W-:Y:S02]  /*11ce0*/  CS2R R4, SRZ ;  /* 0x0000000000047805 */ /* 0x000fe4000001ff00 */
[----:B------:R-:W-:Y:S01]  /*11cf0*/  CS2R R6, SRZ ;  /* 0x0000000000067805 */ /* 0x000fe2000001ff00 */
[----:B------:R-:W-:Y:S01]  /*11d00*/  @!P3 IMAD.WIDE R80, R81, 0x2, R76 ;  /* 0x000000025150b825 */ /* 0x000fe200078e024c */
[----:B------:R0:W5:Y:S04]  /*11d10*/  @!P3 LD.E.128 R72, desc[UR6][R82.64] ;  /* 0x000000065248b980 */ /* 0x000168000c101d00 */
[----:B------:R0:W5:Y:S04]  /*11d20*/  @!P3 LD.E.128 R8, desc[UR6][R80.64] ;  /* 0x000000065008b980 */ /* 0x000168000c101d00 */
[----:B------:R0:W5:Y:S04]  /*11d30*/  @!P2 LD.E.128 R12, desc[UR6][R20.64] ;  /* 0x00000006140ca980 */ /* 0x000168000c101d00 */
[----:B------:R0:W5:Y:S02]  /*11d40*/  @!P2 LD.E.128 R4, desc[UR6][R78.64] ;  /* 0x000000064e04a980 */ /* 0x000164000c101d00 */
.L_x_3043:
[----:B------:R-:W-:Y:S05]  /*11d50*/  BSYNC B1 ;  /* 0x0000000000017941 */ /* 0x000fea0003800000 */
.L_x_3042:
[----:B------:R-:W1:Y:S01]  /*11d60*/  SYNCS.PHASECHK.TRANS64.TRYWAIT P0, [R18+URZ+0x38800], R91 ;  /* 0x0388005b120075a7 */ /* 0x000e62000800017f */
[----:B-----5:R-:W-:Y:S01]  /*11d70*/  IMAD.MOV.U32 R76, RZ, RZ, R6 ;  /* 0x000000ffff4c7224 */ /* 0x020fe200078e0006 */
[----:B------:R-:W-:Y:S01]  /*11d80*/  BSSY B1, `(.L_x_3044) ;  /* 0x0000020000017945 */ /* 0x000fe20003800000 */
        /* <DEDUP_REMOVED lines=13> */
[----:B--2---:R-:W-:Y:S01]  /*11e60*/  IMAD.MOV.U32 R21, RZ, RZ, R5 ;  /* 0x000000ffff157224 */ /* 0x004fe200078e0005 */
        /* <DEDUP_REMOVED lines=12> */
[----:B------:R-:W-:Y:S01]  /*11f30*/  ISETP.GE.AND P1, PT, R212, R20, PT ;  /* 0x00000014d400720c */ /* 0x000fe20003f26270 */
[----:B------:R-:W-:Y:S01]  /*11f40*/  IMAD.MOV.U32 R77, RZ, RZ, R75 ;  /* 0x000000ffff4d7224 */ /* 0x000fe200078e004b */
[----:B------:R-:W-:-:S02]  /*11f50*/  PRMT R88, R78, 0x7610, R88 ;  /* 0x000076104e587816 */ /* 0x000fc40000000058 */
[----:B------:R-:W-:Y:S01]  /*11f60*/  PRMT R89, R79, 0x7610, R89 ;  /* 0x000076104f597816 */ /* 0x000fe20000000059 */
[----:B-1----:R-:W-:Y:S08]  /*11f70*/  @!P0 BRA `(.L_x_3045) ;  /* 0x000001fc00408947 */ /* 0x002ff00003800000 */
.L_x_3345:
[----:B------:R-:W-:Y:S05]  /*11f80*/  BSYNC B1 ;  /* 0x0000000000017941 */ /* 0x000fea0003800000 */
.L_x_3044:
[----:B------:R-:W-:Y:S01]  /*11f90*/  BSSY B1, `(.L_x_3046) ;  /* 0x00000db000017945 */ /* 0x000fe20003800000 */
[----:B------:R-:W-:Y:S02]  /*11fa0*/  PRMT R90, R76, 0x7610, R90 ;  /* 0x000076104c5a7816 */ /* 0x000fe4000000005a */
[----:B0-----:R-:W-:Y:S01]  /*11fb0*/  PRMT R91, R77, 0x7610, R91 ;  /* 0x000076104d5b7816 */ /* 0x001fe2000000005b */
[----:B------:R-:W-:Y:S06]  /*11fc0*/  @P1 BRA `(.L_x_3047) ;  /* 0x0000000c005c1947 */ /* 0x000fec0003800000 */
[----:B------:R-:W0:Y:S01]  /*11fd0*/  LDC R142, c[0x0][0x3f4] ;  /* 0x0000fd00ff8e7b82 */ /* 0x000e220000000800 */
[----:B------:R-:W-:Y:S01]  /*11fe0*/  BSSY B2, `(.L_x_3048) ;  /* 0x000006c000027945 */ /* 0x000fe20003800000 */
[----:B------:R-:W-:Y:S01]  /*11ff0*/  IMAD.SHL.U32 R161, R212, 0x40, RZ ;  /* 0x00000040d4a17824 */ /* 0x000fe200078e00ff */
[-C--:B0-----:R-:W-:Y:S02]  /*12000*/  ISETP.GE.AND P0, PT, R16, R142.reuse, PT ;  /* 0x0000008e1000720c */ /* 0x081fe40003f06270 */
[----:B------:R-:W-:-:S11]  /*12010*/  ISETP.GE.AND P1, PT, R213, R142, PT ;  /* 0x0000008ed500720c */ /* 0x000fd60003f26270 */
[----:B------:R-:W-:Y:S05]  /*12020*/  @P0 BRA `(.L_x_3049) ;  /* 0x00000004009c0947 */ /* 0x000fea0003800000 */
[----:B------:R-:W-:Y:S02]  /*12030*/  LEA.HI R76, R142, R237, RZ, 0x1d ;  /* 0x000000ed8e4c7211 */ /* 0x000fe400078fe8ff */
[--C-:B------:R-:W-:Y:S02]  /*12040*/  SHF.R.U64 R60, R60, 0x10, R61.reuse ;  /* 0x000000103c3c7819 */ /* 0x100fe4000000123d */
[----:B------:R-:W-:Y:S01]  /*12050*/  SHF.R.S32.HI R79, RZ, 0x1f, R76 ;  /* 0x0000001fff4f7819 */ /* 0x000fe2000001144c */
[----:B------:R-:W-:Y:S01]  /*12060*/  IMAD.SHL.U32 R77, R76, 0x8, RZ ;  /* 0x000000084c4d7824 */ /* 0x000fe200078e00ff */
[----:B------:R-:W-:Y:S02]  /*12070*/  SHF.R.U32.HI R151, RZ, 0x10, R61 ;  /* 0x00000010ff977819 */ /* 0x000fe4000001163d */
[----:B------:R-:W-:Y:S02]  /*12080*/  LEA.HI R79, R79, R76, RZ, 0x3 ;  /* 0x0000004c4f4f7211 */ /* 0x000fe400078f18ff */
[----:B------:R-:W-:-:S02]  /*12090*/  LOP3.LUT R77, R77, 0x38, RZ, 0xc0, !PT ;  /* 0x000000384d4d7812 */ /* 0x000fc400078ec0ff */
[----:B------:R-:W-:Y:S01]  /*120a0*/  SHF.R.U64 R61, R62, 0x10, R63 ;  /* 0x000000103e3d7819 */ /* 0x000fe2000000123f */
[----:B------:R-:W-:Y:S01]  /*120b0*/  IMAD.SHL.U32 R79, R79, 0x400, RZ ;  /* 0x000004004f4f7824 */ /* 0x000fe200078e00ff */
[----:B------:R-:W-:Y:S02]  /*120c0*/  LOP3.LUT R76, R77, 0x1c0, R161, 0xf8, !PT ;  /* 0x000001c04d4c7812 */ /* 0x000fe400078ef8a1 */
[----:B------:R-:W-:Y:S02]  /*120d0*/  SHF.R.U64 R62, R68, 0x10, R69 ;  /* 0x00000010443e7819 */ /* 0x000fe40000001245 */
[----:B------:R-:W-:Y:S02]  /*120e0*/  LOP3.LUT R76, R76, R229, RZ, 0x3c, !PT ;  /* 0x000000e54c4c7212 */ /* 0x000fe400078e3cff */
[----:B------:R-:W-:Y:S02]  /*120f0*/  LOP3.LUT R79, R79, 0x7fffe000, RZ, 0xc0, !PT ;  /* 0x7fffe0004f4f7812 */ /* 0x000fe400078ec0ff */
[----:B------:R-:W-:-:S02]  /*12100*/  SHF.R.U32.HI R150, RZ, 0x10, R63 ;  /* 0x00000010ff967819 */ /* 0x000fc4000001163f */
[----:B------:R-:W-:Y:S02]  /*12110*/  IADD3 R143, R76, R79, R228 ;  /* 0x0000004f4c8f7210 */ /* 0x000fe40007ffe0e4 */
[----:B------:R-:W0:Y:S01]  /*12120*/  LDS.128 R76, [R3] ;  /* 0x00000000034c7984 */ /* 0x000e220000000c00 */
[----:B------:R-:W-:Y:S02]  /*12130*/  SHF.R.U32.HI R68, RZ, 0x10, R69 ;  /* 0x00000010ff447819 */ /* 0x000fe40000011645 */
[----:B------:R-:W-:Y:S01]  /*12140*/  IMAD R143, R143, 0x2, R18 ;  /* 0x000000028f8f7824 */ /* 0x000fe200078e0212 */
[----:B------:R-:W-:Y:S02]  /*12150*/  SHF.R.U64 R63, R70, 0x10, R71 ;  /* 0x00000010463f7819 */ /* 0x000fe40000001247 */
[----:B------:R-:W-:Y:S02]  /*12160*/  PRMT R149, R149, 0x5410, R60 ;  /* 0x0000541095957816 */ /* 0x000fe4000000003c */
[----:B------:R-:W1:Y:S01]  /*12170*/  LDS.128 R80, [R143+0x14400] ;  /* 0x014400008f507984 */ /* 0x000e620000000c00 */
[----:B------:R-:W-:-:S02]  /*12180*/  PRMT R147, R147, 0x5410, R62 ;  /* 0x0000541093937816 */ /* 0x000fc4000000003e */
[----:B------:R-:W-:Y:S01]  /*12190*/  PRMT R148, R148, 0x5410, R151 ;  /* 0x0000541094947816 */ /* 0x000fe20000000097 */
[----:B------:R-:W-:Y:S01]  /*121a0*/  IMAD.U32 R154, R149, 0x10000, RZ ;  /* 0x00010000959a7824 */ /* 0x000fe200078e00ff */
[----:B------:R-:W-:Y:S01]  /*121b0*/  PRMT R60, R86, 0x5432, R61 ;  /* 0x00005432563c7816 */ /* 0x000fe2000000003d */
[----:B------:R-:W-:Y:S01]  /*121c0*/  IMAD.U32 R156, R147, 0x10000, RZ ;  /* 0x00010000939c7824 */ /* 0x000fe200078e00ff */
[----:B------:R-:W-:Y:S02]  /*121d0*/  PRMT R145, R145, 0x5410, R68 ;  /* 0x0000541091917816 */ /* 0x000fe40000000044 */
[----:B------:R-:W-:Y:S02]  /*121e0*/  PRMT R61, R85, 0x5432, R150 ;  /* 0x00005432553d7816 */ /* 0x000fe40000000096 */
[----:B------:R-:W-:Y:S01]  /*121f0*/  PRMT R146, R146, 0x5410, R63 ;  /* 0x0000541092927816 */ /* 0x000fe2000000003f */
[----:B------:R-:W-:Y:S01]  /*12200*/  IMAD.U32 R155, R145, 0x10000, RZ ;  /* 0x00010000919b7824 */ /* 0x000fe200078e00ff */
[----:B------:R-:W-:-:S02]  /*12210*/  SHF.R.U32.HI R71, RZ, 0x10, R71 ;  /* 0x00000010ff477819 */ /* 0x000fc40000011647 */
[----:B------:R-:W-:Y:S02]  /*12220*/  LOP3.LUT R149, R149, 0xffff0000, RZ, 0xc0, !PT ;  /* 0xffff000095957812 */ /* 0x000fe400078ec0ff */
[----:B------:R-:W-:Y:S02]  /*12230*/  PRMT R144, R144, 0x5410, R71 ;  /* 0x0000541090907816 */ /* 0x000fe40000000047 */
[----:B------:R-:W-:Y:S01]  /*12240*/  LOP3.LUT R145, R145, 0xffff0000, RZ, 0xc0, !PT ;  /* 0xffff000091917812 */ /* 0x000fe200078ec0ff */
        /* <DEDUP_REMOVED lines=8> */
[----:B-1----:R-:W-:Y:S01]  /*122d0*/  IMAD.U32 R79, R80, 0x10000, RZ ;  /* 0x00010000504f7824 */ /* 0x002fe200078e00ff */
[C---:B------:R-:W-:Y:S01]  /*122e0*/  LOP3.LUT R69, R82.reuse, 0xffff0000, RZ, 0xc0, !PT ;  /* 0xffff000052457812 */ /* 0x040fe200078ec0ff */
[----:B------:R-:W-:Y:S01]  /*122f0*/  IMAD.U32 R70, R82, 0x10000, RZ ;  /* 0x0001000052467824 */ /* 0x000fe200078e00ff */
[----:B------:R-:W-:Y:S01]  /*12300*/  LOP3.LUT R82, R83, 0xffff0000, RZ, 0xc0, !PT ;  /* 0xffff000053527812 */ /* 0x000fe200078ec0ff */
[----:B------:R-:W-:Y:S01]  /*12310*/  FMUL.FTZ R158, R79, R156 ;  /* 0x0000009c4f9e7220 */ /* 0x000fe20000410000 */
[----:B------:R-:W-:-:S02]  /*12320*/  IMAD.U32 R152, R81, 0x10000, RZ ;  /* 0x0001000051987824 */ /* 0x000fc400078e00ff */
[-C--:B------:R-:W-:Y:S01]  /*12330*/  FMUL.FTZ R160, R79, R154.reuse ;  /* 0x0000009a4fa07220 */ /* 0x080fe20000410000 */
[----:B------:R-:W-:Y:S01]  /*12340*/  IMAD.U32 R153, R83, 0x10000, RZ ;  /* 0x0001000053997824 */ /* 0x000fe200078e00ff */
[----:B------:R-:W-:Y:S01]  /*12350*/  LOP3.LUT R71, R80, 0xffff0000, RZ, 0xc0, !PT ;  /* 0xffff000050477812 */ /* 0x000fe200078ec0ff */
[----:B------:R-:W-:Y:S02]  /*12360*/  IMAD.U32 R83, R148, 0x10000, RZ ;  /* 0x0001000094537824 */ /* 0x000fe400078e00ff */
[----:B------:R-:W-:Y:S01]  /*12370*/  FFMA.FTZ R79, R151, R154, -R158 ;  /* 0x0000009a974f7223 */ /* 0x000fe2000001089e */
[----:B------:R-:W-:Y:S01]  /*12380*/  LOP3.LUT R80, R81, 0xffff0000, RZ, 0xc0, !PT ;  /* 0xffff000051507812 */ /* 0x000fe200078ec0ff */
[----:B------:R-:W-:Y:S02]  /*12390*/  IMAD.U32 R158, R144, 0x10000, RZ ;  /* 0x00010000909e7824 */ /* 0x000fe400078e00ff */
[----:B------:R-:W-:Y:S01]  /*123a0*/  FMUL.FTZ R157, R152, R155 ;  /* 0x0000009b989d7220 */ /* 0x000fe20000410000 */
[----:B------:R-:W-:Y:S01]  /*123b0*/  FFMA.FTZ R81, R151, R156, R160 ;  /* 0x0000009c97517223 */ /* 0x000fe200000100a0 */
[----:B------:R-:W-:-:S02]  /*123c0*/  IMAD.U32 R154, R61, 0x10000, RZ ;  /* 0x000100003d9a7824 */ /* 0x000fc400078e00ff */
[-C--:B------:R-:W-:Y:S01]  /*123d0*/  FMUL.FTZ R159, R152, R83.reuse ;  /* 0x00000053989f7220 */ /* 0x080fe20000410000 */
[----:B------:R-:W-:Y:S01]  /*123e0*/  LOP3.LUT R151, R147, 0xffff0000, RZ, 0xc0, !PT ;  /* 0xffff000093977812 */ /* 0x000fe200078ec0ff */
[C---:B------:R-:W-:Y:S01]  /*123f0*/  FMUL.FTZ R152, R153.reuse, R158 ;  /* 0x0000009e99987220 */ /* 0x040fe20000410000 */
[C---:B------:R-:W-:Y:S01]  /*12400*/  FFMA.FTZ R83, R150.reuse, R83, -R157 ;  /* 0x0000005396537223 */ /* 0x040fe2000001089d */
        /* <DEDUP_REMOVED lines=8> */
[C---:B------:R-:W-:Y:S01]  /*12490*/  IMAD.U32 R149, R146.reuse, 0x10000, RZ ;  /* 0x0001000092957824 */ /* 0x040fe200078e00ff */
[----:B------:R-:W-:Y:S01]  /*124a0*/  LOP3.LUT R146, R146, 0xffff0000, RZ, 0xc0, !PT ;  /* 0xffff000092927812 */ /* 0x000fe200078ec0ff */
[C---:B------:R-:W-:Y:S01]  /*124b0*/  IMAD.U32 R71, R60.reuse, 0x10000, RZ ;  /* 0x000100003c477824 */ /* 0x040fe200078e00ff */
[----:B------:R-:W-:Y:S01]  /*124c0*/  LOP3.LUT R60, R60, 0xffff0000, RZ, 0xc0, !PT ;  /* 0xffff00003c3c7812 */ /* 0x000fe200078ec0ff */
[C---:B------:R-:W-:Y:S01]  /*124d0*/  FMUL.FTZ R154, R70.reuse, R149 ;  /* 0x00000095469a7220 */ /* 0x040fe20000410000 */
[----:B------:R-:W-:Y:S01]  /*124e0*/  LOP3.LUT R61, R61, 0xffff0000, RZ, 0xc0, !PT ;  /* 0xffff00003d3d7812 */ /* 0x000fe200078ec0ff */
[----:B------:R-:W-:Y:S01]  /*124f0*/  FMUL.FTZ R70, R70, R71 ;  /* 0x0000004746467220 */ /* 0x000fe20000410000 */
[----:B------:R-:W-:Y:S01]  /*12500*/  FMUL.FTZ R155, R80, R145 ;  /* 0x00000091509b7220 */ /* 0x000fe20000410000 */
[C---:B------:R-:W-:Y:S01]  /*12510*/  FFMA.FTZ R154, R63.reuse, R71, -R154 ;  /* 0x000000473f9a7223 */ /* 0x040fe2000001089a */
[----:B------:R-:W-:Y:S01]  /*12520*/  LOP3.LUT R71, R144, 0xffff0000, RZ, 0xc0, !PT ;  /* 0xffff000090477812 */ /* 0x000fe200078ec0ff */
[----:B------:R-:W-:Y:S01]  /*12530*/  FFMA.FTZ R70, R63, R149, R70 ;  /* 0x000000953f467223 */ /* 0x000fe20000010046 */
[----:B------:R-:W-:Y:S01]  /*12540*/  FMUL.FTZ R152, R80, R153 ;  /* 0x0000009950987220 */ /* 0x000fe20000410000 */
[----:B------:R-:W-:Y:S01]  /*12550*/  FFMA.FTZ R68, R68, R151, R157 ;  /* 0x0000009744447223 */ /* 0x000fe2000001009d */
[C---:B------:R-:W-:Y:S01]  /*12560*/  FMUL.FTZ R63, R69.reuse, R146 ;  /* 0x00000092453f7220 */ /* 0x040fe20000410000 */
[C---:B------:R-:W-:Y:S01]  /*12570*/  FMUL.FTZ R151, R82.reuse, R71 ;  /* 0x0000004752977220 */ /* 0x040fe20000410000 */
[-C--:B------:R-:W-:Y:S01]  /*12580*/  FMUL.FTZ R69, R69, R60.reuse ;  /* 0x0000003c45457220 */ /* 0x080fe20000410000 */
[----:B------:R-:W-:Y:S01]  /*12590*/  FMUL.FTZ R82, R82, R61 ;  /* 0x0000003d52527220 */ /* 0x000fe20000410000 */
[C---:B------:R-:W-:Y:S01]  /*125a0*/  FFMA.FTZ R80, R76.reuse, R153, -R155 ;  /* 0x000000994c507223 */ /* 0x040fe2000001089b */
        /* <DEDUP_REMOVED lines=15> */
.L_x_3049:
[----:B------:R-:W-:Y:S05]  /*126a0*/  BSYNC B2 ;  /* 0x0000000000027941 */ /* 0x000fea0003800000 */
.L_x_3048:
[----:B------:R-:W-:Y:S05]  /*126b0*/  @P1 BRA `(.L_x_3047) ;  /* 0x0000000400a01947 */ /* 0x000fea0003800000 */
[----:B------:R-:W2:Y:S01]  /*126c0*/  LDL R83, [R1+0x78] ;  /* 0x0000780001537983 */ /* 0x000ea20000100800 */
[----:B------:R-:W-:Y:S02]  /*126d0*/  LEA.HI R142, R142, R0, RZ, 0x1d ;  /* 0x000000008e8e7211 */ /* 0x000fe400078fe8ff */
[--C-:B------:R-:W-:Y:S02]  /*126e0*/  SHF.R.U64 R77, R58, 0x10, R59.reuse ;  /* 0x000000103a4d7819 */ /* 0x100fe4000000123b */
[----:B0-----:R-:W-:Y:S01]  /*126f0*/  SHF.R.S32.HI R61, RZ, 0x1f, R142 ;  /* 0x0000001fff3d7819 */ /* 0x001fe2000001148e */
        /* <DEDUP_REMOVED lines=12> */
[----:B------:R-:W-:Y:S02]  /*127c0*/  PRMT R134, R134, 0x5410, R59 ;  /* 0x0000541086867816 */ /* 0x000fe4000000003b */
[----:B------:R-:W-:Y:S01]  /*127d0*/  PRMT R138, R138, 0x5410, R79 ;  /* 0x000054108a8a7816 */ /* 0x000fe2000000004f */
[----:B------:R-:W-:Y:S01]  /*127e0*/  IMAD R3, R3, 0x2, R18 ;  /* 0x0000000203037824 */ /* 0x000fe200078e0212 */
[----:B------:R-:W-:Y:S01]  /*127f0*/  SHF.R.U32.HI R56, RZ, 0x10, R57 ;  /* 0x00000010ff387819 */ /* 0x000fe20000011639 */
[----:B------:R-:W-:Y:S01]  /*12800*/  IMAD.U32 R78, R134, 0x10000, RZ ;  /* 0x00010000864e7824 */ /* 0x000fe200078e00ff */
[----:B------:R-:W-:Y:S02]  /*12810*/  SHF.R.U64 R57, R66, 0x10, R67 ;  /* 0x0000001042397819 */ /* 0x000fe40000001243 */
[----:B------:R-:W0:Y:S01]  /*12820*/  LDS.128 R68, [R3+0x14400] ;  /* 0x0144000003447984 */ /* 0x000e220000000c00 */
[----:B------:R-:W-:-:S02]  /*12830*/  PRMT R135, R135, 0x5410, R64 ;  /* 0x0000541087877816 */ /* 0x000fc40000000040 */
[----:B------:R-:W-:Y:S02]  /*12840*/  SHF.R.U32.HI R66, RZ, 0x10, R67 ;  /* 0x00000010ff427819 */ /* 0x000fe40000011643 */
[----:B------:R-:W-:Y:S01]  /*12850*/  PRMT R139, R139, 0x5410, R56 ;  /* 0x000054108b8b7816 */ /* 0x000fe20000000038 */
[----:B------:R-:W-:Y:S01]  /*12860*/  IMAD.U32 R80, R135, 0x10000, RZ ;  /* 0x0001000087507824 */ /* 0x000fe200078e00ff */
[----:B------:R-:W-:Y:S02]  /*12870*/  PRMT R136, R136, 0x5410, R57 ;  /* 0x0000541088887816 */ /* 0x000fe40000000039 */
[----:B------:R-:W-:Y:S02]  /*12880*/  PRMT R137, R137, 0x5410, R66 ;  /* 0x0000541089897816 */ /* 0x000fe40000000042 */
[----:B------:R-:W-:Y:S02]  /*12890*/  PRMT R141, R141, 0x5410, R58 ;  /* 0x000054108d8d7816 */ /* 0x000fe4000000003a */
[----:B------:R-:W-:Y:S01]  /*128a0*/  PRMT R140, R140, 0x5410, R77 ;  /* 0x000054108c8c7816 */ /* 0x000fe2000000004d */
[----:B0-----:R-:W-:Y:S01]  /*128b0*/  IMAD.U32 R59, R68, 0x10000, RZ ;  /* 0x00010000443b7824 */ /* 0x001fe200078e00ff */
[C---:B------:R-:W-:Y:S01]  /*128c0*/  LOP3.LUT R58, R70.reuse, 0xffff0000, RZ, 0xc0, !PT ;  /* 0xffff0000463a7812 */ /* 0x040fe200078ec0ff */
[----:B------:R-:W-:Y:S01]  /*128d0*/  IMAD.U32 R76, R70, 0x10000, RZ ;  /* 0x00010000464c7824 */ /* 0x000fe200078e00ff */
[----:B------:R-:W-:Y:S01]  /*128e0*/  LOP3.LUT R70, R71, 0xffff0000, RZ, 0xc0, !PT ;  /* 0xffff000047467812 */ /* 0x000fe200078ec0ff */
[----:B------:R-:W-:Y:S01]  /*128f0*/  FMUL.FTZ R82, R59, R78 ;  /* 0x0000004e3b527220 */ /* 0x000fe20000410000 */
[----:B------:R-:W-:Y:S01]  /*12900*/  IMAD.U32 R77, R71, 0x10000, RZ ;  /* 0x00010000474d7824 */ /* 0x000fe200078e00ff */
[----:B------:R-:W-:Y:S01]  /*12910*/  LOP3.LUT R68, R68, 0xffff0000, RZ, 0xc0, !PT ;  /* 0xffff000044447812 */ /* 0x000fe200078ec0ff */
[----:B------:R-:W-:Y:S01]  /*12920*/  IMAD.U32 R71, R139, 0x10000, RZ ;  /* 0x000100008b477824 */ /* 0x000fe200078e00ff */
[----:B--2---:R-:W0:Y:S02]  /*12930*/  LDS.128 R60, [R83] ;  /* 0x00000000533c7984 */ /* 0x004e240000000c00 */
[C---:B0-----:R-:W-:Y:S01]  /*12940*/  IMAD.U32 R65, R60.reuse, 0x10000, RZ ;  /* 0x000100003c417824 */ /* 0x041fe200078e00ff */
[----:B------:R-:W-:Y:S01]  /*12950*/  LOP3.LUT R64, R60, 0xffff0000, RZ, 0xc0, !PT ;  /* 0xffff00003c407812 */ /* 0x000fe200078ec0ff */
[----:B------:R-:W-:Y:S01]  /*12960*/  IMAD.U32 R60, R138, 0x10000, RZ ;  /* 0x000100008a3c7824 */ /* 0x000fe200078e00ff */
[C---:B------:R-:W-:Y:S01]  /*12970*/  LOP3.LUT R56, R62.reuse, 0xffff0000, RZ, 0xc0, !PT ;  /* 0xffff00003e387812 */ /* 0x040fe200078ec0ff */
[----:B------:R-:W-:Y:S01]  /*12980*/  IMAD.U32 R57, R62, 0x10000, RZ ;  /* 0x000100003e397824 */ /* 0x000fe200078e00ff */
[C---:B------:R-:W-:Y:S01]  /*12990*/  LOP3.LUT R62, R63.reuse, 0xffff0000, RZ, 0xc0, !PT ;  /* 0xffff00003f3e7812 */ /* 0x040fe200078ec0ff */
[----:B------:R-:W-:-:S02]  /*129a0*/  IMAD.U32 R67, R63, 0x10000, RZ ;  /* 0x000100003f437824 */ /* 0x000fc400078e00ff */
[-C--:B------:R-:W-:Y:S01]  /*129b0*/  FMUL.FTZ R142, R59, R60.reuse ;  /* 0x0000003c3b8e7220 */ /* 0x080fe20000410000 */
[----:B------:R-:W-:Y:S02]  /*129c0*/  IMAD.U32 R63, R69, 0x10000, RZ ;  /* 0x00010000453f7824 */ /* 0x000fe400078e00ff */
[----:B------:R-:W-:Y:S01]  /*129d0*/  FFMA.FTZ R59, R65, R60, -R82 ;  /* 0x0000003c413b7223 */ /* 0x000fe20000010852 */
[----:B------:R-:W-:Y:S02]  /*129e0*/  IMAD.U32 R66, R61, 0x10000, RZ ;  /* 0x000100003d427824 */ /* 0x000fe400078e00ff */
[----:B------:R-:W-:Y:S01]  /*129f0*/  FFMA.FTZ R60, R65, R78, R142 ;  /* 0x0000004e413c7223 */ /* 0x000fe2000001008e */
[----:B------:R-:W-:Y:S02]  /*12a00*/  IMAD.U32 R82, R137, 0x10000, RZ ;  /* 0x0001000089527824 */ /* 0x000fe400078e00ff */
[----:B------:R-:W-:Y:S01]  /*12a10*/  FMUL.FTZ R79, R63, R80 ;  /* 0x000000503f4f7220 */ /* 0x000fe20000410000 */
[----:B------:R-:W-:-:S02]  /*12a20*/  IMAD.U32 R78, R141, 0x10000, RZ ;  /* 0x000100008d4e7824 */ /* 0x000fc400078e00ff */
[-C--:B------:R-:W-:Y:S01]  /*12a30*/  FMUL.FTZ R65, R63, R71.reuse ;  /* 0x000000473f417220 */ /* 0x080fe20000410000 */
[C---:B------:R-:W-:Y:S01]  /*12a40*/  FMUL.FTZ R142, R77.reuse, R82 ;  /* 0x000000524d8e7220 */ /* 0x040fe20000410000 */
[----:B------:R-:W-:Y:S01]  /*12a50*/  FFMA.FTZ R63, R66, R71, -R79 ;  /* 0x00000047423f7223 */ /* 0x000fe2000001084f */
[----:B------:R-:W-:Y:S01]  /*12a60*/  LOP3.LUT R79, R134, 0xffff0000, RZ, 0xc0, !PT ;  /* 0xffff0000864f7812 */ /* 0x000fe200078ec0ff */
[----:B------:R-:W-:Y:S01]  /*12a70*/  FMUL.FTZ R77, R77, R78 ;  /* 0x0000004e4d4d7220 */ /* 0x000fe20000410000 */
[----:B------:R-:W-:Y:S01]  /*12a80*/  LOP3.LUT R71, R138, 0xffff0000, RZ, 0xc0, !PT ;  /* 0xffff00008a477812 */ /* 0x000fe200078ec0ff */
[----:B------:R-:W-:Y:S01]  /*12a90*/  FFMA.FTZ R66, R66, R80, R65 ;  /* 0x0000005042427223 */ /* 0x000fe20000010041 */
[C---:B------:R-:W-:Y:S01]  /*12aa0*/  FFMA.FTZ R65, R67.reuse, R78, -R142 ;  /* 0x0000004e43417223 */ /* 0x040fe2000001088e */
[----:B------:R-:W-:Y:S01]  /*12ab0*/  FFMA.FTZ R81, R67, R82, R77 ;  /* 0x0000005243517223 */ /* 0x000fe2000001004d */
[----:B------:R-:W-:Y:S01]  /*12ac0*/  LOP3.LUT R69, R69, 0xffff0000, RZ, 0xc0, !PT ;  /* 0xffff000045457812 */ /* 0x000fe200078ec0ff */
[C---:B------:R-:W-:Y:S01]  /*12ad0*/  FMUL.FTZ R67, R68.reuse, R79 ;  /* 0x0000004f44437220 */ /* 0x040fe20000410000 */
[----:B------:R-:W-:Y:S01]  /*12ae0*/  LOP3.LUT R80, R135, 0xffff0000, RZ, 0xc0, !PT ;  /* 0xffff000087507812 */ /* 0x000fe200078ec0ff */
[----:B------:R-:W-:Y:S01]  /*12af0*/  FMUL.FTZ R77, R68, R71 ;  /* 0x00000047444d7220 */ /* 0x000fe20000410000 */
[----:B------:R-:W-:Y:S01]  /*12b00*/  LOP3.LUT R78, R139, 0xffff0000, RZ, 0xc0, !PT ;  /* 0xffff00008b4e7812 */ /* 0x000fe200078ec0ff */
[----:B------:R-:W-:-:S02]  /*12b10*/  IMAD.U32 R68, R136, 0x10000, RZ ;  /* 0x0001000088447824 */ /* 0x000fc400078e00ff */
[C---:B------:R-:W-:Y:S01]  /*12b20*/  FFMA.FTZ R82, R64.reuse, R71, -R67 ;  /* 0x0000004740527223 */ /* 0x040fe20000010843 */
[----:B------:R-:W-:Y:S01]  /*12b30*/  FFMA.FTZ R77, R64, R79, R77 ;  /* 0x0000004f404d7223 */ /* 0x000fe2000001004d */
[----:B------:R-:W-:Y:S01]  /*12b40*/  LOP3.LUT R61, R61, 0xffff0000, RZ, 0xc0, !PT ;  /* 0xffff00003d3d7812 */ /* 0x000fe200078ec0ff */
[----:B------:R-:W-:Y:S02]  /*12b50*/  IMAD.U32 R67, R140, 0x10000, RZ ;  /* 0x000100008c437824 */ /* 0x000fe400078e00ff */
[C---:B------:R-:W-:Y:S01]  /*12b60*/  FMUL.FTZ R134, R69.reuse, R80 ;  /* 0x0000005045867220 */ /* 0x040fe20000410000 */
[C---:B------:R-:W-:Y:S01]  /*12b70*/  FMUL.FTZ R64, R76.reuse, R68 ;  /* 0x000000444c407220 */ /* 0x040fe20000410000 */
[-C--:B------:R-:W-:Y:S01]  /*12b80*/  FMUL.FTZ R69, R69, R78.reuse ;  /* 0x0000004e45457220 */ /* 0x080fe20000410000 */
[-C--:B------:R-:W-:Y:S01]  /*12b90*/  FMUL.FTZ R76, R76, R67.reuse ;  /* 0x000000434c4c7220 */ /* 0x080fe20000410000 */
[----:B------:R-:W-:Y:S01]  /*12ba0*/  FFMA.FTZ R134, R61, R78, -R134 ;  /* 0x0000004e3d867223 */ /* 0x000fe20000010886 */
[----:B------:R-:W-:Y:S01]  /*12bb0*/  FFMA.FTZ R64, R57, R67, -R64 ;  /* 0x0000004339407223 */ /* 0x000fe20000010840 */
[----:B------:R-:W-:Y:S01]  /*12bc0*/  FFMA.FTZ R69, R61, R80, R69 ;  /* 0x000000503d457223 */ /* 0x000fe20000010045 */
[----:B------:R-:W-:Y:S01]  /*12bd0*/  LOP3.LUT R67, R136, 0xffff0000, RZ, 0xc0, !PT ;  /* 0xffff000088437812 */ /* 0x000fe200078ec0ff */
[----:B------:R-:W-:Y:S01]  /*12be0*/  FFMA.FTZ R76, R57, R68, R76 ;  /* 0x00000044394c7223 */ /* 0x000fe2000001004c */
[----:B------:R-:W-:-:S02]  /*12bf0*/  LOP3.LUT R137, R137, 0xffff0000, RZ, 0xc0, !PT ;  /* 0xffff000089897812 */ /* 0x000fc400078ec0ff */
[----:B------:R-:W-:Y:S01]  /*12c00*/  LOP3.LUT R61, R140, 0xffff0000, RZ, 0xc0, !PT ;  /* 0xffff00008c3d7812 */ /* 0x000fe200078ec0ff */
[----:B------:R-:W-:Y:S01]  /*12c10*/  FMUL.FTZ R57, R58, R67 ;  /* 0x000000433a397220 */ /* 0x000fe20000410000 */
[----:B------:R-:W-:Y:S01]  /*12c20*/  LOP3.LUT R141, R141, 0xffff0000, RZ, 0xc0, !PT ;  /* 0xffff00008d8d7812 */ /* 0x000fe200078ec0ff */
[----:B------:R-:W-:Y:S01]  /*12c30*/  FMUL.FTZ R79, R70, R137 ;  /* 0x00000089464f7220 */ /* 0x000fe20000410000 */
[----:B------:R-:W-:Y:S01]  /*12c40*/  F2FP.BF16.F32.PACK_AB R60, R77, R60 ;  /* 0x0000003c4d3c723e */ /* 0x000fe200000010ff */
[-C--:B------:R-:W-:Y:S01]  /*12c50*/  FMUL.FTZ R58, R58, R61.reuse ;  /* 0x0000003d3a3a7220 */ /* 0x080fe20000410000 */
[----:B------:R-:W-:Y:S01]  /*12c60*/  FFMA.FTZ R71, R56, R61, -R57 ;  /* 0x0000003d38477223 */ /* 0x000fe20000010839 */
[-C--:B------:R-:W-:Y:S01]  /*12c70*/  FMUL.FTZ R70, R70, R141.reuse ;  /* 0x0000008d46467220 */ /* 0x080fe20000410000 */
[----:B------:R-:W-:Y:S01]  /*12c80*/  FFMA.FTZ R68, R62, R141, -R79 ;  /* 0x0000008d3e447223 */ /* 0x000fe2000001084f */
[----:B------:R-:W-:Y:S01]  /*12c90*/  FFMA.FTZ R67, R56, R67, R58 ;  /* 0x0000004338437223 */ /* 0x000fe2000001003a */
[----:B------:R-:W-:Y:S01]  /*12ca0*/  F2FP.BF16.F32.PACK_AB R56, R82, R59 ;  /* 0x0000003b5238723e */ /* 0x000fe200000010ff */
[----:B------:R-:W-:Y:S01]  /*12cb0*/  FFMA.FTZ R70, R62, R137, R70 ;  /* 0x000000893e467223 */ /* 0x000fe20000010046 */
[----:B------:R-:W-:-:S02]  /*12cc0*/  F2FP.BF16.F32.PACK_AB R57, R134, R63 ;  /* 0x0000003f8639723e */ /* 0x000fc400000010ff */
[----:B------:R-:W-:Y:S02]  /*12cd0*/  F2FP.BF16.F32.PACK_AB R58, R71, R64 ;  /* 0x00000040473a723e */ /* 0x000fe400000010ff */
[----:B------:R-:W-:Y:S02]  /*12ce0*/  F2FP.BF16.F32.PACK_AB R59, R68, R65 ;  /* 0x00000041443b723e */ /* 0x000fe400000010ff */
[----:B------:R-:W-:Y:S02]  /*12cf0*/  F2FP.BF16.F32.PACK_AB R61, R69, R66 ;  /* 0x00000042453d723e */ /* 0x000fe400000010ff */
[----:B------:R-:W-:Y:S01]  /*12d00*/  F2FP.BF16.F32.PACK_AB R62, R67, R76 ;  /* 0x0000004c433e723e */ /* 0x000fe200000010ff */
[----:B------:R1:W-:Y:S01]  /*12d10*/  STS.128 [R83], R56 ;  /* 0x0000003853007388 */ /* 0x0003e20000000c00 */
[----:B------:R-:W-:-:S05]  /*12d20*/  F2FP.BF16.F32.PACK_AB R63, R70, R81 ;  /* 0x00000051463f723e */ /* 0x000fca00000010ff */
[----:B------:R1:W-:Y:S02]  /*12d30*/  STS.128 [R3+0x14400], R60 ;  /* 0x0144003c03007388 */ /* 0x0003e40000000c00 */
.L_x_3047:
[----:B------:R-:W-:Y:S05]  /*12d40*/  BSYNC B1 ;  /* 0x0000000000017941 */ /* 0x000fea0003800000 */
.L_x_3046:
[----:B01----:R-:W-:Y:S01]  /*12d50*/  VIADD R3, R212, 0x20 ;  /* 0x00000020d4037836 */ /* 0x003fe20000000000 */
[----:B------:R-:W-:Y:S04]  /*12d60*/  BSSY B1, `(.L_x_3050) ;  /* 0x00000e4000017945 */ /* 0x000fe80003800000 */
[----:B------:R-:W-:-:S13]  /*12d70*/  ISETP.GE.AND P0, PT, R3, R20, PT ;  /* 0x000000140300720c */ /* 0x000fda0003f06270 */
[----:B------:R-:W-:Y:S05]  /*12d80*/  @P0 BRA `(.L_x_3051) ;  /* 0x0000000c00840947 */ /* 0x000fea0003800000 */
[----:B------:R0:W5:Y:S01]  /*12d90*/  LDL R77, [R1+0x64] ;  /* 0x00006400014d7983 */ /* 0x0001620000100800 */
[----:B------:R-:W1:Y:S01]  /*12da0*/  LDC R3, c[0x0][0x3f4] ;  /* 0x0000fd00ff037b82 */ /* 0x000e620000000800 */
[----:B------:R-:W-:Y:S01]  /*12db0*/  BSSY B2, `(.L_x_3052) ;  /* 0x000006f000027945 */ /* 0x000fe20003800000 */
[----:B------:R-:W-:Y:S02]  /*12dc0*/  SHF.R.U32.HI R71, RZ, 0x3, R223 ;  /* 0x00000003ff477819 */ /* 0x000fe400000116df */
[-C--:B-1----:R-:W-:Y:S02]  /*12dd0*/  ISETP.GE.AND P0, PT, R16, R3.reuse, PT ;  /* 0x000000031000720c */ /* 0x082fe40003f06270 */
[----:B------:R-:W-:-:S11]  /*12de0*/  ISETP.GE.AND P1, PT, R213, R3, PT ;  /* 0x00000003d500720c */ /* 0x000fd60003f26270 */
[----:B0-----:R-:W-:Y:S05]  /*12df0*/  @P0 BRA `(.L_x_3053) ;  /* 0x0000000400a80947 */ /* 0x001fea0003800000 */
[----:B------:R-:W-:Y:S02]  /*12e00*/  LEA.HI R56, R3, R237, RZ, 0x1d ;  /* 0x000000ed03387211 */ /* 0x000fe400078fe8ff */
[----:B-----5:R-:W-:Y:S02]  /*12e10*/  R2UR UR4, R77 ;  /* 0x000000004d0472ca */ /* 0x020fe400000e0000 */
[----:B------:R-:W-:Y:S01]  /*12e20*/  SHF.R.S32.HI R57, RZ, 0x1f, R56 ;  /* 0x0000001fff397819 */ /* 0x000fe20000011438 */
[----:B------:R-:W-:Y:S01]  /*12e30*/  IMAD.SHL.U32 R58, R56, 0x8, RZ ;  /* 0x00000008383a7824 */ /* 0x000fe200078e00ff */
[----:B------:R-:W-:Y:S02]  /*12e40*/  LOP3.LUT R59, R223, 0x38, R16, 0xf8, !PT ;  /* 0x00000038df3b7812 */ /* 0x000fe400078ef810 */
[----:B------:R-:W-:Y:S02]  /*12e50*/  LEA.HI R57, R57, R56, RZ, 0x3 ;  /* 0x0000003839397211 */ /* 0x000fe400078f18ff */
[----:B------:R-:W-:-:S02]  /*12e60*/  LOP3.LUT R56, R223, 0x38, R58, 0xf8, !PT ;  /* 0x00000038df387812 */ /* 0x000fc400078ef83a */
[----:B------:R-:W-:Y:S01]  /*12e70*/  LOP3.LUT R59, R226, R59, R71, 0xf6, !PT ;  /* 0x0000003be23b7212 */ /* 0x000fe200078ef647 */
[----:B------:R-:W-:Y:S01]  /*12e80*/  IMAD.SHL.U32 R58, R57, 0x400, RZ ;  /* 0x00000400393a7824 */ /* 0x000fe200078e00ff */
[----:B------:R-:W-:Y:S02]  /*12e90*/  LOP3.LUT R57, R56, R71, RZ, 0x3c, !PT ;  /* 0x0000004738397212 */ /* 0x000fe400078e3cff */
[----:B------:R-:W-:Y:S02]  /*12ea0*/  LEA R64, R59, UR4, 0x1 ;  /* 0x000000043b407c11 */ /* 0x000fe4000f8e08ff */
[----:B------:R-:W-:Y:S02]  /*12eb0*/  LOP3.LUT R58, R58, 0x7fffe000, RZ, 0xc0, !PT ;  /* 0x7fffe0003a3a7812 */ /* 0x000fe400078ec0ff */
[----:B------:R-:W-:Y:S02]  /*12ec0*/  SHF.R.U64 R67, R46, 0x10, R47 ;  /* 0x000000102e437819 */ /* 0x000fe4000000122f */
[----:B------:R-:W-:-:S02]  /*12ed0*/  IADD3 R65, R57, R58, R226 ;  /* 0x0000003a39417210 */ /* 0x000fc40007ffe0e2 */
[----:B------:R-:W0:Y:S01]  /*12ee0*/  LDS.128 R56, [R64] ;  /* 0x0000000040387984 */ /* 0x000e220000000c00 */
[----:B------:R-:W-:Y:S02]  /*12ef0*/  SHF.R.U32.HI R46, RZ, 0x10, R47 ;  /* 0x00000010ff2e7819 */ /* 0x000fe4000001162f */
[----:B------:R-:W-:Y:S01]  /*12f00*/  IMAD R65, R65, 0x2, R18 ;  /* 0x0000000241417824 */ /* 0x000fe200078e0212 */
[----:B------:R-:W-:Y:S02]  /*12f10*/  SHF.R.U64 R69, R44, 0x10, R45 ;  /* 0x000000102c457819 */ /* 0x000fe4000000122d */
[--C-:B------:R-:W-:Y:S02]  /*12f20*/  SHF.R.U64 R47, R52, 0x10, R53.reuse ;  /* 0x00000010342f7819 */ /* 0x100fe40000001235 */
[----:B------:R-:W1:Y:S01]  /*12f30*/  LDS.128 R60, [R65+0x14400] ;  /* 0x01440000413c7984 */ /* 0x000e620000000c00 */
[----:B------:R-:W-:Y:S02]  /*12f40*/  SHF.R.U32.HI R52, RZ, 0x10, R53 ;  /* 0x00000010ff347819 */ /* 0x000fe40000011635 */
[----:B------:R-:W-:-:S02]  /*12f50*/  SHF.R.U32.HI R44, RZ, 0x10, R45 ;  /* 0x00000010ff2c7819 */ /* 0x000fc4000001162d */
[--C-:B------:R-:W-:Y:S02]  /*12f60*/  SHF.R.U64 R45, R54, 0x10, R55.reuse ;  /* 0x00000010362d7819 */ /* 0x100fe40000001237 */
[----:B------:R-:W-:Y:S02]  /*12f70*/  SHF.R.U32.HI R54, RZ, 0x10, R55 ;  /* 0x00000010ff367819 */ /* 0x000fe40000011637 */
[----:B------:R-:W-:Y:S02]  /*12f80*/  PRMT R130, R130, 0x5410, R69 ;  /* 0x0000541082827816 */ /* 0x000fe40000000045 */
[----:B------:R-:W-:Y:S02]  /*12f90*/  PRMT R126, R126, 0x5410, R47 ;  /* 0x000054107e7e7816 */ /* 0x000fe4000000002f */
[----:B------:R-:W-:Y:S02]  /*12fa0*/  PRMT R127, R127, 0x5410, R52 ;  /* 0x000054107f7f7816 */ /* 0x000fe40000000034 */
[----:B------:R-:W-:Y:S01]  /*12fb0*/  PRMT R133, R133, 0x5410, R46 ;  /* 0x0000541085857816 */ /* 0x000fe2000000002e */
[----:B------:R-:W-:Y:S01]  /*12fc0*/  IMAD.U32 R68, R126, 0x10000, RZ ;  /* 0x000100007e447824 */ /* 0x000fe200078e00ff */
[----:B------:R-:W-:Y:S01]  /*12fd0*/  PRMT R128, R128, 0x5410, R45 ;  /* 0x0000541080807816 */ /* 0x000fe2000000002d */
[----:B------:R-:W-:Y:S01]  /*12fe0*/  IMAD.U32 R70, R127, 0x10000, RZ ;  /* 0x000100007f467824 */ /* 0x000fe200078e00ff */
[----:B------:R-:W-:Y:S01]  /*12ff0*/  PRMT R132, R132, 0x5410, R67 ;  /* 0x0000541084847816 */ /* 0x000fe20000000043 */
[----:B------:R-:W-:Y:S01]  /*13000*/  IMAD.U32 R67, R130, 0x10000, RZ ;  /* 0x0001000082437824 */ /* 0x000fe200078e00ff */
[----:B------:R-:W-:-:S02]  /*13010*/  PRMT R129, R129, 0x5410, R54 ;  /* 0x0000541081817816 */ /* 0x000fc40000000036 */
[----:B------:R-:W-:Y:S02]  /*13020*/  PRMT R131, R131, 0x5410, R44 ;  /* 0x0000541083837816 */ /* 0x000fe4000000002c */
[----:B------:R-:W-:Y:S02]  /*13030*/  LOP3.LUT R126, R126, 0xffff0000, RZ, 0xc0, !PT ;  /* 0xffff00007e7e7812 */ /* 0x000fe400078ec0ff */
[----:B------:R-:W-:Y:S02]  /*13040*/  LOP3.LUT R130, R130, 0xffff0000, RZ, 0xc0, !PT ;  /* 0xffff000082827812 */ /* 0x000fe400078ec0ff */
        /* <DEDUP_REMOVED lines=15> */
[C---:B------:R-:W-:Y:S01]  /*13140*/  FMUL.FTZ R76, R54.reuse, R68 ;  /* 0x00000044364c7220 */ /* 0x040fe20000410000 */
[----:B------:R-:W-:Y:S01]  /*13150*/  FMUL.FTZ R78, R54, R67 ;  /* 0x00000043364e7220 */ /* 0x000fe20000410000 */
[C---:B------:R-:W-:Y:S01]  /*13160*/  IMAD.U32 R66, R63.reuse, 0x10000, RZ ;  /* 0x000100003f427824 */ /* 0x040fe200078e00ff */
[----:B------:R-:W-:Y:S01]  /*13170*/  LOP3.LUT R62, R63, 0xffff0000, RZ, 0xc0, !PT ;  /* 0xffff00003f3e7812 */ /* 0x000fe200078ec0ff */
[----:B------:R-:W-:-:S02]  /*13180*/  IMAD.U32 R54, R131, 0x10000, RZ ;  /* 0x0001000083367824 */ /* 0x000fc400078e00ff */
[----:B------:R-:W-:Y:S01]  /*13190*/  FMUL.FTZ R80, R57, R70 ;  /* 0x0000004639507220 */ /* 0x000fe20000410000 */
[----:B------:R-:W-:Y:S02]  /*131a0*/  IMAD.U32 R63, R129, 0x10000, RZ ;  /* 0x00010000813f7824 */ /* 0x000fe400078e00ff */
[C---:B------:R-:W-:Y:S01]  /*131b0*/  FFMA.FTZ R76, R45.reuse, R67, -R76 ;  /* 0x000000432d4c7223 */ /* 0x040fe2000001084c */
[----:B------:R-:W-:Y:S01]  /*131c0*/  FFMA.FTZ R78, R45, R68, R78 ;  /* 0x000000442d4e7223 */ /* 0x000fe2000001004e */
[----:B------:R-:W-:Y:S02]  /*131d0*/  IMAD.U32 R45, R133, 0x10000, RZ ;  /* 0x00010000852d7824 */ /* 0x000fe400078e00ff */
[-C--:B------:R-:W-:Y:S01]  /*131e0*/  FMUL.FTZ R68, R57, R54.reuse ;  /* 0x0000003639447220 */ /* 0x080fe20000410000 */
[C---:B------:R-:W-:Y:S01]  /*131f0*/  FFMA.FTZ R80, R47.reuse, R54, -R80 ;  /* 0x000000362f507223 */ /* 0x040fe20000010850 */
[C---:B------:R-:W-:Y:S01]  /*13200*/  FMUL.FTZ R54, R66.reuse, R63 ;  /* 0x0000003f42367220 */ /* 0x040fe20000410000 */
[----:B------:R-:W-:Y:S01]  /*13210*/  FMUL.FTZ R82, R66, R45 ;  /* 0x0000002d42527220 */ /* 0x000fe20000410000 */
[----:B------:R-:W-:Y:S01]  /*13220*/  FFMA.FTZ R68, R47, R70, R68 ;  /* 0x000000462f447223 */ /* 0x000fe20000010044 */
[----:B------:R-:W-:-:S02]  /*13230*/  IMAD.U32 R47, R128, 0x10000, RZ ;  /* 0x00010000802f7824 */ /* 0x000fc400078e00ff */
[----:B------:R-:W-:Y:S01]  /*13240*/  FFMA.FTZ R66, R53, R45, -R54 ;  /* 0x0000002d35427223 */ /* 0x000fe20000010836 */
[----:B------:R-:W-:Y:S01]  /*13250*/  FMUL.FTZ R45, R55, R126 ;  /* 0x0000007e372d7220 */ /* 0x000fe20000410000 */
[----:B------:R-:W-:Y:S01]  /*13260*/  FFMA.FTZ R82, R53, R63, R82 ;  /* 0x0000003f35527223 */ /* 0x000fe20000010052 */
[-C--:B------:R-:W-:Y:S01]  /*13270*/  FMUL.FTZ R55, R55, R130.reuse ;  /* 0x0000008237377220 */ /* 0x080fe20000410000 */
[----:B------:R-:W-:Y:S01]  /*13280*/  FMUL.FTZ R63, R59, R47 ;  /* 0x0000002f3b3f7220 */ /* 0x000fe20000410000 */
[----:B------:R-:W-:Y:S01]  /*13290*/  FFMA.FTZ R53, R46, R130, -R45 ;  /* 0x000000822e357223 */ /* 0x000fe2000001082d */
[----:B------:R-:W-:Y:S01]  /*132a0*/  IMAD.U32 R45, R132, 0x10000, RZ ;  /* 0x00010000842d7824 */ /* 0x000fe200078e00ff */
[----:B------:R-:W-:Y:S01]  /*132b0*/  LOP3.LUT R128, R128, 0xffff0000, RZ, 0xc0, !PT ;  /* 0xffff000080807812 */ /* 0x000fe200078ec0ff */
[----:B------:R-:W-:Y:S01]  /*132c0*/  FFMA.FTZ R55, R46, R126, R55 ;  /* 0x0000007e2e377223 */ /* 0x000fe20000010037 */
[----:B------:R-:W-:Y:S01]  /*132d0*/  LOP3.LUT R129, R129, 0xffff0000, RZ, 0xc0, !PT ;  /* 0xffff000081817812 */ /* 0x000fe200078ec0ff */
[-C--:B------:R-:W-:Y:S01]  /*132e0*/  FMUL.FTZ R59, R59, R45.reuse ;  /* 0x0000002d3b3b7220 */ /* 0x080fe20000410000 */
[----:B------:R-:W-:Y:S01]  /*132f0*/  LOP3.LUT R131, R131, 0xffff0000, RZ, 0xc0, !PT ;  /* 0xffff000083837812 */ /* 0x000fe200078ec0ff */
[----:B------:R-:W-:Y:S01]  /*13300*/  FFMA.FTZ R46, R52, R45, -R63 ;  /* 0x0000002d342e7223 */ /* 0x000fe2000001083f */
[----:B------:R-:W-:Y:S01]  /*13310*/  LOP3.LUT R132, R132, 0xffff0000, RZ, 0xc0, !PT ;  /* 0xffff000084847812 */ /* 0x000fe200078ec0ff */
[----:B------:R-:W-:Y:S01]  /*13320*/  FFMA.FTZ R54, R52, R47, R59 ;  /* 0x0000002f34367223 */ /* 0x000fe2000001003b */
[----:B------:R-:W-:Y:S01]  /*13330*/  LOP3.LUT R133, R133, 0xffff0000, RZ, 0xc0, !PT ;  /* 0xffff000085857812 */ /* 0x000fe200078ec0ff */
[C---:B------:R-:W-:Y:S01]  /*13340*/  FMUL.FTZ R45, R61.reuse, R128 ;  /* 0x000000803d2d7220 */ /* 0x040fe20000410000 */
[----:B------:R-:W-:Y:S01]  /*13350*/  FMUL.FTZ R57, R60, R127 ;  /* 0x0000007f3c397220 */ /* 0x000fe20000410000 */
[----:B------:R-:W-:Y:S01]  /*13360*/  FMUL.FTZ R59, R62, R129 ;  /* 0x000000813e3b7220 */ /* 0x000fe20000410000 */
[----:B------:R-:W-:Y:S01]  /*13370*/  FMUL.FTZ R60, R60, R131 ;  /* 0x000000833c3c7220 */ /* 0x000fe20000410000 */
[-C--:B------:R-:W-:Y:S01]  /*13380*/  FMUL.FTZ R61, R61, R132.reuse ;  /* 0x000000843d3d7220 */ /* 0x080fe20000410000 */
[----:B------:R-:W-:Y:S01]  /*13390*/  FMUL.FTZ R62, R62, R133 ;  /* 0x000000853e3e7220 */ /* 0x000fe20000410000 */
[----:B------:R-:W-:Y:S01]  /*133a0*/  FFMA.FTZ R47, R44, R132, -R45 ;  /* 0x000000842c2f7223 */ /* 0x000fe2000001082d */
[----:B------:R-:W-:Y:S01]  /*133b0*/  FFMA.FTZ R57, R56, R131, -R57 ;  /* 0x0000008338397223 */ /* 0x000fe20000010839 */
[----:B------:R-:W-:Y:S01]  /*133c0*/  FFMA.FTZ R59, R58, R133, -R59 ;  /* 0x000000853a3b7223 */ /* 0x000fe2000001083b */
        /* <DEDUP_REMOVED lines=13> */
.L_x_3053:
[----:B------:R-:W-:Y:S05]  /*134a0*/  BSYNC B2 ;  /* 0x0000000000027941 */ /* 0x000fea0003800000 */
.L_x_3052:
[----:B------:R-:W-:Y:S05]  /*134b0*/  @P1 BRA `(.L_x_3051) ;  /* 0x0000000400b81947 */ /* 0x000fea0003800000 */
[----:B------:R-:W-:Y:S02]  /*134c0*/  LEA.HI R3, R3, R0, RZ, 0x1d ;  /* 0x0000000003037211 */ /* 0x000fe400078fe8ff */
[----:B------:R-:W-:Y:S02]  /*134d0*/  LEA.HI R92, R92, R213, RZ, 0x6 ;  /* 0x000000d55c5c7211 */ /* 0x000fe400078f30ff */
[----:B0-----:R-:W-:Y:S01]  /*134e0*/  SHF.R.S32.HI R46, RZ, 0x1f, R3 ;  /* 0x0000001fff2e7819 */ /* 0x001fe20000011403 */
[----:B------:R-:W-:Y:S01]  /*134f0*/  IMAD.SHL.U32 R44, R3, 0x8, RZ ;  /* 0x00000008032c7824 */ /* 0x000fe200078e00ff */
[----:B------:R-:W-:Y:S01]  /*13500*/  LOP3.LUT R94, R223, 0x38, R94, 0xf8, !PT ;  /* 0x00000038df5e7812 */ /* 0x000fe200078ef85e */
[----:B------:R-:W-:Y:S01]  /*13510*/  IMAD.SHL.U32 R92, R92, 0x80, RZ ;  /* 0x000000805c5c7824 */ /* 0x000fe200078e00ff */
[----:B------:R-:W-:Y:S02]  /*13520*/  LEA.HI R46, R46, R3, RZ, 0x3 ;  /* 0x000000032e2e7211 */ /* 0x000fe400078f18ff */
[----:B-----5:R-:W-:-:S02]  /*13530*/  R2UR UR4, R77 ;  /* 0x000000004d0472ca */ /* 0x020fc400000e0000 */
[----:B------:R-:W-:Y:S01]  /*13540*/  LOP3.LUT R94, R94, R71, RZ, 0x3c, !PT ;  /* 0x000000475e5e7212 */ /* 0x000fe200078e3cff */
[----:B------:R-:W-:Y:S01]  /*13550*/  IMAD.SHL.U32 R46, R46, 0x400, RZ ;  /* 0x000004002e2e7824 */ /* 0x000fe200078e00ff */
[----:B------:R-:W-:Y:S02]  /*13560*/  LOP3.LUT R45, R92, 0xffffe000, RZ, 0xc0, !PT ;  /* 0xffffe0005c2d7812 */ /* 0x000fe400078ec0ff */
[----:B------:R-:W-:Y:S02]  /*13570*/  LOP3.LUT R3, R223, 0x38, R44, 0xf8, !PT ;  /* 0x00000038df037812 */ /* 0x000fe400078ef82c */
[----:B------:R-:W-:Y:S02]  /*13580*/  IADD3 R94, R94, R45, R226 ;  /* 0x0000002d5e5e7210 */ /* 0x000fe40007ffe0e2 */
[----:B------:R-:W-:Y:S02]  /*13590*/  LOP3.LUT R45, R3, R71, RZ, 0x3c, !PT ;  /* 0x00000047032d7212 */ /* 0x000fe400078e3cff */
[----:B------:R-:W-:-:S02]  /*135a0*/  LOP3.LUT R46, R46, 0x7fffe000, RZ, 0xc0, !PT ;  /* 0x7fffe0002e2e7812 */ /* 0x000fc400078ec0ff */
[----:B------:R-:W-:Y:S02]  /*135b0*/  LEA R3, R94, UR4, 0x1 ;  /* 0x000000045e037c11 */ /* 0x000fe4000f8e08ff */
[----:B------:R-:W-:Y:S02]  /*135c0*/  IADD3 R53, R45, R46, R226 ;  /* 0x0000002e2d357210 */ /* 0x000fe40007ffe0e2 */
[----:B------:R-:W-:Y:S01]  /*135d0*/  SHF.R.U64 R59, R40, 0x10, R41 ;  /* 0x00000010283b7819 */ /* 0x000fe20000001229 */
[----:B------:R-:W0:Y:S01]  /*135e0*/  LDS.128 R44, [R3] ;  /* 0x00000000032c7984 */ /* 0x000e220000000c00 */
[----:B------:R-:W-:Y:S01]  /*135f0*/  SHF.R.U64 R57, R42, 0x10, R43 ;  /* 0x000000102a397819 */ /* 0x000fe2000000122b */
[----:B------:R-:W-:Y:S01]  /*13600*/  IMAD R56, R53, 0x2, R18 ;  /* 0x0000000235387824 */ /* 0x000fe200078e0212 */
[----:B------:R-:W-:Y:S02]  /*13610*/  SHF.R.U32.HI R40, RZ, 0x10, R41 ;  /* 0x00000010ff287819 */ /* 0x000fe40000011629 */
[----:B------:R-:W-:-:S02]  /*13620*/  SHF.R.U32.HI R42, RZ, 0x10, R43 ;  /* 0x00000010ff2a7819 */ /* 0x000fc4000001162b */
[----:B------:R-:W1:Y:S01]  /*13630*/  LDS.128 R52, [R56+0x14400] ;  /* 0x0144000038347984 */ /* 0x000e620000000c00 */
        /* <DEDUP_REMOVED lines=8> */
[----:B------:R-:W-:Y:S01]  /*136c0*/  PRMT R122, R122, 0x5410, R59 ;  /* 0x000054107a7a7816 */ /* 0x000fe2000000003b */
[----:B------:R-:W-:Y:S01]  /*136d0*/  IMAD.U32 R59, R118, 0x10000, RZ ;  /* 0x00010000763b7824 */ /* 0x000fe200078e00ff */
[----:B------:R-:W-:Y:S02]  /*136e0*/  PRMT R119, R119, 0x5410, R48 ;  /* 0x0000541077777816 */ /* 0x000fe40000000030 */
[----:B------:R-:W-:Y:S01]  /*136f0*/  PRMT R121, R121, 0x5410, R50 ;  /* 0x0000541079797816 */ /* 0x000fe20000000032 */
[----:B------:R-:W-:Y:S01]  /*13700*/  IMAD.U32 R58, R122, 0x10000, RZ ;  /* 0x000100007a3a7824 */ /* 0x000fe200078e00ff */
[----:B------:R-:W-:-:S02]  /*13710*/  PRMT R124, R124, 0x5410, R57 ;  /* 0x000054107c7c7816 */ /* 0x000fc40000000039 */
        /* <DEDUP_REMOVED lines=29> */
[C---:B------:R-:W-:Y:S01]  /*138f0*/  FMUL.FTZ R47, R57.reuse, R58 ;  /* 0x0000003a392f7220 */ /* 0x040fe20000410000 */
        /* <DEDUP_REMOVED lines=15> */
[----:B------:R-:W-:Y:S01]  /*139f0*/  FFMA.FTZ R50, R44, R123, -R47 ;  /* 0x0000007b2c327223 */ /* 0x000fe2000001082f */
[----:B------:R-:W-:Y:S01]  /*13a00*/  LOP3.LUT R124, R124, 0xffff0000, RZ, 0xc0, !PT ;  /* 0xffff00007c7c7812 */ /* 0x000fe200078ec0ff */
[----:B------:R-:W-:Y:S01]  /*13a10*/  FFMA.FTZ R52, R44, R119, R52 ;  /* 0x000000772c347223 */ /* 0x000fe20000010034 */
[----:B------:R-:W-:Y:S01]  /*13a20*/  LOP3.LUT R121, R121, 0xffff0000, RZ, 0xc0, !PT ;  /* 0xffff000079797812 */ /* 0x000fe200078ec0ff */
[-C--:B------:R-:W-:Y:S01]  /*13a30*/  FMUL.FTZ R44, R51, R40.reuse ;  /* 0x00000028332c7220 */ /* 0x080fe20000410000 */
[----:B------:R-:W-:Y:S01]  /*13a40*/  LOP3.LUT R125, R125, 0xffff0000, RZ, 0xc0, !PT ;  /* 0xffff00007d7d7812 */ /* 0x000fe200078ec0ff */
[----:B------:R-:W-:Y:S01]  /*13a50*/  FFMA.FTZ R58, R43, R40, -R58 ;  /* 0x000000282b3a7223 */ /* 0x000fe2000001083a */
[----:B------:R-:W-:Y:S01]  /*13a60*/  FMUL.FTZ R40, R53, R120 ;  /* 0x0000007835287220 */ /* 0x000fe20000410000 */
[----:B------:R-:W-:Y:S01]  /*13a70*/  FFMA.FTZ R48, R41, R118, R48 ;  /* 0x0000007629307223 */ /* 0x000fe20000010030 */
        /* <DEDUP_REMOVED lines=18> */
.L_x_3051:
[----:B------:R-:W-:Y:S05]  /*13ba0*/  BSYNC B1 ;  /* 0x0000000000017941 */ /* 0x000fea0003800000 */
.L_x_3050:
[----:B-1----:R-:W-:Y:S01]  /*13bb0*/  VIADD R3, R212, 0x40 ;  /* 0x00000040d4037836 */ /* 0x002fe20000000000 */
[----:B------:R-:W-:Y:S04]  /*13bc0*/  BSSY B1, `(.L_x_3054) ;  /* 0x00000dd000017945 */ /* 0x000fe80003800000 */
[----:B------:R-:W-:-:S13]  /*13bd0*/  ISETP.GE.AND P0, PT, R3, R20, PT ;  /* 0x000000140300720c */ /* 0x000fda0003f06270 */
[----:B------:R-:W-:Y:S05]  /*13be0*/  @P0 BRA `(.L_x_3055) ;  /* 0x0000000c00680947 */ /* 0x000fea0003800000 */
[----:B------:R-:W1:Y:S01]  /*13bf0*/  LDC R3, c[0x0][0x3f4] ;  /* 0x0000fd00ff037b82 */ /* 0x000e620000000800 */
[----:B------:R-:W-:Y:S01]  /*13c00*/  BSSY B2, `(.L_x_3056) ;  /* 0x0000070000027945 */ /* 0x000fe20003800000 */
[----:B0-----:R-:W-:Y:S02]  /*13c10*/  SHF.R.U32.HI R54, RZ, 0x3, R224 ;  /* 0x00000003ff367819 */ /* 0x001fe400000116e0 */
[-C--:B-1----:R-:W-:Y:S02]  /*13c20*/  ISETP.GE.AND P0, PT, R16, R3.reuse, PT ;  /* 0x000000031000720c */ /* 0x082fe40003f06270 */
[----:B------:R-:W-:-:S11]  /*13c30*/  ISETP.GE.AND P1, PT, R213, R3, PT ;  /* 0x00000003d500720c */ /* 0x000fd60003f26270 */
[----:B------:R-:W-:Y:S05]  /*13c40*/  @P0 BRA `(.L_x_3057) ;  /* 0x0000000400ac0947 */ /* 0x000fea0003800000 */
[----:B------:R-:W2:Y:S01]  /*13c50*/  LDL R40, [R1+0x64] ;  /* 0x0000640001287983 */ /* 0x000ea20000100800 */
[----:B------:R-:W-:Y:S02]  /*13c60*/  LOP3.LUT R42, R224, 0x38, R16, 0xf8, !PT ;  /* 0x00000038e02a7812 */ /* 0x000fe400078ef810 */
[--C-:B------:R-:W-:Y:S02]  /*13c70*/  SHF.R.U64 R51, R30, 0x10, R31.reuse ;  /* 0x000000101e337819 */ /* 0x100fe4000000121f */
[----:B------:R-:W-:Y:S02]  /*13c80*/  LOP3.LUT R42, R227, R42, R54, 0xf6, !PT ;  /* 0x0000002ae32a7212 */ /* 0x000fe400078ef636 */
        /* <DEDUP_REMOVED lines=19> */
[----:B--2---:R-:W-:Y:S02]  /*13dc0*/  R2UR UR4, R40 ;  /* 0x00000000280472ca */ /* 0x004fe400000e0000 */
[----:B------:R-:W-:-:S04]  /*13dd0*/  LEA.HI R40, R3, R237, RZ, 0x1d ;  /* 0x000000ed03287211 */ /* 0x000fc800078fe8ff */
[----:B------:R-:W-:Y:S01]  /*13de0*/  SHF.R.S32.HI R43, RZ, 0x1f, R40 ;  /* 0x0000001fff2b7819 */ /* 0x000fe20000011428 */
[----:B------:R-:W-:-:S03]  /*13df0*/  IMAD.SHL.U32 R41, R40, 0x8, RZ ;  /* 0x0000000828297824 */ /* 0x000fc600078e00ff */
[----:B------:R-:W-:Y:S02]  /*13e00*/  LEA.HI R43, R43, R40, RZ, 0x3 ;  /* 0x000000282b2b7211 */ /* 0x000fe400078f18ff */
[----:B------:R-:W-:Y:S02]  /*13e10*/  LOP3.LUT R40, R224, 0x38, R41, 0xf8, !PT ;  /* 0x00000038e0287812 */ /* 0x000fe400078ef829 */
[----:B------:R-:W-:Y:S01]  /*13e20*/  LEA R48, R42, UR4, 0x1 ;  /* 0x000000042a307c11 */ /* 0x000fe2000f8e08ff */
[----:B------:R-:W-:Y:S01]  /*13e30*/  IMAD.SHL.U32 R43, R43, 0x400, RZ ;  /* 0x000004002b2b7824 */ /* 0x000fe200078e00ff */
[----:B------:R-:W-:-:S04]  /*13e40*/  LOP3.LUT R40, R40, R54, RZ, 0x3c, !PT ;  /* 0x0000003628287212 */ /* 0x000fc800078e3cff */
        /* <DEDUP_REMOVED lines=75> */
.L_x_3057:
[----:B------:R-:W-:Y:S05]  /*14300*/  BSYNC B2 ;  /* 0x0000000000027941 */ /* 0x000fea0003800000 */
.L_x_3056:
[----:B------:R-:W-:Y:S05]  /*14310*/  @P1 BRA `(.L_x_3055) ;  /* 0x00000004009c1947 */ /* 0x000fea0003800000 */
[----:B------:R-:W2:Y:S01]  /*14320*/  LDL R44, [R1+0x74] ;  /* 0x00007400012c7983 */ /* 0x000ea20000100800 */
[----:B------:R-:W-:Y:S02]  /*14330*/  LEA.HI R3, R3, R0, RZ, 0x1d ;  /* 0x0000000003037211 */ /* 0x000fe400078fe8ff */
[----:B------:R-:W-:Y:S02]  /*14340*/  SHF.R.U64 R43, R24, 0x10, R25 ;  /* 0x00000010182b7819 */ /* 0x000fe40000001219 */
[----:B0-----:R-:W-:Y:S01]  /*14350*/  SHF.R.S32.HI R28, RZ, 0x1f, R3 ;  /* 0x0000001fff1c7819 */ /* 0x001fe20000011403 */
[----:B------:R-:W-:Y:S01]  /*14360*/  IMAD.SHL.U32 R29, R3, 0x8, RZ ;  /* 0x00000008031d7824 */ /* 0x000fe200078e00ff */
[----:B------:R-:W-:Y:S02]  /*14370*/  SHF.R.U32.HI R40, RZ, 0x10, R25 ;  /* 0x00000010ff287819 */ /* 0x000fe40000011619 */
[----:B------:R-:W-:Y:S02]  /*14380*/  LEA.HI R28, R28, R3, RZ, 0x3 ;  /* 0x000000031c1c7211 */ /* 0x000fe400078f18ff */
[----:B------:R-:W-:-:S02]  /*14390*/  LOP3.LUT R3, R224, 0x38, R29, 0xf8, !PT ;  /* 0x00000038e0037812 */ /* 0x000fc400078ef81d */
[----:B------:R-:W-:Y:S01]  /*143a0*/  SHF.R.U64 R41, R26, 0x10, R27 ;  /* 0x000000101a297819 */ /* 0x000fe2000000121b */
[----:B------:R-:W-:Y:S01]  /*143b0*/  IMAD.SHL.U32 R29, R28, 0x400, RZ ;  /* 0x000004001c1d7824 */ /* 0x000fe200078e00ff */
[----:B------:R-:W-:Y:S02]  /*143c0*/  LOP3.LUT R28, R3, R54, RZ, 0x3c, !PT ;  /* 0x00000036031c7212 */ /* 0x000fe400078e3cff */
[----:B------:R-:W-:Y:S02]  /*143d0*/  SHF.R.U64 R24, R32, 0x10, R33 ;  /* 0x0000001020187819 */ /* 0x000fe40000001221 */
[----:B------:R-:W-:Y:S02]  /*143e0*/  LOP3.LUT R3, R29, 0x7fffe000, RZ, 0xc0, !PT ;  /* 0x7fffe0001d037812 */ /* 0x000fe400078ec0ff */
[----:B------:R-:W-:Y:S02]  /*143f0*/  SHF.R.U64 R25, R34, 0x10, R35 ;  /* 0x0000001022197819 */ /* 0x000fe40000001223 */
[----:B------:R-:W-:-:S02]  /*14400*/  IADD3 R3, R28, R3, R227 ;  /* 0x000000031c037210 */ /* 0x000fc40007ffe0e3 */
[----:B------:R-:W-:Y:S02]  /*14410*/  SHF.R.U32.HI R26, RZ, 0x10, R27 ;  /* 0x00000010ff1a7819 */ /* 0x000fe4000001161b */
[----:B------:R-:W-:Y:S01]  /*14420*/  SHF.R.U32.HI R32, RZ, 0x10, R33 ;  /* 0x00000010ff207819 */ /* 0x000fe20000011621 */
[----:B------:R-:W-:Y:S01]  /*14430*/  IMAD R3, R3, 0x2, R18 ;  /* 0x0000000203037824 */ /* 0x000fe200078e0212 */
[----:B------:R-:W-:Y:S02]  /*14440*/  PRMT R93, R93, 0x5410, R24 ;  /* 0x000054105d5d7816 */ /* 0x000fe40000000018 */
[----:B------:R-:W-:Y:S02]  /*14450*/  PRMT R96, R96, 0x5410, R25 ;  /* 0x0000541060607816 */ /* 0x000fe40000000019 */
[----:B------:R-:W0:Y:S01]  /*14460*/  LDS.128 R36, [R3+0x14400] ;  /* 0x0144000003247984 */ /* 0x000e220000000c00 */
[----:B------:R-:W-:Y:S01]  /*14470*/  PRMT R98, R98, 0x5410, R43 ;  /* 0x0000541062627816 */ /* 0x000fe2000000002b */
[----:B------:R-:W-:Y:S01]  /*14480*/  IMAD.U32 R42, R93, 0x10000, RZ ;  /* 0x000100005d2a7824 */ /* 0x000fe200078e00ff */
[----:B------:R-:W-:-:S02]  /*14490*/  PRMT R101, R101, 0x5410, R26 ;  /* 0x0000541065657816 */ /* 0x000fc4000000001a */
[----:B------:R-:W-:Y:S02]  /*144a0*/  SHF.R.U32.HI R34, RZ, 0x10, R35 ;  /* 0x00000010ff227819 */ /* 0x000fe40000011623 */
[----:B------:R-:W-:Y:S02]  /*144b0*/  PRMT R95, R95, 0x5410, R32 ;  /* 0x000054105f5f7816 */ /* 0x000fe40000000020 */
[----:B------:R-:W-:Y:S01]  /*144c0*/  PRMT R100, R100, 0x5410, R41 ;  /* 0x0000541064647816 */ /* 0x000fe20000000029 */
[C---:B------:R-:W-:Y:S01]  /*144d0*/  IMAD.U32 R41, R98.reuse, 0x10000, RZ ;  /* 0x0001000062297824 */ /* 0x040fe200078e00ff */
[----:B------:R-:W-:Y:S01]  /*144e0*/  PRMT R97, R97, 0x5410, R34 ;  /* 0x0000541061617816 */ /* 0x000fe20000000022 */
[----:B------:R-:W-:Y:S01]  /*144f0*/  IMAD.U32 R43, R95, 0x10000, RZ ;  /* 0x000100005f2b7824 */ /* 0x000fe200078e00ff */
[----:B------:R-:W-:Y:S02]  /*14500*/  PRMT R99, R99, 0x5410, R40 ;  /* 0x0000541063637816 */ /* 0x000fe40000000028 */
[----:B------:R-:W-:-:S02]  /*14510*/  LOP3.LUT R98, R98, 0xffff0000, RZ, 0xc0, !PT ;  /* 0xffff000062627812 */ /* 0x000fc400078ec0ff */
[----:B------:R-:W-:Y:S02]  /*14520*/  LOP3.LUT R95, R95, 0xffff0000, RZ, 0xc0, !PT ;  /* 0xffff00005f5f7812 */ /* 0x000fe400078ec0ff */
[----:B0-----:R-:W-:Y:S01]  /*14530*/  LOP3.LUT R33, R36, 0xffff0000, RZ, 0xc0, !PT ;  /* 0xffff000024217812 */ /* 0x001fe200078ec0ff */
[----:B------:R-:W-:Y:S02]  /*14540*/  IMAD.U32 R34, R37, 0x10000, RZ ;  /* 0x0001000025227824 */ /* 0x000fe400078e00ff */
[----:B------:R-:W-:Y:S02]  /*14550*/  IMAD.U32 R35, R38, 0x10000, RZ ;  /* 0x0001000026237824 */ /* 0x000fe400078e00ff */
[----:B------:R-:W-:Y:S02]  /*14560*/  IMAD.U32 R40, R39, 0x10000, RZ ;  /* 0x0001000027287824 */ /* 0x000fe400078e00ff */
[----:B------:R-:W-:Y:S01]  /*14570*/  FMUL.FTZ R47, R34, R43 ;  /* 0x0000002b222f7220 */ /* 0x000fe20000410000 */
[----:B--2---:R-:W0:Y:S02]  /*14580*/  LDS.128 R28, [R44] ;  /* 0x000000002c1c7984 */ /* 0x004e240000000c00 */
        /* <DEDUP_REMOVED lines=8> */
[----:B------:R-:W-:Y:S01]  /*14610*/  IMAD.U32 R31, R36, 0x10000, RZ ;  /* 0x00010000241f7824 */ /* 0x000fe200078e00ff */
[----:B------:R-:W-:-:S02]  /*14620*/  LOP3.LUT R36, R37, 0xffff0000, RZ, 0xc0, !PT ;  /* 0xffff000025247812 */ /* 0x000fc400078ec0ff */
[----:B------:R-:W-:Y:S01]  /*14630*/  LOP3.LUT R37, R38, 0xffff0000, RZ, 0xc0, !PT ;  /* 0xffff000026257812 */ /* 0x000fe200078ec0ff */
[-C--:B------:R-:W-:Y:S01]  /*14640*/  FMUL.FTZ R45, R31, R42.reuse ;  /* 0x0000002a1f2d7220 */ /* 0x080fe20000410000 */
[----:B------:R-:W-:Y:S01]  /*14650*/  LOP3.LUT R38, R39, 0xffff0000, RZ, 0xc0, !PT ;  /* 0xffff000027267812 */ /* 0x000fe200078ec0ff */
[-C--:B------:R-:W-:Y:S01]  /*14660*/  FMUL.FTZ R39, R31, R41.reuse ;  /* 0x000000291f277220 */ /* 0x080fe20000410000 */
[----:B------:R-:W-:Y:S02]  /*14670*/  IMAD.U32 R31, R99, 0x10000, RZ ;  /* 0x00010000631f7824 */ /* 0x000fe400078e00ff */
[C---:B------:R-:W-:Y:S01]  /*14680*/  FFMA.FTZ R45, R24.reuse, R41, -R45 ;  /* 0x00000029182d7223 */ /* 0x040fe2000001082d */
[----:B------:R-:W-:Y:S02]  /*14690*/  IMAD.U32 R41, R97, 0x10000, RZ ;  /* 0x0001000061297824 */ /* 0x000fe400078e00ff */
[----:B------:R-:W-:Y:S01]  /*146a0*/  FFMA.FTZ R42, R24, R42, R39 ;  /* 0x0000002a182a7223 */ /* 0x000fe20000010027 */
[----:B------:R-:W-:-:S02]  /*146b0*/  IMAD.U32 R39, R101, 0x10000, RZ ;  /* 0x0001000065277824 */ /* 0x000fc400078e00ff */
[-C--:B------:R-:W-:Y:S01]  /*146c0*/  FMUL.FTZ R49, R34, R31.reuse ;  /* 0x0000001f22317220 */ /* 0x080fe20000410000 */
[----:B------:R-:W-:Y:S01]  /*146d0*/  FFMA.FTZ R47, R26, R31, -R47 ;  /* 0x0000001f1a2f7223 */ /* 0x000fe2000001082f */
[C---:B------:R-:W-:Y:S01]  /*146e0*/  FMUL.FTZ R31, R40.reuse, R41 ;  /* 0x00000029281f7220 */ /* 0x040fe20000410000 */
[----:B------:R-:W-:Y:S01]  /*146f0*/  LOP3.LUT R34, R93, 0xffff0000, RZ, 0xc0, !PT ;  /* 0xffff00005d227812 */ /* 0x000fe200078ec0ff */
[-C--:B------:R-:W-:Y:S01]  /*14700*/  FMUL.FTZ R40, R40, R39.reuse ;  /* 0x0000002728287220 */ /* 0x080fe20000410000 */
[----:B------:R-:W-:Y:S01]  /*14710*/  LOP3.LUT R99, R99, 0xffff0000, RZ, 0xc0, !PT ;  /* 0xffff000063637812 */ /* 0x000fe200078ec0ff */
[----:B------:R-:W-:Y:S01]  /*14720*/  FFMA.FTZ R39, R32, R39, -R31 ;  /* 0x0000002720277223 */ /* 0x000fe2000001081f */
[----:B------:R-:W-:Y:S01]  /*14730*/  FFMA.FTZ R49, R26, R43, R49 ;  /* 0x0000002b1a317223 */ /* 0x000fe20000010031 */
[----:B------:R-:W-:Y:S01]  /*14740*/  FFMA.FTZ R40, R32, R41, R40 ;  /* 0x0000002920287223 */ /* 0x000fe20000010028 */
[C---:B------:R-:W-:Y:S01]  /*14750*/  FMUL.FTZ R24, R33.reuse, R34 ;  /* 0x0000002221187220 */ /* 0x040fe20000410000 */
[----:B------:R-:W-:Y:S01]  /*14760*/  FMUL.FTZ R32, R33, R98 ;  /* 0x0000006221207220 */ /* 0x000fe20000410000 */
[----:B------:R-:W-:-:S02]  /*14770*/  IMAD.U32 R26, R96, 0x10000, RZ ;  /* 0x00010000601a7824 */ /* 0x000fc400078e00ff */
[C---:B------:R-:W-:Y:S01]  /*14780*/  FMUL.FTZ R31, R36.reuse, R95 ;  /* 0x0000005f241f7220 */ /* 0x040fe20000410000 */
[C---:B------:R-:W-:Y:S01]  /*14790*/  FFMA.FTZ R98, R25.reuse, R98, -R24 ;  /* 0x0000006219627223 */ /* 0x040fe20000010818 */
[-C--:B------:R-:W-:Y:S01]  /*147a0*/  FMUL.FTZ R36, R36, R99.reuse ;  /* 0x0000006324247220 */ /* 0x080fe20000410000 */
[----:B------:R-:W-:Y:S02]  /*147b0*/  IMAD.U32 R24, R100, 0x10000, RZ ;  /* 0x0001000064187824 */ /* 0x000fe400078e00ff */
[----:B------:R-:W-:Y:S01]  /*147c0*/  FFMA.FTZ R25, R25, R34, R32 ;  /* 0x0000002219197223 */ /* 0x000fe20000010020 */
        /* <DEDUP_REMOVED lines=24> */
[----:B------:R-:W-:-:S02]  /*14950*/  F2FP.BF16.F32.PACK_AB R29, R36, R49 ;  /* 0x00000031241d723e */ /* 0x000fc400000010ff */
[----:B------:R-:W-:Y:S01]  /*14960*/  F2FP.BF16.F32.PACK_AB R31, R97, R40 ;  /* 0x00000028611f723e */ /* 0x000fe200000010ff */
[----:B------:R1:W-:Y:S04]  /*14970*/  STS.128 [R44], R24 ;  /* 0x000000182c007388 */ /* 0x0003e80000000c00 */
[----:B------:R1:W-:Y:S02]  /*14980*/  STS.128 [R3+0x14400], R28 ;  /* 0x0144001c03007388 */ /* 0x0003e40000000c00 */
.L_x_3055:
[----:B------:R-:W-:Y:S05]  /*14990*/  BSYNC B1 ;  /* 0x0000000000017941 */ /* 0x000fea0003800000 */
.L_x_3054:
[----:B-1----:R-:W-:-:S05]  /*149a0*/  VIADD R3, R212, 0x60 ;  /* 0x00000060d4037836 */ /* 0x002fca0000000000 */
        /* <DEDUP_REMOVED lines=16> */
[----:B------:R-:W-:Y:S02]  /*14ab0*/  LOP3.LUT R25, R42, 0x38, R16, 0xf8, !PT ;  /* 0x000000382a197812 */ /* 0x000fe400078ef810 */
[--C-:B------:R-:W-:Y:S02]  /*14ac0*/  SHF.R.U64 R35, R12, 0x10, R13.reuse ;  /* 0x000000100c237819 */ /* 0x100fe4000000120d */
[----:B-----5:R-:W-:Y:S02]  /*14ad0*/  LOP3.LUT R25, R38, R25, R40, 0xf6, !PT ;  /* 0x0000001926197212 */ /* 0x020fe400078ef628 */
[----:B------:R-:W-:Y:S02]  /*14ae0*/  SHF.R.U32.HI R12, RZ, 0x10, R13 ;  /* 0x00000010ff0c7819 */ /* 0x000fe4000001160d */
[----:B------:R-:W-:Y:S02]  /*14af0*/  SHF.R.U64 R13, R4, 0x10, R5 ;  /* 0x00000010040d7819 */ /* 0x000fe40000001205 */
[----:B------:R-:W-:-:S02]  /*14b00*/  SHF.R.U64 R33, R14, 0x10, R15 ;  /* 0x000000100e217819 */ /* 0x000fc4000000120f */
[----:B------:R-:W-:Y:S02]  /*14b10*/  SHF.R.U32.HI R14, RZ, 0x10, R15 ;  /* 0x00000010ff0e7819 */ /* 0x000fe4000001160f */
[----:B------:R-:W-:Y:S02]  /*14b20*/  PRMT R102, R102, 0x5410, R13 ;  /* 0x0000541066667816 */ /* 0x000fe4000000000d */
[----:B------:R-:W-:Y:S02]  /*14b30*/  SHF.R.U32.HI R4, RZ, 0x10, R5 ;  /* 0x00000010ff047819 */ /* 0x000fe40000011605 */
[----:B------:R-:W-:Y:S01]  /*14b40*/  PRMT R106, R106, 0x5410, R35 ;  /* 0x000054106a6a7816 */ /* 0x000fe20000000023 */
[----:B------:R-:W-:Y:S01]  /*14b50*/  IMAD.U32 R35, R102, 0x10000, RZ ;  /* 0x0001000066237824 */ /* 0x000fe200078e00ff */
[--C-:B------:R-:W-:Y:S02]  /*14b60*/  SHF.R.U64 R5, R6, 0x10, R7.reuse ;  /* 0x0000001006057819 */ /* 0x100fe40000001207 */
        /* <DEDUP_REMOVED lines=10> */
[----:B------:R-:W-:Y:S02]  /*14c10*/  LOP3.LUT R106, R106, 0xffff0000, RZ, 0xc0, !PT ;  /* 0xffff00006a6a7812 */ /* 0x000fe400078ec0ff */
        /* <DEDUP_REMOVED lines=30> */
[C---:B------:R-:W-:Y:S01]  /*14e00*/  IMAD.U32 R29, R31.reuse, 0x10000, RZ ;  /* 0x000100001f1d7824 */ /* 0x040fe200078e00ff */
[----:B------:R-:W-:Y:S01]  /*14e10*/  LOP3.LUT R30, R31, 0xffff0000, RZ, 0xc0, !PT ;  /* 0xffff00001f1e7812 */ /* 0x000fe200078ec0ff */
[----:B------:R-:W-:Y:S01]  /*14e20*/  FMUL.FTZ R41, R14, R33 ;  /* 0x000000210e297220 */ /* 0x000fe20000410000 */
[----:B------:R-:W-:-:S02]  /*14e30*/  IMAD.U32 R31, R107, 0x10000, RZ ;  /* 0x000100006b1f7824 */ /* 0x000fc400078e00ff */
[----:B------:R-:W-:Y:S01]  /*14e40*/  FFMA.FTZ R39, R4, R33, -R39 ;  /* 0x0000002104277223 */ /* 0x000fe20000010827 */
[----:B------:R-:W-:Y:S02]  /*14e50*/  IMAD.U32 R14, R105, 0x10000, RZ ;  /* 0x00010000690e7824 */ /* 0x000fe400078e00ff */
[----:B------:R-:W-:Y:S01]  /*14e60*/  FMUL.FTZ R33, R20, R37 ;  /* 0x0000002514217220 */ /* 0x000fe20000410000 */
[----:B------:R-:W-:Y:S01]  /*14e70*/  FFMA.FTZ R41, R4, R35, R41 ;  /* 0x0000002304297223 */ /* 0x000fe20000010029 */
[----:B------:R-:W-:Y:S02]  /*14e80*/  IMAD.U32 R4, R109, 0x10000, RZ ;  /* 0x000100006d047824 */ /* 0x000fe400078e00ff */
[-C--:B------:R-:W-:Y:S01]  /*14e90*/  FMUL.FTZ R35, R20, R31.reuse ;  /* 0x0000001f14237220 */ /* 0x080fe20000410000 */
[C---:B------:R-:W-:Y:S01]  /*14ea0*/  FMUL.FTZ R20, R29.reuse, R14 ;  /* 0x0000000e1d147220 */ /* 0x040fe20000410000 */
[C---:B------:R-:W-:Y:S01]  /*14eb0*/  FFMA.FTZ R33, R6.reuse, R31, -R33 ;  /* 0x0000001f06217223 */ /* 0x040fe20000010821 */
[-C--:B------:R-:W-:Y:S01]  /*14ec0*/  FMUL.FTZ R31, R29, R4.reuse ;  /* 0x000000041d1f7220 */ /* 0x080fe20000410000 */
[----:B------:R-:W-:Y:S01]  /*14ed0*/  LOP3.LUT R107, R107, 0xffff0000, RZ, 0xc0, !PT ;  /* 0xffff00006b6b7812 */ /* 0x000fe200078ec0ff */
[----:B------:R-:W-:Y:S01]  /*14ee0*/  FFMA.FTZ R29, R13, R4, -R20 ;  /* 0x000000040d1d7223 */ /* 0x000fe20000010814 */
[----:B------:R-:W-:Y:S01]  /*14ef0*/  FMUL.FTZ R4, R15, R102 ;  /* 0x000000660f047220 */ /* 0x000fe20000410000 */
[----:B------:R-:W-:Y:S01]  /*14f00*/  FFMA.FTZ R35, R6, R37, R35 ;  /* 0x0000002506237223 */ /* 0x000fe20000010023 */
[----:B------:R-:W-:Y:S01]  /*14f10*/  FFMA.FTZ R31, R13, R14, R31 ;  /* 0x0000000e0d1f7223 */ /* 0x000fe2000001001f */
[----:B------:R-:W-:Y:S01]  /*14f20*/  FMUL.FTZ R14, R15, R106 ;  /* 0x0000006a0f0e7220 */ /* 0x000fe20000410000 */
[----:B------:R-:W-:-:S02]  /*14f30*/  IMAD.U32 R6, R104, 0x10000, RZ ;  /* 0x0001000068067824 */ /* 0x000fc400078e00ff */
[C---:B------:R-:W-:Y:S01]  /*14f40*/  FMUL.FTZ R13, R28.reuse, R103 ;  /* 0x000000671c0d7220 */ /* 0x040fe20000410000 */
[----:B------:R-:W-:Y:S01]  /*14f50*/  FFMA.FTZ R106, R5, R106, -R4 ;  /* 0x0000006a056a7223 */ /* 0x000fe20000010804 */
        /* <DEDUP_REMOVED lines=31> */
.L_x_3059:
[----:B------:R-:W-:Y:S05]  /*15150*/  BSYNC B1 ;  /* 0x0000000000017941 */ /* 0x000fea0003800000 */
.L_x_3058:
[----:B------:R-:W-:Y:S05]  /*15160*/  @P1 BRA `(.L_x_3025) ;  /* 0x00000004009c1947 */ /* 0x000fea0003800000 */
[----:B------:R-:W2:Y:S01]  /*15170*/  LDL R32, [R1+0x70] ;  /* 0x0000700001207983 */ /* 0x000ea20000100800 */
[----:B------:R-:W-:Y:S02]  /*15180*/  LEA.HI R0, R34, R0, RZ, 0x1d ;  /* 0x0000000022007211 */ /* 0x000fe400078fe8ff */
[----:B------:R-:W-:Y:S02]  /*15190*/  SHF.R.U64 R26, R8, 0x10, R9 ;  /* 0x00000010081a7819 */ /* 0x000fe40000001209 */
[----:B0-----:R-:W-:Y:S01]  /*151a0*/  SHF.R.S32.HI R5, RZ, 0x1f, R0 ;  /* 0x0000001fff057819 */ /* 0x001fe20000011400 */
[----:B------:R-:W-:Y:S01]  /*151b0*/  IMAD.SHL.U32 R3, R0, 0x8, RZ ;  /* 0x0000000800037824 */ /* 0x000fe200078e00ff */
[----:B------:R-:W-:Y:S02]  /*151c0*/  SHF.R.U64 R27, R72, 0x10, R73 ;  /* 0x00000010481b7819 */ /* 0x000fe40000001249 */
[----:B------:R-:W-:Y:S02]  /*151d0*/  LEA.HI R5, R5, R0, RZ, 0x3 ;  /* 0x0000000005057211 */ /* 0x000fe400078f18ff */
[----:B------:R-:W-:-:S02]  /*151e0*/  LOP3.LUT R0, R42, 0x38, R3, 0xf8, !PT ;  /* 0x000000382a007812 */ /* 0x000fc400078ef803 */
[----:B------:R-:W-:Y:S01]  /*151f0*/  SHF.R.U32.HI R8, RZ, 0x10, R9 ;  /* 0x00000010ff087819 */ /* 0x000fe20000011609 */
[----:B------:R-:W-:Y:S01]  /*15200*/  IMAD.SHL.U32 R5, R5, 0x400, RZ ;  /* 0x0000040005057824 */ /* 0x000fe200078e00ff */
[----:B------:R-:W-:Y:S02]  /*15210*/  LOP3.LUT R0, R0, R40, RZ, 0x3c, !PT ;  /* 0x0000002800007212 */ /* 0x000fe400078e3cff */
[----:B------:R-:W-:Y:S02]  /*15220*/  PRMT R26, R21, 0x5410, R26 ;  /* 0x00005410151a7816 */ /* 0x000fe4000000001a */
[----:B------:R-:W-:Y:S02]  /*15230*/  LOP3.LUT R3, R5, 0x7fffe000, RZ, 0xc0, !PT ;  /* 0x7fffe00005037812 */ /* 0x000fe400078ec0ff */
[----:B------:R-:W-:Y:S02]  /*15240*/  SHF.R.U64 R25, R74, 0x10, R75 ;  /* 0x000000104a197819 */ /* 0x000fe4000000124b */
[----:B-----5:R-:W-:-:S02]  /*15250*/  IADD3 R3, R0, R3, R38 ;  /* 0x0000000300037210 */ /* 0x020fc40007ffe026 */
[----:B------:R-:W-:Y:S02]  /*15260*/  SHF.R.U64 R9, R10, 0x10, R11 ;  /* 0x000000100a097819 */ /* 0x000fe4000000120b */
[----:B------:R-:W-:Y:S01]  /*15270*/  PRMT R88, R88, 0x5410, R27 ;  /* 0x0000541058587816 */ /* 0x000fe2000000001b */
[----:B------:R-:W-:Y:S01]  /*15280*/  IMAD R3, R3, 0x2, R18 ;  /* 0x0000000203037824 */ /* 0x000fe200078e0212 */
[----:B------:R-:W-:Y:S01]  /*15290*/  SHF.R.U32.HI R72, RZ, 0x10, R73 ;  /* 0x00000010ff487819 */ /* 0x000fe20000011649 */
[----:B------:R-:W-:Y:S01]  /*152a0*/  IMAD.U32 R27, R26, 0x10000, RZ ;  /* 0x000100001a1b7824 */ /* 0x000fe200078e00ff */
[----:B------:R-:W-:Y:S02]  /*152b0*/  SHF.R.U32.HI R10, RZ, 0x10, R11 ;  /* 0x00000010ff0a7819 */ /* 0x000fe4000001160b */
[----:B------:R-:W0:Y:S01]  /*152c0*/  LDS.128 R12, [R3+0x14400] ;  /* 0x01440000030c7984 */ /* 0x000e220000000c00 */
[----:B------:R-:W-:Y:S02]  /*152d0*/  PRMT R85, R85, 0x5410, R8 ;  /* 0x0000541055557816 */ /* 0x000fe40000000008 */
[----:B------:R-:W-:Y:S01]  /*152e0*/  PRMT R90, R90, 0x5410, R25 ;  /* 0x000054105a5a7816 */ /* 0x000fe20000000019 */
[----:B------:R-:W-:Y:S01]  /*152f0*/  IMAD.U32 R25, R88, 0x10000, RZ ;  /* 0x0001000058197824 */ /* 0x000fe200078e00ff */
[----:B------:R-:W-:Y:S01]  /*15300*/  SHF.R.U32.HI R74, RZ, 0x10, R75 ;  /* 0x00000010ff4a7819 */ /* 0x000fe2000001164b */
[----:B------:R-:W-:Y:S01]  /*15310*/  IMAD.U32 R29, R85, 0x10000, RZ ;  /* 0x00010000551d7824 */ /* 0x000fe200078e00ff */
[----:B------:R-:W-:-:S02]  /*15320*/  PRMT R89, R89, 0x5410, R72 ;  /* 0x0000541059597816 */ /* 0x000fc40000000048 */
[----:B------:R-:W-:Y:S02]  /*15330*/  PRMT R87, R87, 0x5410, R10 ;  /* 0x0000541057577816 */ /* 0x000fe4000000000a */
[----:B------:R-:W-:Y:S02]  /*15340*/  PRMT R91, R91, 0x5410, R74 ;  /* 0x000054105b5b7816 */ /* 0x000fe4000000004a */
[----:B------:R-:W-:Y:S01]  /*15350*/  PRMT R86, R86, 0x5410, R9 ;  /* 0x0000541056567816 */ /* 0x000fe20000000009 */
[C---:B0-----:R-:W-:Y:S01]  /*15360*/  IMAD.U32 R11, R12.reuse, 0x10000, RZ ;  /* 0x000100000c0b7824 */ /* 0x041fe200078e00ff */
[----:B------:R-:W-:Y:S01]  /*15370*/  LOP3.LUT R12, R12, 0xffff0000, RZ, 0xc0, !PT ;  /* 0xffff00000c0c7812 */ /* 0x000fe200078ec0ff */
[C---:B------:R-:W-:Y:S01]  /*15380*/  IMAD.U32 R20, R13.reuse, 0x10000, RZ ;  /* 0x000100000d147824 */ /* 0x040fe200078e00ff */
[----:B------:R-:W-:Y:S01]  /*15390*/  LOP3.LUT R13, R13, 0xffff0000, RZ, 0xc0, !PT ;  /* 0xffff00000d0d7812 */ /* 0x000fe200078ec0ff */
[C---:B------:R-:W-:Y:S01]  /*153a0*/  FMUL.FTZ R31, R11.reuse, R27 ;  /* 0x0000001b0b1f7220 */ /* 0x040fe20000410000 */
[----:B------:R-:W-:Y:S01]  /*153b0*/  FMUL.FTZ R33, R11, R25 ;  /* 0x000000190b217220 */ /* 0x000fe20000410000 */
[----:B------:R-:W-:-:S02]  /*153c0*/  IMAD.U32 R11, R89, 0x10000, RZ ;  /* 0x00010000590b7824 */ /* 0x000fc400078e00ff */
[C---:B------:R-:W-:Y:S01]  /*153d0*/  FMUL.FTZ R35, R20.reuse, R29 ;  /* 0x0000001d14237220 */ /* 0x040fe20000410000 */
[C---:B------:R-:W-:Y:S01]  /*153e0*/  IMAD.U32 R24, R15.reuse, 0x10000, RZ ;  /* 0x000100000f187824 */ /* 0x040fe200078e00ff */
[----:B------:R-:W-:Y:S01]  /*153f0*/  LOP3.LUT R15, R15, 0xffff0000, RZ, 0xc0, !PT ;  /* 0xffff00000f0f7812 */ /* 0x000fe200078ec0ff */
[----:B------:R-:W-:Y:S01]  /*15400*/  FMUL.FTZ R37, R20, R11 ;  /* 0x0000000b14257220 */ /* 0x000fe20000410000 */
[C---:B------:R-:W-:Y:S01]  /*15410*/  IMAD.U32 R21, R14.reuse, 0x10000, RZ ;  /* 0x000100000e157824 */ /* 0x040fe200078e00ff */
[----:B------:R-:W-:Y:S01]  /*15420*/  LOP3.LUT R14, R14, 0xffff0000, RZ, 0xc0, !PT ;  /* 0xffff00000e0e7812 */ /* 0x000fe200078ec0ff */
[----:B--2---:R-:W0:Y:S02]  /*15430*/  LDS.128 R4, [R32] ;  /* 0x0000000020047984 */ /* 0x004e240000000c00 */
[C---:B0-----:R-:W-:Y:S01]  /*15440*/  IMAD.U32 R0, R4.reuse, 0x10000, RZ ;  /* 0x0001000004007824 */ /* 0x041fe200078e00ff */
[----:B------:R-:W-:Y:S01]  /*15450*/  LOP3.LUT R4, R4, 0xffff0000, RZ, 0xc0, !PT ;  /* 0xffff000004047812 */ /* 0x000fe200078ec0ff */
[C---:B------:R-:W-:Y:S01]  /*15460*/  IMAD.U32 R8, R5.reuse, 0x10000, RZ ;  /* 0x0001000005087824 */ /* 0x040fe200078e00ff */
[----:B------:R-:W-:Y:S01]  /*15470*/  LOP3.LUT R5, R5, 0xffff0000, RZ, 0xc0, !PT ;  /* 0xffff000005057812 */ /* 0x000fe200078ec0ff */
[----:B------:R-:W-:Y:S01]  /*15480*/  FFMA.FTZ R28, R0, R25, -R31 ;  /* 0x00000019001c7223 */ /* 0x000fe2000001081f */
[----:B------:R-:W-:-:S02]  /*15490*/  IMAD.U32 R31, R87, 0x10000, RZ ;  /* 0x00010000571f7824 */ /* 0x000fc400078e00ff */
[----:B------:R-:W-:Y:S01]  /*154a0*/  FFMA.FTZ R35, R8, R11, -R35 ;  /* 0x0000000b08237223 */ /* 0x000fe20000010823 */
[----:B------:R-:W-:Y:S02]  /*154b0*/  IMAD.U32 R25, R91, 0x10000, RZ ;  /* 0x000100005b197824 */ /* 0x000fe400078e00ff */
[----:B------:R-:W-:Y:S01]  /*154c0*/  FFMA.FTZ R33, R0, R27, R33 ;  /* 0x0000001b00217223 */ /* 0x000fe20000010021 */
[----:B------:R-:W-:Y:S02]  /*154d0*/  IMAD.U32 R10, R7, 0x10000, RZ ;  /* 0x00010000070a7824 */ /* 0x000fe400078e00ff */
[C---:B------:R-:W-:Y:S01]  /*154e0*/  FMUL.FTZ R11, R24.reuse, R31 ;  /* 0x0000001f180b7220 */ /* 0x040fe20000410000 */
[----:B------:R-:W-:Y:S01]  /*154f0*/  FMUL.FTZ R24, R24, R25 ;  /* 0x0000001918187220 */ /* 0x000fe20000410000 */
[----:B------:R-:W-:Y:S01]  /*15500*/  LOP3.LUT R27, R26, 0xffff0000, RZ, 0xc0, !PT ;  /* 0xffff00001a1b7812 */ /* 0x000fe200078ec0ff */
[----:B------:R-:W-:Y:S01]  /*15510*/  FFMA.FTZ R37, R8, R29, R37 ;  /* 0x0000001d08257223 */ /* 0x000fe20000010025 */
[----:B------:R-:W-:Y:S01]  /*15520*/  FFMA.FTZ R30, R10, R25, -R11 ;  /* 0x000000190a1e7223 */ /* 0x000fe2000001080b */
[----:B------:R-:W-:Y:S01]  /*15530*/  LOP3.LUT R11, R88, 0xffff0000, RZ, 0xc0, !PT ;  /* 0xffff0000580b7812 */ /* 0x000fe200078ec0ff */
[----:B------:R-:W-:Y:S01]  /*15540*/  FFMA.FTZ R31, R10, R31, R24 ;  /* 0x0000001f0a1f7223 */ /* 0x000fe20000010018 */
[----:B------:R-:W-:Y:S01]  /*15550*/  LOP3.LUT R10, R85, 0xffff0000, RZ, 0xc0, !PT ;  /* 0xffff0000550a7812 */ /* 0x000fe200078ec0ff */
[C---:B------:R-:W-:Y:S01]  /*15560*/  FMUL.FTZ R25, R12.reuse, R27 ;  /* 0x0000001b0c197220 */ /* 0x040fe20000410000 */
[----:B------:R-:W-:Y:S01]  /*15570*/  LOP3.LUT R0, R89, 0xffff0000, RZ, 0xc0, !PT ;  /* 0xffff000059007812 */ /* 0x000fe200078ec0ff */
[----:B------:R-:W-:Y:S01]  /*15580*/  FMUL.FTZ R29, R12, R11 ;  /* 0x0000000b0c1d7220 */ /* 0x000fe20000410000 */
[----:B------:R-:W-:-:S02]  /*15590*/  IMAD.U32 R12, R86, 0x10000, RZ ;  /* 0x00010000560c7824 */ /* 0x000fc400078e00ff */
[C---:B------:R-:W-:Y:S01]  /*155a0*/  FMUL.FTZ R24, R13.reuse, R10 ;  /* 0x0000000a0d187220 */ /* 0x040fe20000410000 */
[C---:B------:R-:W-:Y:S01]  /*155b0*/  FFMA.FTZ R25, R4.reuse, R11, -R25 ;  /* 0x0000000b04197223 */ /* 0x040fe20000010819 */
[----:B------:R-:W-:Y:S01]  /*155c0*/  FMUL.FTZ R13, R13, R0 ;  /* 0x000000000d0d7220 */ /* 0x000fe20000410000 */
[----:B------:R-:W-:Y:S01]  /*155d0*/  FFMA.FTZ R20, R4, R27, R29 ;  /* 0x0000001b04147223 */ /* 0x000fe2000001001d */
[----:B------:R-:W-:Y:S02]  /*155e0*/  IMAD.U32 R9, R6, 0x10000, RZ ;  /* 0x0001000006097824 */ /* 0x000fe400078e00ff */
[----:B------:R-:W-:Y:S01]  /*155f0*/  FMUL.FTZ R4, R21, R12 ;  /* 0x0000000c15047220 */ /* 0x000fe20000410000 */
[----:B------:R-:W-:Y:S02]  /*15600*/  IMAD.U32 R8, R90, 0x10000, RZ ;  /* 0x000100005a087824 */ /* 0x000fe400078e00ff */
[C---:B------:R-:W-:Y:S01]  /*15610*/  FFMA.FTZ R10, R5.reuse, R10, R13 ;  /* 0x0000000a050a7223 */ /* 0x040fe2000001000d */
[----:B------:R-:W-:Y:S01]  /*15620*/  FFMA.FTZ R24, R5, R0, -R24 ;  /* 0x0000000005187223 */ /* 0x000fe20000010818 */
[----:B------:R-:W-:Y:S01]  /*15630*/  LOP3.LUT R11, R86, 0xffff0000, RZ, 0xc0, !PT ;  /* 0xffff0000560b7812 */ /* 0x000fe200078ec0ff */
[-C--:B------:R-:W-:Y:S01]  /*15640*/  FMUL.FTZ R26, R21, R8.reuse ;  /* 0x00000008151a7220 */ /* 0x080fe20000410000 */
[----:B------:R-:W-:Y:S01]  /*15650*/  FFMA.FTZ R13, R9, R8, -R4 ;  /* 0x00000008090d7223 */ /* 0x000fe20000010804 */
[----:B------:R-:W-:-:S02]  /*15660*/  LOP3.LUT R5, R90, 0xffff0000, RZ, 0xc0, !PT ;  /* 0xffff00005a057812 */ /* 0x000fc400078ec0ff */
[----:B------:R-:W-:Y:S01]  /*15670*/  LOP3.LUT R4, R87, 0xffff0000, RZ, 0xc0, !PT ;  /* 0xffff000057047812 */ /* 0x000fe200078ec0ff */
[----:B------:R-:W-:Y:S01]  /*15680*/  FFMA.FTZ R26, R9, R12, R26 ;  /* 0x0000000c091a7223 */ /* 0x000fe2000001001a */
[----:B------:R-:W-:Y:S01]  /*15690*/  LOP3.LUT R0, R91, 0xffff0000, RZ, 0xc0, !PT ;  /* 0xffff00005b007812 */ /* 0x000fe200078ec0ff */
[----:B------:R-:W-:Y:S01]  /*156a0*/  FMUL.FTZ R9, R14, R11 ;  /* 0x0000000b0e097220 */ /* 0x000fe20000410000 */
[----:B------:R-:W-:Y:S01]  /*156b0*/  LOP3.LUT R6, R6, 0xffff0000, RZ, 0xc0, !PT ;  /* 0xffff000006067812 */ /* 0x000fe200078ec0ff */
[-C--:B------:R-:W-:Y:S01]  /*156c0*/  FMUL.FTZ R14, R14, R5.reuse ;  /* 0x000000050e0e7220 */ /* 0x080fe20000410000 */
[----:B------:R-:W-:Y:S01]  /*156d0*/  LOP3.LUT R7, R7, 0xffff0000, RZ, 0xc0, !PT ;  /* 0xffff000007077812 */ /* 0x000fe200078ec0ff */
        /* <DEDUP_REMOVED lines=16> */
.L_x_3025:
[----:B------:R-:W-:Y:S05]  /*157e0*/  BSYNC B0 ;  /* 0x0000000000007941 */ /* 0x000fea0003800000 */
.L_x_2985:
        /* <DEDUP_REMOVED lines=8> */
.L_x_2983:
[----:B------:R-:W2:Y:S02]  /*15870*/  LDL R0, [R1+0x58] ;  /* 0x0000580001007983 */ /* 0x000ea40000100800 */
[----:B--2---:R-:W-:-:S13]  /*15880*/  R2UR UR4, R0 ;  /* 0x00000000000472ca */ /* 0x004fda00000e0000 */
[----:B------:R-:W-:-:S05]  /*15890*/  IMAD.U32 R0, RZ, RZ, UR4 ;  /* 0x00000004ff007e24 */ /* 0x000fca000f8e00ff */
[----:B------:R-:W-:-:S13]  /*158a0*/  ISETP.NE.AND P0, PT, R0, 0x3, PT ;  /* 0x000000030000780c */ /* 0x000fda0003f05270 */
[----:B------:R-:W-:Y:S05]  /*158b0*/  @!P0 BRA `(.L_x_3060) ;  /* 0x0000000000048947 */ /* 0x000fea0003800000 */
[----:B------:R-:W-:Y:S01]  /*158c0*/  BPT.TRAP 0x1 ;  /* 0x000000040000795c */ /* 0x000fe20000300000 */
.L_x_3060:
[----:B------:R-:W-:Y:S01]  /*158d0*/  IMAD R0, R217, 0x8, R18 ;  /* 0x00000008d9007824 */ /* 0x000fe200078e0212 */
[----:B01-34-:R-:W-:-:S04]  /*158e0*/  SHF.L.U32 R3, R218, 0x1f, RZ ;  /* 0x0000001fda037819 */ /* 0x01bfc800000006ff */
[----:B------:R0:W1:Y:S01]  /*158f0*/  SYNCS.PHASECHK.TRANS64.TRYWAIT P2, [R0+URZ+0x38830], R3 ;  /* 0x03883003000075a7 */ /* 0x000062000804017f */
[----:B------:R-:W-:Y:S05]  /*15900*/  @!P0 BRA `(.L_x_3061) ;  /* 0x0000000000048947 */ /* 0x000fea0003800000 */
[----:B------:R-:W-:Y:S01]  /*15910*/  BPT.TRAP 0x1 ;  /* 0x000000040000795c */ /* 0x000fe20000300000 */
.L_x_3061:
[----:B------:R-:W2:Y:S02]  /*15920*/  S2R R4, SR_TID.X ;  /* 0x0000000000047919 */ /* 0x000ea40000002100 */
[----:B--2---:R-:W-:-:S04]  /*15930*/  LOP3.LUT R4, R4, 0x7f, RZ, 0xc0, !PT ;  /* 0x0000007f04047812 */ /* 0x004fc800078ec0ff */
[----:B------:R-:W-:Y:S01]  /*15940*/  ISETP.NE.AND P1, PT, R4, RZ, PT ;  /* 0x000000ff0400720c */ /* 0x000fe20003f25270 */
[----:B-1----:R-:W-:-:S12]  /*15950*/  @P2 BRA `(.L_x_3062) ;  /* 0x0000000000082947 */ /* 0x002fd80003800000 */
[----:B------:R-:W1:Y:S02]  /*15960*/  SYNCS.PHASECHK.TRANS64.TRYWAIT P2, [R0+URZ+0x38830], R3 ;  /* 0x03883003000075a7 */ /* 0x000e64000804017f */
[----:B-1----:R-:W-:Y:S05]  /*15970*/  @!P2 BRA `(.L_x_3063) ;  /* 0x000001c000d4a947 */ /* 0x002fea0003800000 */
.L_x_3062:
        /* <DEDUP_REMOVED lines=17> */
[----:B------:R-:W-:Y:S01]  /*15a90*/  IMAD.MOV.U32 R9, RZ, RZ, 0x40000040 ;  /* 0x40000040ff097424 */ /* 0x000fe200078e00ff */
[----:B------:R-:W-:Y:S01]  /*15aa0*/  UMOV UR57, 0x40000040 ;  /* 0x4000004000397882 */ /* 0x000fe20000000000 */
[----:B------:R-:W-:Y:S01]  /*15ab0*/  IMAD R2, R217, 0xa00, R222 ;  /* 0x00000a00d9027824 */ /* 0x000fe200078e02de */
[----:B------:R-:W-:Y:S01]  /*15ac0*/  R2UR UR11, R3 ;  /* 0x00000000030b72ca */ /* 0x000fe200000e0000 */
[----:B------:R-:W-:Y:S01]  /*15ad0*/  UIADD3 UR56, UR12, 0x804, URZ ;  /* 0x000008040c387890 */ /* 0x000fe2000fffe03f */
[----:B------:R-:W-:Y:S01]  /*15ae0*/  R2UR UR39, R9 ;  /* 0x00000000092772ca */ /* 0x000fe200000e0000 */
[----:B------:R-:W-:Y:S01]  /*15af0*/  UMOV UR8, UR12 ;  /* 0x0000000c00087c82 */ /* 0x000fe20008000000 */
[C---:B------:R-:W-:Y:S01]  /*15b00*/  R2UR UR10, R2.reuse ;  /* 0x00000000020a72ca */ /* 0x040fe200000e0000 */
[C---:B------:R-:W-:Y:S01]  /*15b10*/  VIADD R4, R2.reuse, 0x80 ;  /* 0x0000008002047836 */ /* 0x040fe20000000000 */
[----:B------:R-:W-:Y:S01]  /*15b20*/  UMOV UR4, UR8 ;  /* 0x0000000800047c82 */ /* 0x000fe20008000000 */
[----:B------:R-:W-:Y:S01]  /*15b30*/  VIADD R6, R2, 0x200 ;  /* 0x0000020002067836 */ /* 0x000fe20000000000 */
[----:B------:R-:W-:Y:S01]  /*15b40*/  UIADD3 UR52, UR12, 0x806, URZ ;  /* 0x000008060c347890 */ /* 0x000fe2000fffe03f */
[----:B------:R-:W-:Y:S01]  /*15b50*/  IMAD.U32 R10, RZ, RZ, UR8 ;  /* 0x00000008ff0a7e24 */ /* 0x000fe2000f8e00ff */
[----:B------:R-:W-:Y:S01]  /*15b60*/  R2UR UR6, R4 ;  /* 0x00000000040672ca */ /* 0x000fe200000e0000 */
[----:B------:R-:W-:Y:S01]  /*15b70*/  VIADD R4, R2, 0x100 ;  /* 0x0000010002047836 */ /* 0x000fe20000000000 */
[----:B------:R-:W-:Y:S01]  /*15b80*/  UMOV UR53, 0x40000040 ;  /* 0x4000004000357882 */ /* 0x000fe20000000000 */
[----:B------:R-:W-:Y:S01]  /*15b90*/  UIADD3 UR48, UR12, 0xc00, URZ ;  /* 0x00000c000c307890 */ /* 0x000fe2000fffe03f */
[----:B------:R0:W-:Y:S01]  /*15ba0*/  STL.64 [R1+0x48], R10 ;  /* 0x0000480a01007387 */ /* 0x0001e20000100a00 */
[----:B------:R-:W-:Y:S01]  /*15bb0*/  UMOV UR49, 0x40000040 ;  /* 0x4000004000317882 */ /* 0x000fe20000000000 */
[----:B------:R-:W-:Y:S01]  /*15bc0*/  UIADD3 UR44, UR12, 0xc02, URZ ;  /* 0x00000c020c2c7890 */ /* 0x000fe2000fffe03f */
[----:B------:R-:W-:Y:S01]  /*15bd0*/  HGMMA.64x16x16.F32.BF16 R56, gdesc[UR8], RZ, !UPT, gsb0 ;  /* 0x00200000083879f0 */ /* 0x000fe2000c0018ff */
[----:B------:R-:W-:Y:S01]  /*15be0*/  R2UR UR10, R6 ;  /* 0x00000000060a72ca */ /* 0x000fe200000e0000 */
[C---:B------:R-:W-:Y:S01]  /*15bf0*/  VIADD R6, R2.reuse, 0x202 ;  /* 0x0000020202067836 */ /* 0x040fe20000000000 */
[----:B------:R-:W-:Y:S01]  /*15c00*/  R2UR UR11, R7 ;  /* 0x00000000070b72ca */ /* 0x000fe200000e0000 */
[----:B------:R-:W-:Y:S01]  /*15c10*/  IMAD.MOV.U32 R7, RZ, RZ, 0x40000040 ;  /* 0x40000040ff077424 */ /* 0x000fe200078e00ff */
[----:B------:R-:W-:Y:S01]  /*15c20*/  UMOV UR45, 0x40000040 ;  /* 0x40000040002d7882 */ /* 0x000fe20000000000 */
[----:B------:R-:W-:Y:S01]  /*15c30*/  UIADD3 UR40, UR12, 0xc04, URZ ;  /* 0x00000c040c287890 */ /* 0x000fe2000fffe03f */
[----:B------:R-:W-:Y:S01]  /*15c40*/  VIADD R8, R2, 0x786 ;  /* 0x0000078602087836 */ /* 0x000fe20000000000 */
[----:B------:R-:W-:Y:S01]  /*15c50*/  UMOV UR41, 0x40000040 ;  /* 0x4000004000297882 */ /* 0x000fe20000000000 */
[----:B0-----:R-:W-:Y:S01]  /*15c60*/  IMAD.U32 R11, RZ, RZ, UR17 ;  /* 0x00000011ff0b7e24 */ /* 0x001fe2000f8e00ff */
[----:B------:R-:W-:Y:S01]  /*15c70*/  UIADD3 UR36, UR12, 0xc06, URZ ;  /* 0x00000c060c247890 */ /* 0x000fe2000fffe03f */
[----:B------:R-:W0:Y:S01]  /*15c80*/  LDC R3, c[0x0][0x448] ;  /* 0x00011200ff037b82 */ /* 0x000e220000000800 */
[----:B------:R-:W-:Y:S01]  /*15c90*/  R2UR UR38, R8 ;  /* 0x00000000082672ca */ /* 0x000fe200000e0000 */
[----:B------:R-:W-:Y:S01]  /*15ca0*/  UMOV UR37, 0x40000040 ;  /* 0x4000004000257882 */ /* 0x000fe20000000000 */
[----:B------:R-:W-:Y:S01]  /*15cb0*/  VIADD R8, R2, 0x886 ;  /* 0x0000088602087836 */ /* 0x000fe20000000000 */
[----:B------:R-:W-:Y:S01]  /*15cc0*/  BSSY B0, `(.L_x_3064) ;  /* 0x0000932000007945 */ /* 0x000fe20003800000 */
[----:B------:R-:W-:Y:S01]  /*15cd0*/  IMAD.MOV.U32 R9, RZ, RZ, 0x40000040 ;  /* 0x40000040ff097424 */ /* 0x000fe200078e00ff */
[----:B------:R-:W-:Y:S01]  /*15ce0*/  CS2R R150, SRZ ;  /* 0x0000000000967805 */ /* 0x000fe2000001ff00 */
[----:B------:R-:W-:Y:S01]  /*15cf0*/  @!P1 VIADD R0, R0, 0x38840 ;  /* 0x0003884000009836 */ /* 0x000fe20000000000 */
[----:B------:R-:W-:-:S02]  /*15d00*/  CS2R R148, SRZ ;  /* 0x0000000000947805 */ /* 0x000fc4000001ff00 */
[----:B------:R-:W-:Y:S02]  /*15d10*/  CS2R R146, SRZ ;  /* 0x0000000000927805 */ /* 0x000fe4000001ff00 */
[----:B-----5:R-:W-:Y:S02]  /*15d20*/  CS2R R144, SRZ ;  /* 0x0000000000907805 */ /* 0x020fe4000001ff00 */
[----:B------:R-:W-:Y:S02]  /*15d30*/  CS2R R142, SRZ ;  /* 0x00000000008e7805 */ /* 0x000fe4000001ff00 */
[----:B------:R-:W-:Y:S02]  /*15d40*/  @!P1 PRMT R0, RZ, 0x654, R0 ;  /* 0x00000654ff009816 */ /* 0x000fe40000000000 */
        /* <DEDUP_REMOVED lines=12> */
[----:B------:R-:W-:Y:S01]  /*15e10*/  IMAD.IADD R3, R235, 0x1, R230 ;  /* 0x00000001eb037824 */ /* 0x000fe200078e02e6 */
        /* <DEDUP_REMOVED lines=14> */
[----:B------:R-:W-:-:S02]  /*15f00*/  WARPGROUP.DEPBAR.LE gsb0, 0x0 ;  /* 0x00008000000079c5 */ /* 0x000fc40000010000 */
[----:B------:R-:W-:-:S06]  /*15f10*/  WARPGROUP.ARRIVE ;  /* 0x00000000000079c5 */ /* 0x000fcc0000000000 */
        /* <DEDUP_REMOVED lines=428> */
[----:B------:R-:W-:Y:S01]  /*179e0*/  STL.64 [R1], R10 ;  /* 0x0000000a01007387 */ /* 0x000fe20000100a00 */
[----:B------:R-:W-:Y:S02]  /*179f0*/  WARPGROUP.DEPBAR.LE gsb0, 0x0 ;  /* 0x00008000000079c5 */ /* 0x000fe40000010000 */
[----:B------:R-:W-:-:S06]  /*17a00*/  WARPGROUP.ARRIVE ;  /* 0x00000000000079c5 */ /* 0x000fcc0000000000 */
[----:B------:R-:W-:Y:S01]  /*17a10*/  HGMMA.64x16x16.F32.BF16 R24, gdesc[UR8], R24, gsb0 ;  /* 0x00200000081879f0 */ /* 0x000fe20008001818 */
[----:B------:R-:W-:Y:S01]  /*17a20*/  UMOV UR8, UR14 ;  /* 0x0000000e00087c82 */ /* 0x000fe20008000000 */
[----:B------:R-:W-:Y:S01]  /*17a30*/  UMOV UR9, UR15 ;  /* 0x0000000f00097c82 */ /* 0x000fe20008000000 */
[----:B------:R-:W-:Y:S02]  /*17a40*/  WARPGROUP.DEPBAR.LE gsb0, 0x0 ;  /* 0x00008000000079c5 */ /* 0x000fe40000010000 */
[----:B------:R-:W-:-:S06]  /*17a50*/  WARPGROUP.ARRIVE ;  /* 0x00000000000079c5 */ /* 0x000fcc0000000000 */
[----:B------:R-:W-:Y:S03]  /*17a60*/  HGMMA.64x16x16.F32.BF16 R56, gdesc[UR16], R56, gsb0 ;  /* 0x00200000103879f0 */ /* 0x000fe60008001838 */
        /* <DEDUP_REMOVED lines=224> */
[----:B------:R-:W-:Y:S02]  /*18870*/  R2UR UR10, R4 ;  /* 0x00000000040a72ca */ /* 0x000fe400000e0000 */
[----:B------:R-:W-:Y:S01]  /*18880*/  R2UR UR11, R5 ;  /* 0x00000000050b72ca */ /* 0x000fe200000e0000 */
[----:B------:R-:W0:Y:S08]  /*18890*/  @P2 LDC R4, c[0x0][0x44c] ;  /* 0x00011300ff042b82 */ /* 0x000e300000000800 */
[----:B------:R-:W1:Y:S01]  /*188a0*/  @P2 LDC R5, c[0x0][0x450] ;  /* 0x00011400ff052b82 */ /* 0x000e620000000800 */
[----:B0-----:R-:W-:Y:S01]  /*188b0*/  @P2 IMAD.HI.U32 R4, R3, R4, RZ ;  /* 0x0000000403042227 */ /* 0x001fe200078e00ff */
[----:B------:R-:W-:-:S02]  /*188c0*/  WARPGROUP.DEPBAR.LE gsb0, 0x0 ;  /* 0x00008000000079c5 */ /* 0x000fc40000010000 */
        /* <DEDUP_REMOVED lines=18> */
[----:B------:R-:W-:Y:S01]  /*189f0*/  IMAD.MOV.U32 R6, RZ, RZ, R3 ;  /* 0x000000ffff067224 */ /* 0x000fe200078e0003 */
[----:B-1----:R-:W-:Y:S01]  /*18a00*/  @P2 SHF.R.U32.HI R6, RZ, R5, R4 ;  /* 0x00000005ff062219 */ /* 0x002fe20000011604 */
[----:B------:R-:W-:Y:S02]  /*18a10*/  VIADD R4, R2, 0x906 ;  /* 0x0000090602047836 */ /* 0x000fe40000000000 */
[----:B------:R-:W-:Y:S02]  /*18a20*/  IMAD.MOV.U32 R5, RZ, RZ, 0x40000040 ;  /* 0x40000040ff057424 */ /* 0x000fe400078e00ff */
[----:B------:R-:W-:-:S02]  /*18a30*/  IMAD.MOV.U32 R7, RZ, RZ, -0x50 ;  /* 0xffffffb0ff077424 */ /* 0x000fc400078e00ff */
[C---:B------:R-:W-:Y:S02]  /*18a40*/  IMAD R3, R84.reuse, -0x50, R232 ;  /* 0xffffffb054037824 */ /* 0x040fe400078e02e8 */
[----:B------:R-:W-:Y:S02]  /*18a50*/  IMAD R7, R84, R7, 0x51 ;  /* 0x0000005154077424 */ /* 0x000fe400078e0207 */
[----:B------:R-:W-:Y:S02]  /*18a60*/  VIADD R3, R3, 0x50 ;  /* 0x0000005003037836 */ /* 0x000fe40000000000 */
[----:B------:R-:W-:Y:S02]  /*18a70*/  IMAD R7, R234, -0x2, R7 ;  /* 0xfffffffeea077824 */ /* 0x000fe400078e0207 */
[----:B------:R-:W-:-:S03]  /*18a80*/  VIADD R2, R2, 0x986 ;  /* 0x0000098602027836 */ /* 0x000fc60000000000 */
[----:B------:R-:W-:Y:S01]  /*18a90*/  IADD3 R7, -R231, R7, R232 ;  /* 0x00000007e7077210 */ /* 0x000fe20007ffe1e8 */
[----:B------:R-:W-:Y:S02]  /*18aa0*/  WARPGROUP.DEPBAR.LE gsb0, 0x0 ;  /* 0x00008000000079c5 */ /* 0x000fe40000010000 */
[----:B------:R-:W-:-:S06]  /*18ab0*/  WARPGROUP.ARRIVE ;  /* 0x00000000000079c5 */ /* 0x000fcc0000000000 */
[----:B------:R-:W-:Y:S01]  /*18ac0*/  HGMMA.64x16x16.F32.BF16 R56, gdesc[UR36], R56, gsb0 ;  /* 0x00200000243879f0 */ /* 0x000fe20008001838 */
[----:B------:R-:W-:Y:S01]  /*18ad0*/  ULDC UR38, c[0x0][0x988] ;  /* 0x0002620000267ab9 */ /* 0x000fe20000000800 */
[----:B------:R-:W-:Y:S01]  /*18ae0*/  ULDC UR39, c[0x0][0x988] ;  /* 0x0002620000277ab9 */ /* 0x000fe20000000800 */
[----:B------:R-:W-:Y:S02]  /*18af0*/  WARPGROUP.DEPBAR.LE gsb0, 0x0 ;  /* 0x00008000000079c5 */ /* 0x000fe40000010000 */
[----:B------:R-:W-:-:S06]  /*18b00*/  WARPGROUP.ARRIVE ;  /* 0x00000000000079c5 */ /* 0x000fcc0000000000 */
[----:B------:R-:W-:Y:S01]  /*18b10*/  HGMMA.64x16x16.F32.BF16 R48, gdesc[UR4], R48, gsb0 ;  /* 0x00200000043079f0 */ /* 0x000fe20008001830 */
[----:B------:R-:W-:Y:S01]  /*18b20*/  R2UR UR6, R8 ;  /* 0x00000000080672ca */ /* 0x000fe200000e0000 */
[----:B------:R-:W-:Y:S01]  /*18b30*/  UMOV UR4, UR36 ;  /* 0x0000002400047c82 */ /* 0x000fe20008000000 */
[----:B------:R-:W-:Y:S01]  /*18b40*/  R2UR UR7, R9 ;  /* 0x00000000090772ca */ /* 0x000fe200000e0000 */
[----:B------:R-:W-:Y:S01]  /*18b50*/  UMOV UR5, UR37 ;  /* 0x0000002500057c82 */ /* 0x000fe20008000000 */
[----:B------:R-:W0:Y:S04]  /*18b60*/  SHFL.IDX PT, R8, R6, 0x1, 0x1c1f ;  /* 0x003c1f0006087f89 */ /* 0x000e2800000e0000 */
[----:B------:R-:W1:Y:S01]  /*18b70*/  SHFL.IDX PT, R6, R6, RZ, 0x1c1f ;  /* 0x001c1fff06067589 */ /* 0x000e6200000e0000 */
[----:B------:R-:W-:-:S02]  /*18b80*/  WARPGROUP.DEPBAR.LE gsb0, 0x0 ;  /* 0x00008000000079c5 */ /* 0x000fc40000010000 */
[----:B------:R-:W-:-:S06]  /*18b90*/  WARPGROUP.ARRIVE ;  /* 0x00000000000079c5 */ /* 0x000fcc0000000000 */
[----:B------:R-:W-:Y:S01]  /*18ba0*/  HGMMA.64x16x16.F32.BF16 R40, gdesc[UR4], R40, gsb0 ;  /* 0x00200000042879f0 */ /* 0x000fe20008001828 */
[----:B------:R-:W-:Y:S01]  /*18bb0*/  R2UR UR6, R4 ;  /* 0x00000000040672ca */ /* 0x000fe200000e0000 */
[----:B------:R-:W-:Y:S01]  /*18bc0*/  UMOV UR4, UR36 ;  /* 0x0000002400047c82 */ /* 0x000fe20008000000 */
[----:B------:R-:W-:Y:S01]  /*18bd0*/  R2UR UR7, R5 ;  /* 0x00000000050772ca */ /* 0x000fe200000e0000 */
[----:B------:R-:W-:Y:S01]  /*18be0*/  UMOV UR5, UR37 ;  /* 0x0000002500057c82 */ /* 0x000fe20008000000 */
[----:B------:R-:W-:Y:S02]  /*18bf0*/  IMAD R4, R234, -0x2, R3 ;  /* 0xfffffffeea047824 */ /* 0x000fe400078e0203 */
[----:B------:R-:W-:-:S03]  /*18c00*/  IMAD.MOV.U32 R3, RZ, RZ, 0x40000040 ;  /* 0x40000040ff037424 */ /* 0x000fc600078e00ff */
[-CC-:B0-----:R-:W-:Y:S02]  /*18c10*/  VIADDMNMX R8, R8, R7.reuse, R4.reuse, PT ;  /* 0x0000000708087246 */ /* 0x181fe40003800104 */
[----:B-1----:R-:W-:Y:S02]  /*18c20*/  VIADDMNMX R7, R6, R7, R4, PT ;  /* 0x0000000706077246 */ /* 0x002fe40003800104 */
[C---:B------:R-:W-:Y:S02]  /*18c30*/  ISETP.GT.AND P3, PT, R8.reuse, RZ, PT ;  /* 0x000000ff0800720c */ /* 0x040fe40003f64270 */
[C---:B------:R-:W-:Y:S02]  /*18c40*/  ISETP.GT.AND P4, PT, R8.reuse, 0x1, PT ;  /* 0x000000010800780c */ /* 0x040fe40003f84270 */
[----:B------:R-:W-:Y:S02]  /*18c50*/  ISETP.GT.AND P5, PT, R8, 0x8, PT ;  /* 0x000000080800780c */ /* 0x000fe40003fa4270 */
[----:B------:R-:W-:-:S02]  /*18c60*/  FSEL R58, R58, -INF , P3 ;  /* 0xff8000003a3a7808 */ /* 0x000fc40001800000 */
[----:B------:R-:W-:Y:S02]  /*18c70*/  FSEL R59, R59, -INF , P4 ;  /* 0xff8000003b3b7808 */ /* 0x000fe40002000000 */
[----:B------:R-:W-:Y:S02]  /*18c80*/  ISETP.GT.AND P3, PT, R8, 0x9, PT ;  /* 0x000000090800780c */ /* 0x000fe40003f64270 */
[----:B------:R-:W-:Y:S02]  /*18c90*/  FSEL R62, R62, -INF , P5 ;  /* 0xff8000003e3e7808 */ /* 0x000fe40002800000 */
[C---:B------:R-:W-:Y:S02]  /*18ca0*/  ISETP.GT.AND P4, PT, R8.reuse, 0x10, PT ;  /* 0x000000100800780c */ /* 0x040fe40003f84270 */
[----:B------:R-:W-:Y:S02]  /*18cb0*/  FSEL R64, R63, -INF , P3 ;  /* 0xff8000003f407808 */ /* 0x000fe40001800000 */
[----:B------:R-:W-:-:S02]  /*18cc0*/  ISETP.GT.AND P3, PT, R8, 0x11, PT ;  /* 0x000000110800780c */ /* 0x000fc40003f64270 */
[----:B------:R-:W-:Y:S02]  /*18cd0*/  FSEL R50, R50, -INF , P4 ;  /* 0xff80000032327808 */ /* 0x000fe40002000000 */
[C---:B------:R-:W-:Y:S02]  /*18ce0*/  ISETP.GT.AND P4, PT, R8.reuse, 0x18, PT ;  /* 0x000000180800780c */ /* 0x040fe40003f84270 */
[----:B------:R-:W-:Y:S02]  /*18cf0*/  FSEL R66, R51, -INF , P3 ;  /* 0xff80000033427808 */ /* 0x000fe40001800000 */
[----:B------:R-:W-:Y:S02]  /*18d00*/  ISETP.GT.AND P3, PT, R8, 0x19, PT ;  /* 0x000000190800780c */ /* 0x000fe40003f64270 */
[----:B------:R-:W-:Y:S02]  /*18d10*/  FSEL R54, R54, -INF , P4 ;  /* 0xff80000036367808 */ /* 0x000fe40002000000 */
[----:B------:R-:W-:-:S02]  /*18d20*/  ISETP.GT.AND P4, PT, R8, 0x20, PT ;  /* 0x000000200800780c */ /* 0x000fc40003f84270 */
[----:B------:R-:W-:Y:S02]  /*18d30*/  FSEL R68, R55, -INF , P3 ;  /* 0xff80000037447808 */ /* 0x000fe40001800000 */
[----:B------:R-:W-:Y:S02]  /*18d40*/  ISETP.GT.AND P3, PT, R8, 0x21, PT ;  /* 0x000000210800780c */ /* 0x000fe40003f64270 */
[----:B------:R-:W-:Y:S01]  /*18d50*/  ISETP.GT.AND P5, PT, R7, 0x8, PT ;  /* 0x000000080700780c */ /* 0x000fe20003fa4270 */
[----:B------:R-:W-:Y:S02]  /*18d60*/  WARPGROUP.DEPBAR.LE gsb0, 0x0 ;  /* 0x00008000000079c5 */ /* 0x000fe40000010000 */
[----:B------:R-:W-:Y:S01]  /*18d70*/  WARPGROUP.ARRIVE ;  /* 0x00000000000079c5 */ /* 0x000fe20000000000 */
[----:B------:R-:W-:Y:S02]  /*18d80*/  FSEL R42, R42, -INF , P4 ;  /* 0xff8000002a2a7808 */ /* 0x000fe40002000000 */
[----:B------:R-:W-:-:S02]  /*18d90*/  ISETP.GT.AND P4, PT, R8, 0x28, PT ;  /* 0x000000280800780c */ /* 0x000fc40003f84270 */
[----:B------:R-:W-:Y:S01]  /*18da0*/  FSEL R70, R43, -INF , P3 ;  /* 0xff8000002b467808 */ /* 0x000fe20001800000 */
[----:B------:R-:W-:Y:S01]  /*18db0*/  HGMMA.64x16x16.F32.BF16 R32, gdesc[UR4], R32, gsb0 ;  /* 0x00200000042079f0 */ /* 0x000fe20008001820 */
[----:B------:R-:W-:Y:S01]  /*18dc0*/  R2UR UR6, R2 ;  /* 0x00000000020672ca */ /* 0x000fe200000e0000 */
[----:B------:R-:W-:Y:S01]  /*18dd0*/  UMOV UR4, UR36 ;  /* 0x0000002400047c82 */ /* 0x000fe20008000000 */
[----:B------:R-:W-:Y:S01]  /*18de0*/  R2UR UR7, R3 ;  /* 0x00000000030772ca */ /* 0x000fe200000e0000 */
[----:B------:R-:W-:Y:S01]  /*18df0*/  UMOV UR5, UR37 ;  /* 0x0000002500057c82 */ /* 0x000fe20008000000 */
        /* <DEDUP_REMOVED lines=18> */
[----:B------:R-:W-:-:S04]  /*18f20*/  FMNMX.FTZ R3, R46, R3, !PT ;  /* 0x000000032e037209 */ /* 0x000fc80007810000 */
        /* <DEDUP_REMOVED lines=9> */
[----:B------:R-:W-:-:S02]  /*18fc0*/  ISETP.GT.AND P3, PT, R8, 0x39, PT ;  /* 0x000000390800780c */ /* 0x000fc40003f64270 */
[----:B------:R-:W-:Y:S02]  /*18fd0*/  FSEL R78, R38, -INF , P4 ;  /* 0xff800000264e7808 */ /* 0x000fe40002000000 */
[----:B------:R-:W-:Y:S02]  /*18fe0*/  FMNMX.FTZ R3, R76, R3, !PT ;  /* 0x000000034c037209 */ /* 0x000fe40007810000 */
[----:B------:R-:W-:Y:S02]  /*18ff0*/  ISETP.GT.AND P4, PT, R8, 0x40, PT ;  /* 0x000000400800780c */ /* 0x000fe40003f84270 */
[----:B------:R-:W-:Y:S02]  /*19000*/  FSEL R80, R39, -INF , P3 ;  /* 0xff80000027507808 */ /* 0x000fe40001800000 */
[----:B------:R-:W-:Y:S02]  /*19010*/  FMNMX.FTZ R3, R78, R3, !PT ;  /* 0x000000034e037209 */ /* 0x000fe40007810000 */
[----:B------:R-:W-:-:S02]  /*19020*/  ISETP.GT.AND P3, PT, R8, 0x41, PT ;  /* 0x000000410800780c */ /* 0x000fc40003f64270 */
[----:B------:R-:W-:Y:S01]  /*19030*/  FMNMX.FTZ R3, R80, R3, !PT ;  /* 0x0000000350037209 */ /* 0x000fe20007810000 */
[----:B------:R-:W-:Y:S02]  /*19040*/  WARPGROUP.DEPBAR.LE gsb0, 0x0 ;  /* 0x00008000000079c5 */ /* 0x000fe40000010000 */
[----:B------:R-:W-:Y:S01]  /*19050*/  FSEL R82, R26, -INF , P4 ;  /* 0xff8000001a527808 */ /* 0x000fe20002000000 */
[----:B------:R0:W-:Y:S01]  /*19060*/  @!P1 SYNCS.ARRIVE.TRANS64.RED.A1T0 RZ, [R0+URZ], RZ ;  /* 0x000000ff00ff99a7 */ /* 0x0001e2000810043f */
[----:B------:R-:W-:Y:S02]  /*19070*/  ISETP.GT.AND P4, PT, R8, 0x48, PT ;  /* 0x000000480800780c */ /* 0x000fe40003f84270 */
[----:B------:R-:W-:Y:S02]  /*19080*/  FSEL R86, R27, -INF , P3 ;  /* 0xff8000001b567808 */ /* 0x000fe40001800000 */
[----:B------:R-:W-:Y:S02]  /*19090*/  FMNMX.FTZ R3, R82, R3, !PT ;  /* 0x0000000352037209 */ /* 0x000fe40007810000 */
[----:B------:R-:W-:Y:S01]  /*190a0*/  ISETP.GT.AND P3, PT, R8, 0x49, PT ;  /* 0x000000490800780c */ /* 0x000fe20003f64270 */
[----:B------:R-:W1:Y:S01]  /*190b0*/  @P2 LDC R27, c[0x0][0x44c] ;  /* 0x00011300ff1b2b82 */ /* 0x000e620000000800 */
[----:B------:R-:W-:-:S02]  /*190c0*/  FSEL R88, R30, -INF , P4 ;  /* 0xff8000001e587808 */ /* 0x000fc40002000000 */
[----:B------:R-:W-:Y:S02]  /*190d0*/  FMNMX.FTZ R3, R86, R3, !PT ;  /* 0x0000000356037209 */ /* 0x000fe40007810000 */
[----:B------:R-:W-:Y:S02]  /*190e0*/  FSEL R90, R31, -INF , P3 ;  /* 0xff8000001f5a7808 */ /* 0x000fe40001800000 */
[----:B------:R-:W-:Y:S02]  /*190f0*/  FMNMX.FTZ R3, R88, R3, !PT ;  /* 0x0000000358037209 */ /* 0x000fe40007810000 */
[C---:B------:R-:W-:Y:S02]  /*19100*/  ISETP.GT.AND P3, PT, R7.reuse, RZ, PT ;  /* 0x000000ff0700720c */ /* 0x040fe40003f64270 */
[----:B------:R-:W-:Y:S02]  /*19110*/  FMNMX.FTZ R3, R90, R3, !PT ;  /* 0x000000035a037209 */ /* 0x000fe40007810000 */
[----:B------:R-:W-:-:S02]  /*19120*/  ISETP.GT.AND P4, PT, R7, 0x1, PT ;  /* 0x000000010700780c */ /* 0x000fc40003f84270 */
[----:B------:R-:W-:Y:S01]  /*19130*/  FSEL R56, R56, -INF , P3 ;  /* 0xff80000038387808 */ /* 0x000fe20001800000 */
[----:B------:R-:W2:Y:S01]  /*19140*/  SHFL.BFLY PT, R2, R3, 0x2, 0x1f ;  /* 0x0c401f0003027f89 */ /* 0x000ea200000e0000 */
[----:B------:R-:W-:Y:S02]  /*19150*/  FSEL R57, R57, -INF , P4 ;  /* 0xff80000039397808 */ /* 0x000fe40002000000 */
[----:B------:R-:W-:Y:S02]  /*19160*/  FSEL R8, R61, -INF , P6 ;  /* 0xff8000003d087808 */ /* 0x000fe40003000000 */
[C---:B------:R-:W-:Y:S02]  /*19170*/  ISETP.GT.AND P3, PT, R7.reuse, 0x10, PT ;  /* 0x000000100700780c */ /* 0x040fe40003f64270 */
[----:B------:R-:W-:Y:S01]  /*19180*/  ISETP.GT.AND P4, PT, R7, 0x11, PT ;  /* 0x000000110700780c */ /* 0x000fe20003f84270 */
[----:B-1----:R-:W-:Y:S01]  /*19190*/  @P2 IMAD.HI.U32 R27, R230, R27, RZ ;  /* 0x0000001be61b2227 */ /* 0x002fe200078e00ff */
[----:B------:R-:W-:-:S02]  /*191a0*/  FSEL R48, R48, -INF , P3 ;  /* 0xff80000030307808 */ /* 0x000fc40001800000 */
[----:B------:R-:W-:Y:S02]  /*191b0*/  FSEL R10, R49, -INF , P4 ;  /* 0xff800000310a7808 */ /* 0x000fe40002000000 */
[C---:B------:R-:W-:Y:S02]  /*191c0*/  ISETP.GT.AND P3, PT, R7.reuse, 0x19, PT ;  /* 0x000000190700780c */ /* 0x040fe40003f64270 */
[----:B------:R-:W-:Y:S02]  /*191d0*/  ISETP.GT.AND P4, PT, R7, 0x20, PT ;  /* 0x000000200700780c */ /* 0x000fe40003f84270 */
[----:B------:R-:W-:Y:S02]  /*191e0*/  FSEL R12, R53, -INF , P3 ;  /* 0xff800000350c7808 */ /* 0x000fe40001800000 */
[----:B------:R-:W-:Y:S02]  /*191f0*/  ISETP.GT.AND P3, PT, R7, 0x21, PT ;  /* 0x000000210700780c */ /* 0x000fe40003f64270 */
[----:B------:R-:W-:-:S02]  /*19200*/  FSEL R40, R40, -INF , P4 ;  /* 0xff80000028287808 */ /* 0x000fc40002000000 */
[----:B------:R-:W-:Y:S02]  /*19210*/  ISETP.GT.AND P4, PT, R7, 0x28, PT ;  /* 0x000000280700780c */ /* 0x000fe40003f84270 */
[----:B--2---:R-:W-:Y:S02]  /*19220*/  FMNMX.FTZ R2, R3, R2, !PT ;  /* 0x0000000203027209 */ /* 0x004fe40007810000 */
[----:B------:R-:W-:Y:S02]  /*19230*/  FMNMX.FTZ R3, R56, R57, !PT ;  /* 0x0000003938037209 */ /* 0x000fe40007810000 */
[----:B------:R-:W-:Y:S01]  /*19240*/  FSEL R14, R41, -INF , P3 ;  /* 0xff800000290e7808 */ /* 0x000fe20001800000 */
[----:B------:R-:W1:Y:S01]  /*19250*/  SHFL.BFLY PT, R5, R2, 0x1, 0x1f ;  /* 0x0c201f0002057f89 */ /* 0x000e6200000e0000 */
[----:B------:R-:W-:Y:S02]  /*19260*/  ISETP.GT.AND P3, PT, R7, 0x29, PT ;  /* 0x000000290700780c */ /* 0x000fe40003f64270 */
[----:B------:R-:W-:-:S02]  /*19270*/  FSEL R44, R44, -INF , P4 ;  /* 0xff8000002c2c7808 */ /* 0x000fc40002000000 */
[----:B------:R-:W-:Y:S02]  /*19280*/  FSEL R20, R45, -INF , P3 ;  /* 0xff8000002d147808 */ /* 0x000fe40001800000 */
[C---:B------:R-:W-:Y:S02]  /*19290*/  ISETP.GT.AND P3, PT, R7.reuse, 0x30, PT ;  /* 0x000000300700780c */ /* 0x040fe40003f64270 */
[C---:B------:R-:W-:Y:S02]  /*192a0*/  ISETP.GT.AND P4, PT, R7.reuse, 0x31, PT ;  /* 0x000000310700780c */ /* 0x040fe40003f84270 */
[----:B------:R-:W-:Y:S02]  /*192b0*/  FSEL R32, R32, -INF , P3 ;  /* 0xff80000020207808 */ /* 0x000fe40001800000 */
[----:B------:R-:W-:Y:S02]  /*192c0*/  ISETP.GT.AND P3, PT, R7, 0x38, PT ;  /* 0x000000380700780c */ /* 0x000fe40003f64270 */
[----:B------:R-:W-:-:S02]  /*192d0*/  FSEL R26, R33, -INF , P4 ;  /* 0xff800000211a7808 */ /* 0x000fc40002000000 */
[----:B------:R-:W-:Y:S02]  /*192e0*/  ISETP.GT.AND P4, PT, R7, 0x39, PT ;  /* 0x000000390700780c */ /* 0x000fe40003f84270 */
[----:B------:R-:W-:Y:S02]  /*192f0*/  FSEL R36, R36, -INF , P3 ;  /* 0xff80000024247808 */ /* 0x000fe40001800000 */
[----:B------:R-:W-:Y:S02]  /*19300*/  FSEL R30, R37, -INF , P4 ;  /* 0xff800000251e7808 */ /* 0x000fe40002000000 */
[C---:B------:R-:W-:Y:S02]  /*19310*/  ISETP.GT.AND P3, PT, R7.reuse, 0x40, PT ;  /* 0x000000400700780c */ /* 0x040fe40003f64270 */
[----:B-1----:R-:W-:Y:S02]  /*19320*/  FMNMX.FTZ R4, R2, R5, !PT ;  /* 0x0000000502047209 */ /* 0x002fe40007810000 */
[----:B------:R-:W-:Y:S01]  /*19330*/  FMNMX.FTZ R5, R60, R3, !PT ;  /* 0x000000033c057209 */ /* 0x000fe20007810000 */
[----:B------:R-:W-:Y:S01]  /*19340*/  IMAD.U32 R3, RZ, RZ, UR4 ;  /* 0x00000004ff037e24 */ /* 0x000fe2000f8e00ff */
[----:B------:R-:W-:-:S02]  /*19350*/  ISETP.GT.AND P4, PT, R7, 0x41, PT ;  /* 0x000000410700780c */ /* 0x000fc40003f84270 */
[----:B------:R-:W-:Y:S01]  /*19360*/  FMNMX.FTZ R5, R8, R5, !PT ;  /* 0x0000000508057209 */ /* 0x000fe20007810000 */
[----:B------:R-:W-:Y:S01]  /*19370*/  FMUL.FTZ R2, R4, R3 ;  /* 0x0000000304027220 */ /* 0x000fe20000410000 */
[----:B------:R-:W-:Y:S02]  /*19380*/  FSEL R24, R24, -INF , P3 ;  /* 0xff80000018187808 */ /* 0x000fe40001800000 */
[----:B------:R-:W-:Y:S02]  /*19390*/  FMNMX.FTZ R5, R48, R5, !PT ;  /* 0x0000000530057209 */ /* 0x000fe40007810000 */
[----:B------:R-:W-:Y:S02]  /*193a0*/  ISETP.GT.AND P3, PT, R7, 0x48, PT ;  /* 0x000000480700780c */ /* 0x000fe40003f64270 */
[----:B------:R-:W-:Y:S02]  /*193b0*/  FMNMX.FTZ R5, R10, R5, !PT ;  /* 0x000000050a057209 */ /* 0x000fe40007810000 */
[----:B------:R-:W-:-:S02]  /*193c0*/  FSEL R34, R25, -INF , P4 ;  /* 0xff80000019227808 */ /* 0x000fc40002000000 */
[----:B------:R-:W-:Y:S02]  /*193d0*/  FMNMX.FTZ R5, R52, R5, !PT ;  /* 0x0000000534057209 */ /* 0x000fe40007810000 */
[----:B------:R-:W-:Y:S02]  /*193e0*/  ISETP.GT.AND P4, PT, R7, 0x49, PT ;  /* 0x000000490700780c */ /* 0x000fe40003f84270 */
[----:B------:R-:W-:Y:S02]  /*193f0*/  FMNMX.FTZ R5, R12, R5, !PT ;  /* 0x000000050c057209 */ /* 0x000fe40007810000 */
[----:B------:R-:W-:Y:S02]  /*19400*/  FSEL R28, R28, -INF , P3 ;  /* 0xff8000001c1c7808 */ /* 0x000fe40001800000 */
[----:B------:R-:W-:Y:S02]  /*19410*/  FMNMX.FTZ R5, R40, R5, !PT ;  /* 0x0000000528057209 */ /* 0x000fe40007810000 */
[----:B------:R-:W-:-:S02]  /*19420*/  FSETP.NEU.FTZ.AND P6, PT, R4, -INF , PT ;  /* 0xff8000000400780b */ /* 0x000fc40003fdd000 */
[----:B------:R-:W-:Y:S02]  /*19430*/  FMNMX.FTZ R5, R14, R5, !PT ;  /* 0x000000050e057209 */ /* 0x000fe40007810000 */
[----:B------:R-:W-:Y:S02]  /*19440*/  FSEL R38, R29, -INF , P4 ;  /* 0xff8000001d267808 */ /* 0x000fe40002000000 */
[----:B------:R-:W-:Y:S02]  /*19450*/  FMNMX.FTZ R5, R44, R5, !PT ;  /* 0x000000052c057209 */ /* 0x000fe40007810000 */
[----:B------:R-:W-:Y:S02]  /*19460*/  FSEL R9, R2, RZ, P6 ;  /* 0x000000ff02097208 */ /* 0x000fe40003000000 */
[----:B------:R-:W-:-:S03]  /*19470*/  FMNMX.FTZ R5, R20, R5, !PT ;  /* 0x0000000514057209 */ /* 0x000fc60007810000 */
[--C-:B------:R-:W-:Y:S01]  /*19480*/  FFMA.FTZ R205, R50, R3, -R9.reuse ;  /* 0x0000000332cd7223 */ /* 0x100fe20000010809 */
[----:B------:R-:W-:Y:S01]  /*19490*/  FMNMX.FTZ R5, R32, R5, !PT ;  /* 0x0000000520057209 */ /* 0x000fe20007810000 */
[-CC-:B------:R-:W-:Y:S01]  /*194a0*/  FFMA.FTZ R209, R58, R3.reuse, -R9.reuse ;  /* 0x000000033ad17223 */ /* 0x180fe20000010809 */
[-CC-:B------:R-:W-:Y:S01]  /*194b0*/  FFMA.FTZ R2, R59, R3.reuse, -R9.reuse ;  /* 0x000000033b027223 */ /* 0x180fe20000010809 */
[--C-:B------:R-:W-:Y:S01]  /*194c0*/  FFMA.FTZ R211, R62, R3, -R9.reuse ;  /* 0x000000033ed37223 */ /* 0x100fe20000010809 */
[----:B------:R-:W-:Y:S01]  /*194d0*/  FMNMX.FTZ R5, R26, R5, !PT ;  /* 0x000000051a057209 */ /* 0x000fe20007810000 */
[-CC-:B------:R-:W-:Y:S01]  /*194e0*/  FFMA.FTZ R6, R64, R3.reuse, -R9.reuse ;  /* 0x0000000340067223 */ /* 0x180fe20000010809 */
[--C-:B------:R-:W-:Y:S01]  /*194f0*/  FFMA.FTZ R66, R66, R3, -R9.reuse ;  /* 0x0000000342427223 */ /* 0x100fe20000010809 */
[----:B------:R-:W-:Y:S01]  /*19500*/  MUFU.EX2 R209, R209 ;  /* 0x000000d100d17308 */ /* 0x000fe20000000800 */
[----:B------:R-:W-:Y:S01]  /*19510*/  FMNMX.FTZ R5, R36, R5, !PT ;  /* 0x0000000524057209 */ /* 0x000fe20007810000 */
[-CC-:B------:R-:W-:Y:S01]  /*19520*/  FFMA.FTZ R54, R54, R3.reuse, -R9.reuse ;  /* 0x0000000336367223 */ /* 0x180fe20000010809 */
[-CC-:B------:R-:W-:Y:S01]  /*19530*/  FFMA.FTZ R68, R68, R3.reuse, -R9.reuse ;  /* 0x0000000344447223 */ /* 0x180fe20000010809 */
[--C-:B------:R-:W-:Y:S01]  /*19540*/  FFMA.FTZ R42, R42, R3, -R9.reuse ;  /* 0x000000032a2a7223 */ /* 0x100fe20000010809 */
[----:B------:R-:W-:Y:S01]  /*19550*/  FMNMX.FTZ R5, R30, R5, !PT ;  /* 0x000000051e057209 */ /* 0x000fe20007810000 */
[-CC-:B------:R-:W-:Y:S01]  /*19560*/  FFMA.FTZ R70, R70, R3.reuse, -R9.reuse ;  /* 0x0000000346467223 */ /* 0x180fe20000010809 */
[--C-:B------:R-:W-:Y:S01]  /*19570*/  FFMA.FTZ R46, R46, R3, -R9.reuse ;  /* 0x000000032e2e7223 */ /* 0x100fe20000010809 */
[----:B------:R-:W1:Y:S01]  /*19580*/  MUFU.EX2 R2, R2 ;  /* 0x0000000200027308 */ /* 0x000e620000000800 */
        /* <DEDUP_REMOVED lines=13> */
[----:B------:R-:W-:Y:S01]  /*19660*/  FFMA.FTZ R90, R90, R3, -R9 ;  /* 0x000000035a5a7223 */ /* 0x000fe20000010809 */
[----:B------:R-:W-:Y:S01]  /*19670*/  CS2R R64, SRZ ;  /* 0x0000000000407805 */ /* 0x000fe2000001ff00 */
[----:B------:R-:W-:Y:S01]  /*19680*/  MUFU.EX2 R6, R6 ;  /* 0x0000000600067308 */ /* 0x000fe20000000800 */
[----:B------:R-:W-:Y:S01]  /*19690*/  CS2R R62, SRZ ;  /* 0x00000000003e7805 */ /* 0x000fe2000001ff00 */
[----:B------:R-:W2:Y:S01]  /*196a0*/  SHFL.BFLY PT, R50, R5, 0x2, 0x1f ;  /* 0x0c401f0005327f89 */ /* 0x000ea200000e0000 */
[----:B------:R-:W-:-:S05]  /*196b0*/  CS2R R58, SRZ ;  /* 0x00000000003a7805 */ /* 0x000fca000001ff00 */
[----:B------:R-:W-:Y:S08]  /*196c0*/  MUFU.EX2 R205, R205 ;  /* 0x000000cd00cd7308 */ /* 0x000ff00000000800 */
[----:B------:R-:W-:Y:S08]  /*196d0*/  MUFU.EX2 R66, R66 ;  /* 0x0000004200427308 */ /* 0x000ff00000000800 */
[----:B------:R-:W-:Y:S01]  /*196e0*/  MUFU.EX2 R54, R54 ;  /* 0x0000003600367308 */ /* 0x000fe20000000800 */
[----:B--2---:R-:W-:-:S05]  /*196f0*/  FMNMX.FTZ R50, R5, R50, !PT ;  /* 0x0000003205327209 */ /* 0x004fca0007810000 */
[----:B------:R-:W2:Y:S02]  /*19700*/  SHFL.BFLY PT, R5, R50, 0x1, 0x1f ;  /* 0x0c201f0032057f89 */ /* 0x000ea400000e0000 */
[----:B------:R3:W-:Y:S08]  /*19710*/  MUFU.EX2 R207, R68 ;  /* 0x0000004400cf7308 */ /* 0x0007f00000000800 */
[----:B------:R-:W-:Y:S01]  /*19720*/  MUFU.EX2 R42, R42 ;  /* 0x0000002a002a7308 */ /* 0x000fe20000000800 */
[----:B---3--:R-:W-:-:S07]  /*19730*/  CS2R R68, SRZ ;  /* 0x0000000000447805 */ /* 0x008fce000001ff00 */
[----:B------:R3:W-:Y:S01]  /*19740*/  MUFU.EX2 R201, R70 ;  /* 0x0000004600c97308 */ /* 0x0007e20000000800 */
[----:B--2---:R-:W-:-:S07]  /*19750*/  FMNMX.FTZ R5, R50, R5, !PT ;  /* 0x0000000532057209 */ /* 0x004fce0007810000 */
[----:B------:R-:W-:Y:S01]  /*19760*/  MUFU.EX2 R46, R46 ;  /* 0x0000002e002e7308 */ /* 0x000fe20000000800 */
[----:B------:R-:W2:Y:S01]  /*19770*/  @P2 LDC R50, c[0x0][0x450] ;  /* 0x00011400ff322b82 */ /* 0x000ea20000000800 */
[----:B---3--:R-:W-:Y:S02]  /*19780*/  CS2R R70, SRZ ;  /* 0x0000000000467805 */ /* 0x008fe4000001ff00 */
[C---:B------:R-:W-:Y:S01]  /*19790*/  FSETP.NEU.FTZ.AND P3, PT, R5.reuse, -INF , PT ;  /* 0xff8000000500780b */ /* 0x040fe20003f7d000 */
[----:B------:R-:W-:-:S03]  /*197a0*/  FMUL.FTZ R7, R5, R3 ;  /* 0x0000000305077220 */ /* 0x000fc60000410000 */
[----:B------:R3:W-:Y:S02]  /*197b0*/  MUFU.EX2 R203, R72 ;  /* 0x0000004800cb7308 */ /* 0x0007e40000000800 */
[----:B------:R-:W-:-:S05]  /*197c0*/  FSEL R7, R7, RZ, P3 ;  /* 0x000000ff07077208 */ /* 0x000fca0001800000 */
[-CC-:B------:R-:W-:Y:S01]  /*197d0*/  FFMA.FTZ R56, R56, R3.reuse, -R7.reuse ;  /* 0x0000000338387223 */ /* 0x180fe20000010807 */
        /* <DEDUP_REMOVED lines=17> */
[-CC-:B------:R-:W-:Y:S01]  /*198f0*/  FFMA.FTZ R24, R24, R3.reuse, -R7.reuse ;  /* 0x0000000318187223 */ /* 0x180fe20000010807 */
[-CC-:B------:R-:W-:Y:S01]  /*19900*/  FFMA.FTZ R34, R34, R3.reuse, -R7.reuse ;  /* 0x0000000322227223 */ /* 0x180fe20000010807 */
[-CC-:B------:R-:W-:Y:S01]  /*19910*/  FFMA.FTZ R28, R28, R3.reuse, -R7.reuse ;  /* 0x000000031c1c7223 */ /* 0x180fe20000010807 */
[----:B------:R-:W-:Y:S01]  /*19920*/  FFMA.FTZ R38, R38, R3, -R7 ;  /* 0x0000000326267223 */ /* 0x000fe20000010807 */
[----:B------:R1:W-:Y:S01]  /*19930*/  MUFU.EX2 R9, R8 ;  /* 0x0000000800097308 */ /* 0x0003e20000000800 */
[----:B---3--:R-:W-:-:S07]  /*19940*/  CS2R R72, SRZ ;  /* 0x0000000000487805 */ /* 0x008fce000001ff00 */
[----:B------:R-:W3:Y:S01]  /*19950*/  MUFU.EX2 R60, R60 ;  /* 0x0000003c003c7308 */ /* 0x000ee20000000800 */
[----:B-1----:R-:W-:Y:S01]  /*19960*/  FADD.FTZ R8, R209, R2 ;  /* 0x00000002d1087221 */ /* 0x002fe20000010000 */
[----:B------:R-:W-:Y:S02]  /*19970*/  F2FP.BF16.F32.PACK_AB R209, R2, R209 ;  /* 0x000000d102d1723e */ /* 0x000fe400000010ff */
[----:B----4-:R-:W-:Y:S01]  /*19980*/  F2FP.BF16.F32.PACK_AB R208, R57, R56 ;  /* 0x0000003839d0723e */ /* 0x010fe200000010ff */
[----:B------:R-:W-:Y:S01]  /*19990*/  FADD.FTZ R25, R211, R8 ;  /* 0x00000008d3197221 */ /* 0x000fe20000010000 */
[C---:B------:R-:W-:Y:S02]  /*199a0*/  F2FP.BF16.F32.PACK_AB R211, R6.reuse, R211 ;  /* 0x000000d306d3723e */ /* 0x040fe400000010ff */
[----:B------:R-:W-:Y:S01]  /*199b0*/  MUFU.EX2 R48, R48 ;  /* 0x0000003000307308 */ /* 0x000fe20000000800 */
[----:B------:R-:W-:Y:S01]  /*199c0*/  FADD.FTZ R8, R6, R25 ;  /* 0x0000001906087221 */ /* 0x000fe20000010000 */
[----:B------:R-:W-:Y:S01]  /*199d0*/  FADD.FTZ R25, R56, R57 ;  /* 0x0000003938197221 */ /* 0x000fe20000010000 */
[----:B------:R-:W-:-:S05]  /*199e0*/  CS2R R56, SRZ ;  /* 0x0000000000387805 */ /* 0x000fca000001ff00 */
[----:B------:R1:W4:Y:S01]  /*199f0*/  MUFU.EX2 R11, R10 ;  /* 0x0000000a000b7308 */ /* 0x0003220000000800 */
[----:B---3--:R-:W-:-:S07]  /*19a00*/  F2FP.BF16.F32.PACK_AB R210, R9, R60 ;  /* 0x0000003c09d2723e */ /* 0x008fce00000010ff */
[----:B------:R-:W-:Y:S01]  /*19a10*/  MUFU.EX2 R52, R52 ;  /* 0x0000003400347308 */ /* 0x000fe20000000800 */
[----:B-1----:R-:W-:Y:S01]  /*19a20*/  IMAD.MOV.U32 R10, RZ, RZ, R230 ;  /* 0x000000ffff0a7224 */ /* 0x002fe200078e00e6 */
[----:B--2---:R-:W-:Y:S01]  /*19a30*/  @P2 SHF.R.U32.HI R10, RZ, R50, R27 ;  /* 0x00000032ff0a2219 */ /* 0x004fe2000001161b */
[----:B------:R-:W-:Y:S01]  /*19a40*/  FADD.FTZ R27, R205, R8 ;  /* 0x00000008cd1b7221 */ /* 0x000fe20000010000 */
[----:B------:R-:W-:Y:S01]  /*19a50*/  FADD.FTZ R8, R60, R25 ;  /* 0x000000193c087221 */ /* 0x000fe20000010000 */
[C---:B------:R-:W-:Y:S02]  /*19a60*/  F2FP.BF16.F32.PACK_AB R205, R66.reuse, R205 ;  /* 0x000000cd42cd723e */ /* 0x040fe400000010ff */
[----:B------:R-:W-:Y:S01]  /*19a70*/  CS2R R60, SRZ ;  /* 0x00000000003c7805 */ /* 0x000fe2000001ff00 */
[----:B------:R-:W-:Y:S01]  /*19a80*/  FADD.FTZ R27, R66, R27 ;  /* 0x0000001b421b7221 */ /* 0x000fe20000010000 */
[----:B------:R1:W2:Y:S01]  /*19a90*/  MUFU.EX2 R13, R12 ;  /* 0x0000000c000d7308 */ /* 0x0002a20000000800 */
[----:B----4-:R-:W-:-:S02]  /*19aa0*/  F2FP.BF16.F32.PACK_AB R204, R11, R48 ;  /* 0x000000300bcc723e */ /* 0x010fc400000010ff */
[----:B------:R-:W-:Y:S02]  /*19ab0*/  CS2R R66, SRZ ;  /* 0x0000000000427805 */ /* 0x000fe4000001ff00 */
[----:B------:R-:W-:-:S03]  /*19ac0*/  CS2R R50, SRZ ;  /* 0x0000000000327805 */ /* 0x000fc6000001ff00 */
[----:B------:R-:W3:Y:S01]  /*19ad0*/  MUFU.EX2 R40, R40 ;  /* 0x0000002800287308 */ /* 0x000ee20000000800 */
[----:B-1----:R-:W-:Y:S01]  /*19ae0*/  IADD3 R12, R10, R232, -R231 ;  /* 0x000000e80a0c7210 */ /* 0x002fe20007ffe8e7 */
[----:B------:R-:W-:Y:S01]  /*19af0*/  FADD.FTZ R10, R54, R27 ;  /* 0x0000001b360a7221 */ /* 0x000fe20000010000 */
[----:B------:R-:W-:-:S03]  /*19b00*/  FADD.FTZ R27, R9, R8 ;  /* 0x00000008091b7221 */ /* 0x000fc60000010000 */
[----:B------:R-:W-:Y:S01]  /*19b10*/  FADD.FTZ R29, R207, R10 ;  /* 0x0000000acf1d7221 */ /* 0x000fe20000010000 */
[----:B0-----:R-:W-:Y:S01]  /*19b20*/  FADD.FTZ R0, R48, R27 ;  /* 0x0000001b30007221 */ /* 0x001fe20000010000 */
[----:B------:R-:W0:Y:S01]  /*19b30*/  MUFU.EX2 R74, R74 ;  /* 0x0000004a004a7308 */ /* 0x000e220000000800 */
[----:B------:R-:W-:-:S04]  /*19b40*/  IMAD.HI R12, R12, 0x66666667, RZ ;  /* 0x666666670c0c7827 */ /* 0x000fc800078e02ff */
[----:B------:R-:W-:Y:S01]  /*19b50*/  FADD.FTZ R8, R42, R29 ;  /* 0x0000001d2a087221 */ /* 0x000fe20000010000 */
[----:B------:R-:W-:Y:S01]  /*19b60*/  FADD.FTZ R27, R11, R0 ;  /* 0x000000000b1b7221 */ /* 0x000fe20000010000 */
[----:B--2---:R-:W-:Y:S02]  /*19b70*/  F2FP.BF16.F32.PACK_AB R206, R13, R52 ;  /* 0x000000340dce723e */ /* 0x004fe400000010ff */
[----:B------:R-:W-:Y:S01]  /*19b80*/  CS2R R48, SRZ ;  /* 0x0000000000307805 */ /* 0x000fe2000001ff00 */
[----:B------:R-:W-:Y:S01]  /*19b90*/  FADD.FTZ R29, R201, R8 ;  /* 0x00000008c91d7221 */ /* 0x000fe20000010000 */
[----:B------:R-:W-:Y:S01]  /*19ba0*/  FADD.FTZ R0, R52, R27 ;  /* 0x0000001b34007221 */ /* 0x000fe20000010000 */
[----:B------:R-:W1:Y:S01]  /*19bb0*/  MUFU.EX2 R15, R14 ;  /* 0x0000000e000f7308 */ /* 0x000e620000000800 */
[----:B------:R-:W-:Y:S01]  /*19bc0*/  SHF.R.U32.HI R225, RZ, 0x1f, R12 ;  /* 0x0000001fffe17819 */ /* 0x000fe2000001160c */
[----:B------:R-:W-:Y:S01]  /*19bd0*/  FADD.FTZ R8, R46, R29 ;  /* 0x0000001d2e087221 */ /* 0x000fe20000010000 */
[----:B------:R-:W-:Y:S01]  /*19be0*/  FADD.FTZ R29, R13, R0 ;  /* 0x000000000d1d7221 */ /* 0x000fe20000010000 */
[----:B------:R-:W-:-:S02]  /*19bf0*/  F2FP.BF16.F32.PACK_AB R207, R207, R54 ;  /* 0x00000036cfcf723e */ /* 0x000fc400000010ff */
[----:B------:R-:W-:Y:S01]  /*19c00*/  CS2R R54, SRZ ;  /* 0x0000000000367805 */ /* 0x000fe2000001ff00 */
[----:B------:R-:W-:Y:S01]  /*19c10*/  FADD.FTZ R31, R203, R8 ;  /* 0x00000008cb1f7221 */ /* 0x000fe20000010000 */
[----:B---3--:R-:W-:Y:S01]  /*19c20*/  FADD.FTZ R0, R40, R29 ;  /* 0x0000001d28007221 */ /* 0x008fe20000010000 */
[----:B------:R2:W3:Y:S01]  /*19c30*/  MUFU.EX2 R197, R76 ;  /* 0x0000004c00c57308 */ /* 0x0004e20000000800 */
[----:B------:R-:W-:Y:S01]  /*19c40*/  LEA.HI.SX32 R225, R12, R225, 0x1b ;  /* 0x000000e10ce17211 */ /* 0x000fe200078fdaff */
[----:B0-----:R-:W-:Y:S01]  /*19c50*/  FADD.FTZ R8, R74, R31 ;  /* 0x0000001f4a087221 */ /* 0x001fe20000010000 */
[----:B------:R-:W-:Y:S02]  /*19c60*/  F2FP.BF16.F32.PACK_AB R201, R201, R42 ;  /* 0x0000002ac9c9723e */ /* 0x000fe400000010ff */
[----:B------:R-:W-:Y:S02]  /*19c70*/  CS2R R52, SRZ ;  /* 0x0000000000347805 */ /* 0x000fe4000001ff00 */
[----:B------:R-:W-:-:S02]  /*19c80*/  VIMNMX R225, RZ, R225, !PT ;  /* 0x000000e1ffe17248 */ /* 0x000fc40007fe0100 */
[----:B------:R-:W-:Y:S02]  /*19c90*/  CS2R R42, SRZ ;  /* 0x00000000002a7805 */ /* 0x000fe4000001ff00 */
[----:B------:R-:W-:Y:S01]  /*19ca0*/  F2FP.BF16.F32.PACK_AB R203, R203, R46 ;  /* 0x0000002ecbcb723e */ /* 0x000fe200000010ff */
[----:B------:R-:W0:Y:S01]  /*19cb0*/  MUFU.EX2 R44, R44 ;  /* 0x0000002c002c7308 */ /* 0x000e220000000800 */
[C---:B-1----:R-:W-:Y:S01]  /*19cc0*/  FADD.FTZ R7, R15.reuse, R0 ;  /* 0x000000000f077221 */ /* 0x042fe20000010000 */
[----:B------:R-:W-:Y:S02]  /*19cd0*/  F2FP.BF16.F32.PACK_AB R200, R15, R40 ;  /* 0x000000280fc8723e */ /* 0x000fe400000010ff */
[----:B--2---:R-:W-:Y:S02]  /*19ce0*/  CS2R R76, SRZ ;  /* 0x00000000004c7805 */ /* 0x004fe4000001ff00 */
[----:B------:R-:W-:Y:S02]  /*19cf0*/  CS2R R46, SRZ ;  /* 0x00000000002e7805 */ /* 0x000fe4000001ff00 */
[----:B------:R-:W-:Y:S01]  /*19d00*/  CS2R R40, SRZ ;  /* 0x0000000000287805 */ /* 0x000fe2000001ff00 */
[----:B------:R-:W1:Y:S01]  /*19d10*/  MUFU.EX2 R78, R78 ;  /* 0x0000004e004e7308 */ /* 0x000e620000000800 */
[C---:B---3--:R-:W-:Y:S01]  /*19d20*/  FADD.FTZ R29, R197.reuse, R8 ;  /* 0x00000008c51d7221 */ /* 0x048fe20000010000 */
[----:B------:R-:W-:Y:S01]  /*19d30*/  VIADD R8, R84, 0xfffffffe ;  /* 0xfffffffe54087836 */ /* 0x000fe20000000000 */
[----:B------:R-:W-:-:S02]  /*19d40*/  F2FP.BF16.F32.PACK_AB R197, R197, R74 ;  /* 0x0000004ac5c5723e */ /* 0x000fc400000010ff */
[----:B------:R-:W-:Y:S02]  /*19d50*/  CS2R R84, SRZ ;  /* 0x0000000000547805 */ /* 0x000fe4000001ff00 */
[----:B------:R-:W-:Y:S02]  /*19d60*/  CS2R R74, SRZ ;  /* 0x00000000004a7805 */ /* 0x000fe4000001ff00 */
[----:B------:R-:W-:Y:S01]  /*19d70*/  ISETP.GE.AND P3, PT, R8, R225, PT ;  /* 0x000000e10800720c */ /* 0x000fe20003f66270 */
[----:B------:R-:W2:Y:S01]  /*19d80*/  MUFU.EX2 R21, R20 ;  /* 0x0000001400157308 */ /* 0x000ea20000000800 */
[----:B0-----:R-:W-:-:S07]  /*19d90*/  FADD.FTZ R0, R44, R7 ;  /* 0x000000072c007221 */ /* 0x001fce0000010000 */
[----:B------:R0:W3:Y:S01]  /*19da0*/  MUFU.EX2 R199, R80 ;  /* 0x0000005000c77308 */ /* 0x0000e20000000800 */
[----:B-1----:R-:W-:-:S07]  /*19db0*/  FADD.FTZ R2, R78, R29 ;  /* 0x0000001d4e027221 */ /* 0x002fce0000010000 */
[----:B------:R-:W1:Y:S01]  /*19dc0*/  MUFU.EX2 R32, R32 ;  /* 0x0000002000207308 */ /* 0x000e620000000800 */
[C---:B--2---:R-:W-:Y:S01]  /*19dd0*/  FADD.FTZ R29, R21.reuse, R0 ;  /* 0x00000000151d7221 */ /* 0x044fe20000010000 */
[----:B------:R-:W-:Y:S02]  /*19de0*/  F2FP.BF16.F32.PACK_AB R202, R21, R44 ;  /* 0x0000002c15ca723e */ /* 0x000fe400000010ff */
[----:B0-----:R-:W-:Y:S02]  /*19df0*/  CS2R R80, SRZ ;  /* 0x0000000000507805 */ /* 0x001fe4000001ff00 */
[----:B------:R-:W-:Y:S02]  /*19e00*/  CS2R R44, SRZ ;  /* 0x00000000002c7805 */ /* 0x000fe4000001ff00 */
[----:B------:R-:W0:Y:S01]  /*19e10*/  MUFU.EX2 R82, R82 ;  /* 0x0000005200527308 */ /* 0x000e220000000800 */
[C---:B---3--:R-:W-:Y:S01]  /*19e20*/  FADD.FTZ R31, R199.reuse, R2 ;  /* 0x00000002c71f7221 */ /* 0x048fe20000010000 */
[----:B------:R-:W-:-:S02]  /*19e30*/  F2FP.BF16.F32.PACK_AB R199, R199, R78 ;  /* 0x0000004ec7c7723e */ /* 0x000fc400000010ff */
[----:B------:R-:W-:-:S04]  /*19e40*/  CS2R R78, SRZ ;  /* 0x00000000004e7805 */ /* 0x000fc8000001ff00 */
[----:B------:R-:W2:Y:S01]  /*19e50*/  MUFU.EX2 R25, R26 ;  /* 0x0000001a00197308 */ /* 0x000ea20000000800 */
[----:B-1----:R-:W-:-:S07]  /*19e60*/  FADD.FTZ R0, R32, R29 ;  /* 0x0000001d20007221 */ /* 0x002fce0000010000 */
[----:B------:R1:W3:Y:S01]  /*19e70*/  MUFU.EX2 R193, R86 ;  /* 0x0000005600c17308 */ /* 0x0002e20000000800 */
[----:B0-----:R-:W-:-:S07]  /*19e80*/  FADD.FTZ R2, R82, R31 ;  /* 0x0000001f52027221 */ /* 0x001fce0000010000 */
[----:B------:R-:W0:Y:S01]  /*19e90*/  MUFU.EX2 R36, R36 ;  /* 0x0000002400247308 */ /* 0x000e220000000800 */
[C---:B--2---:R-:W-:Y:S01]  /*19ea0*/  FADD.FTZ R29, R25.reuse, R0 ;  /* 0x00000000191d7221 */ /* 0x044fe20000010000 */
[----:B------:R-:W-:Y:S02]  /*19eb0*/  F2FP.BF16.F32.PACK_AB R196, R25, R32 ;  /* 0x0000002019c4723e */ /* 0x000fe400000010ff */
[----:B-1----:R-:W-:Y:S02]  /*19ec0*/  CS2R R86, SRZ ;  /* 0x0000000000567805 */ /* 0x002fe4000001ff00 */
[----:B------:R-:W-:Y:S02]  /*19ed0*/  CS2R R32, SRZ ;  /* 0x0000000000207805 */ /* 0x000fe4000001ff00 */
[----:B------:R-:W1:Y:S01]  /*19ee0*/  MUFU.EX2 R88, R88 ;  /* 0x0000005800587308 */ /* 0x000e620000000800 */
[C---:B---3--:R-:W-:Y:S01]  /*19ef0*/  FADD.FTZ R31, R193.reuse, R2 ;  /* 0x00000002c11f7221 */ /* 0x048fe20000010000 */
[----:B------:R-:W-:Y:S01]  /*19f00*/  F2FP.BF16.F32.PACK_AB R193, R193, R82 ;  /* 0x00000052c1c1723e */ /* 0x000fe200000010ff */
[----:B------:R-:W-:Y:S01]  /*19f10*/  IMAD.MOV.U32 R2, RZ, RZ, 0x3f800000 ;  /* 0x3f800000ff027424 */ /* 0x000fe200078e00ff */
[----:B------:R-:W-:-:S04]  /*19f20*/  CS2R R82, SRZ ;  /* 0x0000000000527805 */ /* 0x000fc8000001ff00 */
[----:B------:R-:W2:Y:S01]  /*19f30*/  MUFU.EX2 R27, R30 ;  /* 0x0000001e001b7308 */ /* 0x000ea20000000800 */
[----:B0-----:R-:W-:-:S07]  /*19f40*/  FADD.FTZ R0, R36, R29 ;  /* 0x0000001d24007221 */ /* 0x001fce0000010000 */
[----:B------:R-:W0:Y:S01]  /*19f50*/  MUFU.EX2 R24, R24 ;  /* 0x0000001800187308 */ /* 0x000e220000000800 */
[----:B-1----:R-:W-:-:S07]  /*19f60*/  FADD.FTZ R12, R88, R31 ;  /* 0x0000001f580c7221 */ /* 0x002fce0000010000 */
[----:B------:R1:W3:Y:S01]  /*19f70*/  MUFU.EX2 R7, R34 ;  /* 0x0000002200077308 */ /* 0x0002e20000000800 */
[C---:B--2---:R-:W-:Y:S01]  /*19f80*/  FADD.FTZ R31, R27.reuse, R0 ;  /* 0x000000001b1f7221 */ /* 0x044fe20000010000 */
[----:B------:R-:W-:Y:S02]  /*19f90*/  F2FP.BF16.F32.PACK_AB R198, R27, R36 ;  /* 0x000000241bc6723e */ /* 0x000fe400000010ff */
[----:B------:R-:W-:Y:S02]  /*19fa0*/  CS2R R36, SRZ ;  /* 0x0000000000247805 */ /* 0x000fe4000001ff00 */
[----:B------:R-:W-:Y:S02]  /*19fb0*/  CS2R R26, SRZ ;  /* 0x00000000001a7805 */ /* 0x000fe4000001ff00 */
[----:B------:R-:W2:Y:S01]  /*19fc0*/  MUFU.EX2 R28, R28 ;  /* 0x0000001c001c7308 */ /* 0x000ea20000000800 */
[----:B0-----:R-:W-:Y:S01]  /*19fd0*/  FADD.FTZ R0, R24, R31 ;  /* 0x0000001f18007221 */ /* 0x001fe20000010000 */
[----:B-1----:R-:W-:-:S02]  /*19fe0*/  CS2R R34, SRZ ;  /* 0x0000000000227805 */ /* 0x002fc4000001ff00 */
[----:B------:R-:W-:-:S04]  /*19ff0*/  CS2R R30, SRZ ;  /* 0x00000000001e7805 */ /* 0x000fc8000001ff00 */
[----:B------:R0:W1:Y:S01]  /*1a000*/  MUFU.EX2 R195, R90 ;  /* 0x0000005a00c37308 */ /* 0x0000620000000800 */
[C---:B---3--:R-:W-:Y:S01]  /*1a010*/  FADD.FTZ R9, R7.reuse, R0 ;  /* 0x0000000007097221 */ /* 0x048fe20000010000 */
[----:B------:R-:W-:Y:S02]  /*1a020*/  F2FP.BF16.F32.PACK_AB R192, R7, R24 ;  /* 0x0000001807c0723e */ /* 0x000fe400000010ff */
[----:B------:R-:W-:-:S04]  /*1a030*/  CS2R R24, SRZ ;  /* 0x0000000000187805 */ /* 0x000fc8000001ff00 */
[----:B------:R3:W4:Y:S01]  /*1a040*/  MUFU.EX2 R29, R38 ;  /* 0x00000026001d7308 */ /* 0x0007220000000800 */
[----:B--2---:R-:W-:Y:S01]  /*1a050*/  FADD.FTZ R0, R28, R9 ;  /* 0x000000091c007221 */ /* 0x004fe20000010000 */
[----:B0-----:R-:W-:Y:S01]  /*1a060*/  CS2R R90, SRZ ;  /* 0x00000000005a7805 */ /* 0x001fe2000001ff00 */
[C---:B-1----:R-:W-:Y:S01]  /*1a070*/  FADD.FTZ R12, R195.reuse, R12 ;  /* 0x0000000cc30c7221 */ /* 0x042fe20000010000 */
[----:B------:R-:W-:Y:S02]  /*1a080*/  F2FP.BF16.F32.PACK_AB R195, R195, R88 ;  /* 0x00000058c3c3723e */ /* 0x000fe400000010ff */
[----:B------:R-:W-:Y:S02]  /*1a090*/  CS2R R88, SRZ ;  /* 0x0000000000587805 */ /* 0x000fe4000001ff00 */
[----:B---3--:R-:W-:Y:S01]  /*1a0a0*/  CS2R R38, SRZ ;  /* 0x0000000000267805 */ /* 0x008fe2000001ff00 */
[C---:B----4-:R-:W-:Y:S01]  /*1a0b0*/  FADD.FTZ R13, R29.reuse, R0 ;  /* 0x000000001d0d7221 */ /* 0x050fe20000010000 */
[----:B------:R-:W-:Y:S01]  /*1a0c0*/  F2FP.BF16.F32.PACK_AB R194, R29, R28 ;  /* 0x0000001c1dc2723e */ /* 0x000fe200000010ff */
[----:B------:R-:W-:Y:S01]  /*1a0d0*/  IMAD.MOV.U32 R0, RZ, RZ, 0x3f800000 ;  /* 0x3f800000ff007424 */ /* 0x000fe200078e00ff */
[----:B------:R-:W-:Y:S01]  /*1a0e0*/  CS2R R28, SRZ ;  /* 0x00000000001c7805 */ /* 0x000fe2000001ff00 */
[----:B------:R-:W-:Y:S06]  /*1a0f0*/  @!P3 BRA `(.L_x_3065) ;  /* 0x0000004c00b8b947 */ /* 0x000fec0003800000 */
[----:B------:R-:W-:Y:S01]  /*1a100*/  BSSY B1, `(.L_x_3065) ;  /* 0x00004ed000017945 */ /* 0x000fe20003800000 */
[----:B------:R-:W-:Y:S02]  /*1a110*/  IMAD.MOV.U32 R6, RZ, RZ, R4 ;  /* 0x000000ffff067224 */ /* 0x000fe400078e0004 */
[----:B------:R-:W-:Y:S02]  /*1a120*/  IMAD.MOV.U32 R7, RZ, RZ, R5 ;  /* 0x000000ffff077224 */ /* 0x000fe400078e0005 */
[----:B------:R-:W-:Y:S02]  /*1a130*/  IMAD.MOV.U32 R9, RZ, RZ, R218 ;  /* 0x000000ffff097224 */ /* 0x000fe400078e00da */
[----:B------:R-:W-:Y:S02]  /*1a140*/  IMAD.MOV.U32 R10, RZ, RZ, R217 ;  /* 0x000000ffff0a7224 */ /* 0x000fe400078e00d9 */
[----:B------:R-:W-:Y:S02]  /*1a150*/  IMAD.MOV.U32 R2, RZ, RZ, 0x3f800000 ;  /* 0x3f800000ff027424 */ /* 0x000fe400078e00ff */
[----:B------:R-:W-:-:S07]  /*1a160*/  IMAD.MOV.U32 R151, RZ, RZ, RZ ;  /* 0x000000ffff977224 */ /* 0x000fce00078e00ff */
.L_x_3076:
[----:B------:R-:W-:-:S05]  /*1a170*/  VIADD R3, R10, 0x1 ;  /* 0x000000010a037836 */ /* 0x000fca0000000000 */
[----:B------:R-:W-:-:S04]  /*1a180*/  ISETP.NE.AND P3, PT, R3, 0x2, PT ;  /* 0x000000020300780c */ /* 0x000fc80003f65270 */
[----:B------:R-:W-:Y:S02]  /*1a190*/  SEL R218, RZ, 0x1, P3 ;  /* 0x00000001ffda7807 */ /* 0x000fe40001800000 */
[----:B------:R-:W-:Y:S02]  /*1a1a0*/  SEL R217, R3, RZ, P3 ;  /* 0x000000ff03d97207 */ /* 0x000fe40001800000 */
[----:B------:R-:W-:Y:S01]  /*1a1b0*/  LOP3.LUT R218, R9, R218, RZ, 0x3c, !PT ;  /* 0x000000da09da7212 */ /* 0x000fe200078e3cff */
[----:B------:R-:W-:Y:S06]  /*1a1c0*/  @!P0 BRA `(.L_x_3066) ;  /* 0x0000000000048947 */ /* 0x000fec0003800000 */
[----:B------:R-:W-:Y:S01]  /*1a1d0*/  BPT.TRAP 0x1 ;  /* 0x000000040000795c */ /* 0x000fe20000300000 */
.L_x_3066:
[----:B------:R-:W-:Y:S01]  /*1a1e0*/  IMAD R11, R217, 0x8, R18 ;  /* 0x00000008d90b7824 */ /* 0x000fe200078e0212 */
[----:B------:R-:W-:-:S04]  /*1a1f0*/  SHF.L.U32 R4, R218, 0x1f, RZ ;  /* 0x0000001fda047819 */ /* 0x000fc800000006ff */
[----:B------:R0:W1:Y:S01]  /*1a200*/  SYNCS.PHASECHK.TRANS64.TRYWAIT P3, [R11+URZ+0x38830], R4 ;  /* 0x038830040b0075a7 */ /* 0x000062000806017f */
[----:B------:R-:W-:Y:S05]  /*1a210*/  @!P0 BRA `(.L_x_3067) ;  /* 0x0000000000048947 */ /* 0x000fea0003800000 */
[----:B------:R-:W-:Y:S01]  /*1a220*/  BPT.TRAP 0x1 ;  /* 0x000000040000795c */ /* 0x000fe20000300000 */
.L_x_3067:
[----:B------:R-:W-:Y:S01]  /*1a230*/  IMAD R3, R217, 0xa00, R222 ;  /* 0x00000a00d9037824 */ /* 0x000fe200078e02de */
[----:B------:R-:W-:Y:S03]  /*1a240*/  BSSY B2, `(.L_x_3068) ;  /* 0x0000006000027945 */ /* 0x000fe60003800000 */
[C---:B------:R-:W-:Y:S02]  /*1a250*/  VIADD R14, R3.reuse, 0x80 ;  /* 0x00000080030e7836 */ /* 0x040fe40000000000 */
[----:B------:R-:W-:Y:S01]  /*1a260*/  VIADD R20, R3, 0x100 ;  /* 0x0000010003147836 */ /* 0x000fe20000000000 */
[----:B-1----:R-:W-:Y:S06]  /*1a270*/  @P3 BRA `(.L_x_3069) ;  /* 0x0000000000083947 */ /* 0x002fec0003800000 */
[----:B------:R-:W1:Y:S02]  /*1a280*/  SYNCS.PHASECHK.TRANS64.TRYWAIT P3, [R11+URZ+0x38830], R4 ;  /* 0x038830040b0075a7 */ /* 0x000e64000806017f */
[----:B-1----:R-:W-:Y:S05]  /*1a290*/  @!P3 BRA `(.L_x_3070) ;  /* 0x0000017800a0b947 */ /* 0x002fea0003800000 */
.L_x_3069:
[----:B------:R-:W-:Y:S05]  /*1a2a0*/  BSYNC B2 ;  /* 0x0000000000027941 */ /* 0x000fea0003800000 */
.L_x_3068:
[----:B------:R-:W2:Y:S04]  /*1a2b0*/  LDL.64 R152, [R1+0x40] ;  /* 0x0000400001987983 */ /* 0x000ea80000100a00 */
[----:B------:R-:W3:Y:S01]  /*1a2c0*/  LDL.64 R154, [R1+0x48] ;  /* 0x00004800019a7983 */ /* 0x000ee20000100a00 */
[----:B01----:R-:W-:Y:S02]  /*1a2d0*/  IMAD.MOV.U32 R4, RZ, RZ, R3 ;  /* 0x000000ffff047224 */ /* 0x003fe400078e0003 */
[----:B------:R-:W-:-:S03]  /*1a2e0*/  IMAD.MOV.U32 R5, RZ, RZ, 0x40000040 ;  /* 0x40000040ff057424 */ /* 0x000fc600078e00ff */
[----:B------:R-:W-:Y:S02]  /*1a2f0*/  R2UR UR6, R4 ;  /* 0x00000000040672ca */ /* 0x000fe400000e0000 */
[----:B------:R-:W-:Y:S01]  /*1a300*/  R2UR UR7, R5 ;  /* 0x00000000050772ca */ /* 0x000fe200000e0000 */
[----:B------:R-:W-:Y:S01]  /*1a310*/  WARPGROUP.ARRIVE ;  /* 0x00000000000079c5 */ /* 0x000fe20000000000 */
[----:B------:R-:W-:Y:S01]  /*1a320*/  IMAD.MOV.U32 R15, RZ, RZ, 0x40000040 ;  /* 0x40000040ff0f7424 */ /* 0x000fe200078e00ff */
[----:B------:R-:W-:-:S04]  /*1a330*/  R2UR UR14, R14 ;  /* 0x000000000e0e72ca */ /* 0x000fc800000e0000 */
[----:B------:R-:W-:Y:S01]  /*1a340*/  R2UR UR15, R15 ;  /* 0x000000000f0f72ca */ /* 0x000fe200000e0000 */
[----:B------:R-:W-:Y:S01]  /*1a350*/  IMAD.MOV.U32 R21, RZ, RZ, 0x40000040 ;  /* 0x40000040ff157424 */ /* 0x000fe200078e00ff */
[----:B------:R-:W-:-:S04]  /*1a360*/  R2UR UR26, R20 ;  /* 0x00000000141a72ca */ /* 0x000fc800000e0000 */
[----:B------:R-:W-:Y:S01]  /*1a370*/  R2UR UR27, R21 ;  /* 0x00000000151b72ca */ /* 0x000fe200000e0000 */
[----:B------:R-:W-:Y:S01]  /*1a380*/  VIADD R4, R3, 0x180 ;  /* 0x0000018003047836 */ /* 0x000fe20000000000 */
[----:B------:R-:W-:-:S04]  /*1a390*/  R2UR UR23, R5 ;  /* 0x00000000051772ca */ /* 0x000fc800000e0000 */
[----:B------:R-:W-:Y:S02]  /*1a3a0*/  R2UR UR22, R4 ;  /* 0x00000000041672ca */ /* 0x000fe400000e0000 */
[----:B--2---:R-:W-:Y:S02]  /*1a3b0*/  R2UR UR28, R152 ;  /* 0x00000000981c72ca */ /* 0x004fe400000e0000 */
[----:B------:R-:W-:Y:S02]  /*1a3c0*/  R2UR UR29, R153 ;  /* 0x00000000991d72ca */ /* 0x000fe400000e0000 */
[----:B------:R-:W2:Y:S01]  /*1a3d0*/  LDL.64 R152, [R1+0x38] ;  /* 0x0000380001987983 */ /* 0x000ea20000100a00 */
[----:B---3--:R-:W-:Y:S02]  /*1a3e0*/  R2UR UR8, R154 ;  /* 0x000000009a0872ca */ /* 0x008fe400000e0000 */
        /* <DEDUP_REMOVED lines=16> */
[----:B------:R-:W-:Y:S01]  /*1a4f0*/  VIADD R14, R3, 0x200 ;  /* 0x00000200030e7836 */ /* 0x000fe20000000000 */
[----:B------:R-:W-:Y:S02]  /*1a500*/  WARPGROUP.DEPBAR.LE gsb0, 0x0 ;  /* 0x00008000000079c5 */ /* 0x000fe40000010000 */
[----:B------:R-:W-:-:S06]  /*1a510*/  WARPGROUP.ARRIVE ;  /* 0x00000000000079c5 */ /* 0x000fcc0000000000 */
[----:B------:R-:W-:Y:S01]  /*1a520*/  HGMMA.64x16x16.F32.BF16 R160, gdesc[UR20], RZ, !UPT, gsb0 ;  /* 0x0020000014a079f0 */ /* 0x000fe2000c0018ff */
[----:B------:R-:W-:Y:S02]  /*1a530*/  R2UR UR10, R14 ;  /* 0x000000000e0a72ca */ /* 0x000fe400000e0000 */
[----:B------:R-:W-:Y:S01]  /*1a540*/  R2UR UR11, R15 ;  /* 0x000000000f0b72ca */ /* 0x000fe200000e0000 */
[----:B------:R-:W-:Y:S01]  /*1a550*/  VIADD R4, R3, 0x2 ;  /* 0x0000000203047836 */ /* 0x000fe20000000000 */
[----:B------:R-:W-:Y:S02]  /*1a560*/  WARPGROUP.DEPBAR.LE gsb0, 0x0 ;  /* 0x00008000000079c5 */ /* 0x000fe40000010000 */
[----:B------:R-:W-:Y:S01]  /*1a570*/  IMAD.MOV.U32 R5, RZ, RZ, 0x40000040 ;  /* 0x40000040ff057424 */ /* 0x000fe200078e00ff */
[----:B--2---:R-:W-:Y:S02]  /*1a580*/  R2UR UR30, R152 ;  /* 0x00000000981e72ca */ /* 0x004fe400000e0000 */
[----:B------:R-:W-:-:S02]  /*1a590*/  R2UR UR31, R153 ;  /* 0x00000000991f72ca */ /* 0x000fc400000e0000 */
        /* <DEDUP_REMOVED lines=15> */
[----:B------:R-:W-:Y:S02]  /*1a690*/  VIADD R20, R3, 0x102 ;  /* 0x0000010203147836 */ /* 0x000fe40000000000 */
[----:B------:R-:W-:Y:S01]  /*1a6a0*/  IMAD.MOV.U32 R21, RZ, RZ, 0x40000040 ;  /* 0x40000040ff157424 */ /* 0x000fe200078e00ff */
[----:B------:R-:W-:Y:S01]  /*1a6b0*/  UMOV UR16, UR28 ;  /* 0x0000001c00107c82 */ /* 0x000fe20008000000 */
[----:B------:R-:W-:Y:S01]  /*1a6c0*/  UMOV UR17, UR29 ;  /* 0x0000001d00117c82 */ /* 0x000fe20008000000 */
[----:B------:R-:W-:-:S02]  /*1a6d0*/  WARPGROUP.DEPBAR.LE gsb0, 0x0 ;  /* 0x00008000000079c5 */ /* 0x000fc40000010000 */
[----:B------:R-:W-:Y:S01]  /*1a6e0*/  WARPGROUP.ARRIVE ;  /* 0x00000000000079c5 */ /* 0x000fe20000000000 */
[----:B------:R-:W-:Y:S01]  /*1a6f0*/  VIADD R4, R3, 0x182 ;  /* 0x0000018203047836 */ /* 0x000fe20000000000 */
[----:B------:R-:W-:Y:S01]  /*1a700*/  UMOV UR24, UR28 ;  /* 0x0000001c00187c82 */ /* 0x000fe20008000000 */
[----:B------:R-:W-:Y:S01]  /*1a710*/  IMAD.MOV.U32 R5, RZ, RZ, 0x40000040 ;  /* 0x40000040ff057424 */ /* 0x000fe200078e00ff */
[----:B------:R-:W-:Y:S01]  /*1a720*/  UMOV UR25, UR29 ;  /* 0x0000001d00197c82 */ /* 0x000fe20008000000 */
[----:B------:R-:W-:Y:S01]  /*1a730*/  UMOV UR20, UR28 ;  /* 0x0000001c00147c82 */ /* 0x000fe20008000000 */
[----:B------:R-:W-:Y:S01]  /*1a740*/  HGMMA.64x16x16.F32.BF16 R176, gdesc[UR12], R176, gsb0 ;  /* 0x002000000cb079f0 */ /* 0x000fe200080018b0 */
[----:B------:R-:W-:Y:S01]  /*1a750*/  R2UR UR18, R20 ;  /* 0x00000000141272ca */ /* 0x000fe200000e0000 */
[----:B------:R-:W-:Y:S01]  /*1a760*/  UMOV UR21, UR29 ;  /* 0x0000001d00157c82 */ /* 0x000fe20008000000 */
[----:B------:R-:W-:Y:S01]  /*1a770*/  R2UR UR19, R21 ;  /* 0x00000000151372ca */ /* 0x000fe200000e0000 */
[----:B------:R-:W2:Y:S01]  /*1a780*/  LDL.64 R14, [R1+0x30] ;  /* 0x00003000010e7983 */ /* 0x000ea20000100a00 */
[----:B------:R-:W-:Y:S01]  /*1a790*/  R2UR UR26, R4 ;  /* 0x00000000041a72ca */ /* 0x000fe200000e0000 */
[----:B------:R-:W-:-:S02]  /*1a7a0*/  WARPGROUP.DEPBAR.LE gsb0, 0x0 ;  /* 0x00008000000079c5 */ /* 0x000fc40000010000 */
[----:B------:R-:W-:Y:S01]  /*1a7b0*/  WARPGROUP.ARRIVE ;  /* 0x00000000000079c5 */ /* 0x000fe20000000000 */
[----:B------:R-:W-:Y:S01]  /*1a7c0*/  R2UR UR27, R5 ;  /* 0x00000000051b72ca */ /* 0x000fe200000e0000 */
[----:B------:R-:W-:Y:S01]  /*1a7d0*/  UMOV UR8, UR30 ;  /* 0x0000001e00087c82 */ /* 0x000fe20008000000 */
[----:B------:R-:W-:Y:S01]  /*1a7e0*/  UMOV UR9, UR31 ;  /* 0x0000001f00097c82 */ /* 0x000fe20008000000 */
[----:B------:R-:W-:Y:S01]  /*1a7f0*/  UMOV UR4, UR30 ;  /* 0x0000001e00047c82 */ /* 0x000fe20008000000 */
[----:B------:R-:W-:-:S03]  /*1a800*/  UMOV UR5, UR31 ;  /* 0x0000001f00057c82 */ /* 0x000fc60008000000 */
[----:B------:R-:W-:Y:S01]  /*1a810*/  HGMMA.64x16x16.F32.BF16 R168, gdesc[UR16], R168, gsb0 ;  /* 0x0020000010a879f0 */ /* 0x000fe200080018a8 */
[----:B------:R-:W-:Y:S01]  /*1a820*/  VIADD R4, R3, 0x202 ;  /* 0x0000020203047836 */ /* 0x000fe20000000000 */
[----:B------:R-:W-:Y:S01]  /*1a830*/  UMOV UR12, UR30 ;  /* 0x0000001e000c7c82 */ /* 0x000fe20008000000 */
[----:B------:R-:W-:Y:S01]  /*1a840*/  IMAD.MOV.U32 R5, RZ, RZ, 0x40000040 ;  /* 0x40000040ff057424 */ /* 0x000fe200078e00ff */
[----:B------:R-:W-:Y:S01]  /*1a850*/  UMOV UR13, UR31 ;  /* 0x0000001f000d7c82 */ /* 0x000fe20008000000 */
[----:B------:R-:W3:Y:S01]  /*1a860*/  LDL.64 R20, [R1+0x28] ;  /* 0x0000280001147983 */ /* 0x000ee20000100a00 */
[----:B------:R-:W-:Y:S02]  /*1a870*/  WARPGROUP.DEPBAR.LE gsb0, 0x0 ;  /* 0x00008000000079c5 */ /* 0x000fe40000010000 */
        /* <DEDUP_REMOVED lines=243> */
[----:B------:R-:W2:Y:S01]  /*1b7b0*/  LDL.64 R14, [R1] ;  /* 0x00000000010e7983 */ /* 0x000ea20000100a00 */
        /* <DEDUP_REMOVED lines=537> */
.L_x_3071:
[----:B------:R-:W-:Y:S01]  /*1d950*/  SHF.L.U32 R0, R9, 0x1f, RZ ;  /* 0x0000001f09007819 */ /* 0x000fe200000006ff */
[----:B------:R-:W-:-:S04]  /*1d960*/  IMAD R9, R10, 0x8, R18 ;  /* 0x000000080a097824 */ /* 0x000fc800078e0212 */
[----:B------:R0:W1:Y:S01]  /*1d970*/  SYNCS.PHASECHK.TRANS64.TRYWAIT P3, [R9+URZ+0x38850], R0 ;  /* 0x03885000090075a7 */ /* 0x000062000806017f */
[----:B------:R-:W-:Y:S05]  /*1d980*/  @!P0 BRA `(.L_x_3072) ;  /* 0x0000000000048947 */ /* 0x000fea0003800000 */
[----:B------:R-:W-:Y:S01]  /*1d990*/  BPT.TRAP 0x1 ;  /* 0x000000040000795c */ /* 0x000fe20000300000 */
.L_x_3072:
[----:B------:R-:W-:Y:S04]  /*1d9a0*/  BSSY B2, `(.L_x_3073) ;  /* 0x0000004000027945 */ /* 0x000fe80003800000 */
[----:B-1----:R-:W-:Y:S05]  /*1d9b0*/  @P3 BRA `(.L_x_3074) ;  /* 0x0000000000083947 */ /* 0x002fea0003800000 */
[----:B------:R-:W1:Y:S02]  /*1d9c0*/  SYNCS.PHASECHK.TRANS64.TRYWAIT P3, [R9+URZ+0x38850], R0 ;  /* 0x03885000090075a7 */ /* 0x000e64000806017f */
[----:B-1----:R-:W-:Y:S05]  /*1d9d0*/  @!P3 BRA `(.L_x_3075) ;  /* 0x0000014000e4b947 */ /* 0x002fea0003800000 */
.L_x_3074:
[----:B------:R-:W-:Y:S05]  /*1d9e0*/  BSYNC B2 ;  /* 0x0000000000027941 */ /* 0x000fea0003800000 */
.L_x_3073:
[----:B01----:R-:W-:Y:S01]  /*1d9f0*/  VIADD R0, R18, 0x400 ;  /* 0x0000040012007836 */ /* 0x003fe20000000000 */
[----:B------:R-:W-:Y:S01]  /*1da00*/  WARPGROUP.ARRIVE ;  /* 0x00000000000079c5 */ /* 0x000fe20000000000 */
[----:B------:R-:W-:Y:S02]  /*1da10*/  IMAD.MOV.U32 R3, RZ, RZ, 0x40000040 ;  /* 0x40000040ff037424 */ /* 0x000fe400078e00ff */
[----:B------:R-:W-:Y:S01]  /*1da20*/  IMAD.MOV.U32 R5, RZ, RZ, 0x40000040 ;  /* 0x40000040ff057424 */ /* 0x000fe200078e00ff */
[----:B------:R-:W-:Y:S01]  /*1da30*/  SHF.R.U32.HI R0, RZ, 0x4, R0 ;  /* 0x00000004ff007819 */ /* 0x000fe20000011600 */
[----:B------:R-:W-:Y:S01]  /*1da40*/  @!P1 VIADD R11, R11, 0x38840 ;  /* 0x000388400b0b9836 */ /* 0x000fe20000000000 */
[----:B------:R-:W-:Y:S01]  /*1da50*/  R2UR UR7, R3 ;  /* 0x00000000030772ca */ /* 0x000fe200000e0000 */
[----:B------:R-:W-:Y:S01]  /*1da60*/  @!P1 VIADD R9, R9, 0x38860 ;  /* 0x0003886009099836 */ /* 0x000fe20000000000 */
[----:B------:R-:W-:Y:S01]  /*1da70*/  LOP3.LUT R0, R0, 0x3fff, RZ, 0xc0, !PT ;  /* 0x00003fff00007812 */ /* 0x000fe200078ec0ff */
[----:B------:R-:W0:Y:S01]  /*1da80*/  @P2 LDC R3, c[0x0][0x44c] ;  /* 0x00011300ff032b82 */ /* 0x000e220000000800 */
[----:B------:R-:W-:-:S02]  /*1da90*/  @!P1 PRMT R11, RZ, 0x654, R11 ;  /* 0x00000654ff0b9816 */ /* 0x000fc4000000000b */
[----:B------:R-:W-:Y:S02]  /*1daa0*/  LOP3.LUT R0, R0, 0x2800000, RZ, 0xfc, !PT ;  /* 0x0280000000007812 */ /* 0x000fe400078efcff */
[----:B------:R-:W-:-:S03]  /*1dab0*/  @!P1 PRMT R9, RZ, 0x654, R9 ;  /* 0x00000654ff099816 */ /* 0x000fc60000000009 */
[----:B------:R-:W-:Y:S02]  /*1dac0*/  IMAD R2, R10, 0xa00, R0 ;  /* 0x00000a000a027824 */ /* 0x000fe400078e0200 */
[----:B------:R-:W1:Y:S02]  /*1dad0*/  @P2 LDC R0, c[0x0][0x450] ;  /* 0x00011400ff002b82 */ /* 0x000e640000000800 */
[C---:B------:R-:W-:Y:S01]  /*1dae0*/  VIADD R4, R2.reuse, 0x80 ;  /* 0x0000008002047836 */ /* 0x040fe20000000000 */
[----:B------:R-:W-:-:S13]  /*1daf0*/  R2UR UR6, R2 ;  /* 0x00000000020672ca */ /* 0x000fda00000e0000 */
        /* <DEDUP_REMOVED lines=18> */
[----:B------:R-:W-:Y:S01]  /*1dc20*/  R2UR UR6, R4 ;  /* 0x00000000040672ca */ /* 0x000fe200000e0000 */
[----:B------:R-:W-:Y:S01]  /*1dc30*/  IMAD.IADD R4, R235, 0x1, R230 ;  /* 0x00000001eb047824 */ /* 0x000fe200078e02e6 */
[----:B------:R-:W-:-:S03]  /*1dc40*/  R2UR UR7, R5 ;  /* 0x00000000050772ca */ /* 0x000fc600000e0000 */
[----:B0-----:R-:W-:-:S05]  /*1dc50*/  @P2 IMAD.HI.U32 R3, R4, R3, RZ ;  /* 0x0000000304032227 */ /* 0x001fca00078e00ff */
[----:B-1----:R-:W-:Y:S01]  /*1dc60*/  @P2 SHF.R.U32.HI R4, RZ, R0, R3 ;  /* 0x00000000ff042219 */ /* 0x002fe20000011603 */
[----:B------:R-:W-:-:S04]  /*1dc70*/  IMAD.MOV.U32 R0, RZ, RZ, -0x50 ;  /* 0xffffffb0ff007424 */ /* 0x000fc800078e00ff */
[----:B------:R-:W0:Y:S01]  /*1dc80*/  SHFL.IDX PT, R3, R4, RZ, 0x1c1f ;  /* 0x001c1fff04037589 */ /* 0x000e2200000e0000 */
[----:B------:R-:W-:-:S03]  /*1dc90*/  IMAD R0, R8, R0, 0x1 ;  /* 0x0000000108007424 */ /* 0x000fc600078e0200 */
[----:B------:R-:W1:Y:S01]  /*1dca0*/  SHFL.IDX PT, R4, R4, 0x1, 0x1c1f ;  /* 0x003c1f0004047f89 */ /* 0x000e6200000e0000 */
[----:B------:R-:W-:-:S05]  /*1dcb0*/  IMAD R0, R234, -0x2, R0 ;  /* 0xfffffffeea007824 */ /* 0x000fca00078e0200 */
[----:B------:R-:W-:-:S05]  /*1dcc0*/  IADD3 R0, -R231, R0, R232 ;  /* 0x00000000e7007210 */ /* 0x000fca0007ffe1e8 */
[C---:B0-----:R-:W-:Y:S02]  /*1dcd0*/  IMAD.IADD R3, R0.reuse, 0x1, R3 ;  /* 0x0000000100037824 */ /* 0x041fe400078e0203 */
[----:B-1----:R-:W-:-:S03]  /*1dce0*/  IMAD.IADD R0, R0, 0x1, R4 ;  /* 0x0000000100007824 */ /* 0x002fc600078e0204 */
[C---:B------:R-:W-:Y:S02]  /*1dcf0*/  ISETP.GT.AND P3, PT, R3.reuse, RZ, PT ;  /* 0x000000ff0300720c */ /* 0x040fe40003f64270 */
[C---:B------:R-:W-:Y:S02]  /*1dd00*/  ISETP.GT.AND P4, PT, R3.reuse, 0x1, PT ;  /* 0x000000010300780c */ /* 0x040fe40003f84270 */
        /* <DEDUP_REMOVED lines=52> */
[----:B------:R-:W-:Y:S01]  /*1e050*/  ISETP.GT.AND P5, PT, R3, 0x49, PT ;  /* 0x000000490300780c */ /* 0x000fe20003fa4270 */
[----:B------:R-:W-:Y:S01]  /*1e060*/  IMAD.MOV.U32 R3, RZ, RZ, 0x40000040 ;  /* 0x40000040ff037424 */ /* 0x000fe200078e00ff */
        /* <DEDUP_REMOVED lines=8> */
[----:B------:R-:W0:Y:S01]  /*1e0f0*/  SHFL.BFLY PT, R10, R5, 0x2, 0x1f ;  /* 0x0c401f00050a7f89 */ /* 0x000e2200000e0000 */
[----:B------:R-:W-:Y:S02]  /*1e100*/  ISETP.GT.AND P5, PT, R0, 0x8, PT ;  /* 0x000000080000780c */ /* 0x000fe40003fa4270 */
[----:B------:R-:W-:Y:S02]  /*1e110*/  FSEL R187, R187, -INF , P4 ;  /* 0xff800000bbbb7808 */ /* 0x000fe40002000000 */
[----:B------:R-:W-:-:S02]  /*1e120*/  FMNMX.FTZ R4, R186, R6, !PT ;  /* 0x00000006ba047209 */ /* 0x000fc40007810000 */
[----:B------:R-:W-:Y:S02]  /*1e130*/  ISETP.GT.AND P3, PT, R0, 0x9, PT ;  /* 0x000000090000780c */ /* 0x000fe40003f64270 */
[----:B------:R-:W-:Y:S02]  /*1e140*/  FSEL R190, R190, -INF , P5 ;  /* 0xff800000bebe7808 */ /* 0x000fe40002800000 */
[----:B------:R-:W-:Y:S02]  /*1e150*/  FSEL R191, R191, -INF , P3 ;  /* 0xff800000bfbf7808 */ /* 0x000fe40001800000 */
[C---:B------:R-:W-:Y:S02]  /*1e160*/  ISETP.GT.AND P3, PT, R0.reuse, 0x10, PT ;  /* 0x000000100000780c */ /* 0x040fe40003f64270 */
[----:B------:R-:W-:Y:S02]  /*1e170*/  ISETP.GT.AND P6, PT, R0, 0x11, PT ;  /* 0x000000110000780c */ /* 0x000fe40003fc4270 */
[----:B------:R-:W-:-:S02]  /*1e180*/  FSEL R178, R178, -INF , P3 ;  /* 0xff800000b2b27808 */ /* 0x000fc40001800000 */
[C---:B------:R-:W-:Y:S02]  /*1e190*/  ISETP.GT.AND P4, PT, R0.reuse, 0x18, PT ;  /* 0x000000180000780c */ /* 0x040fe40003f84270 */
[----:B------:R-:W-:Y:S02]  /*1e1a0*/  FSEL R179, R179, -INF , P6 ;  /* 0xff800000b3b37808 */ /* 0x000fe40003000000 */
[----:B------:R-:W-:Y:S02]  /*1e1b0*/  ISETP.GT.AND P5, PT, R0, 0x19, PT ;  /* 0x000000190000780c */ /* 0x000fe40003fa4270 */
[----:B0-----:R-:W-:Y:S02]  /*1e1c0*/  FMNMX.FTZ R5, R5, R10, !PT ;  /* 0x0000000a05057209 */ /* 0x001fe40007810000 */
[----:B------:R-:W-:Y:S02]  /*1e1d0*/  FSEL R182, R182, -INF , P4 ;  /* 0xff800000b6b67808 */ /* 0x000fe40002000000 */
[----:B------:R-:W-:-:S02]  /*1e1e0*/  FSEL R183, R183, -INF , P5 ;  /* 0xff800000b7b77808 */ /* 0x000fc40002800000 */
[C---:B------:R-:W-:Y:S02]  /*1e1f0*/  ISETP.GT.AND P6, PT, R0.reuse, 0x20, PT ;  /* 0x000000200000780c */ /* 0x040fe40003fc4270 */
[----:B------:R-:W-:Y:S02]  /*1e200*/  ISETP.GT.AND P5, PT, R0, 0x21, PT ;  /* 0x000000210000780c */ /* 0x000fe40003fa4270 */
[----:B------:R-:W-:Y:S02]  /*1e210*/  FSEL R170, R170, -INF , P6 ;  /* 0xff800000aaaa7808 */ /* 0x000fe40003000000 */
[C---:B------:R-:W-:Y:S02]  /*1e220*/  ISETP.GT.AND P4, PT, R0.reuse, 0x28, PT ;  /* 0x000000280000780c */ /* 0x040fe40003f84270 */
        /* <DEDUP_REMOVED lines=16> */
[----:B------:R-:W-:Y:S01]  /*1e330*/  ISETP.GT.AND P6, PT, R0, 0x49, PT ;  /* 0x000000490000780c */ /* 0x000fe20003fc4270 */
[----:B------:R-:W-:Y:S02]  /*1e340*/  WARPGROUP.DEPBAR.LE gsb0, 0x0 ;  /* 0x00008000000079c5 */ /* 0x000fe40000010000 */
[----:B------:R-:W-:-:S06]  /*1e350*/  WARPGROUP.ARRIVE ;  /* 0x00000000000079c5 */ /* 0x000fcc0000000000 */
[----:B------:R-:W-:Y:S01]  /*1e360*/  HGMMA.64x256x16.F32.BF16 R24, R196, gdesc[UR4].tnspB, R24, gsb0 ;  /* 0x43e00004c4187df0 */ /* 0x000fe20008001818 */
[----:B------:R-:W-:Y:S02]  /*1e370*/  R2UR UR6, R2 ;  /* 0x00000000020672ca */ /* 0x000fe400000e0000 */
[----:B------:R-:W-:Y:S01]  /*1e380*/  R2UR UR7, R3 ;  /* 0x00000000030772ca */ /* 0x000fe200000e0000 */
[----:B------:R-:W0:Y:S01]  /*1e390*/  SHFL.BFLY PT, R2, R5, 0x1, 0x1f ;  /* 0x0c201f0005027f89 */ /* 0x000e2200000e0000 */
[----:B------:R-:W-:Y:S01]  /*1e3a0*/  IMAD.U32 R3, RZ, RZ, UR39 ;  /* 0x00000027ff037e24 */ /* 0x000fe2000f8e00ff */
[----:B0-----:R-:W-:Y:S02]  /*1e3b0*/  FMNMX.FTZ R5, R5, R2, !PT ;  /* 0x0000000205057209 */ /* 0x001fe40007810000 */
[----:B------:R-:W-:Y:S02]  /*1e3c0*/  FMNMX.FTZ R2, R187, R4, !PT ;  /* 0x00000004bb027209 */ /* 0x000fe40007810000 */
[----:B------:R-:W-:-:S02]  /*1e3d0*/  FSETP.NEU.FTZ.AND P3, PT, R5, -INF , PT ;  /* 0xff8000000500780b */ /* 0x000fc40003f7d000 */
[----:B------:R-:W-:-:S04]  /*1e3e0*/  FMNMX.FTZ R2, R190, R2, !PT ;  /* 0x00000002be027209 */ /* 0x000fc80007810000 */
[----:B------:R-:W-:Y:S01]  /*1e3f0*/  FMNMX.FTZ R4, R191, R2, !PT ;  /* 0x00000002bf047209 */ /* 0x000fe20007810000 */
[----:B------:R-:W-:-:S03]  /*1e400*/  FMUL.FTZ R2, R5, R3 ;  /* 0x0000000305027220 */ /* 0x000fc60000410000 */
[----:B------:R-:W-:Y:S02]  /*1e410*/  FMNMX.FTZ R4, R178, R4, !PT ;  /* 0x00000004b2047209 */ /* 0x000fe40007810000 */
[----:B------:R-:W-:Y:S02]  /*1e420*/  FSEL R2, R2, RZ, P3 ;  /* 0x000000ff02027208 */ /* 0x000fe40001800000 */
[----:B------:R-:W-:-:S03]  /*1e430*/  FMNMX.FTZ R4, R179, R4, !PT ;  /* 0x00000004b3047209 */ /* 0x000fc60007810000 */
[-CC-:B------:R-:W-:Y:S01]  /*1e440*/  FFMA.FTZ R204, R176, R3.reuse, -R2.reuse ;  /* 0x00000003b0cc7223 */ /* 0x180fe20000010802 */
[----:B------:R-:W-:Y:S01]  /*1e450*/  FMNMX.FTZ R4, R182, R4, !PT ;  /* 0x00000004b6047209 */ /* 0x000fe20007810000 */
[-CC-:B------:R-:W-:Y:S01]  /*1e460*/  FFMA.FTZ R15, R177, R3.reuse, -R2.reuse ;  /* 0x00000003b10f7223 */ /* 0x180fe20000010802 */
[----:B------:R-:W-:Y:S01]  /*1e470*/  FSEL R176, R155, -INF , P5 ;  /* 0xff8000009bb07808 */ /* 0x000fe20002800000 */
        /* <DEDUP_REMOVED lines=11> */
[-CC-:B------:R-:W-:Y:S01]  /*1e530*/  FFMA.FTZ R200, R168, R3.reuse, -R2.reuse ;  /* 0x00000003a8c87223 */ /* 0x180fe20000010802 */
[-CC-:B------:R-:W-:Y:S01]  /*1e540*/  FFMA.FTZ R158, R169, R3.reuse, -R2.reuse ;  /* 0x00000003a99e7223 */ /* 0x180fe20000010802 */
[----:B------:R-:W-:Y:S01]  /*1e550*/  FMNMX.FTZ R4, R174, R4, !PT ;  /* 0x00000004ae047209 */ /* 0x000fe20007810000 */
[-CC-:B------:R-:W-:Y:S01]  /*1e560*/  FFMA.FTZ R202, R172, R3.reuse, -R2.reuse ;  /* 0x00000003acca7223 */ /* 0x180fe20000010802 */
[-CC-:B------:R-:W-:Y:S01]  /*1e570*/  FFMA.FTZ R20, R173, R3.reuse, -R2.reuse ;  /* 0x00000003ad147223 */ /* 0x180fe20000010802 */
[-CC-:B------:R-:W-:Y:S01]  /*1e580*/  FFMA.FTZ R21, R161, R3.reuse, -R2.reuse ;  /* 0x00000003a1157223 */ /* 0x180fe20000010802 */
[----:B------:R-:W-:Y:S01]  /*1e590*/  FMNMX.FTZ R4, R175, R4, !PT ;  /* 0x00000004af047209 */ /* 0x000fe20007810000 */
[----:B------:R-:W-:Y:S01]  /*1e5a0*/  FFMA.FTZ R155, R165, R3, -R2 ;  /* 0x00000003a59b7223 */ /* 0x000fe20000010802 */
[----:B------:R-:W-:Y:S02]  /*1e5b0*/  MUFU.EX2 R208, R208 ;  /* 0x000000d000d07308 */ /* 0x000fe40000000800 */
[----:B------:R-:W-:-:S04]  /*1e5c0*/  FMNMX.FTZ R4, R162, R4, !PT ;  /* 0x00000004a2047209 */ /* 0x000fc80007810000 */
[----:B------:R-:W-:Y:S02]  /*1e5d0*/  FMNMX.FTZ R4, R163, R4, !PT ;  /* 0x00000004a3047209 */ /* 0x000fe40007810000 */
        /* <DEDUP_REMOVED lines=9> */
[----:B------:R-:W-:Y:S03]  /*1e670*/  MUFU.EX2 R204, R204 ;  /* 0x000000cc00cc7308 */ /* 0x000fe60000000800 */
[----:B------:R-:W0:Y:S05]  /*1e680*/  SHFL.BFLY PT, R4, R0, 0x2, 0x1f ;  /* 0x0c401f0000047f89 */ /* 0x000e2a00000e0000 */
[----:B------:R-:W-:Y:S08]  /*1e690*/  MUFU.EX2 R15, R15 ;  /* 0x0000000f000f7308 */ /* 0x000ff00000000800 */
[----:B------:R-:W-:Y:S08]  /*1e6a0*/  MUFU.EX2 R206, R206 ;  /* 0x000000ce00ce7308 */ /* 0x000ff00000000800 */
[----:B------:R-:W-:Y:S01]  /*1e6b0*/  MUFU.EX2 R159, R159 ;  /* 0x0000009f009f7308 */ /* 0x000fe20000000800 */
[----:B0-----:R-:W-:-:S05]  /*1e6c0*/  FMNMX.FTZ R0, R0, R4, !PT ;  /* 0x0000000400007209 */ /* 0x001fca0007810000 */
[----:B------:R-:W0:Y:S02]  /*1e6d0*/  SHFL.BFLY PT, R4, R0, 0x1, 0x1f ;  /* 0x0c201f0000047f89 */ /* 0x000e2400000e0000 */
[----:B------:R-:W-:Y:S08]  /*1e6e0*/  MUFU.EX2 R200, R200 ;  /* 0x000000c800c87308 */ /* 0x000ff00000000800 */
[----:B------:R-:W-:Y:S08]  /*1e6f0*/  MUFU.EX2 R158, R158 ;  /* 0x0000009e009e7308 */ /* 0x000ff00000000800 */
[----:B------:R-:W-:Y:S01]  /*1e700*/  MUFU.EX2 R202, R202 ;  /* 0x000000ca00ca7308 */ /* 0x000fe20000000800 */
[----:B0-----:R-:W-:-:S07]  /*1e710*/  FMNMX.FTZ R4, R0, R4, !PT ;  /* 0x0000000400047209 */ /* 0x001fce0007810000 */
[----:B------:R-:W-:Y:S01]  /*1e720*/  MUFU.EX2 R20, R20 ;  /* 0x0000001400147308 */ /* 0x000fe20000000800 */
[----:B------:R-:W-:Y:S02]  /*1e730*/  FSEL R0, R5, RZ, P3 ;  /* 0x000000ff05007208 */ /* 0x000fe40001800000 */
[----:B------:R-:W-:Y:S02]  /*1e740*/  FSETP.NEU.FTZ.AND P4, PT, R4, -INF , PT ;  /* 0xff8000000400780b */ /* 0x000fe40003f9d000 */
[----:B------:R-:W-:Y:S01]  /*1e750*/  ISETP.GT.AND P3, PT, R8, R225, PT ;  /* 0x000000e10800720c */ /* 0x000fe20003f64270 */
[----:B------:R-:W-:Y:S01]  /*1e760*/  FADD.FTZ R0, -R0, R7 ;  /* 0x0000000700007221 */ /* 0x000fe20000010100 */
[----:B------:R-:W-:Y:S01]  /*1e770*/  VIADD R8, R8, 0xffffffff ;  /* 0xffffffff08087836 */ /* 0x000fe20000000000 */
[----:B------:R-:W-:Y:S02]  /*1e780*/  MUFU.EX2 R21, R21 ;  /* 0x0000001500157308 */ /* 0x000fe40000000800 */
[----:B------:R-:W-:-:S06]  /*1e790*/  FMUL.FTZ R0, R0, R3 ;  /* 0x0000000300007220 */ /* 0x000fcc0000410000 */
[----:B------:R-:W0:Y:S08]  /*1e7a0*/  MUFU.EX2 R0, R0 ;  /* 0x0000000000007308 */ /* 0x000e300000000800 */
[----:B------:R-:W-:Y:S01]  /*1e7b0*/  MUFU.EX2 R155, R155 ;  /* 0x0000009b009b7308 */ /* 0x000fe20000000800 */
[----:B0-----:R-:W-:Y:S01]  /*1e7c0*/  FFMA.FTZ R13, R0, R13, R208 ;  /* 0x0000000d000d7223 */ /* 0x001fe200000100d0 */
[----:B------:R-:W-:-:S03]  /*1e7d0*/  F2FP.BF16.F32.PACK_AB R208, R10, R208 ;  /* 0x000000d00ad0723e */ /* 0x000fc600000010ff */
[----:B------:R-:W-:Y:S01]  /*1e7e0*/  FADD.FTZ R13, R10, R13 ;  /* 0x0000000d0a0d7221 */ /* 0x000fe20000010000 */
[----:B------:R-:W-:-:S03]  /*1e7f0*/  IMAD.MOV.U32 R10, RZ, RZ, R217 ;  /* 0x000000ffff0a7224 */ /* 0x000fc600078e00d9 */
[----:B------:R-:W-:Y:S01]  /*1e800*/  FADD.FTZ R13, R210, R13 ;  /* 0x0000000dd20d7221 */ /* 0x000fe20000010000 */
[----:B------:R-:W-:-:S03]  /*1e810*/  F2FP.BF16.F32.PACK_AB R210, R14, R210 ;  /* 0x000000d20ed2723e */ /* 0x000fc600000010ff */
[----:B------:R-:W-:-:S04]  /*1e820*/  FADD.FTZ R13, R14, R13 ;  /* 0x0000000d0e0d7221 */ /* 0x000fc80000010000 */
        /* <DEDUP_REMOVED lines=11> */
[----:B------:R-:W-:Y:S01]  /*1e8e0*/  FADD.FTZ R13, R20, R13 ;  /* 0x0000000d140d7221 */ /* 0x000fe20000010000 */
[----:B------:R-:W-:Y:S02]  /*1e8f0*/  WARPGROUP.DEPBAR.LE gsb0, 0x0 ;  /* 0x00008000000079c5 */ /* 0x000fe40000010000 */
[----:B------:R-:W-:Y:S01]  /*1e900*/  WARPGROUP.ARRIVE ;  /* 0x00000000000079c5 */ /* 0x000fe20000000000 */
[-CC-:B------:R-:W-:Y:S01]  /*1e910*/  FFMA.FTZ R196, R160, R3.reuse, -R2.reuse ;  /* 0x00000003a0c47223 */ /* 0x180fe20000010802 */
[----:B------:R-:W-:-:S04]  /*1e920*/  FFMA.FTZ R198, R164, R3, -R2 ;  /* 0x00000003a4c67223 */ /* 0x000fc80000010802 */
        /* <DEDUP_REMOVED lines=13> */
[CC--:B------:R-:W-:Y:S01]  /*1ea00*/  FMUL.FTZ R156, R4.reuse, R3.reuse ;  /* 0x00000003049c7220 */ /* 0x0c0fe20000410000 */
[----:B------:R-:W-:Y:S01]  /*1ea10*/  FFMA.FTZ R153, R157, R3, -R2 ;  /* 0x000000039d997223 */ /* 0x000fe20000010802 */
[----:B------:R-:W-:Y:S01]  /*1ea20*/  FSEL R2, R4, RZ, P4 ;  /* 0x000000ff04027208 */ /* 0x000fe20002000000 */
[----:B------:R0:W-:Y:S01]  /*1ea30*/  @!P1 SYNCS.ARRIVE.TRANS64.RED.A1T0 RZ, [R11+URZ], RZ ;  /* 0x000000ff0bff99a7 */ /* 0x0001e2000810043f */
[----:B------:R-:W1:Y:S01]  /*1ea40*/  MUFU.EX2 R192, R192 ;  /* 0x000000c000c07308 */ /* 0x000e620000000800 */
[----:B------:R-:W-:-:S02]  /*1ea50*/  FSEL R156, R156, RZ, P4 ;  /* 0x000000ff9c9c7208 */ /* 0x000fc40002000000 */
[----:B------:R-:W-:-:S03]  /*1ea60*/  FADD.FTZ R2, -R2, R6 ;  /* 0x0000000602027221 */ /* 0x000fc60000010100 */
[-CC-:B------:R-:W-:Y:S01]  /*1ea70*/  FFMA.FTZ R209, R186, R3.reuse, -R156.reuse ;  /* 0x00000003bad17223 */ /* 0x180fe2000001089c */
[-C--:B------:R-:W-:Y:S01]  /*1ea80*/  FMUL.FTZ R2, R2, R3.reuse ;  /* 0x0000000302027220 */ /* 0x080fe20000410000 */
        /* <DEDUP_REMOVED lines=16> */
[----:B------:R3:W-:Y:S01]  /*1eb90*/  @!P1 SYNCS.ARRIVE.TRANS64.RED.A1T0 RZ, [R9+URZ], RZ ;  /* 0x000000ff09ff99a7 */ /* 0x0007e2000810043f */
[-CC-:B0-----:R-:W-:Y:S01]  /*1eba0*/  FFMA.FTZ R11, R167, R3.reuse, -R156.reuse ;  /* 0x00000003a70b7223 */ /* 0x181fe2000001089c */
[-CC-:B------:R-:W-:Y:S01]  /*1ebb0*/  FFMA.FTZ R193, R154, R3.reuse, -R156.reuse ;  /* 0x000000039ac17223 */ /* 0x180fe2000001089c */
[-CC-:B------:R-:W-:Y:S01]  /*1ebc0*/  FFMA.FTZ R176, R176, R3.reuse, -R156.reuse ;  /* 0x00000003b0b07223 */ /* 0x180fe2000001089c */
[----:B------:R-:W0:Y:S01]  /*1ebd0*/  MUFU.EX2 R157, R157 ;  /* 0x0000009d009d7308 */ /* 0x000e220000000800 */
[-CC-:B------:R-:W-:Y:S01]  /*1ebe0*/  FFMA.FTZ R177, R177, R3.reuse, -R156.reuse ;  /* 0x00000003b1b17223 */ /* 0x180fe2000001089c */
[----:B------:R-:W-:Y:S01]  /*1ebf0*/  FFMA.FTZ R156, R184, R3, -R156 ;  /* 0x00000003b89c7223 */ /* 0x000fe2000001089c */
[----:B-1----:R-:W-:-:S05]  /*1ec00*/  FADD.FTZ R13, R192, R13 ;  /* 0x0000000dc00d7221 */ /* 0x002fca0000010000 */
[----:B------:R-:W1:Y:S01]  /*1ec10*/  MUFU.EX2 R211, R211 ;  /* 0x000000d300d37308 */ /* 0x000e620000000800 */
[----:B--2---:R-:W-:-:S07]  /*1ec20*/  FFMA.FTZ R12, R2, R12, R209 ;  /* 0x0000000c020c7223 */ /* 0x004fce00000100d1 */
        /* <DEDUP_REMOVED lines=22> */
[----:B------:R-:W-:Y:S01]  /*1ed90*/  F2FP.BF16.F32.PACK_AB R201, R7, R201 ;  /* 0x000000c907c9723e */ /* 0x000fe200000010ff */
[----:B------:R-:W-:-:S05]  /*1eda0*/  IMAD.MOV.U32 R7, RZ, RZ, R5 ;  /* 0x000000ffff077224 */ /* 0x000fca00078e0005 */
[----:B------:R-:W2:Y:S01]  /*1edb0*/  MUFU.EX2 R197, R197 ;  /* 0x000000c500c57308 */ /* 0x000ea20000000800 */
[----:B0-----:R-:W-:-:S07]  /*1edc0*/  FADD.FTZ R12, R203, R12 ;  /* 0x0000000ccb0c7221 */ /* 0x001fce0000010000 */
[----:B---3--:R-:W0:Y:S01]  /*1edd0*/  MUFU.EX2 R9, R163 ;  /* 0x000000a300097308 */ /* 0x008e220000000800 */
[C---:B-1----:R-:W-:Y:S01]  /*1ede0*/  FADD.FTZ R12, R6.reuse, R12 ;  /* 0x0000000c060c7221 */ /* 0x042fe20000010000 */
[----:B------:R-:W-:Y:S01]  /*1edf0*/  F2FP.BF16.F32.PACK_AB R203, R6, R203 ;  /* 0x000000cb06cb723e */ /* 0x000fe200000010ff */
[----:B------:R-:W-:-:S05]  /*1ee00*/  IMAD.MOV.U32 R6, RZ, RZ, R4 ;  /* 0x000000ffff067224 */ /* 0x000fca00078e0004 */
[----:B------:R-:W1:Y:S01]  /*1ee10*/  MUFU.EX2 R199, R199 ;  /* 0x000000c700c77308 */ /* 0x000e620000000800 */
[----:B--2---:R-:W-:-:S07]  /*1ee20*/  FADD.FTZ R12, R197, R12 ;  /* 0x0000000cc50c7221 */ /* 0x004fce0000010000 */
[----:B------:R-:W2:Y:S01]  /*1ee30*/  MUFU.EX2 R11, R11 ;  /* 0x0000000b000b7308 */ /* 0x000ea20000000800 */
[C---:B0-----:R-:W-:Y:S01]  /*1ee40*/  FADD.FTZ R12, R9.reuse, R12 ;  /* 0x0000000c090c7221 */ /* 0x041fe20000010000 */
[----:B------:R-:W-:Y:S01]  /*1ee50*/  F2FP.BF16.F32.PACK_AB R197, R9, R197 ;  /* 0x000000c509c5723e */ /* 0x000fe200000010ff */
[----:B------:R-:W-:-:S05]  /*1ee60*/  IMAD.MOV.U32 R9, RZ, RZ, R218 ;  /* 0x000000ffff097224 */ /* 0x000fca00078e00da */
        /* <DEDUP_REMOVED lines=14> */
[----:B0-----:R-:W-:-:S07]  /*1ef50*/  FADD.FTZ R13, R194, R13 ;  /* 0x0000000dc20d7221 */ /* 0x001fce0000010000 */
[----:B------:R-:W0:Y:S01]  /*1ef60*/  MUFU.EX2 R156, R156 ;  /* 0x0000009c009c7308 */ /* 0x000e220000000800 */
[----:B-1----:R-:W-:Y:S01]  /*1ef70*/  FADD.FTZ R12, R177, R12 ;  /* 0x0000000cb10c7221 */ /* 0x002fe20000010000 */
[C---:B--2---:R-:W-:Y:S01]  /*1ef80*/  FADD.FTZ R13, R153.reuse, R13 ;  /* 0x0000000d990d7221 */ /* 0x044fe20000010000 */
[----:B------:R-:W-:Y:S02]  /*1ef90*/  F2FP.BF16.F32.PACK_AB R194, R153, R194 ;  /* 0x000000c299c2723e */ /* 0x000fe400000010ff */
[C---:B0-----:R-:W-:Y:S01]  /*1efa0*/  FADD.FTZ R12, R156.reuse, R12 ;  /* 0x0000000c9c0c7221 */ /* 0x041fe20000010000 */
[----:B------:R-:W-:Y:S01]  /*1efb0*/  F2FP.BF16.F32.PACK_AB R195, R156, R177 ;  /* 0x000000b19cc3723e */ /* 0x000fe200000010ff */
[----:B------:R-:W-:Y:S06]  /*1efc0*/  @P3 BRA `(.L_x_3076) ;  /* 0xffffffb000683947 */ /* 0x000fec000383ffff */
[----:B------:R-:W-:Y:S05]  /*1efd0*/  BSYNC B1 ;  /* 0x0000000000017941 */ /* 0x000fea0003800000 */
.L_x_3065:
[----:B------:R-:W-:Y:S05]  /*1efe0*/  BSYNC B0 ;  /* 0x0000000000007941 */ /* 0x000fea0003800000 */
.L_x_3064:
[----:B------:R-:W-:Y:S01]  /*1eff0*/  ISETP.GE.AND P2, PT, R8, RZ, PT ;  /* 0x000000ff0800720c */ /* 0x000fe20003f46270 */
[----:B------:R-:W-:-:S12]  /*1f000*/  BSSY B0, `(.L_x_3077) ;  /* 0x000048a000007945 */ /* 0x000fd80003800000 */
[----:B------:R-:W-:Y:S05]  /*1f010*/  @!P2 BRA `(.L_x_3078) ;  /* 0x000000480020a947 */ /* 0x000fea0003800000 */
[----:B------:R-:W-:Y:S02]  /*1f020*/  IMAD.MOV.U32 R6, RZ, RZ, R4 ;  /* 0x000000ffff067224 */ /* 0x000fe400078e0004 */
[----:B------:R-:W-:Y:S02]  /*1f030*/  IMAD.MOV.U32 R7, RZ, RZ, R5 ;  /* 0x000000ffff077224 */ /* 0x000fe400078e0005 */
[----:B------:R-:W-:Y:S02]  /*1f040*/  IMAD.MOV.U32 R9, RZ, RZ, R218 ;  /* 0x000000ffff097224 */ /* 0x000fe400078e00da */
[----:B------:R-:W-:-:S07]  /*1f050*/  IMAD.MOV.U32 R10, RZ, RZ, R217 ;  /* 0x000000ffff0a7224 */ /* 0x000fce00078e00d9 */
.L_x_3089:
[----:B------:R-:W-:-:S05]  /*1f060*/  VIADD R11, R10, 0x1 ;  /* 0x000000010a0b7836 */ /* 0x000fca0000000000 */
[----:B------:R-:W-:-:S04]  /*1f070*/  ISETP.NE.AND P2, PT, R11, 0x2, PT ;  /* 0x000000020b00780c */ /* 0x000fc80003f45270 */
[----:B------:R-:W-:Y:S02]  /*1f080*/  SEL R11, R11, RZ, P2 ;  /* 0x000000ff0b0b7207 */ /* 0x000fe40001000000 */
[----:B------:R-:W-:-:S03]  /*1f090*/  SEL R218, RZ, 0x1, P2 ;  /* 0x00000001ffda7807 */ /* 0x000fc60001000000 */
[----:B------:R-:W-:Y:S01]  /*1f0a0*/  IMAD.MOV.U32 R217, RZ, RZ, R11 ;  /* 0x000000ffffd97224 */ /* 0x000fe200078e000b */
[----:B------:R-:W-:Y:S01]  /*1f0b0*/  LOP3.LUT R218, R9, R218, RZ, 0x3c, !PT ;  /* 0x000000da09da7212 */ /* 0x000fe200078e3cff */
[----:B------:R-:W-:Y:S06]  /*1f0c0*/  @!P0 BRA `(.L_x_3079) ;  /* 0x0000000000048947 */ /* 0x000fec0003800000 */
[----:B------:R-:W-:Y:S01]  /*1f0d0*/  BPT.TRAP 0x1 ;  /* 0x000000040000795c */ /* 0x000fe20000300000 */
.L_x_3079:
[----:B------:R-:W-:Y:S01]  /*1f0e0*/  IMAD R4, R217, 0x8, R18 ;  /* 0x00000008d9047824 */ /* 0x000fe200078e0212 */
[----:B------:R-:W-:-:S04]  /*1f0f0*/  SHF.L.U32 R5, R218, 0x1f, RZ ;  /* 0x0000001fda057819 */ /* 0x000fc800000006ff */
[----:B------:R0:W1:Y:S01]  /*1f100*/  SYNCS.PHASECHK.TRANS64.TRYWAIT P2, [R4+URZ+0x38830], R5 ;  /* 0x03883005040075a7 */ /* 0x000062000804017f */
[----:B------:R-:W-:Y:S05]  /*1f110*/  @!P0 BRA `(.L_x_3080) ;  /* 0x0000000000048947 */ /* 0x000fea0003800000 */
[----:B------:R-:W-:Y:S01]  /*1f120*/  BPT.TRAP 0x1 ;  /* 0x000000040000795c */ /* 0x000fe20000300000 */
.L_x_3080:
[----:B------:R-:W-:Y:S01]  /*1f130*/  IMAD R3, R217, 0xa00, R222 ;  /* 0x00000a00d9037824 */ /* 0x000fe200078e02de */
[----:B------:R-:W-:Y:S03]  /*1f140*/  BSSY B1, `(.L_x_3081) ;  /* 0x0000006000017945 */ /* 0x000fe60003800000 */
[C---:B------:R-:W-:Y:S02]  /*1f150*/  VIADD R14, R3.reuse, 0x80 ;  /* 0x00000080030e7836 */ /* 0x040fe40000000000 */
[----:B------:R-:W-:Y:S01]  /*1f160*/  VIADD R20, R3, 0x100 ;  /* 0x0000010003147836 */ /* 0x000fe20000000000 */
[----:B-1----:R-:W-:Y:S06]  /*1f170*/  @P2 BRA `(.L_x_3082) ;  /* 0x0000000000082947 */ /* 0x002fec0003800000 */
[----:B------:R-:W1:Y:S02]  /*1f180*/  SYNCS.PHASECHK.TRANS64.TRYWAIT P2, [R4+URZ+0x38830], R5 ;  /* 0x03883005040075a7 */ /* 0x000e64000804017f */
[----:B-1----:R-:W-:Y:S05]  /*1f190*/  @!P2 BRA `(.L_x_3083) ;  /* 0x0000012c0008a947 */ /* 0x002fea0003800000 */
.L_x_3082:
[----:B------:R-:W-:Y:S05]  /*1f1a0*/  BSYNC B1 ;  /* 0x0000000000017941 */ /* 0x000fea0003800000 */
.L_x_3081:
        /* <DEDUP_REMOVED lines=874> */
.L_x_3084:
[----:B------:R-:W-:Y:S01]  /*22850*/  SHF.L.U32 R0, R9, 0x1f, RZ ;  /* 0x0000001f09007819 */ /* 0x000fe200000006ff */
[----:B------:R-:W-:-:S04]  /*22860*/  IMAD R9, R10, 0x8, R18 ;  /* 0x000000080a097824 */ /* 0x000fc800078e0212 */
[----:B------:R0:W1:Y:S01]  /*22870*/  SYNCS.PHASECHK.TRANS64.TRYWAIT P2, [R9+URZ+0x38850], R0 ;  /* 0x03885000090075a7 */ /* 0x000062000804017f */
[----:B------:R-:W-:Y:S05]  /*22880*/  @!P0 BRA `(.L_x_3085) ;  /* 0x0000000000048947 */ /* 0x000fea0003800000 */
[----:B------:R-:W-:Y:S01]  /*22890*/  BPT.TRAP 0x1 ;  /* 0x000000040000795c */ /* 0x000fe20000300000 */
.L_x_3085:
[----:B------:R-:W-:Y:S04]  /*228a0*/  BSSY B1, `(.L_x_3086) ;  /* 0x0000004000017945 */ /* 0x000fe80003800000 */
[----:B-1----:R-:W-:Y:S05]  /*228b0*/  @P2 BRA `(.L_x_3087) ;  /* 0x0000000000082947 */ /* 0x002fea0003800000 */
[----:B------:R-:W1:Y:S02]  /*228c0*/  SYNCS.PHASECHK.TRANS64.TRYWAIT P2, [R9+URZ+0x38850], R0 ;  /* 0x03885000090075a7 */ /* 0x000e64000804017f */
[----:B-1----:R-:W-:Y:S05]  /*228d0*/  @!P2 BRA `(.L_x_3088) ;  /* 0x000000f4004ca947 */ /* 0x002fea0003800000 */
.L_x_3087:
[----:B------:R-:W-:Y:S05]  /*228e0*/  BSYNC B1 ;  /* 0x0000000000017941 */ /* 0x000fea0003800000 */
.L_x_3086:
[----:B01----:R-:W-:Y:S01]  /*228f0*/  VIADD R0, R18, 0x400 ;  /* 0x0000040012007836 */ /* 0x003fe20000000000 */
[----:B------:R-:W-:Y:S01]  /*22900*/  WARPGROUP.ARRIVE ;  /* 0x00000000000079c5 */ /* 0x000fe20000000000 */
[----:B------:R-:W-:Y:S01]  /*22910*/  IMAD.MOV.U32 R3, RZ, RZ, 0x40000040 ;  /* 0x40000040ff037424 */ /* 0x000fe200078e00ff */
[----:B------:R-:W-:Y:S01]  /*22920*/  ISETP.GT.AND P2, PT, R8, RZ, PT ;  /* 0x000000ff0800720c */ /* 0x000fe20003f44270 */
[----:B------:R-:W-:Y:S01]  /*22930*/  IMAD.MOV.U32 R5, RZ, RZ, 0x40000040 ;  /* 0x40000040ff057424 */ /* 0x000fe200078e00ff */
[----:B------:R-:W-:Y:S01]  /*22940*/  SHF.R.U32.HI R0, RZ, 0x4, R0 ;  /* 0x00000004ff007819 */ /* 0x000fe20000011600 */
[----:B------:R-:W-:Y:S01]  /*22950*/  @!P1 IMAD R11, R11, 0x8, R18 ;  /* 0x000000080b0b9824 */ /* 0x000fe200078e0212 */
[----:B------:R-:W-:Y:S01]  /*22960*/  R2UR UR7, R3 ;  /* 0x00000000030772ca */ /* 0x000fe200000e0000 */
[----:B------:R-:W-:Y:S01]  /*22970*/  IMAD.MOV.U32 R3, RZ, RZ, 0x40000040 ;  /* 0x40000040ff037424 */ /* 0x000fe200078e00ff */
[----:B------:R-:W-:Y:S01]  /*22980*/  LOP3.LUT R0, R0, 0x3fff, RZ, 0xc0, !PT ;  /* 0x00003fff00007812 */ /* 0x000fe200078ec0ff */
[----:B------:R-:W-:-:S02]  /*22990*/  @!P1 VIADD R11, R11, 0x38840 ;  /* 0x000388400b0b9836 */ /* 0x000fc40000000000 */
[----:B------:R-:W-:Y:S01]  /*229a0*/  @!P1 VIADD R9, R9, 0x38860 ;  /* 0x0003886009099836 */ /* 0x000fe20000000000 */
[----:B------:R-:W-:Y:S01]  /*229b0*/  LOP3.LUT R0, R0, 0x2800000, RZ, 0xfc, !PT ;  /* 0x0280000000007812 */ /* 0x000fe200078efcff */
[----:B------:R-:W-:-:S03]  /*229c0*/  VIADD R8, R8, 0xffffffff ;  /* 0xffffffff08087836 */ /* 0x000fc60000000000 */
[----:B------:R-:W-:Y:S01]  /*229d0*/  @!P1 PRMT R9, RZ, 0x654, R9 ;  /* 0x00000654ff099816 */ /* 0x000fe20000000009 */
        /* <DEDUP_REMOVED lines=67> */
[----:B0-----:R-:W-:Y:S01]  /*22e10*/  FMNMX.FTZ R4, R4, R21, !PT ;  /* 0x0000001504047209 */ /* 0x001fe20007810000 */
[----:B------:R-:W-:Y:S02]  /*22e20*/  WARPGROUP.DEPBAR.LE gsb0, 0x0 ;  /* 0x00008000000079c5 */ /* 0x000fe40000010000 */
[----:B------:R-:W-:-:S06]  /*22e30*/  WARPGROUP.ARRIVE ;  /* 0x00000000000079c5 */ /* 0x000fcc0000000000 */
[----:B------:R-:W-:Y:S01]  /*22e40*/  HGMMA.64x256x16.F32.BF16 R24, R196, gdesc[UR4].tnspB, R24, gsb0 ;  /* 0x43e00004c4187df0 */ /* 0x000fe20008001818 */
[----:B------:R-:W-:Y:S01]  /*22e50*/  R2UR UR6, R2 ;  /* 0x00000000020672ca */ /* 0x000fe200000e0000 */
[----:B------:R-:W-:Y:S01]  /*22e60*/  FADD.FTZ R2, -R5, R7 ;  /* 0x0000000705027221 */ /* 0x000fe20000010100 */
[----:B------:R-:W-:Y:S01]  /*22e70*/  R2UR UR7, R3 ;  /* 0x00000000030772ca */ /* 0x000fe200000e0000 */
[----:B------:R-:W-:-:S04]  /*22e80*/  IMAD.U32 R3, RZ, RZ, UR38 ;  /* 0x00000026ff037e24 */ /* 0x000fc8000f8e00ff */
[-C--:B------:R-:W-:Y:S01]  /*22e90*/  FMUL.FTZ R0, R2, R3.reuse ;  /* 0x0000000302007220 */ /* 0x080fe20000410000 */
[----:B------:R-:W-:-:S04]  /*22ea0*/  FMUL.FTZ R2, R5, R3 ;  /* 0x0000000305027220 */ /* 0x000fc80000410000 */
[-CC-:B------:R-:W-:Y:S01]  /*22eb0*/  FFMA.FTZ R21, R161, R3.reuse, -R2.reuse ;  /* 0x00000003a1157223 */ /* 0x180fe20000010802 */
[-CC-:B------:R-:W-:Y:S01]  /*22ec0*/  FFMA.FTZ R208, R184, R3.reuse, -R2.reuse ;  /* 0x00000003b8d07223 */ /* 0x180fe20000010802 */
[----:B------:R-:W0:Y:S01]  /*22ed0*/  SHFL.BFLY PT, R161, R4, 0x1, 0x1f ;  /* 0x0c201f0004a17f89 */ /* 0x000e2200000e0000 */
        /* <DEDUP_REMOVED lines=11> */
[----:B------:R-:W-:Y:S01]  /*22f90*/  MUFU.EX2 R0, R0 ;  /* 0x0000000000007308 */ /* 0x000fe20000000800 */
[----:B------:R-:W-:-:S07]  /*22fa0*/  @!P1 PRMT R168, RZ, 0x654, R11 ;  /* 0x00000654ffa89816 */ /* 0x000fce000000000b */
[----:B------:R-:W1:Y:S01]  /*22fb0*/  MUFU.EX2 R208, R208 ;  /* 0x000000d000d07308 */ /* 0x000e620000000800 */
[----:B0-----:R-:W-:-:S07]  /*22fc0*/  FMNMX.FTZ R4, R4, R161, !PT ;  /* 0x000000a104047209 */ /* 0x001fce0007810000 */
[----:B------:R-:W0:Y:S08]  /*22fd0*/  MUFU.EX2 R7, R7 ;  /* 0x0000000700077308 */ /* 0x000e300000000800 */
[----:B------:R-:W2:Y:S01]  /*22fe0*/  MUFU.EX2 R210, R210 ;  /* 0x000000d200d27308 */ /* 0x000ea20000000800 */
[----:B-1----:R-:W-:-:S07]  /*22ff0*/  FFMA.FTZ R13, R0, R13, R208 ;  /* 0x0000000d000d7223 */ /* 0x002fce00000100d0 */
        /* <DEDUP_REMOVED lines=12> */
[----:B------:R-:W-:Y:S01]  /*230c0*/  F2FP.BF16.F32.PACK_AB R204, R10, R204 ;  /* 0x000000cc0acc723e */ /* 0x000fe200000010ff */
[----:B------:R-:W-:-:S05]  /*230d0*/  IMAD.MOV.U32 R10, RZ, RZ, R217 ;  /* 0x000000ffff0a7224 */ /* 0x000fca00078e00d9 */
[----:B------:R-:W2:Y:S01]  /*230e0*/  MUFU.EX2 R200, R200 ;  /* 0x000000c800c87308 */ /* 0x000ea20000000800 */
[----:B-1----:R-:W-:-:S07]  /*230f0*/  FADD.FTZ R13, R206, R13 ;  /* 0x0000000dce0d7221 */ /* 0x002fce0000010000 */
        /* <DEDUP_REMOVED lines=8> */
[----:B------:R-:W-:Y:S01]  /*23180*/  MUFU.EX2 R21, R21 ;  /* 0x0000001500157308 */ /* 0x000fe20000000800 */
[----:B0-----:R-:W-:-:S04]  /*23190*/  FADD.FTZ R13, R202, R13 ;  /* 0x0000000dca0d7221 */ /* 0x001fc80000010000 */
[C---:B--2---:R-:W-:Y:S01]  /*231a0*/  FADD.FTZ R13, R20.reuse, R13 ;  /* 0x0000000d140d7221 */ /* 0x044fe20000010000 */
[----:B------:R-:W-:Y:S01]  /*231b0*/  F2FP.BF16.F32.PACK_AB R202, R20, R202 ;  /* 0x000000ca14ca723e */ /* 0x000fe200000010ff */
[----:B------:R-:W-:Y:S02]  /*231c0*/  WARPGROUP.DEPBAR.LE gsb0, 0x0 ;  /* 0x00008000000079c5 */ /* 0x000fe40000010000 */
[----:B------:R-:W-:Y:S01]  /*231d0*/  WARPGROUP.ARRIVE ;  /* 0x00000000000079c5 */ /* 0x000fe20000000000 */
[-CC-:B------:R-:W-:Y:S01]  /*231e0*/  FFMA.FTZ R196, R160, R3.reuse, -R2.reuse ;  /* 0x00000003a0c47223 */ /* 0x180fe20000010802 */
[-CC-:B------:R-:W-:Y:S01]  /*231f0*/  FFMA.FTZ R198, R164, R3.reuse, -R2.reuse ;  /* 0x00000003a4c67223 */ /* 0x180fe20000010802 */
[----:B------:R-:W-:-:S03]  /*23200*/  FFMA.FTZ R160, R165, R3, -R2 ;  /* 0x00000003a5a07223 */ /* 0x000fc60000010802 */
[----:B------:R-:W-:Y:S01]  /*23210*/  HGMMA.64x256x16.F32.BF16 R24, R192, gdesc[UR4].tnspB, R24, gsb0 ;  /* 0x43e00004c0187df0 */ /* 0x000fe20008001818 */
[----:B------:R-:W0:Y:S08]  /*23220*/  MUFU.EX2 R196, R196 ;  /* 0x000000c400c47308 */ /* 0x000e300000000800 */
[----:B------:R-:W1:Y:S08]  /*23230*/  MUFU.EX2 R198, R198 ;  /* 0x000000c600c67308 */ /* 0x000e700000000800 */
[----:B------:R-:W2:Y:S01]  /*23240*/  MUFU.EX2 R160, R160 ;  /* 0x000000a000a07308 */ /* 0x000ea20000000800 */
[----:B0-----:R-:W-:Y:S01]  /*23250*/  FADD.FTZ R13, R196, R13 ;  /* 0x0000000dc40d7221 */ /* 0x001fe20000010000 */
[----:B------:R-:W-:-:S03]  /*23260*/  F2FP.BF16.F32.PACK_AB R196, R21, R196 ;  /* 0x000000c415c4723e */ /* 0x000fc600000010ff */
[----:B------:R-:W-:-:S04]  /*23270*/  FADD.FTZ R13, R21, R13 ;  /* 0x0000000d150d7221 */ /* 0x000fc80000010000 */
[----:B-1----:R-:W-:-:S04]  /*23280*/  FADD.FTZ R13, R198, R13 ;  /* 0x0000000dc60d7221 */ /* 0x002fc80000010000 */
[C---:B--2---:R-:W-:Y:S01]  /*23290*/  FADD.FTZ R13, R160.reuse, R13 ;  /* 0x0000000da00d7221 */ /* 0x044fe20000010000 */
[----:B------:R-:W-:Y:S01]  /*232a0*/  F2FP.BF16.F32.PACK_AB R198, R160, R198 ;  /* 0x000000c6a0c6723e */ /* 0x000fe200000010ff */
[----:B------:R-:W-:Y:S02]  /*232b0*/  WARPGROUP.DEPBAR.LE gsb0, 0x0 ;  /* 0x00008000000079c5 */ /* 0x000fe40000010000 */
[-CC-:B------:R-:W-:Y:S01]  /*232c0*/  FFMA.FTZ R192, R152, R3.reuse, -R2.reuse ;  /* 0x0000000398c07223 */ /* 0x180fe20000010802 */
[-CC-:B------:R-:W-:Y:S01]  /*232d0*/  FFMA.FTZ R152, R153, R3.reuse, -R2.reuse ;  /* 0x0000000399987223 */ /* 0x180fe20000010802 */
[-C--:B------:R-:W-:Y:S01]  /*232e0*/  FFMA.FTZ R194, R156, R3.reuse, -R2 ;  /* 0x000000039cc27223 */ /* 0x080fe20000010802 */
[C---:B------:R-:W-:Y:S01]  /*232f0*/  FADD.FTZ R153, -R4.reuse, R6 ;  /* 0x0000000604997221 */ /* 0x040fe20000010100 */
[-C--:B------:R-:W-:Y:S01]  /*23300*/  FMUL.FTZ R156, R4, R3.reuse ;  /* 0x00000003049c7220 */ /* 0x080fe20000410000 */
[-C--:B------:R-:W-:Y:S01]  /*23310*/  FFMA.FTZ R2, R157, R3.reuse, -R2 ;  /* 0x000000039d027223 */ /* 0x080fe20000010802 */
[----:B------:R-:W-:Y:S01]  /*23320*/  @!P1 SYNCS.ARRIVE.TRANS64.RED.A1T0 RZ, [R168+URZ], RZ ;  /* 0x000000ffa8ff99a7 */ /* 0x000fe2000810043f */
[-C--:B------:R-:W-:Y:S01]  /*23330*/  FMUL.FTZ R153, R153, R3.reuse ;  /* 0x0000000399997220 */ /* 0x080fe20000410000 */
        /* <DEDUP_REMOVED lines=9> */
[----:B------:R0:W-:Y:S01]  /*233d0*/  MUFU.EX2 R2, R153 ;  /* 0x0000009900027308 */ /* 0x0001e20000000800 */
[-CC-:B------:R-:W-:Y:S01]  /*233e0*/  FFMA.FTZ R197, R162, R3.reuse, -R156.reuse ;  /* 0x00000003a2c57223 */ /* 0x180fe2000001089c */
[-CC-:B------:R-:W-:Y:S01]  /*233f0*/  FFMA.FTZ R161, R171, R3.reuse, -R156.reuse ;  /* 0x00000003aba17223 */ /* 0x180fe2000001089c */
[-CC-:B------:R-:W-:Y:S01]  /*23400*/  FFMA.FTZ R203, R174, R3.reuse, -R156.reuse ;  /* 0x00000003aecb7223 */ /* 0x180fe2000001089c */
[-CC-:B------:R-:W-:Y:S01]  /*23410*/  FFMA.FTZ R175, R175, R3.reuse, -R156.reuse ;  /* 0x00000003afaf7223 */ /* 0x180fe2000001089c */
[-CC-:B------:R-:W-:Y:S01]  /*23420*/  FFMA.FTZ R163, R163, R3.reuse, -R156.reuse ;  /* 0x00000003a3a37223 */ /* 0x180fe2000001089c */
[-CC-:B------:R-:W-:Y:S01]  /*23430*/  FFMA.FTZ R199, R166, R3.reuse, -R156.reuse ;  /* 0x00000003a6c77223 */ /* 0x180fe2000001089c */
[----:B------:R1:W-:Y:S01]  /*23440*/  @!P1 SYNCS.ARRIVE.TRANS64.RED.A1T0 RZ, [R9+URZ], RZ ;  /* 0x000000ff09ff99a7 */ /* 0x0003e2000810043f */
[----:B------:R-:W2:Y:S01]  /*23450*/  MUFU.EX2 R209, R209 ;  /* 0x000000d100d17308 */ /* 0x000ea20000000800 */
[-CC-:B0-----:R-:W-:Y:S01]  /*23460*/  FFMA.FTZ R153, R187, R3.reuse, -R156.reuse ;  /* 0x00000003bb997223 */ /* 0x181fe2000001089c */
[-CC-:B------:R-:W-:Y:S01]  /*23470*/  FFMA.FTZ R193, R154, R3.reuse, -R156.reuse ;  /* 0x000000039ac17223 */ /* 0x180fe2000001089c */
[-CC-:B------:R-:W-:Y:S01]  /*23480*/  FFMA.FTZ R155, R155, R3.reuse, -R156.reuse ;  /* 0x000000039b9b7223 */ /* 0x180fe2000001089c */
[----:B------:R-:W-:-:S04]  /*23490*/  FFMA.FTZ R158, R158, R3, -R156 ;  /* 0x000000039e9e7223 */ /* 0x000fc8000001089c */
[----:B------:R-:W0:Y:S08]  /*234a0*/  MUFU.EX2 R153, R153 ;  /* 0x0000009900997308 */ /* 0x000e300000000800 */
[----:B------:R-:W3:Y:S01]  /*234b0*/  MUFU.EX2 R211, R211 ;  /* 0x000000d300d37308 */ /* 0x000ee20000000800 */
[----:B--2---:R-:W-:-:S07]  /*234c0*/  FFMA.FTZ R12, R2, R12, R209 ;  /* 0x0000000c020c7223 */ /* 0x004fce00000100d1 */
[----:B------:R-:W2:Y:S01]  /*234d0*/  MUFU.EX2 R165, R165 ;  /* 0x000000a500a57308 */ /* 0x000ea20000000800 */
[C---:B0-----:R-:W-:Y:S01]  /*234e0*/  FADD.FTZ R12, R153.reuse, R12 ;  /* 0x0000000c990c7221 */ /* 0x041fe20000010000 */
[----:B------:R-:W-:-:S06]  /*234f0*/  F2FP.BF16.F32.PACK_AB R209, R153, R209 ;  /* 0x000000d199d1723e */ /* 0x000fcc00000010ff */
[----:B------:R-:W0:Y:S01]  /*23500*/  MUFU.EX2 R205, R205 ;  /* 0x000000cd00cd7308 */ /* 0x000e220000000800 */
[----:B---3--:R-:W-:-:S07]  /*23510*/  FADD.FTZ R12, R211, R12 ;  /* 0x0000000cd30c7221 */ /* 0x008fce0000010000 */
[----:B------:R-:W3:Y:S01]  /*23520*/  MUFU.EX2 R157, R157 ;  /* 0x0000009d009d7308 */ /* 0x000ee20000000800 */
[----:B--2---:R-:W-:Y:S01]  /*23530*/  FADD.FTZ R162, R165, R12 ;  /* 0x0000000ca5a27221 */ /* 0x004fe20000010000 */
[-CC-:B------:R-:W-:Y:S01]  /*23540*/  FFMA.FTZ R12, R167, R3.reuse, -R156.reuse ;  /* 0x00000003a70c7223 */ /* 0x180fe2000001089c */
[----:B------:R-:W-:Y:S01]  /*23550*/  FFMA.FTZ R156, R159, R3, -R156 ;  /* 0x000000039f9c7223 */ /* 0x000fe2000001089c */
[----:B------:R-:W-:-:S04]  /*23560*/  F2FP.BF16.F32.PACK_AB R211, R165, R211 ;  /* 0x000000d3a5d3723e */ /* 0x000fc800000010ff */
[----:B------:R-:W2:Y:S01]  /*23570*/  MUFU.EX2 R207, R207 ;  /* 0x000000cf00cf7308 */ /* 0x000ea20000000800 */
[----:B0-----:R-:W-:-:S07]  /*23580*/  FADD.FTZ R162, R205, R162 ;  /* 0x000000a2cda27221 */ /* 0x001fce0000010000 */
        /* <DEDUP_REMOVED lines=15> */
[----:B-1----:R-:W0:Y:S01]  /*23680*/  MUFU.EX2 R9, R163 ;  /* 0x000000a300097308 */ /* 0x002e220000000800 */
[C---:B---3--:R-:W-:Y:S01]  /*23690*/  FADD.FTZ R162, R11.reuse, R162 ;  /* 0x000000a20ba27221 */ /* 0x048fe20000010000 */
[----:B------:R-:W-:-:S06]  /*236a0*/  F2FP.BF16.F32.PACK_AB R203, R11, R203 ;  /* 0x000000cb0bcb723e */ /* 0x000fcc00000010ff */
        /* <DEDUP_REMOVED lines=22> */
[----:B-1----:R-:W-:Y:S01]  /*23810*/  FADD.FTZ R13, R194, R13 ;  /* 0x0000000dc20d7221 */ /* 0x002fe20000010000 */
[----:B------:R-:W-:-:S03]  /*23820*/  F2FP.BF16.F32.PACK_AB R194, R6, R194 ;  /* 0x000000c206c2723e */ /* 0x000fc600000010ff */
[----:B------:R-:W-:Y:S01]  /*23830*/  FADD.FTZ R13, R6, R13 ;  /* 0x0000000d060d7221 */ /* 0x000fe20000010000 */
[----:B------:R-:W-:Y:S02]  /*23840*/  IMAD.MOV.U32 R6, RZ, RZ, R4 ;  /* 0x000000ffff067224 */ /* 0x000fe400078e0004 */
[----:B--2---:R-:W-:-:S04]  /*23850*/  FADD.FTZ R7, R158, R7 ;  /* 0x000000079e077221 */ /* 0x004fc80000010000 */
[C---:B0-----:R-:W-:Y:S01]  /*23860*/  FADD.FTZ R12, R156.reuse, R7 ;  /* 0x000000079c0c7221 */ /* 0x041fe20000010000 */
[----:B------:R-:W-:Y:S01]  /*23870*/  F2FP.BF16.F32.PACK_AB R195, R156, R158 ;  /* 0x0000009e9cc3723e */ /* 0x000fe200000010ff */
[----:B------:R-:W-:Y:S01]  /*23880*/  IMAD.MOV.U32 R7, RZ, RZ, R5 ;  /* 0x000000ffff077224 */ /* 0x000fe200078e0005 */
[----:B------:R-:W-:Y:S06]  /*23890*/  @P2 BRA `(.L_x_3089) ;  /* 0xffffffb400f02947 */ /* 0x000fec000383ffff */
.L_x_3078:
[----:B------:R-:W-:Y:S05]  /*238a0*/  BSYNC B0 ;  /* 0x0000000000007941 */ /* 0x000fea0003800000 */
.L_x_3077:
        /* <DEDUP_REMOVED lines=131> */
.L_x_3090:
[----:B------:R-:W-:Y:S01]  /*240e0*/  IMAD R0, R217, 0x8, R18 ;  /* 0x00000008d9007824 */ /* 0x000fe200078e0212 */
[----:B------:R-:W-:-:S04]  /*240f0*/  SHF.L.U32 R7, R218, 0x1f, RZ ;  /* 0x0000001fda077819 */ /* 0x000fc800000006ff */
[----:B------:R0:W1:Y:S01]  /*24100*/  SYNCS.PHASECHK.TRANS64.TRYWAIT P2, [R0+URZ+0x38850], R7 ;  /* 0x03885007000075a7 */ /* 0x000062000804017f */
[----:B------:R-:W-:Y:S05]  /*24110*/  @!P0 BRA `(.L_x_3091) ;  /* 0x0000000000048947 */ /* 0x000fea0003800000 */
[----:B------:R-:W-:Y:S01]  /*24120*/  BPT.TRAP 0x1 ;  /* 0x000000040000795c */ /* 0x000fe20000300000 */
.L_x_3091:
        /* <DEDUP_REMOVED lines=9> */
.L_x_3093:
[----:B------:R-:W-:Y:S05]  /*241c0*/  BSYNC B0 ;  /* 0x0000000000007941 */ /* 0x000fea0003800000 */
.L_x_3092:
[----:B------:R-:W-:Y:S01]  /*241d0*/  IMAD.MOV.U32 R6, RZ, RZ, R2 ;  /* 0x000000ffff067224 */ /* 0x000fe200078e0002 */
[----:B------:R-:W2:Y:S01]  /*241e0*/  LDL.LU R18, [R1+0x60] ;  /* 0x0000600001127983 */ /* 0x000ea20000300800 */
[----:B01----:R-:W-:Y:S01]  /*241f0*/  IMAD.MOV.U32 R7, RZ, RZ, 0x40000040 ;  /* 0x40000040ff077424 */ /* 0x003fe200078e00ff */
[----:B------:R-:W-:Y:S01]  /*24200*/  WARPGROUP.ARRIVE ;  /* 0x00000000000079c5 */ /* 0x000fe20000000000 */
[----:B------:R-:W-:Y:S01]  /*24210*/  VIADD R217, R217, 0x1 ;  /* 0x00000001d9d97836 */ /* 0x000fe20000000000 */
[----:B------:R-:W-:Y:S01]  /*24220*/  R2UR UR6, R6 ;  /* 0x00000000060672ca */ /* 0x000fe200000e0000 */
[----:B------:R-:W-:Y:S01]  /*24230*/  VIADD R6, R2, 0x80 ;  /* 0x0000008002067836 */ /* 0x000fe20000000000 */
[----:B------:R-:W-:Y:S01]  /*24240*/  R2UR UR7, R7 ;  /* 0x00000000070772ca */ /* 0x000fe200000e0000 */
[----:B------:R-:W-:Y:S01]  /*24250*/  IMAD.MOV.U32 R7, RZ, RZ, 0x40000040 ;  /* 0x40000040ff077424 */ /* 0x000fe200078e00ff */
[----:B------:R-:W-:-:S04]  /*24260*/  ISETP.NE.AND P2, PT, R217, 0x2, PT ;  /* 0x00000002d900780c */ /* 0x000fc80003f45270 */
[----:B------:R-:W-:Y:S02]  /*24270*/  SEL R11, RZ, 0x1, P2 ;  /* 0x00000001ff0b7807 */ /* 0x000fe40001000000 */
[----:B------:R-:W-:Y:S02]  /*24280*/  SEL R217, R217, RZ, P2 ;  /* 0x000000ffd9d97207 */ /* 0x000fe40001000000 */
[----:B------:R-:W-:Y:S01]  /*24290*/  LOP3.LUT R218, R218, R11, RZ, 0x3c, !PT ;  /* 0x0000000bdada7212 */ /* 0x000fe200078e3cff */
[----:B------:R-:W-:Y:S02]  /*242a0*/  @!P1 VIADD R11, R0, 0x38860 ;  /* 0x00038860000b9836 */ /* 0x000fe40000000000 */
[----:B------:R-:W-:Y:S01]  /*242b0*/  HGMMA.64x256x16.F32.BF16 R24, R208, gdesc[UR4].tnspB, R24, gsb0 ;  /* 0x43e00004d0187df0 */ /* 0x000fe20008001818 */
[----:B------:R-:W-:Y:S01]  /*242c0*/  R2UR UR6, R6 ;  /* 0x00000000060672ca */ /* 0x000fe200000e0000 */
[----:B------:R-:W-:Y:S01]  /*242d0*/  VIADD R6, R2, 0x100 ;  /* 0x0000010002067836 */ /* 0x000fe20000000000 */
[----:B------:R-:W-:Y:S01]  /*242e0*/  R2UR UR7, R7 ;  /* 0x00000000070772ca */ /* 0x000fe200000e0000 */
[----:B------:R-:W-:Y:S01]  /*242f0*/  IMAD.MOV.U32 R7, RZ, RZ, 0x40000040 ;  /* 0x40000040ff077424 */ /* 0x000fe200078e00ff */
[----:B------:R-:W-:Y:S01]  /*24300*/  @!P1 PRMT R11, RZ, 0x654, R11 ;  /* 0x00000654ff0b9816 */ /* 0x000fe2000000000b */
[----:B------:R-:W-:Y:S01]  /*24310*/  IMAD.MOV.U32 R0, RZ, RZ, -0x800000 ;  /* 0xff800000ff007424 */ /* 0x000fe200078e00ff */
[----:B------:R-:W-:-:S02]  /*24320*/  WARPGROUP.DEPBAR.LE gsb0, 0x0 ;  /* 0x00008000000079c5 */ /* 0x000fc40000010000 */
[----:B------:R-:W-:-:S15]  /*24330*/  WARPGROUP.ARRIVE ;  /* 0x00000000000079c5 */ /* 0x000fde0000000000 */
[----:B------:R-:W-:-:S04]  /*24340*/  NOP ;  /* 0x0000000000007918 */ /* 0x000fc80000000000 */
        /* <DEDUP_REMOVED lines=21> */
[----:B------:R-:W-:Y:S02]  /*244a0*/  R2UR UR7, R7 ;  /* 0x00000000070772ca */ /* 0x000fe400000e0000 */
[----:B------:R-:W0:Y:S02]  /*244b0*/  SHFL.BFLY PT, R7, R12, 0x2, 0x1f ;  /* 0x0c401f000c077f89 */ /* 0x000e2400000e0000 */
[----:B0-----:R-:W-:Y:S02]  /*244c0*/  FADD.FTZ R6, R7, R12 ;  /* 0x0000000c07067221 */ /* 0x001fe40000010000 */
[----:B------:R-:W0:Y:S04]  /*244d0*/  SHFL.BFLY PT, R7, R2, 0x1, 0x1f ;  /* 0x0c201f0002077f89 */ /* 0x000e2800000e0000 */
[----:B------:R-:W1:Y:S01]  /*244e0*/  SHFL.BFLY PT, R9, R6, 0x1, 0x1f ;  /* 0x0c201f0006097f89 */ /* 0x000e6200000e0000 */
[----:B0-----:R-:W-:Y:S01]  /*244f0*/  FADD.FTZ R14, R2, R7 ;  /* 0x00000007020e7221 */ /* 0x001fe20000010000 */
[----:B------:R-:W-:-:S02]  /*24500*/  IMAD.MOV.U32 R2, RZ, RZ, -0x800000 ;  /* 0xff800000ff027424 */ /* 0x000fc400078e00ff */
[----:B-1----:R-:W-:Y:S02]  /*24510*/  FADD.FTZ R15, R6, R9 ;  /* 0x00000009060f7221 */ /* 0x002fe40000010000 */
[----:B------:R-:W-:Y:S02]  /*24520*/  FSETP.NE.FTZ.AND P0, PT, R14, RZ, PT ;  /* 0x000000ff0e00720b */ /* 0x000fe40003f15000 */
[----:B------:R-:W-:Y:S02]  /*24530*/  CS2R R6, SRZ ;  /* 0x0000000000067805 */ /* 0x000fe4000001ff00 */
[----:B------:R-:W-:-:S09]  /*24540*/  FSETP.NE.FTZ.AND P3, PT, R15, RZ, PT ;  /* 0x000000ff0f00720b */ /* 0x000fd20003f75000 */
[----:B------:R-:W0:Y:S01]  /*24550*/  @P0 MUFU.LG2 R9, R14 ;  /* 0x0000000e00090308 */ /* 0x000e220000000c00 */
[----:B------:R-:W-:-:S03]  /*24560*/  @P0 FMUL.FTZ R8, R3, 0.69314718246459960938 ;  /* 0x3f31721803080820 */ /* 0x000fc60000410000 */
[----:B------:R-:W-:-:S04]  /*24570*/  @P3 FMUL.FTZ R12, R3, 0.69314718246459960938 ;  /* 0x3f317218030c3820 */ /* 0x000fc80000410000 */
        /* <DEDUP_REMOVED lines=141> */
.L_x_2977:
        /* <DEDUP_REMOVED lines=19> */
[----:B------:R-:W-:Y:S01]  /*24f80*/  F2FP.BF16.F32.PACK_AB R27, R27, R5 ;  /* 0x000000051b1b723e */ /* 0x000fe200000010ff */
[----:B------:R-:W-:Y:S01]  /*24f90*/  IMAD.SHL.U32 R5, R236, 0x4, RZ ;  /* 0x00000004ec057824 */ /* 0x000fe200078e00ff */
[----:B------:R-:W-:Y:S02]  /*24fa0*/  F2FP.BF16.F32.PACK_AB R31, R63, R62 ;  /* 0x0000003e3f1f723e */ /* 0x000fe400000010ff */
[----:B------:R-:W-:Y:S02]  /*24fb0*/  F2FP.BF16.F32.PACK_AB R136, R137, R136 ;  /* 0x000000888988723e */ /* 0x000fe400000010ff */
[----:B------:R-:W-:Y:S02]  /*24fc0*/  F2FP.BF16.F32.PACK_AB R137, R139, R138 ;  /* 0x0000008a8b89723e */ /* 0x000fe400000010ff */
[----:B------:R-:W-:Y:S02]  /*24fd0*/  F2FP.BF16.F32.PACK_AB R138, R141, R140 ;  /* 0x0000008c8d8a723e */ /* 0x000fe400000010ff */
[----:B------:R-:W-:-:S02]  /*24fe0*/  F2FP.BF16.F32.PACK_AB R139, R143, R142 ;  /* 0x0000008e8f8b723e */ /* 0x000fc400000010ff */
[----:B------:R-:W-:Y:S02]  /*24ff0*/  MOV R20, R18 ;  /* 0x0000001200147202 */ /* 0x000fe40000000f00 */
[----:B---3--:R-:W-:Y:S01]  /*25000*/  MOV R21, R85 ;  /* 0x0000005500157202 */ /* 0x008fe20000000f00 */
[----:B------:R-:W-:Y:S02]  /*25010*/  BAR.SYNC.DEFER_BLOCKING 0x1, 0x100 ;  /* 0x0044000000007b1d */ /* 0x000fe40000010000 */
[----:B--2---:R-:W-:-:S03]  /*25020*/  IMAD.WIDE R122, R26, 0x2, R20 ;  /* 0x000000021a7a7825 */ /* 0x004fc600078e0214 */
[C---:B------:R-:W-:Y:S02]  /*25030*/  IADD3 R102, P3, R122.reuse, 0x4000, RZ ;  /* 0x000040007a667810 */ /* 0x040fe40007f7e0ff */
[----:B------:R-:W-:Y:S02]  /*25040*/  IADD3 R96, P0, R122, 0x40, RZ ;  /* 0x000000407a607810 */ /* 0x000fe40007f1e0ff */
[----:B------:R-:W-:Y:S01]  /*25050*/  LOP3.LUT R120, R102, 0x380, RZ, 0xc0, !PT ;  /* 0x0000038066787812 */ /* 0x000fe200078ec0ff */
[--C-:B------:R-:W-:Y:S01]  /*25060*/  IMAD.X R103, RZ, RZ, R123.reuse, P3 ;  /* 0x000000ffff677224 */ /* 0x100fe200018e067b */
[----:B------:R-:W-:Y:S01]  /*25070*/  LOP3.LUT R112, R96, 0x380, RZ, 0xc0, !PT ;  /* 0x0000038060707812 */ /* 0x000fe200078ec0ff */
[----:B------:R-:W-:Y:S01]  /*25080*/  IMAD.X R97, RZ, RZ, R123, P0 ;  /* 0x000000ffff617224 */ /* 0x000fe200000e067b */
[----:B------:R-:W-:Y:S02]  /*25090*/  IADD3 R100, P4, R122, 0x60, RZ ;  /* 0x000000607a647810 */ /* 0x000fe40007f9e0ff */
[----:B------:R-:W-:-:S02]  /*250a0*/  SHF.R.U64 R120, R120, 0x3, RZ ;  /* 0x0000000378787819 */ /* 0x000fc400000012ff */
[C---:B------:R-:W-:Y:S01]  /*250b0*/  IADD3 R104, P6, R122.reuse, 0x4020, RZ ;  /* 0x000040207a687810 */ /* 0x040fe20007fde0ff */
[--C-:B------:R-:W-:Y:S01]  /*250c0*/  IMAD.X R101, RZ, RZ, R123.reuse, P4 ;  /* 0x000000ffff657224 */ /* 0x100fe200020e067b */
[----:B------:R-:W-:Y:S02]  /*250d0*/  IADD3 R92, P1, R122, 0x20, RZ ;  /* 0x000000207a5c7810 */ /* 0x000fe40007f3e0ff */
[----:B------:R-:W-:Y:S01]  /*250e0*/  SHF.R.U64 R112, R112, 0x3, RZ ;  /* 0x0000000370707819 */ /* 0x000fe200000012ff */
[--C-:B------:R-:W-:Y:S01]  /*250f0*/  IMAD.X R105, RZ, RZ, R123.reuse, P6 ;  /* 0x000000ffff697224 */ /* 0x100fe200030e067b */
[----:B------:R-:W-:Y:S01]  /*25100*/  IADD3 R108, P2, R122, 0x4060, RZ ;  /* 0x000040607a6c7810 */ /* 0x000fe20007f5e0ff */
[--C-:B------:R-:W-:Y:S01]  /*25110*/  IMAD.X R93, RZ, RZ, R123.reuse, P1 ;  /* 0x000000ffff5d7224 */ /* 0x100fe200008e067b */
[----:B------:R-:W-:Y:S02]  /*25120*/  LOP3.LUT R118, R100, 0x380, RZ, 0xc0, !PT ;  /* 0x0000038064767812 */ /* 0x000fe400078ec0ff */
[----:B------:R-:W-:Y:S01]  /*25130*/  LOP3.LUT R102, R120, R102, RZ, 0x3c, !PT ;  /* 0x0000006678667212 */ /* 0x000fe200078e3cff */
[----:B------:R-:W-:Y:S01]  /*25140*/  IMAD.X R109, RZ, RZ, R123, P2 ;  /* 0x000000ffff6d7224 */ /* 0x000fe200010e067b */
[----:B------:R-:W-:-:S02]  /*25150*/  LOP3.LUT R120, R104, 0x380, RZ, 0xc0, !PT ;  /* 0x0000038068787812 */ /* 0x000fc400078ec0ff */
[----:B------:R-:W-:Y:S02]  /*25160*/  LOP3.LUT R96, R112, R96, RZ, 0x3c, !PT ;  /* 0x0000006070607212 */ /* 0x000fe400078e3cff */
[----:B------:R-:W-:Y:S02]  /*25170*/  LOP3.LUT R85, R122, 0x380, RZ, 0xc0, !PT ;  /* 0x000003807a557812 */ /* 0x000fe400078ec0ff */
[----:B------:R-:W-:Y:S02]  /*25180*/  SHF.R.U64 R118, R118, 0x3, RZ ;  /* 0x0000000376767819 */ /* 0x000fe400000012ff */
[----:B------:R-:W-:Y:S02]  /*25190*/  LOP3.LUT R112, R108, 0x380, RZ, 0xc0, !PT ;  /* 0x000003806c707812 */ /* 0x000fe400078ec0ff */
[C---:B------:R-:W-:Y:S02]  /*251a0*/  IADD3 R106, P5, R122.reuse, 0x4040, RZ ;  /* 0x000040407a6a7810 */ /* 0x040fe40007fbe0ff */
[----:B------:R-:W-:-:S02]  /*251b0*/  IADD3 R110, P1, R122, 0x8000, RZ ;  /* 0x000080007a6e7810 */ /* 0x000fc40007f3e0ff */
[----:B-----5:R-:W-:Y:S01]  /*251c0*/  LOP3.LUT R144, R92, 0x380, RZ, 0xc0, !PT ;  /* 0x000003805c907812 */ /* 0x020fe200078ec0ff */
[--C-:B------:R-:W-:Y:S01]  /*251d0*/  IMAD.X R107, RZ, RZ, R123.reuse, P5 ;  /* 0x000000ffff6b7224 */ /* 0x100fe200028e067b */
[----:B------:R-:W-:Y:S01]  /*251e0*/  SHF.R.U64 R120, R120, 0x3, RZ ;  /* 0x0000000378787819 */ /* 0x000fe200000012ff */
[--C-:B------:R-:W-:Y:S01]  /*251f0*/  IMAD.X R111, RZ, RZ, R123.reuse, P1 ;  /* 0x000000ffff6f7224 */ /* 0x100fe200008e067b */
[----:B------:R-:W-:Y:S02]  /*25200*/  IADD3 R84, P0, R122, 0x8020, RZ ;  /* 0x000080207a547810 */ /* 0x000fe40007f1e0ff */
[----:B------:R-:W-:Y:S02]  /*25210*/  SHF.R.U64 R85, R85, 0x3, RZ ;  /* 0x0000000355557819 */ /* 0x000fe400000012ff */
[----:B------:R-:W-:Y:S01]  /*25220*/  LOP3.LUT R100, R118, R100, RZ, 0x3c, !PT ;  /* 0x0000006476647212 */ /* 0x000fe200078e3cff */
[----:B------:R-:W-:Y:S01]  /*25230*/  IMAD.X R113, RZ, RZ, R123, P0 ;  /* 0x000000ffff717224 */ /* 0x000fe200000e067b */
[----:B------:R-:W-:-:S02]  /*25240*/  SHF.R.U64 R112, R112, 0x3, RZ ;  /* 0x0000000370707819 */ /* 0x000fc400000012ff */
[----:B------:R-:W-:Y:S02]  /*25250*/  IADD3 R116, P3, R122, 0x8060, RZ ;  /* 0x000080607a747810 */ /* 0x000fe40007f7e0ff */
[----:B------:R-:W-:Y:S02]  /*25260*/  SHF.R.U64 R144, R144, 0x3, RZ ;  /* 0x0000000390907819 */ /* 0x000fe400000012ff */
[----:B------:R-:W-:Y:S01]  /*25270*/  LOP3.LUT R118, R110, 0x380, RZ, 0xc0, !PT ;  /* 0x000003806e767812 */ /* 0x000fe200078ec0ff */
[----:B------:R-:W-:Y:S01]  /*25280*/  IMAD.X R117, RZ, RZ, R123, P3 ;  /* 0x000000ffff757224 */ /* 0x000fe200018e067b */
[----:B------:R-:W-:Y:S02]  /*25290*/  LOP3.LUT R104, R120, R104, RZ, 0x3c, !PT ;  /* 0x0000006878687212 */ /* 0x000fe400078e3cff */
[----:B------:R-:W-:Y:S02]  /*252a0*/  LOP3.LUT R120, R84, 0x380, RZ, 0xc0, !PT ;  /* 0x0000038054787812 */ /* 0x000fe400078ec0ff */
[----:B------:R-:W-:-:S02]  /*252b0*/  IADD3 R114, P4, R122, 0x8040, RZ ;  /* 0x000080407a727810 */ /* 0x000fc40007f9e0ff */
[C---:B------:R-:W-:Y:S02]  /*252c0*/  IADD3 R88, P6, R122.reuse, 0xc000, RZ ;  /* 0x0000c0007a587810 */ /* 0x040fe40007fde0ff */
[C---:B------:R-:W-:Y:S01]  /*252d0*/  IADD3 R26, P5, R122.reuse, 0xc020, RZ ;  /* 0x0000c0207a1a7810 */ /* 0x040fe20007fbe0ff */
[--C-:B------:R-:W-:Y:S01]  /*252e0*/  IMAD.X R115, RZ, RZ, R123.reuse, P4 ;  /* 0x000000ffff737224 */ /* 0x100fe200020e067b */
[C---:B------:R-:W-:Y:S01]  /*252f0*/  IADD3 R30, P2, R122.reuse, 0xc040, RZ ;  /* 0x0000c0407a1e7810 */ /* 0x040fe20007f5e0ff */
[--C-:B------:R-:W-:Y:S01]  /*25300*/  IMAD.X R119, RZ, RZ, R123.reuse, P6 ;  /* 0x000000ffff777224 */ /* 0x100fe200030e067b */
[----:B-1----:R-:W-:Y:S01]  /*25310*/  IADD3 R52, P1, R122, 0xc060, RZ ;  /* 0x0000c0607a347810 */ /* 0x002fe20007f3e0ff */
[--C-:B------:R-:W-:Y:S01]  /*25320*/  IMAD.X R121, RZ, RZ, R123.reuse, P5 ;  /* 0x000000ffff797224 */ /* 0x100fe200028e067b */
[----:B------:R-:W-:Y:S01]  /*25330*/  LOP3.LUT R122, R85, R122, RZ, 0x3c, !PT ;  /* 0x0000007a557a7212 */ /* 0x000fe200078e3cff */
[--C-:B------:R-:W-:Y:S01]  /*25340*/  IMAD.X R85, RZ, RZ, R123.reuse, P2 ;  /* 0x000000ffff557224 */ /* 0x100fe200010e067b */
[----:B------:R-:W-:Y:S01]  /*25350*/  LOP3.LUT R108, R112, R108, RZ, 0x3c, !PT ;  /* 0x0000006c706c7212 */ /* 0x000fe200078e3cff */
[----:B------:R-:W-:Y:S01]  /*25360*/  IMAD.X R89, RZ, RZ, R123, P1 ;  /* 0x000000ffff597224 */ /* 0x000fe200008e067b */
[----:B------:R-:W-:-:S02]  /*25370*/  LOP3.LUT R92, R144, R92, RZ, 0x3c, !PT ;  /* 0x0000005c905c7212 */ /* 0x000fc400078e3cff */
[----:B------:R-:W-:Y:S02]  /*25380*/  SHF.R.U64 R118, R118, 0x3, RZ ;  /* 0x0000000376767819 */ /* 0x000fe400000012ff */
[----:B------:R-:W-:Y:S02]  /*25390*/  LOP3.LUT R112, R116, 0x380, RZ, 0xc0, !PT ;  /* 0x0000038074707812 */ /* 0x000fe400078ec0ff */
[----:B------:R-:W-:Y:S02]  /*253a0*/  LOP3.LUT R144, R106, 0x380, RZ, 0xc0, !PT ;  /* 0x000003806a907812 */ /* 0x000fe400078ec0ff */
[----:B------:R-:W-:Y:S02]  /*253b0*/  SHF.R.U64 R120, R120, 0x3, RZ ;  /* 0x0000000378787819 */ /* 0x000fe400000012ff */
[----:B------:R-:W-:Y:S02]  /*253c0*/  MOV R122, R122 ;  /* 0x0000007a007a7202 */ /* 0x000fe40000000f00 */
[----:B------:R-:W-:-:S02]  /*253d0*/  LOP3.LUT R110, R118, R110, RZ, 0x3c, !PT ;  /* 0x0000006e766e7212 */ /* 0x000fc400078e3cff */
[----:B------:R-:W-:Y:S01]  /*253e0*/  SHF.R.U64 R151, R112, 0x3, RZ ;  /* 0x0000000370977819 */ /* 0x000fe200000012ff */
[----:B------:R1:W-:Y:S01]  /*253f0*/  STSM.16.M88.4 [R122], R8 ;  /* 0x000000087a007844 */ /* 0x0003e20000000200 */
[----:B------:R-:W-:Y:S02]  /*25400*/  SHF.R.U64 R144, R144, 0x3, RZ ;  /* 0x0000000390907819 */ /* 0x000fe400000012ff */
[----:B------:R-:W-:Y:S02]  /*25410*/  LOP3.LUT R118, R88, 0x380, RZ, 0xc0, !PT ;  /* 0x0000038058767812 */ /* 0x000fe400078ec0ff */
[----:B------:R-:W-:Y:S02]  /*25420*/  LOP3.LUT R112, R120, R84, RZ, 0x3c, !PT ;  /* 0x0000005478707212 */ /* 0x000fe400078e3cff */
[----:B------:R-:W-:Y:S02]  /*25430*/  LOP3.LUT R7, R26, 0x380, RZ, 0xc0, !PT ;  /* 0x000003801a077812 */ /* 0x000fe400078ec0ff */
[----:B------:R-:W-:-:S02]  /*25440*/  LOP3.LUT R25, R30, 0x380, RZ, 0xc0, !PT ;  /* 0x000003801e197812 */ /* 0x000fc400078ec0ff */
[----:B------:R-:W-:Y:S02]  /*25450*/  LOP3.LUT R84, R52, 0x380, RZ, 0xc0, !PT ;  /* 0x0000038034547812 */ /* 0x000fe400078ec0ff */
[----:B------:R-:W-:Y:S02]  /*25460*/  LOP3.LUT R106, R144, R106, RZ, 0x3c, !PT ;  /* 0x0000006a906a7212 */ /* 0x000fe400078e3cff */
[----:B------:R-:W-:Y:S02]  /*25470*/  SHF.R.U64 R118, R118, 0x3, RZ ;  /* 0x0000000376767819 */ /* 0x000fe400000012ff */
[----:B------:R-:W-:Y:S02]  /*25480*/  SHF.R.U64 R7, R7, 0x3, RZ ;  /* 0x0000000307077819 */ /* 0x000fe400000012ff */
[----:B------:R-:W-:Y:S02]  /*25490*/  SHF.R.U64 R25, R25, 0x3, RZ ;  /* 0x0000000319197819 */ /* 0x000fe400000012ff */
[----:B-1----:R-:W-:-:S02]  /*254a0*/  F2FP.BF16.F32.PACK_AB R10, R37, R12 ;  /* 0x0000000c250a723e */ /* 0x002fc400000010ff */
[----:B------:R-:W-:Y:S02]  /*254b0*/  LOP3.LUT R144, R114, 0x380, RZ, 0xc0, !PT ;  /* 0x0000038072907812 */ /* 0x000fe400078ec0ff */
[----:B------:R-:W-:Y:S02]  /*254c0*/  SHF.R.U64 R29, R84, 0x3, RZ ;  /* 0x00000003541d7819 */ /* 0x000fe400000012ff */
[----:B------:R-:W-:Y:S02]  /*254d0*/  MOV R92, R92 ;  /* 0x0000005c005c7202 */ /* 0x000fe40000000f00 */
[----:B------:R-:W-:Y:S02]  /*254e0*/  F2FP.BF16.F32.PACK_AB R8, R33, R32 ;  /* 0x000000202108723e */ /* 0x000fe400000010ff */
[----:B------:R-:W-:Y:S02]  /*254f0*/  F2FP.BF16.F32.PACK_AB R9, R35, R34 ;  /* 0x000000222309723e */ /* 0x000fe400000010ff */
[----:B------:R-:W-:-:S02]  /*25500*/  F2FP.BF16.F32.PACK_AB R11, R39, R38 ;  /* 0x00000026270b723e */ /* 0x000fc400000010ff */
[----:B------:R-:W-:Y:S02]  /*25510*/  F2FP.BF16.F32.PACK_AB R12, R41, R14 ;  /* 0x0000000e290c723e */ /* 0x000fe400000010ff */
[----:B------:R-:W-:Y:S01]  /*25520*/  MOV R96, R96 ;  /* 0x0000006000607202 */ /* 0x000fe20000000f00 */
[----:B------:R1:W-:Y:S01]  /*25530*/  STSM.16.M88.4 [R92], R8 ;  /* 0x000000085c007844 */ /* 0x0003e20000000200 */
[----:B------:R-:W-:Y:S02]  /*25540*/  F2FP.BF16.F32.PACK_AB R14, R45, R24 ;  /* 0x000000182d0e723e */ /* 0x000fe400000010ff */
[----:B------:R-:W-:Y:S02]  /*25550*/  LOP3.LUT R118, R118, R88, RZ, 0x3c, !PT ;  /* 0x0000005876767212 */ /* 0x000fe400078e3cff */
[----:B------:R-:W-:Y:S01]  /*25560*/  LOP3.LUT R120, R7, R26, RZ, 0x3c, !PT ;  /* 0x0000001a07787212 */ /* 0x000fe200078e3cff */
[----:B------:R2:W-:Y:S01]  /*25570*/  STSM.16.M88.4 [R96], R12 ;  /* 0x0000000c60007844 */ /* 0x0005e20000000200 */
[----:B------:R-:W-:-:S02]  /*25580*/  LOP3.LUT R84, R25, R30, RZ, 0x3c, !PT ;  /* 0x0000001e19547212 */ /* 0x000fc400078e3cff */
[----:B------:R-:W-:Y:S02]  /*25590*/  SHF.R.U64 R144, R144, 0x3, RZ ;  /* 0x0000000390907819 */ /* 0x000fe400000012ff */
[----:B------:R-:W-:Y:S02]  /*255a0*/  LOP3.LUT R88, R29, R52, RZ, 0x3c, !PT ;  /* 0x000000341d587212 */ /* 0x000fe400078e3cff */
[----:B------:R-:W-:Y:S01]  /*255b0*/  MOV R100, R100 ;  /* 0x0000006400647202 */ /* 0x000fe20000000f00 */
[----:B------:R-:W3:Y:S01]  /*255c0*/  LDC R52, c[0x0][0xbe8] ;  /* 0x0002fa00ff347b82 */ /* 0x000ee20000000800 */
[----:B------:R-:W-:Y:S02]  /*255d0*/  F2FP.BF16.F32.PACK_AB R24, R49, R28 ;  /* 0x0000001c3118723e */ /* 0x000fe400000010ff */
[----:B------:R-:W-:Y:S02]  /*255e0*/  F2FP.BF16.F32.PACK_AB R25, R51, R50 ;  /* 0x000000323319723e */ /* 0x000fe400000010ff */
[----:B------:R-:W-:-:S02]  /*255f0*/  F2FP.BF16.F32.PACK_AB R26, R3, R160 ;  /* 0x000000a0031a723e */ /* 0x000fc400000010ff */
[----:B------:R-:W-:Y:S02]  /*25600*/  MOV R102, R102 ;  /* 0x0000006600667202 */ /* 0x000fe40000000f00 */
[----:B------:R-:W-:Y:S01]  /*25610*/  F2FP.BF16.F32.PACK_AB R28, R57, R161 ;  /* 0x000000a1391c723e */ /* 0x000fe200000010ff */
[----:B------:R-:W-:Y:S01]  /*25620*/  STSM.16.M88.4 [R100], R24 ;  /* 0x0000001864007844 */ /* 0x000fe20000000200 */
[----:B------:R-:W-:Y:S02]  /*25630*/  F2FP.BF16.F32.PACK_AB R29, R59, R58 ;  /* 0x0000003a3b1d723e */ /* 0x000fe400000010ff */
[----:B------:R-:W-:Y:S02]  /*25640*/  F2FP.BF16.F32.PACK_AB R30, R61, R162 ;  /* 0x000000a23d1e723e */ /* 0x000fe400000010ff */
[----:B------:R-:W-:Y:S02]  /*25650*/  MOV R104, R104 ;  /* 0x0000006800687202 */ /* 0x000fe40000000f00 */
[----:B-1----:R-:W-:Y:S01]  /*25660*/  F2FP.BF16.F32.PACK_AB R8, R65, R163 ;  /* 0x000000a34108723e */ /* 0x002fe200000010ff */
[----:B------:R-:W-:Y:S01]  /*25670*/  STSM.16.M88.4 [R102], R28 ;  /* 0x0000001c66007844 */ /* 0x000fe20000000200 */
[----:B------:R-:W-:-:S02]  /*25680*/  F2FP.BF16.F32.PACK_AB R9, R67, R66 ;  /* 0x000000424309723e */ /* 0x000fc400000010ff */
[----:B------:R-:W-:Y:S02]  /*25690*/  F2FP.BF16.F32.PACK_AB R10, R69, R164 ;  /* 0x000000a4450a723e */ /* 0x000fe400000010ff */
[----:B------:R-:W-:Y:S02]  /*256a0*/  F2FP.BF16.F32.PACK_AB R11, R71, R70 ;  /* 0x00000046470b723e */ /* 0x000fe400000010ff */
[----:B------:R-:W-:Y:S02]  /*256b0*/  MOV R106, R106 ;  /* 0x0000006a006a7202 */ /* 0x000fe40000000f00 */
[----:B--2---:R-:W-:Y:S01]  /*256c0*/  F2FP.BF16.F32.PACK_AB R12, R73, R165 ;  /* 0x000000a5490c723e */ /* 0x004fe200000010ff */
[----:B------:R1:W-:Y:S01]  /*256d0*/  STSM.16.M88.4 [R104], R8 ;  /* 0x0000000868007844 */ /* 0x0003e20000000200 */
[----:B------:R-:W-:Y:S02]  /*256e0*/  F2FP.BF16.F32.PACK_AB R13, R75, R74 ;  /* 0x0000004a4b0d723e */ /* 0x000fe400000010ff */
[----:B------:R-:W-:-:S02]  /*256f0*/  F2FP.BF16.F32.PACK_AB R14, R77, R166 ;  /* 0x000000a64d0e723e */ /* 0x000fc400000010ff */
[----:B------:R-:W-:Y:S02]  /*25700*/  F2FP.BF16.F32.PACK_AB R15, R79, R78 ;  /* 0x0000004e4f0f723e */ /* 0x000fe400000010ff */
[----:B------:R-:W-:Y:S02]  /*25710*/  LOP3.LUT R114, R144, R114, RZ, 0x3c, !PT ;  /* 0x0000007290727212 */ /* 0x000fe400078e3cff */
[----:B------:R-:W-:Y:S01]  /*25720*/  LOP3.LUT R116, R151, R116, RZ, 0x3c, !PT ;  /* 0x0000007497747212 */ /* 0x000fe200078e3cff */
[----:B------:R2:W-:Y:S01]  /*25730*/  STSM.16.M88.4 [R106], R12 ;  /* 0x0000000c6a007844 */ /* 0x0005e20000000200 */
[----:B------:R-:W-:Y:S02]  /*25740*/  MOV R108, R108 ;  /* 0x0000006c006c7202 */ /* 0x000fe40000000f00 */
[----:B------:R-:W-:Y:S02]  /*25750*/  F2FP.BF16.F32.PACK_AB R32, R81, R167 ;  /* 0x000000a75120723e */ /* 0x000fe400000010ff */
        /* <DEDUP_REMOVED lines=8> */
[----:B------:R-:W-:Y:S02]  /*257e0*/  F2FP.BF16.F32.PACK_AB R51, R95, R94 ;  /* 0x0000005e5f33723e */ /* 0x000fe400000010ff */
[----:B------:R-:W-:Y:S02]  /*257f0*/  MOV R112, R112 ;  /* 0x0000007000707202 */ /* 0x000fe40000000f00 */
[----:B------:R-:W-:Y:S01]  /*25800*/  F2FP.BF16.F32.PACK_AB R64, R153, R171 ;  /* 0x000000ab9940723e */ /* 0x000fe200000010ff */
[----:B------:R-:W-:Y:S01]  /*25810*/  STSM.16.M88.4 [R110], R48 ;  /* 0x000000306e007844 */ /* 0x000fe20000000200 */
[----:B------:R-:W-:Y:S02]  /*25820*/  F2FP.BF16.F32.PACK_AB R65, R99, R98 ;  /* 0x000000626341723e */ /* 0x000fe400000010ff */
[----:B------:R-:W-:Y:S02]  /*25830*/  F2FP.BF16.F32.PACK_AB R66, R154, R172 ;  /* 0x000000ac9a42723e */ /* 0x000fe400000010ff */
[----:B------:R-:W-:-:S02]  /*25840*/  F2FP.BF16.F32.PACK_AB R67, R40, R36 ;  /* 0x000000242843723e */ /* 0x000fc400000010ff */
[----:B------:R-:W-:Y:S02]  /*25850*/  MOV R114, R114 ;  /* 0x0000007200727202 */ /* 0x000fe40000000f00 */
[----:B-1----:R-:W-:Y:S01]  /*25860*/  F2FP.BF16.F32.PACK_AB R8, R155, R173 ;  /* 0x000000ad9b08723e */ /* 0x002fe200000010ff */
[----:B------:R-:W-:Y:S01]  /*25870*/  STSM.16.M88.4 [R112], R64 ;  /* 0x0000004070007844 */ /* 0x000fe20000000200 */
[----:B------:R-:W-:Y:S02]  /*25880*/  F2FP.BF16.F32.PACK_AB R9, R44, R42 ;  /* 0x0000002a2c09723e */ /* 0x000fe400000010ff */
[----:B------:R-:W-:Y:S02]  /*25890*/  F2FP.BF16.F32.PACK_AB R10, R156, R174 ;  /* 0x000000ae9c0a723e */ /* 0x000fe400000010ff */
[----:B------:R-:W-:Y:S02]  /*258a0*/  F2FP.BF16.F32.PACK_AB R11, R56, R46 ;  /* 0x0000002e380b723e */ /* 0x000fe400000010ff */
[----:B------:R-:W-:-:S02]  /*258b0*/  MOV R116, R116 ;  /* 0x0000007400747202 */ /* 0x000fc40000000f00 */
[----:B--2---:R-:W-:Y:S01]  /*258c0*/  F2FP.BF16.F32.PACK_AB R12, R157, R175 ;  /* 0x000000af9d0c723e */ /* 0x004fe200000010ff */
[----:B------:R-:W-:Y:S01]  /*258d0*/  STSM.16.M88.4 [R114], R8 ;  /* 0x0000000872007844 */ /* 0x000fe20000000200 */
[----:B------:R-:W-:Y:S02]  /*258e0*/  F2FP.BF16.F32.PACK_AB R13, R68, R60 ;  /* 0x0000003c440d723e */ /* 0x000fe400000010ff */
[----:B------:R-:W-:Y:S02]  /*258f0*/  F2FP.BF16.F32.PACK_AB R14, R158, R176 ;  /* 0x000000b09e0e723e */ /* 0x000fe400000010ff */
[----:B------:R-:W-:Y:S02]  /*25900*/  F2FP.BF16.F32.PACK_AB R15, R76, R72 ;  /* 0x000000484c0f723e */ /* 0x000fe400000010ff */
[----:B------:R-:W-:Y:S02]  /*25910*/  MOV R118, R118 ;  /* 0x0000007600767202 */ /* 0x000fe40000000f00 */
[----:B------:R-:W-:Y:S01]  /*25920*/  F2FP.BF16.F32.PACK_AB R24, R159, R177 ;  /* 0x000000b19f18723e */ /* 0x000fe200000010ff */
[----:B------:R1:W-:Y:S01]  /*25930*/  STSM.16.M88.4 [R116], R12 ;  /* 0x0000000c74007844 */ /* 0x0003e20000000200 */
[----:B------:R-:W-:Y:S01]  /*25940*/  F2FP.BF16.F32.PACK_AB R25, R124, R80 ;  /* 0x000000507c19723e */ /* 0x000fe200000010ff */
[----:B------:R-:W-:Y:S01]  /*25950*/  IMAD.MOV.U32 R80, RZ, RZ, RZ ;  /* 0x000000ffff507224 */ /* 0x000fe200078e00ff */
[----:B------:R-:W-:-:S02]  /*25960*/  F2FP.BF16.F32.PACK_AB R26, R125, R178 ;  /* 0x000000b27d1a723e */ /* 0x000fc400000010ff */
[----:B------:R-:W-:Y:S02]  /*25970*/  F2FP.BF16.F32.PACK_AB R27, R127, R126 ;  /* 0x0000007e7f1b723e */ /* 0x000fe400000010ff */
[----:B------:R-:W-:Y:S02]  /*25980*/  ISETP.NE.U32.AND P0, PT, RZ, UR4, PT ;  /* 0x00000004ff007c0c */ /* 0x000fe4000bf05070 */
[----:B------:R-:W-:Y:S01]  /*25990*/  MOV R120, R120 ;  /* 0x0000007800787202 */ /* 0x000fe20000000f00 */
[----:B------:R2:W-:Y:S01]  /*259a0*/  STSM.16.M88.4 [R118], R24 ;  /* 0x0000001876007844 */ /* 0x0005e20000000200 */
[----:B------:R-:W-:Y:S02]  /*259b0*/  F2FP.BF16.F32.PACK_AB R28, R129, R128 ;  /* 0x00000080811c723e */ /* 0x000fe400000010ff */
[----:B------:R-:W-:Y:S02]  /*259c0*/  F2FP.BF16.F32.PACK_AB R29, R131, R130 ;  /* 0x00000082831d723e */ /* 0x000fe400000010ff */
[----:B------:R-:W-:-:S02]  /*259d0*/  F2FP.BF16.F32.PACK_AB R30, R133, R132 ;  /* 0x00000084851e723e */ /* 0x000fc400000010ff */
[----:B-1----:R-:W-:Y:S02]  /*259e0*/  IADD3 R12, P1, R5, UR4, RZ ;  /* 0x00000004050c7c10 */ /* 0x002fe4000ff3e0ff */
[----:B------:R-:W-:Y:S02]  /*259f0*/  F2FP.BF16.F32.PACK_AB R31, R135, R134 ;  /* 0x00000086871f723e */ /* 0x000fe400000010ff */
[----:B------:R-:W-:Y:S02]  /*25a00*/  MOV R84, R84 ;  /* 0x0000005400547202 */ /* 0x000fe40000000f00 */
[----:B------:R-:W-:Y:S01]  /*25a10*/  ISETP.NE.AND.EX P0, PT, RZ, UR5, PT, P0 ;  /* 0x00000005ff007c0c */ /* 0x000fe2000bf05300 */
[----:B------:R1:W-:Y:S01]  /*25a20*/  STSM.16.M88.4 [R120], R28 ;  /* 0x0000001c78007844 */ /* 0x0003e20000000200 */
[----:B------:R-:W-:Y:S02]  /*25a30*/  MOV R88, R88 ;  /* 0x0000005800587202 */ /* 0x000fe40000000f00 */
[----:B--2---:R-:W-:Y:S01]  /*25a40*/  SHF.R.S32.HI R27, RZ, 0x1f, R236 ;  /* 0x0000001fff1b7819 */ /* 0x004fe200000114ec */
[----:B------:R1:W-:Y:S01]  /*25a50*/  STSM.16.M88.4 [R84], R136 ;  /* 0x0000008854007844 */ /* 0x0003e20000000200 */
[----:B------:R-:W-:-:S02]  /*25a60*/  F2FP.BF16.F32.PACK_AB R8, R145, R4 ;  /* 0x000000049108723e */ /* 0x000fc400000010ff */
[----:B------:R-:W-:Y:S02]  /*25a70*/  SHF.L.U64.HI R3, R236, 0x2, R27 ;  /* 0x00000002ec037819 */ /* 0x000fe4000001021b */
[----:B------:R-:W-:Y:S02]  /*25a80*/  F2FP.BF16.F32.PACK_AB R9, R147, R146 ;  /* 0x000000929309723e */ /* 0x000fe400000010ff */
[----:B------:R-:W-:Y:S01]  /*25a90*/  IADD3.X R13, R3, UR5, RZ, P1, !PT ;  /* 0x00000005030d7c10 */ /* 0x000fe20008ffe4ff */
[----:B------:R-:W-:Y:S01]  /*25aa0*/  ULDC.64 UR4, c[0x0][0xc08] ;  /* 0x0003020000047ab9 */ /* 0x000fe20000000a00 */
[----:B------:R-:W-:Y:S02]  /*25ab0*/  F2FP.BF16.F32.PACK_AB R10, R149, R148 ;  /* 0x00000094950a723e */ /* 0x000fe400000010ff */
[----:B------:R-:W-:Y:S02]  /*25ac0*/  F2FP.BF16.F32.PACK_AB R11, R6, R150 ;  /* 0x00000096060b723e */ /* 0x000fe400000010ff */
[----:B---3--:R-:W-:-:S02]  /*25ad0*/  ISETP.NE.AND P1, PT, R52, 0x1, PT ;  /* 0x000000013400780c */ /* 0x008fc40003f25270 */
[----:B------:R-:W-:Y:S01]  /*25ae0*/  ISETP.NE.U32.AND P2, PT, RZ, UR4, PT ;  /* 0x00000004ff007c0c */ /* 0x000fe2000bf45070 */
[----:B------:R1:W-:Y:S01]  /*25af0*/  STSM.16.M88.4 [R88], R8 ;  /* 0x0000000858007844 */ /* 0x0003e20000000200 */
[----:B------:R-:W-:Y:S02]  /*25b00*/  BAR.SYNC.DEFER_BLOCKING 0x1, 0x100 ;  /* 0x0044000000007b1d */ /* 0x000fe40000010000 */
[----:B------:R-:W-:-:S07]  /*25b10*/  ISETP.NE.AND.EX P2, PT, RZ, UR5, PT, P2 ;  /* 0x00000005ff007c0c */ /* 0x000fce000bf45320 */
[----:B------:R-:W2:Y:S08]  /*25b20*/  @P1 LDC R6, c[0x0][0xbec] ;  /* 0x0002fb00ff061b82 */ /* 0x000eb00000000800 */
[----:B------:R-:W3:Y:S01]  /*25b30*/  @P1 LDC R15, c[0x0][0xbf0] ;  /* 0x0002fc00ff0f1b82 */ /* 0x000ee20000000800 */
[----:B------:R-:W-:Y:S01]  /*25b40*/  @P2 IADD3 R4, P3, R5, UR4, RZ ;  /* 0x0000000405042c10 */ /* 0x000fe2000ff7e0ff */
[----:B------:R-:W-:-:S03]  /*25b50*/  ULDC UR4, c[0x0][0xa88] ;  /* 0x0002a20000047ab9 */ /* 0x000fc60000000800 */
[----:B------:R-:W-:Y:S01]  /*25b60*/  @P2 IADD3.X R5, R3, UR5, RZ, P3, !PT ;  /* 0x0000000503052c10 */ /* 0x000fe20009ffe4ff */
[----:B------:R-:W-:Y:S01]  /*25b70*/  IMAD.U32 R3, RZ, RZ, UR4 ;  /* 0x00000004ff037e24 */ /* 0x000fe2000f8e00ff */
[----:B------:R1:W5:Y:S05]  /*25b80*/  @P0 LDG.E R80, desc[UR6][R12.64] ;  /* 0x000000060c500981 */ /* 0x00036a000c1e1900 */
[----:B------:R1:W5:Y:S01]  /*25b90*/  @P2 LDG.E R3, desc[UR6][R4.64] ;  /* 0x0000000604032981 */ /* 0x000362000c1e1900 */
[----:B------:R-:W-:Y:S05]  /*25ba0*/  @P2 BRA `(.L_x_3097) ;  /* 0x0000000000142947 */ /* 0x000fea0003800000 */
[----:B------:R-:W-:Y:S05]  /*25bb0*/  @!P0 BRA `(.L_x_3097) ;  /* 0x0000000000108947 */ /* 0x000fea0003800000 */
[----:B------:R-:W-:Y:S02]  /*25bc0*/  ULDC.64 UR4, c[0x0][0x208] ;  /* 0x0000820000047ab9 */ /* 0x000fe40000000a00 */
[----:B-1----:R-:W4:Y:S04]  /*25bd0*/  LDG.E R4, desc[UR4][R12.64] ;  /* 0x000000040c047981 */ /* 0x002f28000c1e1900 */
[----:B-----5:R-:W4:Y:S02]  /*25be0*/  LDG.E R3, desc[UR4][R12.64+0x4] ;  /* 0x000004040c037981 */ /* 0x020f24000c1e1900 */
[----:B----4-:R-:W-:-:S07]  /*25bf0*/  IMAD.IADD R3, R3, 0x1, -R4 ;  /* 0x0000000103037824 */ /* 0x010fce00078e0a04 */
.L_x_3097:
[----:B-1----:R-:W4:Y:S01]  /*25c00*/  LDL.LU R84, [R1+0x5c] ;  /* 0x00005c0001547983 */ /* 0x002f220000300800 */
[----:B------:R-:W-:Y:S01]  /*25c10*/  IMAD.IADD R25, R235, 0x1, R230 ;  /* 0x00000001eb197824 */ /* 0x000fe200078e02e6 */
[----:B------:R-:W-:Y:S01]  /*25c20*/  ULDC.64 UR4, c[0x0][0xb90] ;  /* 0x0002e40000047ab9 */ /* 0x000fe20000000a00 */
[----:B-----5:R-:W-:Y:S01]  /*25c30*/  SHF.R.S32.HI R81, RZ, 0x1f, R80 ;  /* 0x0000001fff517819 */ /* 0x020fe20000011450 */
[----:B------:R-:W4:Y:S01]  /*25c40*/  LDL R14, [R1+0x80] ;  /* 0x00008000010e7983 */ /* 0x000f220000100800 */
[----:B--2---:R-:W-:-:S04]  /*25c50*/  @P1 IMAD.HI.U32 R6, R25, R6, RZ ;  /* 0x0000000619061227 */ /* 0x004fc800078e00ff */
[----:B------:R-:W-:Y:S01]  /*25c60*/  IMAD.SHL.U32 R8, R212, 0x40, RZ ;  /* 0x00000040d4087824 */ /* 0x000fe200078e00ff */
[----:B------:R-:W-:Y:S01]  /*25c70*/  SEL R82, R27, RZ, !P0 ;  /* 0x000000ff1b527207 */ /* 0x000fe20004000000 */
[----:B------:R-:W-:Y:S01]  /*25c80*/  IMAD.MOV.U32 R7, RZ, RZ, R25 ;  /* 0x000000ffff077224 */ /* 0x000fe200078e0019 */
[----:B---3--:R-:W-:Y:S01]  /*25c90*/  @P1 SHF.R.U32.HI R7, RZ, R15, R6 ;  /* 0x0000000fff071219 */ /* 0x008fe20000011606 */
[----:B------:R-:W-:Y:S01]  /*25ca0*/  IMAD R9, R237, 0x8, R8 ;  /* 0x00000008ed097824 */ /* 0x000fe200078e0208 */
[----:B------:R-:W2:Y:S01]  /*25cb0*/  LDL R15, [R1+0x6c] ;  /* 0x00006c00010f7983 */ /* 0x000ea20000100800 */
[----:B------:R-:W-:Y:S01]  /*25cc0*/  SEL R236, R236, RZ, !P0 ;  /* 0x000000ffecec7207 */ /* 0x000fe20004000000 */
[----:B------:R-:W-:Y:S01]  /*25cd0*/  IMAD R3, R3, R52, RZ ;  /* 0x0000003403037224 */ /* 0x000fe200078e02ff */
[----:B------:R-:W1:Y:S01]  /*25ce0*/  @P1 LDC R85, c[0x0][0xbec] ;  /* 0x0002fb00ff551b82 */ /* 0x000e620000000800 */
[----:B------:R-:W-:Y:S02]  /*25cf0*/  IMAD.MOV R13, RZ, RZ, -R7 ;  /* 0x000000ffff0d7224 */ /* 0x000fe400078e0a07 */
[----:B------:R-:W-:-:S04]  /*25d00*/  IMAD.WIDE R20, R9, 0x2, R20 ;  /* 0x0000000209147825 */ /* 0x000fc800078e0214 */
[----:B------:R-:W-:Y:S01]  /*25d10*/  IMAD R9, R52, R13, R25 ;  /* 0x0000000d34097224 */ /* 0x000fe200078e0219 */
[----:B------:R-:W-:Y:S01]  /*25d20*/  ULDC.64 UR6, c[0x0][0x208] ;  /* 0x0000820000067ab9 */ /* 0x000fe20000000a00 */
[----:B------:R-:W3:Y:S03]  /*25d30*/  @P1 LDC R87, c[0x0][0xbf0] ;  /* 0x0002fc00ff571b82 */ /* 0x000ee60000000800 */
[----:B------:R-:W-:Y:S02]  /*25d40*/  SHF.R.S32.HI R6, RZ, 0x1f, R9 ;  /* 0x0000001fff067819 */ /* 0x000fe40000011409 */
[C---:B------:R-:W-:Y:S02]  /*25d50*/  IADD3 R33, P2, R20.reuse, 0x5000, RZ ;  /* 0x0000500014217810 */ /* 0x040fe40007f5e0ff */
[C---:B------:R-:W-:Y:S02]  /*25d60*/  IADD3 R29, P3, R20.reuse, 0x4000, RZ ;  /* 0x00004000141d7810 */ /* 0x040fe40007f7e0ff */
[----:B------:R-:W-:-:S02]  /*25d70*/  IADD3 R13, P4, R20, 0x2000, RZ ;  /* 0x00002000140d7810 */ /* 0x000fc40007f9e0ff */
[----:B------:R-:W-:Y:S02]  /*25d80*/  LOP3.LUT R32, R33, 0x380, RZ, 0xc0, !PT ;  /* 0x0000038021207812 */ /* 0x000fe400078ec0ff */
[----:B------:R-:W-:Y:S02]  /*25d90*/  LOP3.LUT R28, R29, 0x380, RZ, 0xc0, !PT ;  /* 0x000003801d1c7812 */ /* 0x000fe400078ec0ff */
[----:B------:R-:W-:Y:S02]  /*25da0*/  LOP3.LUT R12, R13, 0x380, RZ, 0xc0, !PT ;  /* 0x000003800d0c7812 */ /* 0x000fe400078ec0ff */
        /* <DEDUP_REMOVED lines=8> */
[----:B------:R-:W-:Y:S01]  /*25e30*/  IMAD.X R13, RZ, RZ, R21, P4 ;  /* 0x000000ffff0d7224 */ /* 0x000fe200020e0615 */
[C---:B------:R-:W-:Y:S02]  /*25e40*/  IADD3 R61, P2, R20.reuse, 0xb000, RZ ;  /* 0x0000b000143d7810 */ /* 0x040fe40007f5e0ff */
[C---:B------:R-:W-:Y:S02]  /*25e50*/  IADD3 R57, P3, R20.reuse, 0xa000, RZ ;  /* 0x0000a00014397810 */ /* 0x040fe40007f7e0ff */
[----:B------:R-:W-:-:S02]  /*25e60*/  IADD3 R37, P6, R20, 0x6000, RZ ;  /* 0x0000600014257810 */ /* 0x000fc40007fde0ff */
[----:B------:R-:W-:Y:S02]  /*25e70*/  IADD3 R45, P4, R20, 0x8000, RZ ;  /* 0x00008000142d7810 */ /* 0x000fe40007f9e0ff */
        /* <DEDUP_REMOVED lines=16> */
[----:B------:R-:W-:-:S02]  /*25f80*/  IADD3 R65, P6, R20, 0xc000, RZ ;  /* 0x0000c00014417810 */ /* 0x000fc40007fde0ff */
[----:B------:R-:W-:Y:S02]  /*25f90*/  IADD3 R73, P4, R20, 0xe000, RZ ;  /* 0x0000e00014497810 */ /* 0x000fe40007f9e0ff */
        /* <DEDUP_REMOVED lines=8> */
[----:B------:R-:W-:Y:S01]  /*26020*/  BSSY B1, `(.L_x_3098) ;  /* 0x00000a1000017945 */ /* 0x000fe20003800000 */
[----:B------:R-:W-:-:S02]  /*26030*/  SHF.R.S32.HI R89, RZ, 0x1f, R16 ;  /* 0x0000001fff597819 */ /* 0x000fc40000011410 */
[----:B------:R-:W-:Y:S02]  /*26040*/  SHF.R.S32.HI R90, RZ, 0x1f, R220 ;  /* 0x0000001fff5a7819 */ /* 0x000fe400000114dc */
[----:B------:R-:W-:Y:S02]  /*26050*/  SHF.R.S32.HI R92, RZ, 0x1f, R221 ;  /* 0x0000001fff5c7819 */ /* 0x000fe400000114dd */
[----:B----4-:R-:W-:-:S05]  /*26060*/  SHF.R.S32.HI R83, RZ, 0x1f, R84 ;  /* 0x0000001fff537819 */ /* 0x010fca0000011454 */
[----:B------:R-:W-:-:S04]  /*26070*/  IMAD R4, R83, UR4, RZ ;  /* 0x0000000453047c24 */ /* 0x000fc8000f8e02ff */
[C---:B------:R-:W-:Y:S02]  /*26080*/  IMAD R11, R84.reuse, UR5, R4 ;  /* 0x00000005540b7c24 */ /* 0x040fe4000f8e0204 */
[----:B------:R-:W-:Y:S01]  /*26090*/  IMAD.WIDE.U32 R4, R84, UR4, R80 ;  /* 0x0000000454047c25 */ /* 0x000fe2000f8e0050 */
[----:B------:R-:W-:-:S03]  /*260a0*/  ULDC.64 UR4, c[0x0][0xb98] ;  /* 0x0002e60000047ab9 */ /* 0x000fc60000000a00 */
[----:B------:R-:W-:Y:S02]  /*260b0*/  IMAD.IADD R5, R5, 0x1, R11 ;  /* 0x0000000105057824 */ /* 0x000fe400078e020b */
[----:B------:R-:W-:Y:S02]  /*260c0*/  IMAD R11, R82, UR4, RZ ;  /* 0x00000004520b7c24 */ /* 0x000fe4000f8e02ff */
[----:B------:R-:W-:-:S04]  /*260d0*/  IMAD.WIDE.U32 R4, R236, UR4, R4 ;  /* 0x00000004ec047c25 */ /* 0x000fc8000f8e0004 */
[----:B------:R-:W-:Y:S01]  /*260e0*/  IMAD R8, R236, UR5, R11 ;  /* 0x00000005ec087c24 */ /* 0x000fe2000f8e020b */
[----:B------:R-:W-:Y:S01]  /*260f0*/  SHF.R.S32.HI R11, RZ, 0x1f, R7 ;  /* 0x0000001fff0b7819 */ /* 0x000fe20000011407 */
[----:B------:R-:W-:Y:S01]  /*26100*/  ULDC.64 UR4, c[0x0][0xb88] ;  /* 0x0002e20000047ab9 */ /* 0x000fe20000000a00 */
[----:B------:R-:W-:Y:S01]  /*26110*/  IADD3 R4, P0, R7, R4, RZ ;  /* 0x0000000407047210 */ /* 0x000fe20007f1e0ff */
[----:B------:R-:W-:-:S03]  /*26120*/  IMAD R6, R6, UR4, RZ ;  /* 0x0000000406067c24 */ /* 0x000fc6000f8e02ff */
[----:B------:R-:W-:Y:S01]  /*26130*/  IADD3.X R5, R11, R5, R8, P0, !PT ;  /* 0x000000050b057210 */ /* 0x000fe200007fe408 */
[C---:B------:R-:W-:Y:S02]  /*26140*/  IMAD R11, R9.reuse, UR5, R6 ;  /* 0x00000005090b7c24 */ /* 0x040fe4000f8e0206 */
[----:B------:R-:W-:Y:S01]  /*26150*/  IMAD.WIDE.U32 R4, R9, UR4, R4 ;  /* 0x0000000409047c25 */ /* 0x000fe2000f8e0004 */
[----:B------:R-:W-:-:S03]  /*26160*/  ULDC.64 UR4, c[0x0][0xb50] ;  /* 0x0002d40000047ab9 */ /* 0x000fc60000000a00 */
[----:B------:R-:W-:Y:S01]  /*26170*/  IMAD.IADD R5, R5, 0x1, R11 ;  /* 0x0000000105057824 */ /* 0x000fe200078e020b */
[----:B------:R-:W-:-:S04]  /*26180*/  LEA R6, P0, R4, UR4, 0x2 ;  /* 0x0000000404067c11 */ /* 0x000fc8000f8010ff */
[----:B------:R-:W-:Y:S02]  /*26190*/  LEA.HI.X R10, R4, UR5, R5, 0x2, P0 ;  /* 0x00000005040a7c11 */ /* 0x000fe400080f1405 */
[C---:B------:R-:W-:Y:S01]  /*261a0*/  IADD3 R7, P5, R20.reuse, 0x1000, RZ ;  /* 0x0000100014077810 */ /* 0x040fe20007fbe0ff */
[----:B------:R-:W-:Y:S01]  /*261b0*/  SHFL.IDX PT, R50, R6, RZ, 0x1c1f ;  /* 0x001c1fff06327589 */ /* 0x000fe200000e0000 */
[----:B------:R-:W-:Y:S01]  /*261c0*/  IADD3 R25, P0, R20, 0x3000, RZ ;  /* 0x0000300014197810 */ /* 0x000fe20007f1e0ff */
[----:B------:R-:W-:Y:S01]  /*261d0*/  IMAD.IADD R14, R14, 0x1, R230 ;  /* 0x000000010e0e7824 */ /* 0x000fe200078e02e6 */
[----:B------:R-:W-:Y:S02]  /*261e0*/  ULDC.64 UR4, c[0x0][0xaa0] ;  /* 0x0002a80000047ab9 */ /* 0x000fe40000000a00 */
[----:B------:R-:W-:-:S04]  /*261f0*/  LOP3.LUT R24, R25, 0x380, RZ, 0xc0, !PT ;  /* 0x0000038019187812 */ /* 0x000fc800078ec0ff */
[----:B------:R-:W-:-:S04]  /*26200*/  SHF.R.U64 R24, R24, 0x3, RZ ;  /* 0x0000000318187819 */ /* 0x000fc800000012ff */
[----:B------:R-:W-:Y:S01]  /*26210*/  LOP3.LUT R24, R24, R25, RZ, 0x3c, !PT ;  /* 0x0000001918187212 */ /* 0x000fe200078e3cff */
[--C-:B------:R-:W-:Y:S01]  /*26220*/  IMAD.X R25, RZ, RZ, R21.reuse, P0 ;  /* 0x000000ffff197224 */ /* 0x100fe200000e0615 */
[C---:B------:R-:W-:Y:S01]  /*26230*/  IADD3 R49, P0, R20.reuse, 0x9000, RZ ;  /* 0x0000900014317810 */ /* 0x040fe20007f1e0ff */
[----:B------:R-:W-:Y:S01]  /*26240*/  IMAD.X R9, RZ, RZ, R21, P5 ;  /* 0x000000ffff097224 */ /* 0x000fe200028e0615 */
[----:B------:R-:W-:Y:S02]  /*26250*/  IADD3 R41, P5, R20, 0x7000, RZ ;  /* 0x0000700014297810 */ /* 0x000fe40007fbe0ff */
[----:B------:R-:W-:Y:S01]  /*26260*/  LOP3.LUT R48, R49, 0x380, RZ, 0xc0, !PT ;  /* 0x0000038031307812 */ /* 0x000fe200078ec0ff */
[----:B------:R-:W4:Y:S01]  /*26270*/  SHFL.IDX PT, R51, R10, RZ, 0x1c1f ;  /* 0x001c1fff0a337589 */ /* 0x000f2200000e0000 */
[----:B------:R-:W-:Y:S02]  /*26280*/  LOP3.LUT R40, R41, 0x380, RZ, 0xc0, !PT ;  /* 0x0000038029287812 */ /* 0x000fe400078ec0ff */
[----:B------:R-:W-:Y:S01]  /*26290*/  SHF.R.U64 R48, R48, 0x3, RZ ;  /* 0x0000000330307819 */ /* 0x000fe200000012ff */
[----:B------:R-:W-:Y:S01]  /*262a0*/  SHFL.IDX PT, R58, R6, 0x1, 0x1c1f ;  /* 0x003c1f00063a7f89 */ /* 0x000fe200000e0000 */
[----:B------:R-:W-:-:S03]  /*262b0*/  LOP3.LUT R8, R7, 0x380, RZ, 0xc0, !PT ;  /* 0x0000038007087812 */ /* 0x000fc600078ec0ff */
[----:B------:R-:W0:Y:S01]  /*262c0*/  SHFL.IDX PT, R59, R10, 0x1, 0x1c1f ;  /* 0x003c1f000a3b7f89 */ /* 0x000e2200000e0000 */
[----:B------:R-:W-:Y:S01]  /*262d0*/  LOP3.LUT R48, R48, R49, RZ, 0x3c, !PT ;  /* 0x0000003130307212 */ /* 0x000fe200078e3cff */
[--C-:B------:R-:W-:Y:S01]  /*262e0*/  IMAD.X R49, RZ, RZ, R21.reuse, P0 ;  /* 0x000000ffff317224 */ /* 0x100fe200000e0615 */
[----:B------:R-:W-:Y:S01]  /*262f0*/  SHF.R.U64 R40, R40, 0x3, RZ ;  /* 0x0000000328287819 */ /* 0x000fe200000012ff */
[----:B------:R-:W-:Y:S01]  /*26300*/  VIADD R4, R14, 0x8 ;  /* 0x000000080e047836 */ /* 0x000fe20000000000 */
[----:B--2---:R-:W-:Y:S02]  /*26310*/  LOP3.LUT P0, RZ, R15, 0x3, RZ, 0xc0, !PT ;  /* 0x000000030fff7812 */ /* 0x004fe4000780c0ff */
[----:B------:R-:W-:Y:S02]  /*26320*/  SHF.R.U64 R8, R8, 0x3, RZ ;  /* 0x0000000308087819 */ /* 0x000fe400000012ff */
[----:B------:R-:W-:Y:S01]  /*26330*/  LOP3.LUT R40, R40, R41, RZ, 0x3c, !PT ;  /* 0x0000002928287212 */ /* 0x000fe200078e3cff */
[----:B------:R-:W-:Y:S01]  /*26340*/  IMAD.X R41, RZ, RZ, R21, P5 ;  /* 0x000000ffff297224 */ /* 0x000fe200028e0615 */
[----:B------:R-:W-:-:S02]  /*26350*/  ISETP.GE.OR P2, PT, R14, R3, P0 ;  /* 0x000000030e00720c */ /* 0x000fc40000746670 */
[----:B------:R-:W-:Y:S02]  /*26360*/  LOP3.LUT R8, R8, R7, RZ, 0x3c, !PT ;  /* 0x0000000708087212 */ /* 0x000fe400078e3cff */
[----:B------:R-:W-:Y:S02]  /*26370*/  IADD3 R5, P3, R20, 0xf000, RZ ;  /* 0x0000f00014057810 */ /* 0x000fe40007f7e0ff */
[----:B------:R-:W-:Y:S02]  /*26380*/  ISETP.GE.OR P0, PT, R4, R3, P0 ;  /* 0x000000030400720c */ /* 0x000fe40000706670 */
[C---:B------:R-:W-:Y:S02]  /*26390*/  IADD3 R69, P5, R20.reuse, 0xd000, RZ ;  /* 0x0000d00014457810 */ /* 0x040fe40007fbe0ff */
[----:B------:R-:W-:Y:S02]  /*263a0*/  LOP3.LUT R7, R20, 0x380, RZ, 0xc0, !PT ;  /* 0x0000038014077812 */ /* 0x000fe400078ec0ff */
[----:B------:R-:W-:-:S02]  /*263b0*/  LOP3.LUT R4, R5, 0x380, RZ, 0xc0, !PT ;  /* 0x0000038005047812 */ /* 0x000fc400078ec0ff */
[----:B------:R-:W-:Y:S02]  /*263c0*/  LOP3.LUT R68, R69, 0x380, RZ, 0xc0, !PT ;  /* 0x0000038045447812 */ /* 0x000fe400078ec0ff */
[----:B------:R-:W-:Y:S02]  /*263d0*/  SHF.R.U64 R7, R7, 0x3, RZ ;  /* 0x0000000307077819 */ /* 0x000fe400000012ff */
[----:B------:R-:W-:Y:S02]  /*263e0*/  SHF.R.U64 R4, R4, 0x3, RZ ;  /* 0x0000000304047819 */ /* 0x000fe400000012ff */
[----:B------:R-:W-:Y:S02]  /*263f0*/  SHF.R.U64 R68, R68, 0x3, RZ ;  /* 0x0000000344447819 */ /* 0x000fe400000012ff */
[----:B------:R-:W-:Y:S01]  /*26400*/  LOP3.LUT R20, R7, R20, RZ, 0x3c, !PT ;  /* 0x0000001407147212 */ /* 0x000fe200078e3cff */
[----:B----4-:R-:W-:Y:S01]  /*26410*/  @!P2 ST.E desc[UR6][R50.64], R0 ;  /* 0x000000003200a985 */ /* 0x010fe2000c101906 */
[----:B------:R-:W-:Y:S01]  /*26420*/  LOP3.LUT R68, R68, R69, RZ, 0x3c, !PT ;  /* 0x0000004544447212 */ /* 0x000fe200078e3cff */
[--C-:B------:R-:W-:Y:S01]  /*26430*/  IMAD.X R69, RZ, RZ, R21.reuse, P5 ;  /* 0x000000ffff457224 */ /* 0x100fe200028e0615 */
[----:B------:R-:W-:Y:S01]  /*26440*/  LOP3.LUT R76, R4, R5, RZ, 0x3c, !PT ;  /* 0x00000005044c7212 */ /* 0x000fe200078e3cff */
[----:B0-----:R0:W-:Y:S01]  /*26450*/  @!P0 ST.E desc[UR6][R58.64], R2 ;  /* 0x000000023a008985 */ /* 0x0011e2000c101906 */
[----:B------:R-:W-:-:S03]  /*26460*/  IMAD.X R77, RZ, RZ, R21, P3 ;  /* 0x000000ffff4d7224 */ /* 0x000fc600018e0615 */
[----:B------:R2:W5:Y:S04]  /*26470*/  LD.E.128 R4, desc[UR6][R20.64] ;  /* 0x0000000614047980 */ /* 0x000568000c101d00 */
[----:B------:R-:W5:Y:S04]  /*26480*/  LD.E.128 R8, desc[UR6][R8.64] ;  /* 0x0000000608087980 */ /* 0x000f68000c101d00 */
[----:B------:R-:W5:Y:S01]  /*26490*/  LD.E.128 R12, desc[UR6][R12.64] ;  /* 0x000000060c0c7980 */ /* 0x000f62000c101d00 */
[----:B--2---:R-:W-:-:S03]  /*264a0*/  IMAD R21, R81, UR4, RZ ;  /* 0x0000000451157c24 */ /* 0x004fc6000f8e02ff */
[----:B------:R-:W5:Y:S01]  /*264b0*/  LD.E.128 R24, desc[UR6][R24.64] ;  /* 0x0000000618187980 */ /* 0x000f62000c101d00 */
[C---:B------:R-:W-:Y:S02]  /*264c0*/  IMAD R81, R80.reuse, UR5, R21 ;  /* 0x0000000550517c24 */ /* 0x040fe4000f8e0215 */
[----:B------:R-:W-:Y:S01]  /*264d0*/  IMAD.WIDE.U32 R20, R80, UR4, RZ ;  /* 0x0000000450147c25 */ /* 0x000fe2000f8e00ff */
[----:B------:R-:W-:Y:S01]  /*264e0*/  ULDC.64 UR4, c[0x0][0xae8] ;  /* 0x0002ba0000047ab9 */ /* 0x000fe20000000a00 */
[----:B------:R-:W5:Y:S02]  /*264f0*/  LD.E.128 R28, desc[UR6][R28.64] ;  /* 0x000000061c1c7980 */ /* 0x000f64000c101d00 */
[----:B------:R-:W-:Y:S02]  /*26500*/  IMAD.IADD R21, R21, 0x1, R81 ;  /* 0x0000000115157824 */ /* 0x000fe400078e0251 */
[----:B------:R-:W-:Y:S01]  /*26510*/  IMAD R81, R237, 0x20, R212 ;  /* 0x00000020ed517824 */ /* 0x000fe200078e02d4 */
[----:B------:R-:W5:Y:S01]  /*26520*/  LD.E.128 R32, desc[UR6][R32.64] ;  /* 0x0000000620207980 */ /* 0x000f62000c101d00 */
[----:B------:R-:W-:-:S02]  /*26530*/  IMAD R83, R83, UR4, RZ ;  /* 0x0000000453537c24 */ /* 0x000fc4000f8e02ff */
[----:B0-----:R-:W-:Y:S01]  /*26540*/  IMAD.IADD R2, R230, 0x1, R81 ;  /* 0x00000001e6027824 */ /* 0x001fe200078e0251 */
[----:B------:R-:W5:Y:S01]  /*26550*/  LD.E.128 R36, desc[UR6][R36.64] ;  /* 0x0000000624247980 */ /* 0x000f62000c101d00 */
[C---:B------:R-:W-:Y:S02]  /*26560*/  IMAD R83, R84.reuse, UR5, R83 ;  /* 0x0000000554537c24 */ /* 0x040fe4000f8e0253 */
[----:B------:R-:W-:Y:S01]  /*26570*/  IMAD.WIDE.U32 R20, R84, UR4, R20 ;  /* 0x0000000454147c25 */ /* 0x000fe2000f8e0014 */
[----:B------:R-:W-:Y:S01]  /*26580*/  ULDC.64 UR4, c[0x0][0xaf0] ;  /* 0x0002bc0000047ab9 */ /* 0x000fe20000000a00 */
[----:B------:R-:W5:Y:S02]  /*26590*/  LD.E.128 R40, desc[UR6][R40.64] ;  /* 0x0000000628287980 */ /* 0x000f64000c101d00 */
[----:B-1----:R-:W-:Y:S02]  /*265a0*/  @P1 IMAD.HI.U32 R0, R2, R85, RZ ;  /* 0x0000005502001227 */ /* 0x002fe400078e00ff */
[----:B------:R-:W5:Y:S02]  /*265b0*/  LD.E.128 R44, desc[UR6][R44.64] ;  /* 0x000000062c2c7980 */ /* 0x000f64000c101d00 */
[----:B------:R-:W-:-:S02]  /*265c0*/  IMAD.IADD R21, R21, 0x1, R83 ;  /* 0x0000000115157824 */ /* 0x000fc400078e0253 */
[----:B------:R-:W-:Y:S01]  /*265d0*/  IMAD.MOV.U32 R81, RZ, RZ, R2 ;  /* 0x000000ffff517224 */ /* 0x000fe200078e0002 */
[----:B---3--:R-:W-:Y:S01]  /*265e0*/  @P1 SHF.R.U32.HI R81, RZ, R87, R0 ;  /* 0x00000057ff511219 */ /* 0x008fe20000011600 */
[----:B------:R-:W-:Y:S01]  /*265f0*/  IMAD R83, R82, UR4, RZ ;  /* 0x0000000452537c24 */ /* 0x000fe2000f8e02ff */
[----:B------:R-:W5:Y:S01]  /*26600*/  LD.E.128 R48, desc[UR6][R48.64] ;  /* 0x0000000630307980 */ /* 0x000f62000c101d00 */
[C---:B------:R-:W-:Y:S01]  /*26610*/  IMAD.WIDE.U32 R20, R236.reuse, UR4, R20 ;  /* 0x00000004ec147c25 */ /* 0x040fe2000f8e0014 */
[----:B------:R-:W-:Y:S02]  /*26620*/  SHF.R.S32.HI R0, RZ, 0x1f, R81 ;  /* 0x0000001fff007819 */ /* 0x000fe40000011451 */
        /* <DEDUP_REMOVED lines=17> */
[----:B------:R-:W5:Y:S01]  /*26740*/  LD.E.128 R76, desc[UR6][R76.64] ;  /* 0x000000064c4c7980 */ /* 0x000f62000c101d00 */
[----:B------:R-:W-:Y:S01]  /*26750*/  IMAD.IADD R230, R212, 0x1, R230 ;  /* 0x00000001d4e67824 */ /* 0x000fe200078e02e6 */
[----:B------:R-:W-:Y:S01]  /*26760*/  @!PT LDS RZ, [RZ] ;  /* 0x00000000fffff984 */ /* 0x000fe20000000800 */
[----:B------:R-:W-:Y:S01]  /*26770*/  @!PT LDS RZ, [RZ] ;  /* 0x00000000fffff984 */ /* 0x000fe20000000800 */
[----:B------:R-:W-:Y:S01]  /*26780*/  @!PT LDS RZ, [RZ] ;  /* 0x00000000fffff984 */ /* 0x000fe20000000800 */
[----:B------:R-:W-:Y:S01]  /*26790*/  @!PT LDS RZ, [RZ] ;  /* 0x00000000fffff984 */ /* 0x000fe20000000800 */
[----:B------:R0:W-:Y:S06]  /*267a0*/  MEMBAR.ALL.CTA ;  /* 0x0000000000007992 */ /* 0x0001ec0000008000 */
[----:B0-----:R-:W0:Y:S01]  /*267b0*/  FENCE.VIEW.ASYNC.S ;  /* 0x00000000000073c6 */ /* 0x001e220000000000 */
[----:B------:R-:W-:-:S02]  /*267c0*/  IMAD R81, R83, UR5, R2 ;  /* 0x0000000553517c24 */ /* 0x000fc4000f8e0202 */
[----:B------:R-:W-:Y:S01]  /*267d0*/  IMAD.WIDE.U32 R20, R83, UR4, R20 ;  /* 0x0000000453147c25 */ /* 0x000fe2000f8e0014 */
[----:B------:R-:W-:-:S03]  /*267e0*/  ULDC.64 UR4, c[0x0][0xa80] ;  /* 0x0002a00000047ab9 */ /* 0x000fc60000000a00 */
[----:B------:R-:W-:Y:S01]  /*267f0*/  VIADD R2, R230, 0x40 ;  /* 0x00000040e6027836 */ /* 0x000fe20000000000 */
[----:B------:R-:W-:Y:S01]  /*26800*/  LEA R52, P2, R20, UR4, 0x1 ;  /* 0x0000000414347c11 */ /* 0x000fe2000f8408ff */
[----:B------:R-:W-:Y:S02]  /*26810*/  IMAD.IADD R21, R21, 0x1, R81 ;  /* 0x0000000115157824 */ /* 0x000fe400078e0251 */
[----:B------:R-:W-:Y:S01]  /*26820*/  VIADD R0, R230, 0x20 ;  /* 0x00000020e6007836 */ /* 0x000fe20000000000 */
[-C--:B------:R-:W-:Y:S02]  /*26830*/  ISETP.GE.AND P0, PT, R2, R3.reuse, PT ;  /* 0x000000030200720c */ /* 0x080fe40003f06270 */
[----:B------:R-:W-:Y:S02]  /*26840*/  LEA.HI.X R2, R20, UR5, R21, 0x1, P2 ;  /* 0x0000000514027c11 */ /* 0x000fe400090f0c15 */
[-C--:B------:R-:W-:Y:S02]  /*26850*/  ISETP.GE.AND P2, PT, R230, R3.reuse, PT ;  /* 0x00000003e600720c */ /* 0x080fe40003f46270 */
[----:B------:R-:W-:Y:S01]  /*26860*/  ISETP.GE.AND P1, PT, R0, R3, PT ;  /* 0x000000030000720c */ /* 0x000fe20003f26270 */
[----:B------:R-:W-:Y:S01]  /*26870*/  VIADD R0, R18, 0x38820 ;  /* 0x0003882012007836 */ /* 0x000fe20000000000 */
[----:B------:R-:W-:-:S04]  /*26880*/  SHF.R.S32.HI R80, RZ, 0x1f, R213 ;  /* 0x0000001fff507819 */ /* 0x000fc800000114d5 */
[----:B------:R-:W-:Y:S02]  /*26890*/  LEA.HI R80, R80, R213, RZ, 0x3 ;  /* 0x000000d550507211 */ /* 0x000fe400078f18ff */
[----:B------:R-:W-:Y:S01]  /*268a0*/  PRMT R0, RZ, 0x654, R0 ;  /* 0x00000654ff007816 */ /* 0x000fe20000000000 */
[----:B0-----:R0:W1:Y:S01]  /*268b0*/  SHFL.IDX PT, R87, R52, RZ, 0x181f ;  /* 0x00181fff34577589 */ /* 0x00106200000e0000 */
[----:B------:R-:W-:Y:S02]  /*268c0*/  LOP3.LUT R86, R80, 0xfffffff8, RZ, 0xc0, !PT ;  /* 0xfffffff850567812 */ /* 0x000fe400078ec0ff */
[----:B------:R0:W-:Y:S01]  /*268d0*/  SYNCS.ARRIVE.TRANS64.RED.A1T0 RZ, [R0+URZ], RZ ;  /* 0x000000ff00ff79a7 */ /* 0x0001e2000810043f */
[----:B------:R0:W2:Y:S01]  /*268e0*/  SHFL.IDX PT, R85, R2, RZ, 0x181f ;  /* 0x00181fff02557589 */ /* 0x0000a200000e0000 */
[----:B------:R-:W-:Y:S01]  /*268f0*/  SHF.R.S32.HI R88, RZ, 0x1f, R86 ;  /* 0x0000001fff587819 */ /* 0x000fe20000011456 */
[----:B------:R-:W-:Y:S06]  /*26900*/  @P2 BRA `(.L_x_3099) ;  /* 0x0000000000482947 */ /* 0x000fec0003800000 */
        /* <DEDUP_REMOVED lines=18> */
.L_x_3099:
[----:B------:R-:W-:Y:S05]  /*26a30*/  BSYNC B1 ;  /* 0x0000000000017941 */ /* 0x000fea0003800000 */
.L_x_3098:
        /* <DEDUP_REMOVED lines=22> */
.L_x_3101:
[----:B------:R-:W-:Y:S05]  /*26ba0*/  BSYNC B1 ;  /* 0x0000000000017941 */ /* 0x000fea0003800000 */
.L_x_3100:
        /* <DEDUP_REMOVED lines=22> */
.L_x_3103:
[----:B------:R-:W-:Y:S05]  /*26d10*/  BSYNC B1 ;  /* 0x0000000000017941 */ /* 0x000fea0003800000 */
.L_x_3102:
[----:B------:R-:W-:Y:S01]  /*26d20*/  VIADD R0, R230, 0x60 ;  /* 0x00000060e6007836 */ /* 0x000fe20000000000 */
[----:B0-----:R0:W0:Y:S04]  /*26d30*/  SHFL.IDX PT, R9, R2, 0x3, 0x181f ;  /* 0x00781f0002097f89 */ /* 0x00102800000e0000 */
[----:B------:R-:W-:Y:S01]  /*26d40*/  ISETP.GE.AND P0, PT, R0, R3, PT ;  /* 0x000000030000720c */ /* 0x000fe20003f06270 */
[----:B------:R0:W0:-:S12]  /*26d50*/  SHFL.IDX PT, R11, R52, 0x3, 0x181f ;  /* 0x00781f00340b7f89 */ /* 0x00001800000e0000 */
[----:B------:R-:W-:Y:S05]  /*26d60*/  @P0 BRA `(.L_x_3104) ;  /* 0x0000000c00c80947 */ /* 0x000fea0003800000 */
[----:B------:R-:W-:Y:S01]  /*26d70*/  ULDC UR4, c[0x0][0xac8] ;  /* 0x0002b20000047ab9 */ /* 0x000fe20000000800 */
[----:B------:R-:W-:Y:S01]  /*26d80*/  ULDC.64 UR6, c[0x0][0x208] ;  /* 0x0000820000067ab9 */ /* 0x000fe20000000a00 */
[----:B------:R-:W-:Y:S02]  /*26d90*/  ISETP.GE.AND P3, PT, R16, UR4, PT ;  /* 0x0000000410007c0c */ /* 0x000fe4000bf66270 */
[----:B------:R-:W-:Y:S02]  /*26da0*/  ISETP.GE.AND P4, PT, R213, UR4, PT ;  /* 0x00000004d5007c0c */ /* 0x000fe4000bf86270 */
[----:B------:R-:W-:-:S09]  /*26db0*/  ISETP.GE.AND P5, PT, R220, UR4, PT ;  /* 0x00000004dc007c0c */ /* 0x000fd2000bfa6270 */
[-C--:B0--3--:R-:W-:Y:S02]  /*26dc0*/  @!P3 LEA R2, P0, R16, R11.reuse, 0x1 ;  /* 0x0000000b1002b211 */ /* 0x089fe400078008ff */
[----:B------:R-:W-:Y:S02]  /*26dd0*/  @!P4 LEA R4, P1, R86, R11, 0x1 ;  /* 0x0000000b5604c211 */ /* 0x000fe400078208ff */
[----:B------:R-:W-:Y:S02]  /*26de0*/  @!P3 LEA.HI.X R3, R16, R9, R89, 0x1, P0 ;  /* 0x000000091003b211 */ /* 0x000fe400000f0c59 */
        /* <DEDUP_REMOVED lines=13> */
.L_x_3096:
[----:B------:R-:W-:Y:S01]  /*26ec0*/  IMAD.SHL.U32 R4, R236, 0x4, RZ ;  /* 0x00000004ec047824 */ /* 0x000fe200078e00ff */
        /* <DEDUP_REMOVED lines=31> */
.L_x_3105:
[----:B------:R-:W4:Y:S01]  /*270c0*/  LDL R20, [R1+0x5c] ;  /* 0x00005c0001147983 */ /* 0x000f220000100800 */
[----:B------:R-:W-:Y:S01]  /*270d0*/  BSSY B1, `(.L_x_3106) ;  /* 0x000002d000017945 */ /* 0x000fe20003800000 */
[----:B------:R-:W-:Y:S02]  /*270e0*/  SEL R13, R236, RZ, !P0 ;  /* 0x000000ffec0d7207 */ /* 0x000fe40004000000 */
[----:B------:R-:W-:Y:S02]  /*270f0*/  SEL R12, R9, RZ, !P0 ;  /* 0x000000ff090c7207 */ /* 0x000fe40004000000 */
[----:B-----5:R-:W-:Y:S02]  /*27100*/  SHF.R.S32.HI R11, RZ, 0x1f, R6 ;  /* 0x0000001fff0b7819 */ /* 0x020fe40000011406 */
[----:B----4-:R-:W-:Y:S01]  /*27110*/  SHF.R.S32.HI R10, RZ, 0x1f, R20 ;  /* 0x0000001fff0a7819 */ /* 0x010fe20000011414 */
[----:B------:R-:W-:Y:S06]  /*27120*/  @P3 BRA `(.L_x_3107) ;  /* 0x00000000009c3947 */ /* 0x000fec0003800000 */
[----:B------:R-:W4:Y:S01]  /*27130*/  LDC R9, c[0x0][0xbe8] ;  /* 0x0002fa00ff097b82 */ /* 0x000f220000000800 */
[----:B------:R-:W-:Y:S01]  /*27140*/  IADD3 R8, R230, -0x80, R7 ;  /* 0xffffff80e6087810 */ /* 0x000fe20007ffe007 */
[----:B----4-:R-:W-:-:S05]  /*27150*/  IMAD R2, R0, R9, RZ ;  /* 0x0000000900027224 */ /* 0x010fca00078e02ff */
        /* <DEDUP_REMOVED lines=36> */
.L_x_3107:
[----:B------:R-:W-:Y:S05]  /*273a0*/  BSYNC B1 ;  /* 0x0000000000017941 */ /* 0x000fea0003800000 */
.L_x_3106:
[----:B------:R-:W-:Y:S01]  /*273b0*/  ULDC.64 UR4, c[0x0][0xaa0] ;  /* 0x0002a80000047ab9 */ /* 0x000fe20000000a00 */
[----:B------:R-:W-:Y:S01]  /*273c0*/  IMAD R7, R237, 0x20, R212 ;  /* 0x00000020ed077824 */ /* 0x000fe200078e02d4 */
[----:B------:R-:W-:Y:S01]  /*273d0*/  BSSY B1, `(.L_x_3108) ;  /* 0x0000046000017945 */ /* 0x000fe20003800000 */
[----:B----4-:R-:W-:Y:S01]  /*273e0*/  IMAD R3, R11, UR4, RZ ;  /* 0x000000040b037c24 */ /* 0x010fe2000f8e02ff */
[----:B------:R-:W-:Y:S01]  /*273f0*/  SHF.R.S32.HI R8, RZ, 0x1f, R221 ;  /* 0x0000001fff087819 */ /* 0x000fe200000114dd */
[----:B------:R-:W-:Y:S01]  /*27400*/  IMAD.IADD R9, R230, 0x1, R7 ;  /* 0x00000001e6097824 */ /* 0x000fe200078e0207 */
[----:B------:R-:W-:Y:S01]  /*27410*/  SHF.R.S32.HI R11, RZ, 0x1f, R220 ;  /* 0x0000001fff0b7819 */ /* 0x000fe200000114dc */
        /* <DEDUP_REMOVED lines=20> */
[----:B------:R-:W-:Y:S01]  /*27560*/  IMAD R7, R25, R6, R9 ;  /* 0x0000000619077224 */ /* 0x000fe200078e0209 */
[----:B------:R-:W-:Y:S01]  /*27570*/  SHF.R.S32.HI R6, RZ, 0x1f, R213 ;  /* 0x0000001fff067819 */ /* 0x000fe200000114d5 */
[C---:B------:R-:W-:Y:S02]  /*27580*/  IMAD R9, R5.reuse, UR5, R4 ;  /* 0x0000000505097c24 */ /* 0x040fe4000f8e0204 */
[----:B------:R-:W-:Y:S01]  /*27590*/  IMAD.WIDE.U32 R2, R5, UR4, R2 ;  /* 0x0000000405027c25 */ /* 0x000fe2000f8e0002 */
[----:B------:R-:W-:Y:S01]  /*275a0*/  SHF.R.S32.HI R4, RZ, 0x1f, R7 ;  /* 0x0000001fff047819 */ /* 0x000fe20000011407 */
[----:B------:R-:W-:Y:S01]  /*275b0*/  ULDC.64 UR4, c[0x0][0xad8] ;  /* 0x0002b60000047ab9 */ /* 0x000fe20000000a00 */
[----:B------:R-:W-:Y:S01]  /*275c0*/  LEA.HI R6, R6, R213, RZ, 0x3 ;  /* 0x000000d506067211 */ /* 0x000fe200078f18ff */
[----:B------:R-:W-:Y:S01]  /*275d0*/  IMAD.IADD R3, R3, 0x1, R9 ;  /* 0x0000000103037824 */ /* 0x000fe200078e0209 */
[----:B------:R-:W-:Y:S01]  /*275e0*/  SHF.R.S32.HI R9, RZ, 0x1f, R16 ;  /* 0x0000001fff097819 */ /* 0x000fe20000011410 */
[----:B------:R-:W-:Y:S01]  /*275f0*/  IMAD R4, R4, UR4, RZ ;  /* 0x0000000404047c24 */ /* 0x000fe2000f8e02ff */
[----:B------:R-:W-:Y:S01]  /*27600*/  SHF.R.S32.HI R6, RZ, 0x3, R6 ;  /* 0x00000003ff067819 */ /* 0x000fe20000011406 */
[----:B------:R-:W-:-:S02]  /*27610*/  IMAD.IADD R230, R212, 0x1, R230 ;  /* 0x00000001d4e67824 */ /* 0x000fc400078e02e6 */
[----:B------:R-:W-:Y:S02]  /*27620*/  IMAD R25, R0, R25, RZ ;  /* 0x0000001900197224 */ /* 0x000fe400078e02ff */
[C---:B------:R-:W-:Y:S02]  /*27630*/  IMAD R5, R7.reuse, UR5, R4 ;  /* 0x0000000507057c24 */ /* 0x040fe4000f8e0204 */
[----:B------:R-:W-:Y:S01]  /*27640*/  IMAD.WIDE.U32 R2, R7, UR4, R2 ;  /* 0x0000000407027c25 */ /* 0x000fe2000f8e0002 */
[----:B------:R-:W-:Y:S01]  /*27650*/  ISETP.GE.AND P2, PT, R230, R25, PT ;  /* 0x00000019e600720c */ /* 0x000fe20003f46270 */
[----:B------:R-:W-:Y:S02]  /*27660*/  ULDC.64 UR4, c[0x0][0xa80] ;  /* 0x0002a00000047ab9 */ /* 0x000fe40000000a00 */
        /* <DEDUP_REMOVED lines=28> */
.L_x_3109:
[----:B------:R-:W-:Y:S05]  /*27830*/  BSYNC B1 ;  /* 0x0000000000017941 */ /* 0x000fea0003800000 */
.L_x_3108:
        /* <DEDUP_REMOVED lines=22> */
.L_x_3111:
[----:B------:R-:W-:Y:S05]  /*279a0*/  BSYNC B1 ;  /* 0x0000000000017941 */ /* 0x000fea0003800000 */
.L_x_3110:
        /* <DEDUP_REMOVED lines=22> */
.L_x_3113:
[----:B------:R-:W-:Y:S05]  /*27b10*/  BSYNC B1 ;  /* 0x0000000000017941 */ /* 0x000fea0003800000 */
.L_x_3112:
        /* <DEDUP_REMOVED lines=23> */
.L_x_3104:
[----:B------:R-:W-:Y:S05]  /*27c90*/  BSYNC B0 ;  /* 0x0000000000007941 */ /* 0x000fea0003800000 */
.L_x_3095:
[----:B------:R-:W-:Y:S02]  /*27ca0*/  ULDC UR4, c[0x0][0xc3c] ;  /* 0x00030f0000047ab9 */ /* 0x000fe40000000800 */
[----:B-1----:R-:W-:-:S13]  /*27cb0*/  ISETP.GE.AND P0, PT, R55, UR4, PT ;  /* 0x0000000437007c0c */ /* 0x002fda000bf06270 */
[----:B------:R-:W-:Y:S05]  /*27cc0*/  @!P0 BRA `(.L_x_3114) ;  /* 0xfffffd9400788947 */ /* 0x000fea000383ffff */
[----:B------:R-:W-:Y:S05]  /*27cd0*/  BRA `(.L_x_2858) ;  /* 0x0000008c00f47947 */ /* 0x000fea0003800000 */
.L_x_2856:
        /* <DEDUP_REMOVED lines=18> */
.L_x_3115:
        /* <DEDUP_REMOVED lines=42> */
.L_x_3121:
        /* <DEDUP_REMOVED lines=13> */
.L_x_3120:
[----:B------:R-:W-:Y:S05]  /*28170*/  BSYNC B0 ;  /* 0x0000000000007941 */ /* 0x000fea0003800000 */
.L_x_3119:
        /* <DEDUP_REMOVED lines=21> */
.L_x_3117:
        /* <DEDUP_REMOVED lines=21> */
.L_x_3122:
        /* <DEDUP_REMOVED lines=56> */
.L_x_3118:
[----:B------:R-:W-:Y:S02]  /*287a0*/  IMAD.MOV.U32 R17, RZ, RZ, RZ ;  /* 0x000000ffff117224 */ /* 0x000fe400078e00ff */
[----:B------:R-:W-:Y:S02]  /*287b0*/  IMAD.U32 R16, RZ, RZ, UR6 ;  /* 0x00000006ff107e24 */ /* 0x000fe4000f8e00ff */
[----:B------:R-:W-:-:S07]  /*287c0*/  IMAD.MOV.U32 R18, RZ, RZ, RZ ;  /* 0x000000ffff127224 */ /* 0x000fce00078e00ff */
.L_x_3123:
[----:B------:R-:W-:-:S13]  /*287d0*/  ISETP.NE.AND P0, PT, R0, RZ, PT ;  /* 0x000000ff0000720c */ /* 0x000fda0003f05270 */
[----:B------:R-:W1:Y:S01]  /*287e0*/  @!P0 S2R R3, SR_CgaCtaId ;  /* 0x0000000000038919 */ /* 0x000e620000008800 */
[----:B------:R-:W-:-:S04]  /*287f0*/  @!P0 MOV R0, 0x400 ;  /* 0x0000040000008802 */ /* 0x000fc80000000f00 */
[----:B-1----:R-:W-:-:S05]  /*28800*/  @!P0 LEA R0, R3, R0, 0x18 ;  /* 0x0000000003008211 */ /* 0x002fca00078ec0ff */
[----:B------:R1:W-:Y:S01]  /*28810*/  @!P0 STS.128 [R0+0x388d0], R16 ;  /* 0x0388d01000008388 */ /* 0x0003e20000000c00 */
[----:B------:R-:W-:Y:S06]  /*28820*/  BAR.ARV 0x5, 0x180 ;  /* 0x0146000000007b1d */ /* 0x000fec0000002000 */
.L_x_3116:
        /* <DEDUP_REMOVED lines=25> */
[----:B------:R0:W-:Y:S02]  /*289c0*/  STL [R1+0x4], R3 ;  /* 0x0000040301007387 */ /* 0x0001e40000100800 */
        /* <DEDUP_REMOVED lines=11> */
.L_x_3281:
[----:B-12---:R-:W1:Y:S01]  /*28a80*/  LDC.64 R2, c[0x0][0xc88] ;  /* 0x00032200ff027b82 */ /* 0x006e620000000a00 */
[----:B------:R-:W-:Y:S01]  /*28a90*/  ULDC.64 UR4, c[0x0][0x208] ;  /* 0x0000820000047ab9 */ /* 0x000fe20000000a00 */
[----:B-1----:R-:W-:-:S05]  /*28aa0*/  IMAD.WIDE R2, R19, 0x4, R2 ;  /* 0x0000000413027825 */ /* 0x002fca00078e0202 */
[----:B0-----:R-:W2:Y:S01]  /*28ab0*/  LDG.E R4, desc[UR4][R2.64] ;  /* 0x0000000402047981 */ /* 0x001ea2000c1e1900 */
[----:B------:R-:W-:Y:S05]  /*28ac0*/  YIELD ;  /* 0x0000000000007946 */ /* 0x000fea0003800000 */
[----:B------:R-:W-:Y:S01]  /*28ad0*/  ULDC.64 UR4, c[0x0][0xa28] ;  /* 0x00028a0000047ab9 */ /* 0x000fe20000000a00 */
[----:B------:R-:W-:Y:S01]  /*28ae0*/  IMAD.MOV.U32 R0, RZ, RZ, RZ ;  /* 0x000000ffff007224 */ /* 0x000fe200078e00ff */
        /* <DEDUP_REMOVED lines=10> */
[----:B------:R0:W-:Y:S03]  /*28b90*/  STL [R1+0x30], R4 ;  /* 0x0000300401007387 */ /* 0x0001e60000100800 */
        /* <DEDUP_REMOVED lines=20> */
[C---:B-1----:R-:W-:Y:S01]  /*28ce0*/  IADD3.X R5, R14.reuse, UR9, RZ, P4, !PT ;  /* 0x000000090e057c10 */ /* 0x042fe2000a7fe4ff */
[----:B------:R-:W-:Y:S01]  /*28cf0*/  ULDC UR4, c[0x0][0x288] ;  /* 0x0000a20000047ab9 */ /* 0x000fe20000000800 */
[----:B---3--:R-:W-:Y:S01]  /*28d00*/  IADD3 R6, P5, R15, UR6, RZ ;  /* 0x000000060f067c10 */ /* 0x008fe2000ffbe0ff */
[----:B------:R-:W-:Y:S01]  /*28d10*/  IMAD.U32 R12, RZ, RZ, UR4 ;  /* 0x00000004ff0c7e24 */ /* 0x000fe2000f8e00ff */
[----:B------:R-:W-:Y:S01]  /*28d20*/  ULDC.64 UR4, c[0x0][0x418] ;  /* 0x0001060000047ab9 */ /* 0x000fe20000000a00 */
[----:B--2---:R0:W-:Y:S01]  /*28d30*/  STL [R1+0x3c], R8 ;  /* 0x00003c0801007387 */ /* 0x0041e20000100800 */
[----:B------:R-:W-:Y:S01]  /*28d40*/  IADD3.X R7, R14, UR7, RZ, P5, !PT ;  /* 0x000000070e077c10 */ /* 0x000fe2000affe4ff */
[----:B------:R-:W-:-:S04]  /*28d50*/  UISETP.NE.U32.AND UP0, UPT, UR4, URZ, UPT ;  /* 0x0000003f0400728c */ /* 0x000fc8000bf05070 */
[----:B------:R1:W5:Y:S01]  /*28d60*/  @P1 LDG.E R10, desc[UR12][R4.64] ;  /* 0x0000000c040a1981 */ /* 0x000362000c1e1900 */
[----:B------:R-:W-:Y:S01]  /*28d70*/  ULDC UR4, c[0x0][0x424] ;  /* 0x0001090000047ab9 */ /* 0x000fe20000000800 */
[----:B0-----:R-:W-:Y:S02]  /*28d80*/  @P3 IADD3 R8, P4, R15, UR10, RZ ;  /* 0x0000000a0f083c10 */ /* 0x001fe4000ff9e0ff */
[----:B------:R1:W5:Y:S02]  /*28d90*/  @P0 LDG.E R11, desc[UR12][R6.64] ;  /* 0x0000000c060b0981 */ /* 0x000364000c1e1900 */
[----:B------:R-:W-:-:S05]  /*28da0*/  @P3 IADD3.X R9, R14, UR11, RZ, P4, !PT ;  /* 0x0000000b0e093c10 */ /* 0x000fca000a7fe4ff */
[----:B------:R-:W2:Y:S01]  /*28db0*/  @P3 LDG.E R12, desc[UR12][R8.64] ;  /* 0x0000000c080c3981 */ /* 0x000ea2000c1e1900 */
[----:B------:R-:W-:-:S03]  /*28dc0*/  UISETP.NE.AND.EX UP0, UPT, UR5, URZ, UPT, UP0 ;  /* 0x0000003f0500728c */ /* 0x000fc6000bf05300 */
[----:B------:R-:W-:Y:S01]  /*28dd0*/  ULDC UR5, c[0x0][0x2f0] ;  /* 0x0000bc0000057ab9 */ /* 0x000fe20000000800 */
[----:B------:R-:W-:-:S04]  /*28de0*/  USEL UR4, UR4, 0x1, UP0 ;  /* 0x0000000104047887 */ /* 0x000fc80008000000 */
[----:B------:R-:W-:Y:S01]  /*28df0*/  UIMAD UR4, UR4, UR5, URZ ;  /* 0x00000005040472a4 */ /* 0x000fe2000f8e023f */
[----:B--2---:R1:W-:Y:S04]  /*28e00*/  STL [R1+0x40], R12 ;  /* 0x0000400c01007387 */ /* 0x0043e80000100800 */
[----:B------:R1:W5:Y:S01]  /*28e10*/  LDL R13, [R1+0x40] ;  /* 0x00004000010d7983 */ /* 0x0003620000100800 */
[----:B------:R-:W-:Y:S01]  /*28e20*/  ULDC UR5, c[0x0][0x348] ;  /* 0x0000d20000057ab9 */ /* 0x000fe20000000800 */
[----:B------:R-:W-:Y:S02]  /*28e30*/  IMAD.U32 R9, RZ, RZ, UR4 ;  /* 0x00000004ff097e24 */ /* 0x000fe4000f8e00ff */
[----:B------:R-:W-:Y:S01]  /*28e40*/  IMAD.U32 R8, RZ, RZ, UR5 ;  /* 0x00000005ff087e24 */ /* 0x000fe2000f8e00ff */
[----:B------:R-:W-:Y:S06]  /*28e50*/  @P3 BRA `(.L_x_3125) ;  /* 0x0000000000183947 */ /* 0x000fec0003800000 */
[----:B------:R-:W-:Y:S05]  /*28e60*/  @!P2 BRA `(.L_x_3125) ;  /* 0x000000000014a947 */ /* 0x000fea0003800000 */
[----:B------:R-:W-:Y:S02]  /*28e70*/  ULDC.64 UR4, c[0x0][0x208] ;  /* 0x0000820000047ab9 */ /* 0x000fe40000000a00 */
[----:B-1----:R-:W2:Y:S04]  /*28e80*/  LDG.E R12, desc[UR4][R2.64] ;  /* 0x00000004020c7981 */ /* 0x002ea8000c1e1900 */
[----:B------:R-:W2:Y:S02]  /*28e90*/  LDG.E R2, desc[UR4][R2.64+0x4] ;  /* 0x0000040402027981 */ /* 0x000ea4000c1e1900 */
[----:B--2--5:R-:W-:-:S05]  /*28ea0*/  IMAD.IADD R13, R2, 0x1, -R12 ;  /* 0x00000001020d7824 */ /* 0x024fca00078e0a0c */
[----:B------:R0:W-:Y:S02]  /*28eb0*/  STL [R1+0x40], R13 ;  /* 0x0000400d01007387 */ /* 0x0001e40000100800 */
.L_x_3125:
[----:B-1----:R-:W2:Y:S01]  /*28ec0*/  LDL R12, [R1+0x30] ;  /* 0x00003000010c7983 */ /* 0x002ea20000100800 */
[----:B-----5:R-:W-:Y:S01]  /*28ed0*/  IMAD.IADD R2, R11, 0x1, R0 ;  /* 0x000000010b027824 */ /* 0x020fe200078e0200 */
[----:B------:R-:W-:Y:S02]  /*28ee0*/  ULDC.64 UR4, c[0x0][0xa20] ;  /* 0x0002880000047ab9 */ /* 0x000fe40000000a00 */
[----:B------:R-:W-:Y:S02]  /*28ef0*/  ISETP.NE.U32.AND P2, PT, RZ, UR4, PT ;  /* 0x00000004ff007c0c */ /* 0x000fe4000bf45070 */
[----:B------:R1:W-:Y:S02]  /*28f00*/  STL [R1+0x18], R2 ;  /* 0x0000180201007387 */ /* 0x0003e40000100800 */
[----:B------:R-:W-:Y:S02]  /*28f10*/  ISETP.NE.AND.EX P2, PT, RZ, UR5, PT, P2 ;  /* 0x00000005ff007c0c */ /* 0x000fe4000bf45320 */
[----:B--2---:R1:W-:Y:S11]  /*28f20*/  STL [R1+0x10], R12 ;  /* 0x0000100c01007387 */ /* 0x0043f60000100800 */
[----:B------:R-:W-:Y:S05]  /*28f30*/  @!P2 BRA `(.L_x_3126) ;  /* 0x000000000014a947 */ /* 0x000fea0003800000 */
[----:B-1----:R-:W-:Y:S01]  /*28f40*/  IADD3 R2, P0, R15, UR4, RZ ;  /* 0x000000040f027c10 */ /* 0x002fe2000ff1e0ff */
[----:B------:R-:W-:-:S03]  /*28f50*/  ULDC.64 UR6, c[0x0][0x208] ;  /* 0x0000820000067ab9 */ /* 0x000fc60000000a00 */
[----:B------:R-:W-:-:S05]  /*28f60*/  IADD3.X R3, R14, UR5, RZ, P0, !PT ;  /* 0x000000050e037c10 */ /* 0x000fca00087fe4ff */
[----:B------:R1:W5:Y:S01]  /*28f70*/  LDG.E R9, desc[UR6][R2.64] ;  /* 0x0000000602097981 */ /* 0x000362000c1e1900 */
[----:B------:R-:W-:Y:S05]  /*28f80*/  BRA `(.L_x_3127) ;  /* 0x0000000000147947 */ /* 0x000fea0003800000 */
.L_x_3126:
[----:B------:R-:W-:Y:S05]  /*28f90*/  @!P0 BRA `(.L_x_3127) ;  /* 0x0000000000108947 */ /* 0x000fea0003800000 */
[----:B------:R-:W-:Y:S02]  /*28fa0*/  ULDC.64 UR4, c[0x0][0x208] ;  /* 0x0000820000047ab9 */ /* 0x000fe40000000a00 */
[----:B------:R-:W2:Y:S04]  /*28fb0*/  LDG.E R9, desc[UR4][R6.64] ;  /* 0x0000000406097981 */ /* 0x000ea8000c1e1900 */
[----:B------:R-:W2:Y:S02]  /*28fc0*/  LDG.E R6, desc[UR4][R6.64+0x4] ;  /* 0x0000040406067981 */ /* 0x000ea4000c1e1900 */
[----:B--2---:R-:W-:-:S07]  /*28fd0*/  IMAD.IADD R9, R6, 0x1, -R9 ;  /* 0x0000000106097824 */ /* 0x004fce00078e0a09 */
.L_x_3127:
[----:B------:R-:W-:Y:S01]  /*28fe0*/  ULDC.64 UR4, c[0x0][0x208] ;  /* 0x0000820000047ab9 */ /* 0x000fe20000000a00 */
[----:B-1----:R-:W1:Y:S01]  /*28ff0*/  LDC R3, c[0x0][0x448] ;  /* 0x00011200ff037b82 */ /* 0x002e620000000800 */
[----:B------:R-:W2:Y:S01]  /*29000*/  @P1 LDG.E R2, desc[UR4][R4.64] ;  /* 0x0000000404021981 */ /* 0x000ea2000c1e1900 */
[----:B-----5:R-:W-:-:S03]  /*29010*/  IMAD.IADD R0, R9, 0x1, -R0 ;  /* 0x0000000109007824 */ /* 0x020fc600078e0a00 */
[----:B------:R3:W2:Y:S01]  /*29020*/  @P1 LDG.E R4, desc[UR4][R4.64+0x4] ;  /* 0x0000040404041981 */ /* 0x0006a2000c1e1900 */
[----:B-1----:R-:W-:-:S13]  /*29030*/  ISETP.NE.AND P0, PT, R3, 0x1, PT ;  /* 0x000000010300780c */ /* 0x002fda0003f05270 */
[----:B---3--:R-:W1:Y:S01]  /*29040*/  @P0 LDC R5, c[0x0][0x450] ;  /* 0x00011400ff050b82 */ /* 0x008e620000000800 */
[----:B------:R-:W-:Y:S01]  /*29050*/  BSSY B0, `(.L_x_3128) ;  /* 0x00001b5000007945 */ /* 0x000fe20003800000 */
[----:B--2---:R-:W-:-:S06]  /*29060*/  @P1 IMAD.IADD R8, R4, 0x1, -R2 ;  /* 0x0000000104081824 */ /* 0x004fcc00078e0a02 */
[----:B------:R-:W2:Y:S01]  /*29070*/  @P0 LDC R4, c[0x0][0x44c] ;  /* 0x00011300ff040b82 */ /* 0x000ea20000000800 */
[----:B------:R-:W-:-:S04]  /*29080*/  IMAD.SHL.U32 R2, R17, 0x80, RZ ;  /* 0x0000008011027824 */ /* 0x000fc800078e00ff */
[----:B------:R-:W-:-:S04]  /*29090*/  VIADD R2, R2, 0x7f ;  /* 0x0000007f02027836 */ /* 0x000fc80000000000 */
[----:B------:R-:W-:Y:S02]  /*290a0*/  IMAD.MOV.U32 R3, RZ, RZ, R2 ;  /* 0x000000ffff037224 */ /* 0x000fe400078e0002 */
[----:B--2---:R-:W-:-:S04]  /*290b0*/  @P0 IMAD.HI.U32 R4, R2, R4, RZ ;  /* 0x0000000402040227 */ /* 0x004fc800078e00ff */
[----:B------:R-:W-:Y:S01]  /*290c0*/  IMAD.IADD R2, R0, 0x1, R8 ;  /* 0x0000000100027824 */ /* 0x000fe200078e0208 */
[----:B-1----:R-:W-:-:S03]  /*290d0*/  @P0 SHF.R.U32.HI R3, RZ, R5, R4 ;  /* 0x00000005ff030219 */ /* 0x002fc60000011604 */
        /* <DEDUP_REMOVED lines=10> */
[--C-:B------:R-:W-:Y:S02]  /*29180*/  IMAD R2, R2, 0x50, -R0.reuse ;  /* 0x0000005002027824 */ /* 0x100fe400078e0a00 */
[----:B------:R-:W-:-:S03]  /*29190*/  IMAD.MOV R0, RZ, RZ, -R0 ;  /* 0x000000ffff007224 */ /* 0x000fc600078e0a00 */
[----:B------:R-:W-:Y:S02]  /*291a0*/  VIMNMX R8, R2, R8, PT ;  /* 0x0000000802087248 */ /* 0x000fe40003fe0100 */
[----:B------:R-:W-:-:S04]  /*291b0*/  VIMNMX R0, RZ, R0, !PT ;  /* 0x00000000ff007248 */ /* 0x000fc80007fe0100 */
[----:B------:R-:W-:Y:S01]  /*291c0*/  ISETP.GT.AND P0, PT, R8, R0, PT ;  /* 0x000000000800720c */ /* 0x000fe20003f04270 */
[----:B------:R-:W-:-:S05]  /*291d0*/  IMAD.WIDE.U32 R2, R0, -0x33333333, RZ ;  /* 0xcccccccd00027825 */ /* 0x000fca00078e00ff */
[----:B------:R-:W-:-:S07]  /*291e0*/  SHF.R.U32.HI R9, RZ, 0x6, R3 ;  /* 0x00000006ff097819 */ /* 0x000fce0000011603 */
[----:B------:R-:W-:-:S04]  /*291f0*/  @P0 VIADD R8, R8, 0x4f ;  /* 0x0000004f08080836 */ /* 0x000fc80000000000 */
[----:B------:R-:W-:-:S05]  /*29200*/  @P0 IMAD.HI R0, R8, 0x66666667, RZ ;  /* 0x6666666708000827 */ /* 0x000fca00078e02ff */
[----:B------:R-:W-:Y:S01]  /*29210*/  @P0 SHF.R.U32.HI R2, RZ, 0x1f, R0 ;  /* 0x0000001fff020819 */ /* 0x000fe20000011600 */
[----:B------:R-:W-:-:S03]  /*29220*/  IMAD.MOV.U32 R7, RZ, RZ, R9 ;  /* 0x000000ffff077224 */ /* 0x000fc600078e0009 */
[----:B------:R-:W-:-:S04]  /*29230*/  @P0 LEA.HI.SX32 R7, R0, R2, 0x1b ;  /* 0x0000000200070211 */ /* 0x000fc800078fdaff */
[----:B------:R-:W-:Y:S02]  /*29240*/  ISETP.GT.AND P2, PT, R7, R9, PT ;  /* 0x000000090700720c */ /* 0x000fe40003f44270 */
[----:B------:R-:W-:-:S11]  /*29250*/  PLOP3.LUT P0, PT, PT, PT, PT, 0x80, 0x0 ;  /* 0x000000000000781c */ /* 0x000fd60003f0f070 */
        /* <DEDUP_REMOVED lines=8> */
.L_x_3348:
[----:B--2---:R-:W-:Y:S02]  /*292e0*/  ISETP.NE.AND P0, PT, R14, RZ, PT ;  /* 0x000000ff0e00720c */ /* 0x004fe40003f05270 */
[----:B------:R-:W-:-:S11]  /*292f0*/  PLOP3.LUT P6, PT, PT, PT, PT, 0x8, 0x0 ;  /* 0x000000000000781c */ /* 0x000fd60003fce170 */
[----:B------:R-:W-:Y:S05]  /*29300*/  @P0 BRA `(.L_x_3131) ;  /* 0x00000000000c0947 */ /* 0x000fea0003800000 */
[----:B------:R-:W-:-:S03]  /*29310*/  UMOV UR4, 0xffffffff ;  /* 0xffffffff00047882 */ /* 0x000fc60000000000 */
[----:B------:R-:W-:Y:S05]  /*29320*/  BRA.DIV UR4, `(.L_x_3132) ;  /* 0x0000008e04147947 */ /* 0x000fea000b800000 */
[----:B------:R-:W-:-:S13]  /*29330*/  ELECT P6, URZ, PT ;  /* 0x00000000003f782f */ /* 0x000fda00038c0000 */
.L_x_3131:
[----:B-1----:R-:W2:Y:S04]  /*29340*/  LDL R2, [R1+0x50] ;  /* 0x0000500001027983 */ /* 0x002ea80000100800 */
[----:B------:R-:W3:Y:S01]  /*29350*/  LDL R4, [R1+0x4] ;  /* 0x0000040001047983 */ /* 0x000ee20000100800 */
        /* <DEDUP_REMOVED lines=8> */
.L_x_3351:
[----:B------:R-:W-:Y:S05]  /*293e0*/  BSYNC B1 ;  /* 0x0000000000017941 */ /* 0x000fea0003800000 */
.L_x_3133:
[----:B------:R-:W-:Y:S04]  /*293f0*/  BSSY B1, `(.L_x_3135) ;  /* 0x00000b0000017945 */ /* 0x000fe80003800000 */
[----:B------:R-:W-:Y:S05]  /*29400*/  @!P6 BRA `(.L_x_3136) ;  /* 0x0000000800b8e947 */ /* 0x000fea0003800000 */
[----:B------:R-:W2:Y:S04]  /*29410*/  LDL R6, [R1+0x4] ;  /* 0x0000040001067983 */ /* 0x000ea80000100800 */
        /* <DEDUP_REMOVED lines=10> */
.L_x_3352:
[----:B------:R-:W-:Y:S05]  /*294c0*/  BSYNC B2 ;  /* 0x0000000000027941 */ /* 0x000fea0003800000 */
.L_x_3137:
        /* <DEDUP_REMOVED lines=9> */
.L_x_3140:
[----:B------:R-:W-:Y:S05]  /*29560*/  BSYNC B2 ;  /* 0x0000000000027941 */ /* 0x000fea0003800000 */
.L_x_3139:
        /* <DEDUP_REMOVED lines=8> */
[----:B------:R-:W-:Y:S01]  /*295f0*/  IMAD R3, R7, 0x50, R10 ;  /* 0x0000005007037824 */ /* 0x000fe200078e020a */
[----:B------:R-:W-:-:S03]  /*29600*/  UIADD3.X UR5, URZ, UR37, URZ, UP0, !UPT ;  /* 0x000000253f057290 */ /* 0x000fc600087fe43f */
[----:B------:R-:W-:Y:S02]  /*29610*/  VIADD R3, R3, 0xffffffb0 ;  /* 0xffffffb003037836 */ /* 0x000fe40000000000 */
[----:B--2---:R-:W-:Y:S02]  /*29620*/  IMAD R4, R2, 0xa000, R4 ;  /* 0x0000a00002047824 */ /* 0x004fe400078e0204 */
[----:B------:R-:W-:Y:S02]  /*29630*/  VIADD R2, R5, 0x38890 ;  /* 0x0003889005027836 */ /* 0x000fe40000000000 */
[----:B------:R-:W-:-:S07]  /*29640*/  VIADD R6, R4, 0x24400 ;  /* 0x0002440004067836 */ /* 0x000fce0000000000 */
.L_x_3141:
        /* <DEDUP_REMOVED lines=16> */
.L_x_3142:
        /* <DEDUP_REMOVED lines=16> */
.L_x_3143:
        /* <DEDUP_REMOVED lines=16> */
.L_x_3144:
        /* <DEDUP_REMOVED lines=13> */
.L_x_3353:
[----:B------:R-:W-:Y:S05]  /*29a20*/  BSYNC B2 ;  /* 0x0000000000027941 */ /* 0x000fea0003800000 */
.L_x_3145:
[----:B------:R-:W-:Y:S01]  /*29a30*/  BSSY B2, `(.L_x_3147) ;  /* 0x000000b000027945 */ /* 0x000fe20003800000 */
[----:B------:R-:W-:Y:S02]  /*29a40*/  IMAD.MOV.U32 R12, RZ, RZ, 0x0 ;  /* 0x00000000ff0c7424 */ /* 0x000fe400078e00ff */
[----:B0-----:R-:W-:Y:S01]  /*29a50*/  IMAD.MOV.U32 R13, RZ, RZ, 0x12f00000 ;  /* 0x12f00000ff0d7424 */ /* 0x001fe200078e00ff */
[----:B------:R-:W-:Y:S06]  /*29a60*/  @P1 BRA `(.L_x_3148) ;  /* 0x00000000001c1947 */ /* 0x000fec0003800000 */
[----:B------:R-:W0:Y:S01]  /*29a70*/  S2R R6, SR_TID.X ;  /* 0x0000000000067919 */ /* 0x000e220000002100 */
[----:B------:R-:W-:-:S04]  /*29a80*/  IMAD.MOV.U32 R2, RZ, RZ, 0xa000 ;  /* 0x0000a000ff027424 */ /* 0x000fc800078e00ff */
[----:B------:R3:W-:Y:S01]  /*29a90*/  SYNCS.ARRIVE.TRANS64 RZ, [R5+URZ+0x388b0], R2 ;  /* 0x0388b00205ff79a7 */ /* 0x0007e2000800003f */
[----:B0-----:R-:W-:-:S04]  /*29aa0*/  LOP3.LUT R6, R6, 0x1f, RZ, 0xc0, !PT ;  /* 0x0000001f06067812 */ /* 0x001fc800078ec0ff */
[----:B------:R-:W-:-:S13]  /*29ab0*/  ISETP.NE.AND P0, PT, R6, RZ, PT ;  /* 0x000000ff0600720c */ /* 0x000fda0003f05270 */
[----:B---3--:R-:W-:Y:S05]  /*29ac0*/  @!P0 BRA `(.L_x_3148) ;  /* 0x0000000000048947 */ /* 0x008fea0003800000 */
[----:B------:R-:W-:Y:S01]  /*29ad0*/  BPT.TRAP 0x1 ;  /* 0x000000040000795c */ /* 0x000fe20000300000 */
.L_x_3148:
[----:B------:R-:W-:Y:S05]  /*29ae0*/  BSYNC B2 ;  /* 0x0000000000027941 */ /* 0x000fea0003800000 */
.L_x_3147:
[----:B------:R-:W-:Y:S01]  /*29af0*/  R2UR UR6, R12 ;  /* 0x000000000c0672ca */ /* 0x000fe200000e0000 */
[----:B------:R-:W-:Y:S01]  /*29b00*/  IMAD.MOV.U32 R2, RZ, RZ, RZ ;  /* 0x000000ffff027224 */ /* 0x000fe200078e00ff */
[----:B------:R-:W-:Y:S01]  /*29b10*/  R2UR UR7, R13 ;  /* 0x000000000d0772ca */ /* 0x000fe200000e0000 */
[----:B------:R-:W-:Y:S01]  /*29b20*/  UIADD3 UR4, UP0, UR36, 0x670, URZ ;  /* 0x0000067024047890 */ /* 0x000fe2000ff1e03f */
[----:B------:R-:W-:Y:S01]  /*29b30*/  PLOP3.LUT P0, PT, PT, PT, PT, 0x80, 0x0 ;  /* 0x000000000000781c */ /* 0x000fe20003f0f070 */
[----:B-12---:R-:W-:Y:S01]  /*29b40*/  VIADD R5, R5, 0x388b0 ;  /* 0x000388b005057836 */ /* 0x006fe20000000000 */
[----:B------:R-:W-:Y:S01]  /*29b50*/  R2UR UR10, R2 ;  /* 0x00000000020a72ca */ /* 0x000fe200000e0000 */
[----:B------:R-:W-:Y:S01]  /*29b60*/  VIADD R2, R4, 0x400 ;  /* 0x0000040004027836 */ /* 0x000fe20000000000 */
[----:B------:R-:W-:-:S13]  /*29b70*/  UIADD3.X UR5, URZ, UR37, URZ, UP0, !UPT ;  /* 0x000000253f057290 */ /* 0x000fda00087fe43f */
.L_x_3149:
        /* <DEDUP_REMOVED lines=15> */
.L_x_3150:
        /* <DEDUP_REMOVED lines=15> */
.L_x_3151:
        /* <DEDUP_REMOVED lines=15> */
.L_x_3152:
        /* <DEDUP_REMOVED lines=10> */
.L_x_3136:
[----:B------:R-:W-:Y:S05]  /*29ef0*/  BSYNC B1 ;  /* 0x0000000000017941 */ /* 0x000fea0003800000 */
.L_x_3135:
[----:B-1----:R-:W2:Y:S04]  /*29f00*/  LDL.LU R2, [R1+0x1c] ;  /* 0x00001c0001027983 */ /* 0x002ea80000300800 */
        /* <DEDUP_REMOVED lines=12> */
.L_x_3171:
[----:B------:R-:W-:Y:S05]  /*29fd0*/  YIELD ;  /* 0x0000000000007946 */ /* 0x000fea0003800000 */
[----:B------:R-:W-:Y:S04]  /*29fe0*/  BSSY B1, `(.L_x_3153) ;  /* 0x00000af000017945 */ /* 0x000fe80003800000 */
[----:B--2---:R-:W-:Y:S05]  /*29ff0*/  @!P6 BRA `(.L_x_3154) ;  /* 0x0000000800b4e947 */ /* 0x004fea0003800000 */
        /* <DEDUP_REMOVED lines=11> */
.L_x_3354:
[----:B------:R-:W-:Y:S05]  /*2a0b0*/  BSYNC B2 ;  /* 0x0000000000027941 */ /* 0x000fea0003800000 */
.L_x_3155:
        /* <DEDUP_REMOVED lines=9> */
.L_x_3158:
[----:B------:R-:W-:Y:S05]  /*2a150*/  BSYNC B2 ;  /* 0x0000000000027941 */ /* 0x000fea0003800000 */
.L_x_3157:
        /* <DEDUP_REMOVED lines=13> */
.L_x_3159:
        /* <DEDUP_REMOVED lines=12> */
[----:B------:R-:W-:Y:S01]  /*2a2f0*/  UMOV UR6, 0x0 ;  /* 0x0000000000067882 */ /* 0x000fe20000000000 */
[----:B------:R-:W-:Y:S02]  /*2a300*/  UMOV UR7, 0x12f00000 ;  /* 0x12f0000000077882 */ /* 0x000fe40000000000 */
[----:B------:R-:W-:Y:S01]  /*2a310*/  R2UR UR10, R8 ;  /* 0x00000000080a72ca */ /* 0x000fe200000e0000 */
[----:B------:R-:W-:-:S14]  /*2a320*/  VIADD R8, R4, 0x26c00 ;  /* 0x00026c0004087836 */ /* 0x000fdc0000000000 */
.L_x_3160:
        /* <DEDUP_REMOVED lines=16> */
.L_x_3161:
        /* <DEDUP_REMOVED lines=16> */
.L_x_3162:
        /* <DEDUP_REMOVED lines=13> */
.L_x_3355:
[----:B------:R-:W-:Y:S05]  /*2a600*/  BSYNC B2 ;  /* 0x0000000000027941 */ /* 0x000fea0003800000 */
.L_x_3163:
        /* <DEDUP_REMOVED lines=11> */
.L_x_3166:
[----:B------:R-:W-:Y:S05]  /*2a6c0*/  BSYNC B2 ;  /* 0x0000000000027941 */ /* 0x000fea0003800000 */
.L_x_3165:
        /* <DEDUP_REMOVED lines=8> */
.L_x_3167:
        /* <DEDUP_REMOVED lines=16> */
.L_x_3168:
        /* <DEDUP_REMOVED lines=15> */
.L_x_3169:
        /* <DEDUP_REMOVED lines=15> */
.L_x_3170:
        /* <DEDUP_REMOVED lines=10> */
.L_x_3154:
[----:B------:R-:W-:Y:S05]  /*2aad0*/  BSYNC B1 ;  /* 0x0000000000017941 */ /* 0x000fea0003800000 */
.L_x_3153:
        /* <DEDUP_REMOVED lines=12> */
.L_x_3129:
[----:B------:R-:W-:Y:S05]  /*2aba0*/  BSYNC B0 ;  /* 0x0000000000007941 */ /* 0x000fea0003800000 */
.L_x_3128:
[----:B------:R-:W3:Y:S01]  /*2abb0*/  LDC R0, c[0x0][0x448] ;  /* 0x00011200ff007b82 */ /* 0x000ee20000000800 */
[----:B------:R-:W-:Y:S05]  /*2abc0*/  @!P0 WARPSYNC.ALL ;  /* 0x0000000000008948 */ /* 0x000fea0003800000 */
[----:B------:R-:W-:Y:S02]  /*2abd0*/  BSSY B7, `(.L_x_3172) ;  /* 0x0000507000077945 */ /* 0x000fe40003800000 */
[----:B------:R-:W-:Y:S01]  /*2abe0*/  @!P0 BAR.SYNC.DEFER_BLOCKING 0xc, 0x180 ;  /* 0x0306000000008b1d */ /* 0x000fe20000010000 */
[----:B---3--:R-:W-:Y:S02]  /*2abf0*/  ISETP.NE.AND P1, PT, R0, 0x1, PT ;  /* 0x000000010000780c */ /* 0x008fe40003f25270 */
[----:B------:R-:W-:-:S11]  /*2ac00*/  LEA R0, R17, 0x7f, 0x7 ;  /* 0x0000007f11007811 */ /* 0x000fd600078e38ff */
[----:B-12---:R-:W1:Y:S08]  /*2ac10*/  @P1 LDC R2, c[0x0][0x44c] ;  /* 0x00011300ff021b82 */ /* 0x006e700000000800 */
[----:B------:R-:W2:Y:S01]  /*2ac20*/  @P1 LDC R3, c[0x0][0x450] ;  /* 0x00011400ff031b82 */ /* 0x000ea20000000800 */
[----:B-1----:R-:W-:-:S05]  /*2ac30*/  @P1 IMAD.HI.U32 R2, R0, R2, RZ ;  /* 0x0000000200021227 */ /* 0x002fca00078e00ff */
[----:B--2---:R-:W-:-:S05]  /*2ac40*/  @P1 SHF.R.U32.HI R0, RZ, R3, R2 ;  /* 0x00000003ff001219 */ /* 0x004fca0000011602 */
[----:B------:R-:W-:-:S04]  /*2ac50*/  IMAD.IADD R0, R21, 0x1, R0 ;  /* 0x0000000115007824 */ /* 0x000fc800078e0200 */
[----:B------:R-:W-:-:S05]  /*2ac60*/  IMAD.HI R0, R0, 0x66666667, RZ ;  /* 0x6666666700007827 */ /* 0x000fca00078e02ff */
[----:B------:R-:W-:-:S04]  /*2ac70*/  SHF.R.U32.HI R2, RZ, 0x1f, R0 ;  /* 0x0000001fff027819 */ /* 0x000fc80000011600 */
[----:B------:R-:W-:-:S04]  /*2ac80*/  LEA.HI.SX32 R0, R0, R2, 0x1b ;  /* 0x0000000200007211 */ /* 0x000fc800078fdaff */
[----:B------:R-:W-:-:S04]  /*2ac90*/  VIMNMX R4, R20, R0, PT ;  /* 0x0000000014047248 */ /* 0x000fc80003fe0100 */
[----:B------:R-:W-:Y:S01]  /*2aca0*/  ISETP.GT.AND P0, PT, R4, RZ, PT ;  /* 0x000000ff0400720c */ /* 0x000fe20003f04270 */
        /* <DEDUP_REMOVED lines=20> */
.L_x_3173:
        /* <DEDUP_REMOVED lines=21> */
.L_x_3176:
[----:B------:R-:W-:Y:S05]  /*2af40*/  BSYNC B6 ;  /* 0x0000000000067941 */ /* 0x000fea0003800000 */
.L_x_3175:
        /* <DEDUP_REMOVED lines=18> */
[----:B01----:R-:W-:-:S07]  /*2b070*/  IMAD.MOV.U32 R13, RZ, RZ, RZ ;  /* 0x000000ffff0d7224 */ /* 0x003fce00078e00ff */
[----:B------:R-:W-:-:S07]  /*2b080*/  LEPC R20, `(.L_x_3179) ;  /* 0x000000001014794e */ /* 0x000fce0000000000 */
[----:B--2---:R-:W-:Y:S05]  /*2b090*/  CALL.ABS.NOINC R2 ;  /* 0x0000000002007343 */ /* 0x004fea0003c00000 */
.L_x_3179:
        /* <DEDUP_REMOVED lines=16> */
.L_x_3178:
[----:B------:R-:W-:Y:S05]  /*2b1a0*/  BSYNC B6 ;  /* 0x0000000000067941 */ /* 0x000fea0003800000 */
.L_x_3177:
        /* <DEDUP_REMOVED lines=11> */
[----:B----4-:R1:W2:Y:S02]  /*2b260*/  @P0 LDG.E R7, desc[UR6][R2.64] ;  /* 0x0000000602070981 */ /* 0x0102a4000c1e1900 */
[----:B-1----:R-:W1:Y:S01]  /*2b270*/  LDC.64 R2, c[0x0][0x418] ;  /* 0x00010600ff027b82 */ /* 0x002e620000000a00 */
[----:B-----5:R-:W-:Y:S01]  /*2b280*/  VIADD R4, R0, 0xffffffff ;  /* 0xffffffff00047836 */ /* 0x020fe20000000000 */
[----:B--2---:R-:W-:Y:S01]  /*2b290*/  SHF.R.S32.HI R8, RZ, 0x1f, R7 ;  /* 0x0000001fff087819 */ /* 0x004fe20000011407 */
[----:B------:R2:W-:Y:S04]  /*2b2a0*/  @P0 STL [R1+0x10], R7 ;  /* 0x0000100701000387 */ /* 0x0005e80000100800 */
[----:B------:R2:W-:Y:S01]  /*2b2b0*/  STL [R1+0x28], R8 ;  /* 0x0000280801007387 */ /* 0x0005e20000100800 */
[----:B-1----:R-:W-:Y:S01]  /*2b2c0*/  LOP3.LUT P0, RZ, R2, UR4, RZ, 0xfc, !PT ;  /* 0x0000000402ff7c12 */ /* 0x002fe2000f80fcff */
[----:B------:R-:W-:-:S03]  /*2b2d0*/  UMOV UR4, 0xffffffff ;  /* 0xffffffff00047882 */ /* 0x000fc60000000000 */
[----:B------:R-:W-:-:S04]  /*2b2e0*/  LOP3.LUT P0, RZ, R3, UR5, RZ, 0xfc, P0 ;  /* 0x0000000503ff7c12 */ /* 0x000fc8000800fcff */
[----:B------:R-:W-:Y:S01]  /*2b2f0*/  SEL R0, R7, RZ, !P0 ;  /* 0x000000ff07007207 */ /* 0x000fe20004000000 */
[----:B--2---:R-:W-:Y:S08]  /*2b300*/  BRA.DIV UR4, `(.L_x_3180) ;  /* 0x0000006e04a47947 */ /* 0x004ff0000b800000 */
[----:B------:R-:W1:Y:S02]  /*2b310*/  S2R R5, SR_TID.X ;  /* 0x0000000000057919 */ /* 0x000e640000002100 */
[----:B-1----:R-:W-:-:S04]  /*2b320*/  SHF.R.U32.HI R5, RZ, 0x5, R5 ;  /* 0x00000005ff057819 */ /* 0x002fc80000011605 */
[----:B------:R-:W-:-:S05]  /*2b330*/  LOP3.LUT R5, R5, 0x3, RZ, 0xc0, !PT ;  /* 0x0000000305057812 */ /* 0x000fca00078ec0ff */
[----:B------:R1:W2:Y:S02]  /*2b340*/  SHFL.IDX PT, R14, R5, RZ, 0x1f ;  /* 0x00001fff050e7589 */ /* 0x0002a400000e0000 */
.L_x_3358:
[----:B-1----:R-:W3:Y:S01]  /*2b350*/  LDL.LU R5, [R1+0x24] ;  /* 0x0000240001057983 */ /* 0x002ee20000300800 */
[----:B------:R-:W-:Y:S02]  /*2b360*/  PLOP3.LUT P1, PT, PT, PT, PT, 0x8, 0x0 ;  /* 0x000000000000781c */ /* 0x000fe40003f2e170 */
[----:B--2---:R-:W-:Y:S01]  /*2b370*/  ISETP.NE.AND P0, PT, R14, RZ, PT ;  /* 0x000000ff0e00720c */ /* 0x004fe20003f05270 */
[----:B------:R1:W-:Y:S04]  /*2b380*/  STL [R1], R0 ;  /* 0x0000000001007387 */ /* 0x0003e80000100800 */
[----:B------:R1:W-:Y:S01]  /*2b390*/  STL [R1+0xc], R4 ;  /* 0x00000c0401007387 */ /* 0x0003e20000100800 */
[----:B---3--:R-:W-:-:S05]  /*2b3a0*/  LOP3.LUT R5, R5, 0xfffffffe, RZ, 0xc0, !PT ;  /* 0xfffffffe05057812 */ /* 0x008fca00078ec0ff */
[----:B------:R-:W-:-:S05]  /*2b3b0*/  @P1 LOP3.LUT R5, R5, 0x1, RZ, 0xfc, !PT ;  /* 0x0000000105051812 */ /* 0x000fca00078efcff */
[----:B------:R1:W-:Y:S01]  /*2b3c0*/  STL [R1+0x24], R5 ;  /* 0x0000240501007387 */ /* 0x0003e20000100800 */
[----:B------:R-:W-:Y:S05]  /*2b3d0*/  @P0 BRA `(.L_x_3181) ;  /* 0x0000000400640947 */ /* 0x000fea0003800000 */
[----:B------:R-:W-:-:S03]  /*2b3e0*/  UMOV UR4, 0xffffffff ;  /* 0xffffffff00047882 */ /* 0x000fc60000000000 */
[----:B------:R-:W-:Y:S05]  /*2b3f0*/  BRA.DIV UR4, `(.L_x_3182) ;  /* 0x0000006e049c7947 */ /* 0x000fea000b800000 */
[----:B------:R-:W-:-:S13]  /*2b400*/  ELECT P6, URZ, PT ;  /* 0x00000000003f782f */ /* 0x000fda00038c0000 */
.L_x_3361:
        /* <DEDUP_REMOVED lines=8> */
[----:B-1----:R-:W-:Y:S01]  /*2b490*/  IMAD.MOV.U32 R0, RZ, RZ, R9 ;  /* 0x000000ffff007224 */ /* 0x002fe200078e0009 */
[----:B--2---:R-:W-:-:S13]  /*2b4a0*/  ISETP.NE.AND P0, PT, R6, 0x1, PT ;  /* 0x000000010600780c */ /* 0x004fda0003f05270 */
        /* <DEDUP_REMOVED lines=14> */
[----:B------:R-:W3:Y:S04]  /*2b590*/  LDG.E R0, desc[UR6][R2.64] ;  /* 0x0000000602007981 */ /* 0x000ee8000c1e1900 */
[----:B---3--:R2:W-:Y:S02]  /*2b5a0*/  STL [R1], R0 ;  /* 0x0000000001007387 */ /* 0x0085e40000100800 */
.L_x_3183:
[----:B------:R-:W3:Y:S04]  /*2b5b0*/  LDL R7, [R1+0x4] ;  /* 0x0000040001077983 */ /* 0x000ee80000100800 */
[----:B-12---:R-:W3:Y:S04]  /*2b5c0*/  LDL R0, [R1+0x8] ;  /* 0x0000080001007983 */ /* 0x006ee80000100800 */
[----:B------:R-:W2:Y:S01]  /*2b5d0*/  LDL R2, [R1+0x14] ;  /* 0x0000140001027983 */ /* 0x000ea20000100800 */
[----:B---3--:R-:W-:Y:S01]  /*2b5e0*/  IMAD R0, R0, 0x8, R7 ;  /* 0x0000000800007824 */ /* 0x008fe200078e0207 */
[----:B--2---:R-:W-:-:S04]  /*2b5f0*/  SHF.L.U32 R2, R2, 0x1f, RZ ;  /* 0x0000001f02027819 */ /* 0x004fc800000006ff */
[----:B------:R-:W1:Y:S02]  /*2b600*/  SYNCS.PHASECHK.TRANS64.TRYWAIT P0, [R0+URZ+0x38840], R2 ;  /* 0x03884002000075a7 */ /* 0x000e64000800017f */
[----:B-1----:R-:W-:Y:S05]  /*2b610*/  @!P0 BRA `(.L_x_3184) ;  /* 0x0000006c00348947 */ /* 0x002fea0003800000 */
.L_x_3362:
        /* <DEDUP_REMOVED lines=11> */
.L_x_3185:
[----:B-1----:R-:W2:Y:S04]  /*2b6d0*/  LDL R2, [R1+0x18] ;  /* 0x0000180001027983 */ /* 0x002ea80000100800 */
        /* <DEDUP_REMOVED lines=41> */
.L_x_3181:
[----:B---3--:R-:W2:Y:S04]  /*2b970*/  LDL R2, [R1+0x4] ;  /* 0x0000040001027983 */ /* 0x008ea80000100800 */
[----:B------:R-:W3:Y:S04]  /*2b980*/  LDL.LU R3, [R1+0x3c] ;  /* 0x00003c0001037983 */ /* 0x000ee80000300800 */
[----:B-1----:R-:W4:Y:S04]  /*2b990*/  LDL.LU R5, [R1+0x30] ;  /* 0x0000300001057983 */ /* 0x002f280000300800 */
[----:B------:R-:W5:Y:S01]  /*2b9a0*/  LDL.LU R4, [R1+0x44] ;  /* 0x0000440001047983 */ /* 0x000f620000300800 */
        /* <DEDUP_REMOVED lines=18> */
[----:B-1----:R-:W-:Y:S01]  /*2bad0*/  IMAD.IADD R2, R3, 0x1, R0 ;  /* 0x0000000103027824 */ /* 0x002fe200078e0200 */
        /* <DEDUP_REMOVED lines=20> */
.L_x_3187:
[----:B------:R-:W-:Y:S05]  /*2bc20*/  BSYNC B6 ;  /* 0x0000000000067941 */ /* 0x000fea0003800000 */
.L_x_3186:
[----:B------:R-:W3:Y:S01]  /*2bc30*/  LDL.LU R6, [R1+0x3c] ;  /* 0x00003c0001067983 */ /* 0x000ee20000300800 */
[----:B------:R-:W-:Y:S01]  /*2bc40*/  ULDC.64 UR4, c[0x0][0x2d8] ;  /* 0x0000b60000047ab9 */ /* 0x000fe20000000a00 */
[----:B------:R-:W1:Y:S01]  /*2bc50*/  LDC R7, c[0x0][0x448] ;  /* 0x00011200ff077b82 */ /* 0x000e620000000800 */
[----:B------:R-:W-:Y:S01]  /*2bc60*/  ULDC.64 UR6, c[0x0][0x280] ;  /* 0x0000a00000067ab9 */ /* 0x000fe20000000a00 */
[----:B--2---:R-:W3:Y:S04]  /*2bc70*/  LDL.LU.64 R2, [R1+0x48] ;  /* 0x0000480001027983 */ /* 0x004ee80000300a00 */
[----:B------:R-:W2:Y:S04]  /*2bc80*/  LDL.LU R0, [R1+0x44] ;  /* 0x0000440001007983 */ /* 0x000ea80000300800 */
[----:B------:R-:W4:Y:S04]  /*2bc90*/  LDL.LU R4, [R1+0x54] ;  /* 0x0000540001047983 */ /* 0x000f280000300800 */
[----:B------:R-:W4:Y:S01]  /*2bca0*/  LDL.LU R5, [R1+0x30] ;  /* 0x0000300001057983 */ /* 0x000f220000300800 */
[----:B------:R-:W0:Y:S01]  /*2bcb0*/  S2R R8, SR_TID.X ;  /* 0x0000000000087919 */ /* 0x000e220000002100 */
[----:B------:R-:W0:Y:S01]  /*2bcc0*/  S2R R9, SR_TID.X ;  /* 0x0000000000097919 */ /* 0x000e220000002100 */
[----:B-1----:R-:W-:Y:S01]  /*2bcd0*/  ISETP.NE.AND P0, PT, R7, 0x1, PT ;  /* 0x000000010700780c */ /* 0x002fe20003f05270 */
[----:B0-----:R-:W-:-:S02]  /*2bce0*/  IMAD.SHL.U32 R8, R8, 0x8, RZ ;  /* 0x0000000808087824 */ /* 0x001fc400078e00ff */
[----:B------:R-:W-:-:S03]  /*2bcf0*/  IMAD.SHL.U32 R9, R9, 0x8, RZ ;  /* 0x0000000809097824 */ /* 0x000fc600078e00ff */
[----:B------:R-:W-:-:S04]  /*2bd00*/  LOP3.LUT R8, R8, 0x38, RZ, 0xc0, !PT ;  /* 0x0000003808087812 */ /* 0x000fc800078ec0ff */
[C---:B------:R-:W-:Y:S02]  /*2bd10*/  LOP3.LUT R11, R8.reuse, 0x40, RZ, 0xfc, !PT ;  /* 0x00000040080b7812 */ /* 0x040fe400078efcff */
[C---:B------:R-:W-:Y:S02]  /*2bd20*/  LOP3.LUT R10, R8.reuse, 0x80, RZ, 0xfc, !PT ;  /* 0x00000080080a7812 */ /* 0x040fe400078efcff */
        /* <DEDUP_REMOVED lines=10> */
[----:B------:R-:W1:Y:S01]  /*2bdd0*/  S2R R4, SR_TID.X ;  /* 0x0000000000047919 */ /* 0x000e620000002100 */
[----:B------:R-:W-:-:S04]  /*2bde0*/  IMAD.WIDE.U32 R2, R5, UR4, R2 ;  /* 0x0000000405027c25 */ /* 0x000fc8000f8e0002 */
[----:B------:R-:W-:Y:S01]  /*2bdf0*/  IMAD R0, R5, UR5, R0 ;  /* 0x0000000505007c24 */ /* 0x000fe2000f8e0200 */
[----:B------:R-:W-:-:S03]  /*2be00*/  ULDC.64 UR4, c[0x0][0x2d0] ;  /* 0x0000b40000047ab9 */ /* 0x000fc60000000a00 */
[----:B------:R-:W-:Y:S01]  /*2be10*/  IMAD.IADD R3, R3, 0x1, R0 ;  /* 0x0000000103037824 */ /* 0x000fe200078e0200 */
[----:B-1----:R-:W-:-:S04]  /*2be20*/  LOP3.LUT R4, R4, 0x7f, RZ, 0xc0, !PT ;  /* 0x0000007f04047812 */ /* 0x002fc800078ec0ff */
[----:B------:R-:W-:Y:S02]  /*2be30*/  SHF.R.U32.HI R5, RZ, 0x3, R4 ;  /* 0x00000003ff057819 */ /* 0x000fe40000011604 */
[----:B------:R-:W1:Y:S02]  /*2be40*/  S2R R4, SR_TID.X ;  /* 0x0000000000047919 */ /* 0x000e640000002100 */
[----:B-1----:R-:W-:-:S05]  /*2be50*/  IMAD.SHL.U32 R4, R4, 0x10, RZ ;  /* 0x0000001004047824 */ /* 0x002fca00078e00ff */
[----:B------:R-:W-:Y:S02]  /*2be60*/  LOP3.LUT R4, R5, 0x70, R4, 0xf8, !PT ;  /* 0x0000007005047812 */ /* 0x000fe400078ef804 */
[----:B------:R-:W1:Y:S03]  /*2be70*/  @P0 LDC R5, c[0x0][0x44c] ;  /* 0x00011300ff050b82 */ /* 0x000e660000000800 */
[----:B------:R-:W-:-:S04]  /*2be80*/  IMAD R4, R17, 0x80, R4 ;  /* 0x0000008011047824 */ /* 0x000fc800078e0204 */
        /* <DEDUP_REMOVED lines=18> */
[----:B------:R-:W-:Y:S02]  /*2bfb0*/  ISETP.GE.AND P2, PT, R10, UR4, PT ;  /* 0x000000040a007c0c */ /* 0x000fe4000bf46270 */
[----:B------:R-:W-:Y:S01]  /*2bfc0*/  LEA R3, P4, R4, UR6, 0x1 ;  /* 0x0000000604037c11 */ /* 0x000fe2000f8808ff */
[----:B------:R-:W1:Y:S01]  /*2bfd0*/  S2R R10, SR_TID.X ;  /* 0x00000000000a7919 */ /* 0x000e620000002100 */
[----:B------:R-:W-:Y:S01]  /*2bfe0*/  IMAD.IADD R2, R5, 0x1, R6 ;  /* 0x0000000105027824 */ /* 0x000fe200078e0206 */
[----:B------:R-:W-:-:S02]  /*2bff0*/  ISETP.GE.AND P0, PT, R9, UR4, PT ;  /* 0x0000000409007c0c */ /* 0x000fc4000bf06270 */
[----:B------:R-:W-:Y:S01]  /*2c000*/  ISETP.GE.AND P1, PT, R11, UR4, PT ;  /* 0x000000040b007c0c */ /* 0x000fe2000bf26270 */
[----:B------:R-:W-:Y:S01]  /*2c010*/  UMOV UR4, 0xffffffff ;  /* 0xffffffff00047882 */ /* 0x000fe20000000000 */
[----:B------:R-:W-:Y:S02]  /*2c020*/  LEA.HI.X R2, R4, UR7, R2, 0x1, P4 ;  /* 0x0000000704027c11 */ /* 0x000fe4000a0f0c02 */
[----:B-1----:R-:W-:-:S04]  /*2c030*/  LOP3.LUT R10, R10, 0x7f, RZ, 0xc0, !PT ;  /* 0x0000007f0a0a7812 */ /* 0x002fc800078ec0ff */
        /* <DEDUP_REMOVED lines=19> */
[----:B0-----:R-:W-:-:S05]  /*2c170*/  VIADD R4, R17, 0x10 ;  /* 0x0000001011047836 */ /* 0x001fca0000000000 */
[----:B------:R-:W-:Y:S02]  /*2c180*/  ISETP.GE.AND P5, PT, R4, R0, PT ;  /* 0x000000000400720c */ /* 0x000fe40003fa6270 */
[----:B------:R-:W0:Y:S11]  /*2c190*/  SHFL.IDX PT, R4, R3, 0x1, 0x181f ;  /* 0x00381f0003047f89 */ /* 0x000e3600000e0000 */
[----:B0-----:R-:W-:-:S05]  /*2c1a0*/  @!P5 LEA R5, P4, R9, R4, 0x1 ;  /* 0x000000040905d211 */ /* 0x001fca00078808ff */
[----:B------:R-:W-:Y:S02]  /*2c1b0*/  @!P5 IMAD.X R4, RZ, RZ, R6, P4 ;  /* 0x000000ffff04d224 */ /* 0x000fe400020e0606 */
[----:B------:R-:W-:Y:S03]  /*2c1c0*/  SHFL.IDX PT, R6, R2, 0x2, 0x181f ;  /* 0x00581f0002067f89 */ /* 0x000fe600000e0000 */
[----:B------:R-:W-:-:S04]  /*2c1d0*/  @!P5 LOP3.LUT R5, R5, R4, RZ, 0x3c, !PT ;  /* 0x000000040505d212 */ /* 0x000fc800078e3cff */
[----:B------:R-:W-:-:S04]  /*2c1e0*/  @!P5 LOP3.LUT R4, R5, R4, RZ, 0x3c, !PT ;  /* 0x000000040504d212 */ /* 0x000fc800078e3cff */
[----:B------:R-:W-:-:S05]  /*2c1f0*/  @!P5 LOP3.LUT R5, R5, R4, RZ, 0x3c, !PT ;  /* 0x000000040505d212 */ /* 0x000fca00078e3cff */
[----:B------:R-:W-:Y:S04]  /*2c200*/  @!P5 LDGSTS.E.BYPASS.LTC128B.128 [R8+0x14c00], desc[UR4][R4.64], !P0 ;  /* 0x14c000000408dfae */ /* 0x000fe8000c101d44 */
        /* <DEDUP_REMOVED lines=57> */
[----:B------:R-:W0:Y:S04]  /*2c5a0*/  SHFL.IDX PT, R4, R3, 0x6, 0x181f ;  /* 0x00d81f0003047f89 */ /* 0x000e2800000e0000 */
[----:B------:R-:W1:Y:S07]  /*2c5b0*/  SHFL.IDX PT, R3, R3, 0x7, 0x181f ;  /* 0x00f81f0003037f89 */ /* 0x000e6e00000e0000 */
        /* <DEDUP_REMOVED lines=10> */
.L_x_3379:
[----:B------:R-:W-:Y:S01]  /*2c660*/  VIADD R17, R17, 0x70 ;  /* 0x0000007011117836 */ /* 0x000fe20000000000 */
[----:B------:R-:W-:Y:S04]  /*2c670*/  BSSY B0, `(.L_x_3189) ;  /* 0x000000d000007945 */ /* 0x000fe80003800000 */
[----:B------:R-:W-:-:S13]  /*2c680*/  ISETP.GE.AND P4, PT, R17, R0, PT ;  /* 0x000000001100720c */ /* 0x000fda0003f86270 */
[----:B------:R-:W-:Y:S05]  /*2c690*/  @P4 BRA `(.L_x_3190) ;  /* 0x0000000000284947 */ /* 0x000fea0003800000 */
[----:B0-----:R-:W-:Y:S01]  /*2c6a0*/  LEA R2, P4, R9, R3, 0x1 ;  /* 0x0000000309027211 */ /* 0x001fe200078808ff */
        /* <DEDUP_REMOVED lines=9> */
.L_x_3190:
[----:B------:R-:W-:Y:S05]  /*2c740*/  BSYNC B0 ;  /* 0x0000000000007941 */ /* 0x000fea0003800000 */
.L_x_3189:
[----:B01----:R-:W2:Y:S01]  /*2c750*/  LDL R8, [R1+0x4] ;  /* 0x0000040001087983 */ /* 0x003ea20000100800 */
[----:B------:R-:W-:Y:S01]  /*2c760*/  PLOP3.LUT P0, PT, PT, PT, PT, 0x80, 0x0 ;  /* 0x000000000000781c */ /* 0x000fe20003f0f070 */
[----:B------:R-:W-:Y:S01]  /*2c770*/  NOP ;  /* 0x0000000000007918 */ /* 0x000fe20000000000 */
[----:B--2---:R-:W-:-:S11]  /*2c780*/  VIADD R10, R8, 0x38800 ;  /* 0x00038800080a7836 */ /* 0x004fd60000000000 */
.L_x_3191:
        /* <DEDUP_REMOVED lines=19> */
.L_x_3380:
[----:B------:R-:W-:Y:S05]  /*2c8c0*/  BSYNC B0 ;  /* 0x0000000000007941 */ /* 0x000fea0003800000 */
.L_x_3192:
        /* <DEDUP_REMOVED lines=28> */
[----:B------:R-:W0:Y:S03]  /*2ca90*/  LDC R3, c[0x0][0x43c] ;  /* 0x00010f00ff037b82 */ /* 0x000e260000000800 */
[----:B------:R-:W3:Y:S01]  /*2caa0*/  LDL R6, [R1+0x10] ;  /* 0x0000100001067983 */ /* 0x000ee20000100800 */
[----:B------:R-:W-:Y:S01]  /*2cab0*/  IMAD.MOV.U32 R0, RZ, RZ, R2 ;  /* 0x000000ffff007224 */ /* 0x000fe200078e0002 */
[----:B------:R-:W-:Y:S01]  /*2cac0*/  ULDC.64 UR6, c[0x0][0x428] ;  /* 0x00010a0000067ab9 */ /* 0x000fe20000000a00 */
[----:B------:R-:W-:Y:S01]  /*2cad0*/  ULDC.64 UR8, c[0x0][0x208] ;  /* 0x0000820000087ab9 */ /* 0x000fe20000000a00 */
[----:B0-----:R-:W-:-:S13]  /*2cae0*/  ISETP.NE.AND P0, PT, R3, 0x1, PT ;  /* 0x000000010300780c */ /* 0x001fda0003f05270 */
[----:B-----5:R-:W0:Y:S02]  /*2caf0*/  @P0 LDC.64 R4, c[0x0][0x440] ;  /* 0x00011000ff040b82 */ /* 0x020e240000000a00 */
[----:B0-----:R-:W-:-:S05]  /*2cb00*/  @P0 IMAD.HI.U32 R4, R2, R4, RZ ;  /* 0x0000000402040227 */ /* 0x001fca00078e00ff */
[----:B------:R-:W-:-:S04]  /*2cb10*/  @P0 SHF.R.U32.HI R0, RZ, R5, R4 ;  /* 0x00000005ff000219 */ /* 0x000fc80000011604 */
[--C-:B------:R-:W-:Y:S01]  /*2cb20*/  SHF.R.S32.HI R5, RZ, 0x1f, R0.reuse ;  /* 0x0000001fff057819 */ /* 0x100fe20000011400 */
[--C-:B------:R-:W-:Y:S02]  /*2cb30*/  IMAD.MOV R7, RZ, RZ, -R0.reuse ;  /* 0x000000ffff077224 */ /* 0x100fe400078e0a00 */
[----:B------:R-:W-:Y:S02]  /*2cb40*/  IMAD.MOV.U32 R4, RZ, RZ, R0 ;  /* 0x000000ffff047224 */ /* 0x000fe400078e0000 */
        /* <DEDUP_REMOVED lines=8> */
.L_x_3200:
[----:B------:R-:W2:Y:S01]  /*2cbd0*/  LDL R0, [R1+0x4] ;  /* 0x0000040001007983 */ /* 0x000ea20000100800 */
[----:B------:R-:W-:Y:S01]  /*2cbe0*/  BSSY B3, `(.L_x_3201) ;  /* 0x0000005000037945 */ /* 0x000fe20003800000 */
[----:B--2---:R-:W-:Y:S01]  /*2cbf0*/  IMAD R3, R8, 0x8, R0 ;  /* 0x0000000808037824 */ /* 0x004fe200078e0200 */
[----:B------:R-:W-:-:S04]  /*2cc00*/  SHF.L.U32 R0, R9, 0x1f, RZ ;  /* 0x0000001f09007819 */ /* 0x000fc800000006ff */
[----:B------:R-:W1:Y:S02]  /*2cc10*/  SYNCS.PHASECHK.TRANS64.TRYWAIT P0, [R3+URZ+0x38840], R0 ;  /* 0x03884000030075a7 */ /* 0x000e64000800017f */
[----:B-1----:R-:W-:Y:S05]  /*2cc20*/  @!P0 BRA `(.L_x_3202) ;  /* 0x0000006000f48947 */ /* 0x002fea0003800000 */
.L_x_3381:
[----:B------:R-:W-:Y:S05]  /*2cc30*/  BSYNC B3 ;  /* 0x0000000000037941 */ /* 0x000fea0003800000 */
.L_x_3201:
        /* <DEDUP_REMOVED lines=12> */
.L_x_3204:
[----:B------:R-:W-:Y:S05]  /*2cd00*/  BSYNC B3 ;  /* 0x0000000000037941 */ /* 0x000fea0003800000 */
.L_x_3203:
        /* <DEDUP_REMOVED lines=13> */
.L_x_3205:
        /* <DEDUP_REMOVED lines=16> */
.L_x_3206:
        /* <DEDUP_REMOVED lines=16> */
.L_x_3207:
        /* <DEDUP_REMOVED lines=16> */
.L_x_3208:
        /* <DEDUP_REMOVED lines=17> */
.L_x_3382:
[----:B------:R-:W-:Y:S05]  /*2d1f0*/  BSYNC B3 ;  /* 0x0000000000037941 */ /* 0x000fea0003800000 */
.L_x_3209:
        /* <DEDUP_REMOVED lines=14> */
.L_x_3212:
[----:B------:R-:W-:Y:S05]  /*2d2e0*/  BSYNC B3 ;  /* 0x0000000000037941 */ /* 0x000fea0003800000 */
.L_x_3211:
        /* <DEDUP_REMOVED lines=15> */
.L_x_3213:
        /* <DEDUP_REMOVED lines=16> */
.L_x_3214:
        /* <DEDUP_REMOVED lines=16> */
.L_x_3215:
        /* <DEDUP_REMOVED lines=16> */
.L_x_3216:
        /* <DEDUP_REMOVED lines=13> */
.L_x_3199:
[----:B------:R-:W-:Y:S05]  /*2d7b0*/  BSYNC B1 ;  /* 0x0000000000017941 */ /* 0x000fea0003800000 */
.L_x_3198:
[----:B------:R-:W2:Y:S04]  /*2d7c0*/  LDL.LU R0, [R1+0x34] ;  /* 0x0000340001007983 */ /* 0x000ea80000300800 */
[----:B------:R1:W-:Y:S04]  /*2d7d0*/  STL [R1+0x8], R8 ;  /* 0x0000080801007387 */ /* 0x0003e80000100800 */
[----:B------:R1:W-:Y:S02]  /*2d7e0*/  STL [R1+0x14], R9 ;  /* 0x0000140901007387 */ /* 0x0003e40000100800 */
[----:B-12---:R-:W-:-:S07]  /*2d7f0*/  VIADD R0, R0, 0xfffffffd ;  /* 0xfffffffd00007836 */ /* 0x006fce0000000000 */
.L_x_3197:
[----:B------:R-:W-:Y:S05]  /*2d800*/  BSYNC B2 ;  /* 0x0000000000027941 */ /* 0x000fea0003800000 */
.L_x_3196:
[----:B------:R-:W-:-:S13]  /*2d810*/  ISETP.NE.AND P0, PT, R2, RZ, PT ;  /* 0x000000ff0200720c */ /* 0x000fda0003f05270 */
[----:B------:R-:W-:Y:S05]  /*2d820*/  @!P0 BRA `(.L_x_3195) ;  /* 0x0000001c00088947 */ /* 0x000fea0003800000 */
[----:B0-----:R0:W5:Y:S02]  /*2d830*/  LDL R7, [R1] ;  /* 0x0000000001077983 */ /* 0x0011640000100800 */
.L_x_3255:
        /* <DEDUP_REMOVED lines=37> */
.L_x_3219:
[----:B------:R-:W2:Y:S01]  /*2da90*/  LDL R2, [R1+0x4] ;  /* 0x0000040001027983 */ /* 0x000ea20000100800 */
[----:B------:R-:W-:Y:S01]  /*2daa0*/  BSSY B2, `(.L_x_3220) ;  /* 0x0000005000027945 */ /* 0x000fe20003800000 */
[----:B--2---:R-:W-:Y:S01]  /*2dab0*/  IMAD R3, R4, 0x8, R2 ;  /* 0x0000000804037824 */ /* 0x004fe200078e0202 */
[----:B------:R-:W-:-:S04]  /*2dac0*/  SHF.L.U32 R2, R5, 0x1f, RZ ;  /* 0x0000001f05027819 */ /* 0x000fc800000006ff */
[----:B------:R-:W2:Y:S02]  /*2dad0*/  SYNCS.PHASECHK.TRANS64.TRYWAIT P0, [R3+URZ+0x38840], R2 ;  /* 0x03884002030075a7 */ /* 0x000ea4000800017f */
[----:B--2---:R-:W-:Y:S05]  /*2dae0*/  @!P0 BRA `(.L_x_3221) ;  /* 0x00000054006c8947 */ /* 0x004fea0003800000 */
.L_x_3383:
[----:B------:R-:W-:Y:S05]  /*2daf0*/  BSYNC B2 ;  /* 0x0000000000027941 */ /* 0x000fea0003800000 */
.L_x_3220:
        /* <DEDUP_REMOVED lines=12> */
.L_x_3223:
[----:B------:R-:W-:Y:S05]  /*2dbc0*/  BSYNC B2 ;  /* 0x0000000000027941 */ /* 0x000fea0003800000 */
.L_x_3222:
        /* <DEDUP_REMOVED lines=13> */
.L_x_3224:
        /* <DEDUP_REMOVED lines=16> */
.L_x_3225:
        /* <DEDUP_REMOVED lines=16> */
.L_x_3226:
        /* <DEDUP_REMOVED lines=16> */
.L_x_3227:
        /* <DEDUP_REMOVED lines=17> */
.L_x_3384:
[----:B------:R-:W-:Y:S05]  /*2e0b0*/  BSYNC B2 ;  /* 0x0000000000027941 */ /* 0x000fea0003800000 */
.L_x_3228:
        /* <DEDUP_REMOVED lines=11> */
.L_x_3231:
[----:B------:R-:W-:Y:S05]  /*2e170*/  BSYNC B2 ;  /* 0x0000000000027941 */ /* 0x000fea0003800000 */
.L_x_3230:
        /* <DEDUP_REMOVED lines=14> */
.L_x_3232:
        /* <DEDUP_REMOVED lines=16> */
.L_x_3233:
        /* <DEDUP_REMOVED lines=16> */
.L_x_3234:
        /* <DEDUP_REMOVED lines=16> */
.L_x_3235:
        /* <DEDUP_REMOVED lines=13> */
.L_x_3218:
[----:B------:R-:W-:Y:S05]  /*2e630*/  BSYNC B1 ;  /* 0x0000000000017941 */ /* 0x000fea0003800000 */
.L_x_3217:
        /* <DEDUP_REMOVED lines=36> */
.L_x_3238:
[----:B------:R-:W4:Y:S01]  /*2e880*/  LDL R2, [R1+0x4] ;  /* 0x0000040001027983 */ /* 0x000f220000100800 */
[----:B------:R-:W-:Y:S01]  /*2e890*/  SHF.L.U32 R3, R11, 0x1f, RZ ;  /* 0x0000001f0b037819 */ /* 0x000fe200000006ff */
[----:B------:R-:W-:Y:S01]  /*2e8a0*/  BSSY B2, `(.L_x_3239) ;  /* 0x0000004000027945 */ /* 0x000fe20003800000 */
[----:B----4-:R-:W-:-:S04]  /*2e8b0*/  IMAD R2, R12, 0x8, R2 ;  /* 0x000000080c027824 */ /* 0x010fc800078e0202 */
[----:B------:R-:W4:Y:S02]  /*2e8c0*/  SYNCS.PHASECHK.TRANS64.TRYWAIT P0, [R2+URZ+0x38840], R3 ;  /* 0x03884003020075a7 */ /* 0x000f24000800017f */
[----:B----4-:R-:W-:Y:S05]  /*2e8d0*/  @!P0 BRA `(.L_x_3240) ;  /* 0x0000004800188947 */ /* 0x010fea0003800000 */
.L_x_3385:
[----:B------:R-:W-:Y:S05]  /*2e8e0*/  BSYNC B2 ;  /* 0x0000000000027941 */ /* 0x000fea0003800000 */
.L_x_3239:
        /* <DEDUP_REMOVED lines=12> */
.L_x_3242:
[----:B------:R-:W-:Y:S05]  /*2e9b0*/  BSYNC B2 ;  /* 0x0000000000027941 */ /* 0x000fea0003800000 */
.L_x_3241:
        /* <DEDUP_REMOVED lines=15> */
.L_x_3243:
        /* <DEDUP_REMOVED lines=16> */
.L_x_3244:
        /* <DEDUP_REMOVED lines=16> */
.L_x_3245:
        /* <DEDUP_REMOVED lines=16> */
.L_x_3246:
        /* <DEDUP_REMOVED lines=15> */
.L_x_3386:
[----:B------:R-:W-:Y:S05]  /*2eea0*/  BSYNC B2 ;  /* 0x0000000000027941 */ /* 0x000fea0003800000 */
.L_x_3247:
        /* <DEDUP_REMOVED lines=11> */
.L_x_3250:
[----:B------:R-:W-:Y:S05]  /*2ef60*/  BSYNC B2 ;  /* 0x0000000000027941 */ /* 0x000fea0003800000 */
.L_x_3249:
        /* <DEDUP_REMOVED lines=13> */
.L_x_3251:
        /* <DEDUP_REMOVED lines=16> */
.L_x_3252:
        /* <DEDUP_REMOVED lines=16> */
.L_x_3253:
        /* <DEDUP_REMOVED lines=16> */
.L_x_3254:
        /* <DEDUP_REMOVED lines=13> */
.L_x_3237:
[----:B------:R-:W-:Y:S05]  /*2f410*/  BSYNC B1 ;  /* 0x0000000000017941 */ /* 0x000fea0003800000 */
.L_x_3236:
[C---:B------:R-:W-:Y:S01]  /*2f420*/  ISETP.GT.AND P0, PT, R0.reuse, 0x1, PT ;  /* 0x000000010000780c */ /* 0x040fe20003f04270 */
[----:B------:R-:W-:-:S12]  /*2f430*/  VIADD R0, R0, 0xfffffffe ;  /* 0xfffffffe00007836 */ /* 0x000fd80000000000 */
[----:B------:R-:W-:Y:S05]  /*2f440*/  @P0 BRA `(.L_x_3255) ;  /* 0xffffffe000fc0947 */ /* 0x000fea000383ffff */
.L_x_3195:
[----:B------:R-:W-:Y:S05]  /*2f450*/  BSYNC B0 ;  /* 0x0000000000007941 */ /* 0x000fea0003800000 */
.L_x_3194:
        /* <DEDUP_REMOVED lines=18> */
.L_x_3257:
[----:B------:R-:W-:Y:S05]  /*2f580*/  BSYNC B0 ;  /* 0x0000000000007941 */ /* 0x000fea0003800000 */
.L_x_3256:
[----:B------:R-:W4:Y:S01]  /*2f590*/  LDL R0, [R1+0x24] ;  /* 0x0000240001007983 */ /* 0x000f220000100800 */
[----:B------:R-:W-:Y:S01]  /*2f5a0*/  BSSY B0, `(.L_x_3258) ;  /* 0x0000060000007945 */ /* 0x000fe20003800000 */
[----:B----4-:R-:W-:-:S13]  /*2f5b0*/  LOP3.LUT P0, RZ, R0, 0x1, RZ, 0xc0, !PT ;  /* 0x0000000100ff7812 */ /* 0x010fda000780c0ff */
[----:B------:R-:W-:Y:S05]  /*2f5c0*/  @!P0 BRA `(.L_x_3259) ;  /* 0x0000000400748947 */ /* 0x000fea0003800000 */
[----:B0-----:R-:W4:Y:S04]  /*2f5d0*/  LDL R4, [R1+0x4] ;  /* 0x0000040001047983 */ /* 0x001f280000100800 */
[----:B------:R-:W4:Y:S04]  /*2f5e0*/  LDL R0, [R1+0x8] ;  /* 0x0000080001007983 */ /* 0x000f280000100800 */
[----:B------:R-:W2:Y:S01]  /*2f5f0*/  LDL R2, [R1+0x14] ;  /* 0x0000140001027983 */ /* 0x000ea20000100800 */
[----:B------:R-:W-:Y:S01]  /*2f600*/  BSSY B1, `(.L_x_3260) ;  /* 0x0000006000017945 */ /* 0x000fe20003800000 */
[----:B------:R-:W-:Y:S01]  /*2f610*/  ISETP.NE.AND P1, PT, R3, RZ, PT ;  /* 0x000000ff0300720c */ /* 0x000fe20003f25270 */
[----:B----4-:R-:W-:Y:S01]  /*2f620*/  IMAD R0, R0, 0x8, R4 ;  /* 0x0000000800007824 */ /* 0x010fe200078e0204 */
[----:B--2---:R-:W-:-:S04]  /*2f630*/  SHF.L.U32 R2, R2, 0x1f, RZ ;  /* 0x0000001f02027819 */ /* 0x004fc800000006ff */
[----:B------:R-:W0:Y:S02]  /*2f640*/  SYNCS.PHASECHK.TRANS64.TRYWAIT P0, [R0+URZ+0x38860], R2 ;  /* 0x03886002000075a7 */ /* 0x000e24000800017f */
[----:B0-----:R-:W-:Y:S05]  /*2f650*/  @!P0 BRA `(.L_x_3261) ;  /* 0x0000003800e08947 */ /* 0x001fea0003800000 */
.L_x_3387:
[----:B------:R-:W-:Y:S05]  /*2f660*/  BSYNC B1 ;  /* 0x0000000000017941 */ /* 0x000fea0003800000 */
.L_x_3260:
[----:B------:R-:W-:Y:S04]  /*2f670*/  BSSY B1, `(.L_x_3262) ;  /* 0x0000009000017945 */ /* 0x000fe80003800000 */
[----:B------:R-:W-:Y:S05]  /*2f680*/  @P1 BRA `(.L_x_3263) ;  /* 0x00000000001c1947 */ /* 0x000fea0003800000 */
[----:B------:R-:W2:Y:S01]  /*2f690*/  S2R R3, SR_TID.X ;  /* 0x0000000000037919 */ /* 0x000ea20000002100 */
[----:B0-----:R-:W-:-:S04]  /*2f6a0*/  IMAD.MOV.U32 R2, RZ, RZ, 0xa000 ;  /* 0x0000a000ff027424 */ /* 0x001fc800078e00ff */
[----:B------:R4:W-:Y:S01]  /*2f6b0*/  SYNCS.ARRIVE.TRANS64 RZ, [R0+URZ+0x38850], R2 ;  /* 0x0388500200ff79a7 */ /* 0x0009e2000800003f */
[----:B--2---:R-:W-:-:S04]  /*2f6c0*/  LOP3.LUT R3, R3, 0x1f, RZ, 0xc0, !PT ;  /* 0x0000001f03037812 */ /* 0x004fc800078ec0ff */
[----:B------:R-:W-:-:S13]  /*2f6d0*/  ISETP.NE.AND P0, PT, R3, RZ, PT ;  /* 0x000000ff0300720c */ /* 0x000fda0003f05270 */
[----:B----4-:R-:W-:Y:S05]  /*2f6e0*/  @!P0 BRA `(.L_x_3263) ;  /* 0x0000000000048947 */ /* 0x010fea0003800000 */
[----:B------:R-:W-:Y:S01]  /*2f6f0*/  BPT.TRAP 0x1 ;  /* 0x000000040000795c */ /* 0x000fe20000300000 */
.L_x_3263:
[----:B------:R-:W-:Y:S05]  /*2f700*/  BSYNC B1 ;  /* 0x0000000000017941 */ /* 0x000fea0003800000 */
.L_x_3262:
[----:B------:R-:W2:Y:S04]  /*2f710*/  LDL.LU R5, [R1+0x18] ;  /* 0x0000180001057983 */ /* 0x000ea80000300800 */
[----:B------:R-:W2:Y:S04]  /*2f720*/  LDL.LU R3, [R1+0xc] ;  /* 0x00000c0001037983 */ /* 0x000ea80000300800 */
[----:B------:R-:W4:Y:S04]  /*2f730*/  LDL R4, [R1+0x4] ;  /* 0x0000040001047983 */ /* 0x000f280000100800 */
[----:B0-----:R-:W4:Y:S01]  /*2f740*/  LDL R2, [R1+0x8] ;  /* 0x0000080001027983 */ /* 0x001f220000100800 */
[----:B------:R-:W-:Y:S01]  /*2f750*/  UIADD3 UR4, UP0, UR36, 0x470, URZ ;  /* 0x0000047024047890 */ /* 0x000fe2000ff1e03f */
[----:B------:R-:W-:Y:S01]  /*2f760*/  PLOP3.LUT P0, PT, PT, PT, PT, 0x80, 0x0 ;  /* 0x000000000000781c */ /* 0x000fe20003f0f070 */
[----:B------:R-:W-:Y:S01]  /*2f770*/  VIADD R0, R0, 0x38850 ;  /* 0x0003885000007836 */ /* 0x000fe20000000000 */
[----:B------:R-:W-:Y:S01]  /*2f780*/  UMOV UR6, 0x0 ;  /* 0x0000000000067882 */ /* 0x000fe20000000000 */
[----:B------:R-:W-:Y:S01]  /*2f790*/  UIADD3.X UR5, URZ, UR37, URZ, UP0, !UPT ;  /* 0x000000253f057290 */ /* 0x000fe200087fe43f */
[----:B------:R-:W-:Y:S01]  /*2f7a0*/  UMOV UR7, 0x14f00000 ;  /* 0x14f0000000077882 */ /* 0x000fe20000000000 */
[----:B------:R-:W-:Y:S01]  /*2f7b0*/  UMOV UR10, URZ ;  /* 0x0000003f000a7c82 */ /* 0x000fe20008000000 */
[----:B--2---:R-:W-:-:S02]  /*2f7c0*/  IMAD R3, R3, 0x50, R5 ;  /* 0x0000005003037824 */ /* 0x004fc400078e0205 */
[----:B----4-:R-:W-:-:S04]  /*2f7d0*/  IMAD R2, R2, 0xa000, R4 ;  /* 0x0000a00002027824 */ /* 0x010fc800078e0204 */
[----:B------:R-:W-:-:S07]  /*2f7e0*/  VIADD R4, R2, 0x400 ;  /* 0x0000040002047836 */ /* 0x000fce0000000000 */
.L_x_3264:
        /* <DEDUP_REMOVED lines=16> */
.L_x_3265:
        /* <DEDUP_REMOVED lines=16> */
.L_x_3266:
        /* <DEDUP_REMOVED lines=16> */
.L_x_3267:
        /* <DEDUP_REMOVED lines=11> */
.L_x_3259:
[----:B------:R-:W-:Y:S05]  /*2fba0*/  BSYNC B0 ;  /* 0x0000000000007941 */ /* 0x000fea0003800000 */
.L_x_3258:
[----:B------:R-:W4:Y:S04]  /*2fbb0*/  LDL.LU R5, [R1+0x8] ;  /* 0x0000080001057983 */ /* 0x000f280000300800 */
[----:B0-----:R-:W2:Y:S01]  /*2fbc0*/  LDL.LU R4, [R1+0x14] ;  /* 0x0000140001047983 */ /* 0x001ea20000300800 */
[----:B----4-:R-:W-:-:S05]  /*2fbd0*/  VIADD R0, R5, 0x1 ;  /* 0x0000000105007836 */ /* 0x010fca0000000000 */
[----:B------:R-:W-:-:S04]  /*2fbe0*/  ISETP.NE.AND P0, PT, R0, 0x2, PT ;  /* 0x000000020000780c */ /* 0x000fc80003f05270 */
[----:B------:R-:W-:Y:S02]  /*2fbf0*/  SEL R2, RZ, 0x1, P0 ;  /* 0x00000001ff027807 */ /* 0x000fe40000000000 */
[----:B------:R-:W-:Y:S02]  /*2fc00*/  SEL R0, R0, RZ, P0 ;  /* 0x000000ff00007207 */ /* 0x000fe40000000000 */
[----:B--2---:R-:W-:-:S03]  /*2fc10*/  LOP3.LUT R4, R4, R2, RZ, 0x3c, !PT ;  /* 0x0000000204047212 */ /* 0x004fc600078e3cff */
[----:B------:R2:W-:Y:S04]  /*2fc20*/  STL [R1+0x8], R0 ;  /* 0x0000080001007387 */ /* 0x0005e80000100800 */
[----:B------:R2:W-:Y:S02]  /*2fc30*/  STL [R1+0x14], R4 ;  /* 0x0000140401007387 */ /* 0x0005e40000100800 */
.L_x_3174:
[----:B------:R-:W-:Y:S05]  /*2fc40*/  BSYNC B7 ;  /* 0x0000000000077941 */ /* 0x000fea0003800000 */
.L_x_3172:
        /* <DEDUP_REMOVED lines=9> */
[----:B------:R2:W4:Y:S04]  /*2fce0*/  LDS.128 R16, [R0+0x388d0] ;  /* 0x0388d00000107984 */ /* 0x0005280000000c00 */
[----:B------:R2:W-:Y:S01]  /*2fcf0*/  STL [R1+0x4], R0 ;  /* 0x0000040001007387 */ /* 0x0005e20000100800 */
[----:B------:R-:W-:Y:S06]  /*2fd00*/  BAR.ARV 0x4, 0x180 ;  /* 0x0106000000007b1d */ /* 0x000fec0000002000 */
[----:B------:R-:W-:Y:S05]  /*2fd10*/  BRA `(.L_x_3269) ;  /* 0x0000000800e47947 */ /* 0x000fea0003800000 */
.L_x_3268:
[----:B---3--:R-:W2:Y:S01]  /*2fd20*/  S2R R6, SR_TID.X ;  /* 0x0000000000067919 */ /* 0x008ea20000002100 */
        /* <DEDUP_REMOVED lines=36> */
.L_x_3397:
[----:B------:R-:W-:Y:S02]  /*2ff70*/  ULDC UR4, c[0x0][0xc38] ;  /* 0x00030e0000047ab9 */ /* 0x000fe40000000800 */
[----:B------:R-:W-:-:S04]  /*2ff80*/  IMAD.U32 R4, RZ, RZ, UR4 ;  /* 0x00000004ff047e24 */ /* 0x000fc8000f8e00ff */
[----:B---3--:R-:W-:-:S04]  /*2ff90*/  IMAD R16, R16, R4, RZ ;  /* 0x0000000410107224 */ /* 0x008fc800078e02ff */
[----:B------:R-:W-:-:S05]  /*2ffa0*/  IMAD.IADD R5, R5, 0x1, R16 ;  /* 0x0000000105057824 */ /* 0x000fca00078e0210 */
[----:B------:R-:W-:-:S13]  /*2ffb0*/  ISETP.GT.AND P6, PT, R5, R0, PT ;  /* 0x000000000500720c */ /* 0x000fda0003fc4270 */
[----:B------:R-:W-:Y:S05]  /*2ffc0*/  @P6 BRA `(.L_x_3271) ;  /* 0x0000000000a06947 */ /* 0x000fea0003800000 */
.L_x_3276:
[----:B--2---:R-:W2:Y:S01]  /*2ffd0*/  LDC R2, c[0x0][0xc3c] ;  /* 0x00030f00ff027b82 */ /* 0x004ea20000000800 */
[----:B------:R-:W-:-:S05]  /*2ffe0*/  VIADD R19, R19, 0x1f ;  /* 0x0000001f13137836 */ /* 0x000fca0000000000 */
[----:B--2---:R-:W-:-:S13]  /*2fff0*/  ISETP.GE.AND P6, PT, R19, R2, PT ;  /* 0x000000021300720c */ /* 0x004fda0003fc6270 */
[----:B------:R-:W-:Y:S05]  /*30000*/  @P6 BRA `(.L_x_3272) ;  /* 0x0000000400dc6947 */ /* 0x000fea0003800000 */
[----:B------:R-:W2:Y:S01]  /*30010*/  S2R R3, SR_TID.X ;  /* 0x0000000000037919 */ /* 0x000ea20000002100 */
[----:B------:R-:W-:Y:S01]  /*30020*/  BSSY B0, `(.L_x_3273) ;  /* 0x000000a000007945 */ /* 0x000fe20003800000 */
[----:B--2---:R-:W-:-:S05]  /*30030*/  LOP3.LUT R3, R3, 0x1f, RZ, 0xc0, !PT ;  /* 0x0000001f03037812 */ /* 0x004fca00078ec0ff */
[----:B------:R-:W-:Y:S02]  /*30040*/  IMAD.IADD R4, R19, 0x1, R3 ;  /* 0x0000000113047824 */ /* 0x000fe400078e0203 */
[----:B------:R-:W-:-:S03]  /*30050*/  IMAD.MOV.U32 R3, RZ, RZ, RZ ;  /* 0x000000ffff037224 */ /* 0x000fc600078e00ff */
[----:B------:R-:W-:-:S13]  /*30060*/  ISETP.GE.OR P6, PT, R4, R2, !P0 ;  /* 0x000000020400720c */ /* 0x000fda00047c6670 */
[----:B------:R-:W-:Y:S05]  /*30070*/  @P6 BRA `(.L_x_3274) ;  /* 0x0000000000106947 */ /* 0x000fea0003800000 */
[----:B------:R-:W2:Y:S01]  /*30080*/  LDC.64 R2, c[0x0][0xc80] ;  /* 0x00032000ff027b82 */ /* 0x000ea20000000a00 */
[----:B------:R-:W-:Y:S01]  /*30090*/  ULDC.64 UR4, c[0x0][0x208] ;  /* 0x0000820000047ab9 */ /* 0x000fe20000000a00 */
[----:B--2---:R-:W-:-:S06]  /*300a0*/  IMAD.WIDE R2, R4, 0x4, R2 ;  /* 0x0000000404027825 */ /* 0x004fcc00078e0202 */
[----:B------:R2:W5:Y:S02]  /*300b0*/  LDG.E R3, desc[UR4][R2.64] ;  /* 0x0000000402037981 */ /* 0x000564000c1e1900 */
.L_x_3274:
[----:B------:R-:W-:Y:S05]  /*300c0*/  BSYNC B0 ;  /* 0x0000000000007941 */ /* 0x000fea0003800000 */
.L_x_3273:
        /* <DEDUP_REMOVED lines=18> */
.L_x_3405:
[----:B------:R-:W-:Y:S02]  /*301f0*/  ULDC UR4, c[0x0][0xc38] ;  /* 0x00030e0000047ab9 */ /* 0x000fe40000000800 */
[----:B------:R-:W-:-:S04]  /*30200*/  IMAD.U32 R4, RZ, RZ, UR4 ;  /* 0x00000004ff047e24 */ /* 0x000fc8000f8e00ff */
[----:B---3--:R-:W-:-:S04]  /*30210*/  IMAD R16, R16, R4, RZ ;  /* 0x0000000410107224 */ /* 0x008fc800078e02ff */
[----:B------:R-:W-:-:S05]  /*30220*/  IMAD.IADD R5, R16, 0x1, R5 ;  /* 0x0000000110057824 */ /* 0x000fca00078e0205 */
[----:B------:R-:W-:-:S13]  /*30230*/  ISETP.GT.AND P6, PT, R5, R0, PT ;  /* 0x000000000500720c */ /* 0x000fda0003fc4270 */
[----:B------:R-:W-:Y:S05]  /*30240*/  @!P6 BRA `(.L_x_3276) ;  /* 0xfffffffc0060e947 */ /* 0x000fea000383ffff */
.L_x_3271:
        /* <DEDUP_REMOVED lines=8> */
.L_x_3409:
[----:B------:R-:W-:Y:S01]  /*302d0*/  ISETP.NE.AND P0, PT, R5, RZ, PT ;  /* 0x000000ff0500720c */ /* 0x000fe20003f05270 */
[----:B------:R-:W-:-:S12]  /*302e0*/  IMAD.MOV.U32 R5, RZ, RZ, RZ ;  /* 0x000000ffff057224 */ /* 0x000fd800078e00ff */
[----:B------:R-:W-:Y:S05]  /*302f0*/  @!P0 BRA `(.L_x_3278) ;  /* 0x0000000000148947 */ /* 0x000fea0003800000 */
[----:B------:R-:W-:Y:S01]  /*30300*/  UMOV UR4, 0xffffffff ;  /* 0xffffffff00047882 */ /* 0x000fe20000000000 */
[----:B------:R-:W-:Y:S02]  /*30310*/  VIADD R12, R6, 0xffffffff ;  /* 0xffffffff060c7836 */ /* 0x000fe40000000000 */
[----:B------:R-:W-:Y:S05]  /*30320*/  BRA.DIV UR4, `(.L_x_3279) ;  /* 0x0000003a04207947 */ /* 0x000fea000b800000 */
[----:B--2---:R2:W0:Y:S02]  /*30330*/  SHFL.IDX PT, R2, R2, R12, 0x1f ;  /* 0x00001f0c02027589 */ /* 0x00442400000e0000 */
.L_x_3412:
[----:B0-----:R-:W-:-:S07]  /*30340*/  IMAD.MOV.U32 R5, RZ, RZ, R2 ;  /* 0x000000ffff057224 */ /* 0x001fce00078e0002 */
.L_x_3278:
[----:B--23--:R-:W2:Y:S01]  /*30350*/  LDC.64 R2, c[0x0][0xc90] ;  /* 0x00032400ff027b82 */ /* 0x00cea20000000a00 */
[----:B------:R-:W-:Y:S01]  /*30360*/  IMAD.IADD R19, R6, 0x1, R19 ;  /* 0x0000000106137824 */ /* 0x000fe200078e0213 */
[----:B------:R-:W-:-:S03]  /*30370*/  ULDC.64 UR4, c[0x0][0x208] ;  /* 0x0000820000047ab9 */ /* 0x000fc60000000a00 */
[----:B--2---:R-:W-:-:S05]  /*30380*/  IMAD.WIDE R2, R19, 0x4, R2 ;  /* 0x0000000413027825 */ /* 0x004fca00078e0202 */
[----:B-1---5:R-:W4:Y:S01]  /*30390*/  LDG.E R7, desc[UR4][R2.64] ;  /* 0x0000000402077981 */ /* 0x022f22000c1e1900 */
[----:B------:R-:W-:-:S04]  /*303a0*/  IMAD R16, R5, R4, R16 ;  /* 0x0000000405107224 */ /* 0x000fc800078e0210 */
[----:B------:R-:W-:Y:S02]  /*303b0*/  IMAD.IADD R0, R0, 0x1, -R16 ;  /* 0x0000000100007824 */ /* 0x000fe400078e0a10 */
[----:B----4-:R-:W-:-:S05]  /*303c0*/  IMAD R6, R17, R7, RZ ;  /* 0x0000000711067224 */ /* 0x010fca00078e02ff */
[----:B------:R-:W-:-:S04]  /*303d0*/  IABS R8, R6 ;  /* 0x0000000600087213 */ /* 0x000fc80000000000 */
[----:B------:R-:W1:Y:S08]  /*303e0*/  I2F.RP R2, R8 ;  /* 0x0000000800027306 */ /* 0x000e700000209400 */
[----:B-1----:R-:W1:Y:S02]  /*303f0*/  MUFU.RCP R2, R2 ;  /* 0x0000000200027308 */ /* 0x002e640000001000 */
[----:B-1----:R-:W-:-:S06]  /*30400*/  VIADD R2, R2, 0xffffffe ;  /* 0x0ffffffe02027836 */ /* 0x002fcc0000000000 */
[----:B------:R-:W1:Y:S02]  /*30410*/  F2I.FTZ.U32.TRUNC.NTZ R3, R2 ;  /* 0x0000000200037305 */ /* 0x000e64000021f000 */
[----:B-1----:R-:W-:-:S04]  /*30420*/  IMAD.MOV R2, RZ, RZ, -R3 ;  /* 0x000000ffff027224 */ /* 0x002fc800078e0a03 */
        /* <DEDUP_REMOVED lines=53> */
.L_x_3272:
[----:B------:R-:W-:Y:S01]  /*30780*/  UMOV UR4, URZ ;  /* 0x0000003f00047c82 */ /* 0x000fe20008000000 */
[----:B------:R-:W-:Y:S01]  /*30790*/  UMOV UR5, URZ ;  /* 0x0000003f00057c82 */ /* 0x000fe20008000000 */
[----:B------:R-:W-:Y:S01]  /*307a0*/  ULDC UR6, c[0x0][0xc3c] ;  /* 0x00030f0000067ab9 */ /* 0x000fe20000000800 */
[----:B------:R-:W-:Y:S02]  /*307b0*/  IMAD.MOV.U32 R16, RZ, RZ, R0 ;  /* 0x000000ffff107224 */ /* 0x000fe400078e0000 */
[----:B------:R-:W-:Y:S02]  /*307c0*/  IMAD.U32 R17, RZ, RZ, UR4 ;  /* 0x00000004ff117e24 */ /* 0x000fe4000f8e00ff */
[----:B------:R-:W-:Y:S02]  /*307d0*/  IMAD.U32 R18, RZ, RZ, UR5 ;  /* 0x00000005ff127e24 */ /* 0x000fe4000f8e00ff */
[----:B------:R-:W-:-:S07]  /*307e0*/  IMAD.U32 R19, RZ, RZ, UR6 ;  /* 0x00000006ff137e24 */ /* 0x000fce000f8e00ff */
.L_x_3280:
[----:B------:R2:W3:Y:S01]  /*307f0*/  LDL R3, [R1+0x4] ;  /* 0x0000040001037983 */ /* 0x0004e20000100800 */
        /* <DEDUP_REMOVED lines=9> */
[----:B------:R2:W-:Y:S01]  /*30890*/  @!P0 STL [R1+0x4], R3 ;  /* 0x0000040301008387 */ /* 0x0005e20000100800 */
[----:B------:R-:W-:Y:S06]  /*308a0*/  BAR.ARV 0x5, 0x180 ;  /* 0x0146000000007b1d */ /* 0x000fec0000002000 */
.L_x_3269:
[----:B------:R-:W-:Y:S02]  /*308b0*/  ULDC UR4, c[0x0][0xc3c] ;  /* 0x00030f0000047ab9 */ /* 0x000fe40000000800 */
[----:B----4-:R-:W-:-:S13]  /*308c0*/  ISETP.GE.AND P0, PT, R19, UR4, PT ;  /* 0x0000000413007c0c */ /* 0x010fda000bf06270 */
[----:B------:R-:W-:Y:S05]  /*308d0*/  @!P0 BRA `(.L_x_3281) ;  /* 0xffffff8000688947 */ /* 0x000fea000383ffff */
[----:B------:R-:W-:Y:S05]  /*308e0*/  BSYNC B8 ;  /* 0x0000000000087941 */ /* 0x000fea0003800000 */
.L_x_3124:
[----:B--2---:R-:W2:Y:S01]  /*308f0*/  LDL.LU R0, [R1+0x50] ;  /* 0x0000500001007983 */ /* 0x004ea20000300800 */
[----:B------:R-:W-:Y:S01]  /*30900*/  BSSY B0, `(.L_x_3282) ;  /* 0x000000b000007945 */ /* 0x000fe20003800000 */
[----:B------:R-:W4:Y:S01]  /*30910*/  S2R R5, SR_CgaCtaId ;  /* 0x0000000000057919 */ /* 0x000f220000008800 */
[----:B--2---:R-:W-:-:S05]  /*30920*/  VIADD R0, R0, 0x1 ;  /* 0x0000000100007836 */ /* 0x004fca0000000000 */
        /* <DEDUP_REMOVED lines=8> */
.L_x_3413:
[----:B------:R-:W-:Y:S05]  /*309b0*/  BSYNC B0 ;  /* 0x0000000000007941 */ /* 0x000fea0003800000 */
.L_x_3282:
[----:B------:R-:W-:-:S03]  /*309c0*/  UMOV UR4, 0xffffffff ;  /* 0xffffffff00047882 */ /* 0x000fc60000000000 */
[----:B------:R-:W-:Y:S05]  /*309d0*/  BRA.DIV UR4, `(.L_x_3284) ;  /* 0x0000003204b07947 */ /* 0x000fea000b800000 */
[----:B------:R-:W2:Y:S02]  /*309e0*/  S2R R2, SR_TID.X ;  /* 0x0000000000027919 */ /* 0x000ea40000002100 */
[----:B--2---:R-:W-:-:S04]  /*309f0*/  SHF.R.U32.HI R2, RZ, 0x5, R2 ;  /* 0x00000005ff027819 */ /* 0x004fc80000011602 */
[----:B------:R-:W-:-:S05]  /*30a00*/  LOP3.LUT R2, R2, 0x3, RZ, 0xc0, !PT ;  /* 0x0000000302027812 */ /* 0x000fca00078ec0ff */
[----:B------:R2:W4:Y:S02]  /*30a10*/  SHFL.IDX PT, R14, R2, RZ, 0x1f ;  /* 0x00001fff020e7589 */ /* 0x00052400000e0000 */
.L_x_3416:
[----:B----4-:R-:W-:-:S13]  /*30a20*/  ISETP.NE.AND P0, PT, R14, RZ, PT ;  /* 0x000000ff0e00720c */ /* 0x010fda0003f05270 */
[----:B------:R-:W-:Y:S05]  /*30a30*/  @P0 BRA `(.L_x_2858) ;  /* 0x00000000009c0947 */ /* 0x000fea0003800000 */
[----:B------:R-:W-:-:S03]  /*30a40*/  UMOV UR4, 0xffffffff ;  /* 0xffffffff00047882 */ /* 0x000fc60000000000 */
[----:B------:R-:W-:Y:S05]  /*30a50*/  BRA.DIV UR4, `(.L_x_3285) ;  /* 0x0000003204c47947 */ /* 0x000fea000b800000 */
[----:B------:R-:W-:-:S13]  /*30a60*/  ELECT P6, URZ, PT ;  /* 0x00000000003f782f */ /* 0x000fda00038c0000 */
.L_x_3419:
[----:B------:R-:W-:Y:S05]  /*30a70*/  @!P6 BRA `(.L_x_2858) ;  /* 0x00000000008ce947 */ /* 0x000fea0003800000 */
[----:B--2---:R-:W2:Y:S02]  /*30a80*/  LDL R2, [R1+0x88] ;  /* 0x0000880001027983 */ /* 0x004ea40000100800 */
[----:B--2---:R-:W-:-:S13]  /*30a90*/  R2UR UR4, R2 ;  /* 0x00000000020472ca */ /* 0x004fda00000e0000 */
[----:B------:R-:W-:-:S06]  /*30aa0*/  ULOP3.LUT UR4, UR4, 0x2, URZ, 0xfc, !UPT ;  /* 0x0000000204047892 */ /* 0x000fcc000f8efc3f */
[----:B------:R-:W-:-:S05]  /*30ab0*/  IMAD.U32 R2, RZ, RZ, UR4 ;  /* 0x00000004ff027e24 */ /* 0x000fca000f8e00ff */
[----:B------:R-:W-:-:S13]  /*30ac0*/  ISETP.NE.AND P2, PT, R2, 0x3, PT ;  /* 0x000000030200780c */ /* 0x000fda0003f45270 */
[----:B------:R-:W-:Y:S05]  /*30ad0*/  @!P2 BRA `(.L_x_3286) ;  /* 0x000000000004a947 */ /* 0x000fea0003800000 */
[----:B------:R-:W-:Y:S01]  /*30ae0*/  BPT.TRAP 0x1 ;  /* 0x000000040000795c */ /* 0x000fe20000300000 */
.L_x_3286:
[----:B0-----:R-:W2:Y:S04]  /*30af0*/  LDL R3, [R1+0x8] ;  /* 0x0000080001037983 */ /* 0x001ea80000100800 */
[----:B-1-3-5:R-:W3:Y:S01]  /*30b00*/  LDL.LU R7, [R1+0x14] ;  /* 0x0000140001077983 */ /* 0x02aee20000300800 */
        /* <DEDUP_REMOVED lines=12> */
.L_x_3420:
[----:B------:R-:W1:Y:S02]  /*30bd0*/  SYNCS.PHASECHK.TRANS64.TRYWAIT P0, [R7+URZ], R2 ;  /* 0x00000002070075a7 */ /* 0x000e64000800017f */
[----:B-1----:R-:W-:Y:S05]  /*30be0*/  @!P0 BRA `(.L_x_3288) ;  /* 0x0000003000948947 */ /* 0x002fea0003800000 */
.L_x_3421:
[----:B------:R-:W-:Y:S05]  /*30bf0*/  @!P2 BRA `(.L_x_3289) ;  /* 0x000000000004a947 */ /* 0x000fea0003800000 */
[----:B------:R-:W-:Y:S01]  /*30c00*/  BPT.TRAP 0x1 ;  /* 0x000000040000795c */ /* 0x000fe20000300000 */
.L_x_3289:
[----:B------:R-:W2:Y:S01]  /*30c10*/  LDL.LU R4, [R1+0x8] ;  /* 0x0000080001047983 */ /* 0x000ea20000300800 */
[----:B------:R-:W-:-:S04]  /*30c20*/  VIADD R0, R0, 0x38860 ;  /* 0x0003886000007836 */ /* 0x000fc80000000000 */
[----:B--2---:R-:W-:-:S04]  /*30c30*/  IMAD R4, R4, 0x8, R0 ;  /* 0x0000000804047824 */ /* 0x004fc800078e0200 */
[----:B------:R-:W2:Y:S02]  /*30c40*/  SYNCS.PHASECHK.TRANS64.TRYWAIT P0, [R4+URZ], R5 ;  /* 0x00000005040075a7 */ /* 0x000ea4000800017f */
[----:B--2---:R-:W-:Y:S05]  /*30c50*/  @!P0 BRA `(.L_x_3290) ;  /* 0x00000030008c8947 */ /* 0x004fea0003800000 */
.L_x_3422:
[----:B------:R-:W-:-:S07]  /*30c60*/  IMAD R3, R3, 0x8, R0 ;  /* 0x0000000803037824 */ /* 0x000fce00078e0200 */
.L_x_3291:
[----:B---3--:R3:W4:Y:S02]  /*30c70*/  SYNCS.PHASECHK.TRANS64.TRYWAIT P0, [R3+URZ], R2 ;  /* 0x00000002030075a7 */ /* 0x008724000800017f */
[----:B----4-:R-:W-:Y:S05]  /*30c80*/  @!P0 NANOSLEEP.SYNCS 0x989680 ;  /* 0x009896800000895d */ /* 0x010fea0003900000 */
[----:B------:R-:W4:Y:S02]  /*30c90*/  @!P0 SYNCS.PHASECHK.TRANS64 P0, [R3+URZ], R2 ;  /* 0x00000002030085a7 */ /* 0x000f24000800007f */
[----:B----4-:R-:W-:Y:S05]  /*30ca0*/  @!P0 BRA `(.L_x_3291) ;  /* 0xfffffffc00f08947 */ /* 0x010fea000383ffff */
.L_x_2858:
[----:B------:R-:W-:Y:S05]  /*30cb0*/  BSYNC B9 ;  /* 0x0000000000097941 */ /* 0x000fea0003800000 */
.L_x_2855:
[----:B------:R-:W-:Y:S05]  /*30cc0*/  EXIT ;  /* 0x000000000000794d */ /* 0x000fea0003800000 */
.L_x_2878:
[----:B0-----:R0:W1:Y:S02]  /*30cd0*/  SYNCS.PHASECHK.TRANS64.TRYWAIT P6, [R0+URZ+0x38890], R115 ;  /* 0x03889073000075a7 */ /* 0x00106400080c017f */
[----:B-1----:R-:W-:Y:S05]  /*30ce0*/  @!P6 NANOSLEEP.SYNCS 0x989680 ;  /* 0x009896800000e95d */ /* 0x002fea0003900000 */
[----:B------:R-:W1:Y:S02]  /*30cf0*/  @!P6 SYNCS.PHASECHK.TRANS64 P6, [R0+URZ+0x38890], R115 ;  /* 0x038890730000e5a7 */ /* 0x000e6400080c007f */
[----:B-1----:R-:W-:Y:S05]  /*30d00*/  @!P6 BRA `(.L_x_2878) ;  /* 0xfffffffc00f0e947 */ /* 0x002fea000383ffff */
[----:B------:R-:W-:Y:S05]  /*30d10*/  BRA `(.L_x_3292) ;  /* 0xfffffd2800f47947 */ /* 0x000fea000383ffff */
.L_x_2934:
[----:B-1----:R1:W3:Y:S02]  /*30d20*/  SYNCS.PHASECHK.TRANS64.TRYWAIT P6, [R0+URZ+0x38890], R115 ;  /* 0x03889073000075a7 */ /* 0x0022e400080c017f */
[----:B---3--:R-:W-:Y:S05]  /*30d30*/  @!P6 NANOSLEEP.SYNCS 0x989680 ;  /* 0x009896800000e95d */ /* 0x008fea0003900000 */
[----:B------:R-:W3:Y:S02]  /*30d40*/  @!P6 SYNCS.PHASECHK.TRANS64 P6, [R0+URZ+0x38890], R115 ;  /* 0x038890730000e5a7 */ /* 0x000ee400080c007f */
[----:B---3--:R-:W-:Y:S05]  /*30d50*/  @!P6 BRA `(.L_x_2934) ;  /* 0xfffffffc00f0e947 */ /* 0x008fea000383ffff */
[----:B------:R-:W-:Y:S05]  /*30d60*/  BRA `(.L_x_3293) ;  /* 0xfffffd6000c47947 */ /* 0x000fea000383ffff */
.L_x_2959:
[----:B0-----:R0:W1:Y:S02]  /*30d70*/  SYNCS.PHASECHK.TRANS64.TRYWAIT P3, [R0+URZ+0x38890], R115 ;  /* 0x03889073000075a7 */ /* 0x001064000806017f */
[----:B-1----:R-:W-:Y:S05]  /*30d80*/  @!P3 NANOSLEEP.SYNCS 0x989680 ;  /* 0x009896800000b95d */ /* 0x002fea0003900000 */
[----:B------:R-:W1:Y:S02]  /*30d90*/  @!P3 SYNCS.PHASECHK.TRANS64 P3, [R0+URZ+0x38890], R115 ;  /* 0x038890730000b5a7 */ /* 0x000e64000806007f */
[----:B-1----:R-:W-:Y:S05]  /*30da0*/  @!P3 BRA `(.L_x_2959) ;  /* 0xfffffffc00f0b947 */ /* 0x002fea000383ffff */
[----:B------:R-:W-:Y:S05]  /*30db0*/  BRA `(.L_x_3294) ;  /* 0xfffffd9400b87947 */ /* 0x000fea000383ffff */
.L_x_2967:
[----:B-1----:R1:W2:Y:S02]  /*30dc0*/  SYNCS.PHASECHK.TRANS64.TRYWAIT P2, [R0+URZ+0x388b0], R115 ;  /* 0x0388b073000075a7 */ /* 0x0022a4000804017f */
[----:B--2---:R-:W-:Y:S05]  /*30dd0*/  @!P2 NANOSLEEP.SYNCS 0x989680 ;  /* 0x009896800000a95d */ /* 0x004fea0003900000 */
[----:B------:R-:W2:Y:S02]  /*30de0*/  @!P2 SYNCS.PHASECHK.TRANS64 P2, [R0+URZ+0x388b0], R115 ;  /* 0x0388b0730000a5a7 */ /* 0x000ea4000804007f */
[----:B--2---:R-:W-:Y:S05]  /*30df0*/  @!P2 BRA `(.L_x_2967) ;  /* 0xfffffffc00f0a947 */ /* 0x004fea000383ffff */
[----:B------:R-:W-:Y:S05]  /*30e00*/  BRA `(.L_x_3295) ;  /* 0xfffffd9800e87947 */ /* 0x000fea000383ffff */
.L_x_2987:
        /* <DEDUP_REMOVED lines=8> */
.L_x_3297:
[----:B------:R-:W-:Y:S05]  /*30e90*/  BSYNC B1 ;  /* 0x0000000000017941 */ /* 0x000fea0003800000 */
.L_x_3296:
        /* <DEDUP_REMOVED lines=8> */
.L_x_3298:
[----:B------:R-:W-:Y:S02]  /*30f20*/  IMAD.MOV.U32 R13, RZ, RZ, R8 ;  /* 0x000000ffff0d7224 */ /* 0x000fe400078e0008 */
[----:B------:R-:W-:-:S07]  /*30f30*/  IMAD.MOV.U32 R5, RZ, RZ, R14 ;  /* 0x000000ffff057224 */ /* 0x000fce00078e000e */
[----:B------:R-:W-:Y:S05]  /*30f40*/  WARPSYNC.COLLECTIVE R15, `(.L_x_3299) ;  /* 0x000000000f087348 */ /* 0x000fea0003c00000 */
[----:B------:R0:W1:Y:S02]  /*30f50*/  SHFL.IDX P6, R14, R13, R12, R11 ;  /* 0x0000000c0d0e7389 */ /* 0x00006400000c000b */
[----:B01----:R-:W-:Y:S01]  /*30f60*/  ENDCOLLECTIVE ;  /* 0x000000000000791b */ /* 0x003fe20003800000 */
.L_x_3299:
[----:B------:R-:W-:Y:S02]  /*30f70*/  IMAD.MOV.U32 R13, RZ, RZ, R0 ;  /* 0x000000ffff0d7224 */ /* 0x000fe400078e0000 */
[----:B------:R-:W-:-:S07]  /*30f80*/  IMAD.MOV.U32 R9, RZ, RZ, R14 ;  /* 0x000000ffff097224 */ /* 0x000fce00078e000e */
[----:B------:R-:W-:Y:S05]  /*30f90*/  WARPSYNC.COLLECTIVE R15, `(.L_x_3300) ;  /* 0x000000000f087348 */ /* 0x000fea0003c00000 */
[----:B------:R0:W1:Y:S02]  /*30fa0*/  SHFL.IDX P6, R14, R13, R12, R11 ;  /* 0x0000000c0d0e7389 */ /* 0x00006400000c000b */
[----:B01----:R-:W-:Y:S01]  /*30fb0*/  ENDCOLLECTIVE ;  /* 0x000000000000791b */ /* 0x003fe20003800000 */
.L_x_3300:
[----:B------:R-:W-:Y:S05]  /*30fc0*/  BRA `(.L_x_3301) ;  /* 0xfffffdac009c7947 */ /* 0x000fea000383ffff */
.L_x_2990:
        /* <DEDUP_REMOVED lines=8> */
.L_x_3303:
[----:B------:R-:W-:Y:S05]  /*31050*/  BSYNC B1 ;  /* 0x0000000000017941 */ /* 0x000fea0003800000 */
.L_x_3302:
        /* <DEDUP_REMOVED lines=8> */
.L_x_3304:
[----:B------:R-:W-:Y:S02]  /*310e0*/  IMAD.MOV.U32 R13, RZ, RZ, R8 ;  /* 0x000000ffff0d7224 */ /* 0x000fe400078e0008 */
[----:B------:R-:W-:-:S07]  /*310f0*/  IMAD.MOV.U32 R5, RZ, RZ, R14 ;  /* 0x000000ffff057224 */ /* 0x000fce00078e000e */
[----:B------:R-:W-:Y:S05]  /*31100*/  WARPSYNC.COLLECTIVE R15, `(.L_x_3305) ;  /* 0x000000000f087348 */ /* 0x000fea0003c00000 */
[----:B------:R0:W1:Y:S02]  /*31110*/  SHFL.IDX P6, R14, R13, R12, R11 ;  /* 0x0000000c0d0e7389 */ /* 0x00006400000c000b */
[----:B01----:R-:W-:Y:S01]  /*31120*/  ENDCOLLECTIVE ;  /* 0x000000000000791b */ /* 0x003fe20003800000 */
.L_x_3305:
[----:B------:R-:W-:Y:S02]  /*31130*/  IMAD.MOV.U32 R13, RZ, RZ, R0 ;  /* 0x000000ffff0d7224 */ /* 0x000fe400078e0000 */
[----:B------:R-:W-:-:S07]  /*31140*/  IMAD.MOV.U32 R9, RZ, RZ, R14 ;  /* 0x000000ffff097224 */ /* 0x000fce00078e000e */
[----:B------:R-:W-:Y:S05]  /*31150*/  WARPSYNC.COLLECTIVE R15, `(.L_x_3306) ;  /* 0x000000000f087348 */ /* 0x000fea0003c00000 */
[----:B------:R0:W1:Y:S02]  /*31160*/  SHFL.IDX P6, R14, R13, R12, R11 ;  /* 0x0000000c0d0e7389 */ /* 0x00006400000c000b */
[----:B01----:R-:W-:Y:S01]  /*31170*/  ENDCOLLECTIVE ;  /* 0x000000000000791b */ /* 0x003fe20003800000 */
.L_x_3306:
[----:B------:R-:W-:Y:S05]  /*31180*/  BRA `(.L_x_3307) ;  /* 0xfffffdb000b47947 */ /* 0x000fea000383ffff */
.L_x_2993:
        /* <DEDUP_REMOVED lines=8> */
.L_x_3309:
[----:B------:R-:W-:Y:S05]  /*31210*/  BSYNC B1 ;  /* 0x0000000000017941 */ /* 0x000fea0003800000 */
.L_x_3308:
        /* <DEDUP_REMOVED lines=8> */
.L_x_3310:
[----:B------:R-:W-:Y:S02]  /*312a0*/  IMAD.MOV.U32 R13, RZ, RZ, R8 ;  /* 0x000000ffff0d7224 */ /* 0x000fe400078e0008 */
[----:B------:R-:W-:-:S07]  /*312b0*/  IMAD.MOV.U32 R5, RZ, RZ, R14 ;  /* 0x000000ffff057224 */ /* 0x000fce00078e000e */
[----:B------:R-:W-:Y:S05]  /*312c0*/  WARPSYNC.COLLECTIVE R15, `(.L_x_3311) ;  /* 0x000000000f087348 */ /* 0x000fea0003c00000 */
[----:B------:R0:W1:Y:S02]  /*312d0*/  SHFL.IDX P6, R14, R13, R12, R11 ;  /* 0x0000000c0d0e7389 */ /* 0x00006400000c000b */
[----:B01----:R-:W-:Y:S01]  /*312e0*/  ENDCOLLECTIVE ;  /* 0x000000000000791b */ /* 0x003fe20003800000 */
.L_x_3311:
[----:B------:R-:W-:Y:S02]  /*312f0*/  IMAD.MOV.U32 R13, RZ, RZ, R0 ;  /* 0x000000ffff0d7224 */ /* 0x000fe400078e0000 */
[----:B------:R-:W-:-:S07]  /*31300*/  IMAD.MOV.U32 R9, RZ, RZ, R14 ;  /* 0x000000ffff097224 */ /* 0x000fce00078e000e */
[----:B------:R-:W-:Y:S05]  /*31310*/  WARPSYNC.COLLECTIVE R15, `(.L_x_3312) ;  /* 0x000000000f087348 */ /* 0x000fea0003c00000 */
[----:B------:R0:W1:Y:S02]  /*31320*/  SHFL.IDX P6, R14, R13, R12, R11 ;  /* 0x0000000c0d0e7389 */ /* 0x00006400000c000b */
[----:B01----:R-:W-:Y:S01]  /*31330*/  ENDCOLLECTIVE ;  /* 0x000000000000791b */ /* 0x003fe20003800000 */
.L_x_3312:
[----:B------:R-:W-:Y:S05]  /*31340*/  BRA `(.L_x_3313) ;  /* 0xfffffdb400c47947 */ /* 0x000fea000383ffff */
.L_x_2996:
        /* <DEDUP_REMOVED lines=8> */
.L_x_3315:
[----:B------:R-:W-:Y:S05]  /*313d0*/  BSYNC B1 ;  /* 0x0000000000017941 */ /* 0x000fea0003800000 */
.L_x_3314:
        /* <DEDUP_REMOVED lines=8> */
.L_x_3316:
[----:B------:R-:W-:Y:S02]  /*31460*/  IMAD.MOV.U32 R13, RZ, RZ, R8 ;  /* 0x000000ffff0d7224 */ /* 0x000fe400078e0008 */
[----:B------:R-:W-:-:S07]  /*31470*/  IMAD.MOV.U32 R10, RZ, RZ, R14 ;  /* 0x000000ffff0a7224 */ /* 0x000fce00078e000e */
[----:B------:R-:W-:Y:S05]  /*31480*/  WARPSYNC.COLLECTIVE R15, `(.L_x_3317) ;  /* 0x000000000f087348 */ /* 0x000fea0003c00000 */
[----:B------:R0:W1:Y:S02]  /*31490*/  SHFL.IDX P6, R14, R13, R12, R11 ;  /* 0x0000000c0d0e7389 */ /* 0x00006400000c000b */
[----:B01----:R-:W-:Y:S01]  /*314a0*/  ENDCOLLECTIVE ;  /* 0x000000000000791b */ /* 0x003fe20003800000 */
.L_x_3317:
[----:B------:R-:W-:Y:S02]  /*314b0*/  IMAD.MOV.U32 R13, RZ, RZ, R0 ;  /* 0x000000ffff0d7224 */ /* 0x000fe400078e0000 */
[----:B------:R-:W-:-:S07]  /*314c0*/  IMAD.MOV.U32 R8, RZ, RZ, R14 ;  /* 0x000000ffff087224 */ /* 0x000fce00078e000e */
[----:B------:R-:W-:Y:S05]  /*314d0*/  WARPSYNC.COLLECTIVE R15, `(.L_x_3318) ;  /* 0x000000000f087348 */ /* 0x000fea0003c00000 */
[----:B------:R0:W1:Y:S02]  /*314e0*/  SHFL.IDX P6, R14, R13, R12, R11 ;  /* 0x0000000c0d0e7389 */ /* 0x00006400000c000b */
[----:B01----:R-:W-:Y:S01]  /*314f0*/  ENDCOLLECTIVE ;  /* 0x000000000000791b */ /* 0x003fe20003800000 */
.L_x_3318:
[----:B------:R-:W-:Y:S01]  /*31500*/  IMAD.MOV.U32 R0, RZ, RZ, R14 ;  /* 0x000000ffff007224 */ /* 0x000fe200078e000e */
[----:B------:R-:W-:Y:S06]  /*31510*/  BRA `(.L_x_3319) ;  /* 0xfffffdb800d87947 */ /* 0x000fec000383ffff */
.L_x_3000:
[----:B0-----:R0:W1:Y:S02]  /*31520*/  SYNCS.PHASECHK.TRANS64.TRYWAIT P0, [R18+URZ+0x38800], R145 ;  /* 0x03880091120075a7 */ /* 0x001064000800017f */
[----:B-1----:R-:W-:Y:S05]  /*31530*/  @!P0 NANOSLEEP.SYNCS 0x989680 ;  /* 0x009896800000895d */ /* 0x002fea0003900000 */
[----:B------:R-:W1:Y:S02]  /*31540*/  @!P0 SYNCS.PHASECHK.TRANS64 P0, [R18+URZ+0x38800], R145 ;  /* 0x03880091120085a7 */ /* 0x000e64000800007f */
[----:B-1----:R-:W-:Y:S05]  /*31550*/  @!P0 BRA `(.L_x_3000) ;  /* 0xfffffffc00f08947 */ /* 0x002fea000383ffff */
[----:B------:R-:W-:Y:S05]  /*31560*/  BRA `(.L_x_3320) ;  /* 0xfffffdc000487947 */ /* 0x000fea000383ffff */
.L_x_3032:
        /* <DEDUP_REMOVED lines=8> */
.L_x_3322:
[----:B------:R-:W-:Y:S05]  /*315f0*/  BSYNC B1 ;  /* 0x0000000000017941 */ /* 0x000fea0003800000 */
.L_x_3321:
        /* <DEDUP_REMOVED lines=8> */
.L_x_3323:
[----:B------:R-:W-:Y:S02]  /*31680*/  IMAD.MOV.U32 R13, RZ, RZ, R8 ;  /* 0x000000ffff0d7224 */ /* 0x000fe400078e0008 */
[----:B------:R-:W-:-:S07]  /*31690*/  IMAD.MOV.U32 R4, RZ, RZ, R14 ;  /* 0x000000ffff047224 */ /* 0x000fce00078e000e */
[----:B------:R-:W-:Y:S05]  /*316a0*/  WARPSYNC.COLLECTIVE R15, `(.L_x_3324) ;  /* 0x000000000f087348 */ /* 0x000fea0003c00000 */
[----:B------:R0:W1:Y:S02]  /*316b0*/  SHFL.IDX P6, R14, R13, R12, R11 ;  /* 0x0000000c0d0e7389 */ /* 0x00006400000c000b */
[----:B01----:R-:W-:Y:S01]  /*316c0*/  ENDCOLLECTIVE ;  /* 0x000000000000791b */ /* 0x003fe20003800000 */
.L_x_3324:
[----:B------:R-:W-:Y:S02]  /*316d0*/  IMAD.MOV.U32 R13, RZ, RZ, R6 ;  /* 0x000000ffff0d7224 */ /* 0x000fe400078e0006 */
[----:B------:R-:W-:-:S07]  /*316e0*/  IMAD.MOV.U32 R21, RZ, RZ, R14 ;  /* 0x000000ffff157224 */ /* 0x000fce00078e000e */
[----:B------:R-:W-:Y:S05]  /*316f0*/  WARPSYNC.COLLECTIVE R15, `(.L_x_3325) ;  /* 0x000000000f087348 */ /* 0x000fea0003c00000 */
[----:B------:R0:W1:Y:S02]  /*31700*/  SHFL.IDX P6, R14, R13, R12, R11 ;  /* 0x0000000c0d0e7389 */ /* 0x00006400000c000b */
[----:B01----:R-:W-:Y:S01]  /*31710*/  ENDCOLLECTIVE ;  /* 0x000000000000791b */ /* 0x003fe20003800000 */
.L_x_3325:
[----:B------:R-:W-:Y:S05]  /*31720*/  BRA `(.L_x_3326) ;  /* 0xfffffdf400247947 */ /* 0x000fea000383ffff */
.L_x_3035:
[----:B------:R-:W-:Y:S01]  /*31730*/  BSSY B1, `(.L_x_3327) ;  /* 0x0000008000017945 */ /* 0x000fe20003800000 */
[----:B------:R-:W-:Y:S02]  /*31740*/  IMAD.MOV.U32 R13, RZ, RZ, R9 ;  /* 0x000000ffff0d7224 */ /* 0x000fe400078e0009 */
[----:B------:R-:W-:Y:S02]  /*31750*/  IMAD.MOV.U32 R12, RZ, RZ, 0x1 ;  /* 0x00000001ff0c7424 */ /* 0x000fe400078e00ff */
[----:B------:R-:W-:Y:S02]  /*31760*/  IMAD.MOV.U32 R11, RZ, RZ, 0x181f ;  /* 0x0000181fff0b7424 */ /* 0x000fe400078e00ff */
[----:B------:R-:W-:-:S07]  /*31770*/  IMAD.MOV.U32 R15, RZ, RZ, -0x1 ;  /* 0xffffffffff0f7424 */ /* 0x000fce00078e00ff */
[----:B0--34-:R-:W-:Y:S05]  /*31780*/  WARPSYNC.COLLECTIVE R15, `(.L_x_3328) ;  /* 0x000000000f087348 */ /* 0x019fea0003c00000 */
[----:B----4-:R1:W2:Y:S02]  /*31790*/  SHFL.IDX P6, R14, R13, R12, R11 ;  /* 0x0000000c0d0e7389 */ /* 0x0102a400000c000b */
[----:B0123--:R-:W-:Y:S01]  /*317a0*/  ENDCOLLECTIVE ;  /* 0x000000000000791b */ /* 0x00ffe20003800000 */
.L_x_3328:
[----:B------:R-:W-:Y:S05]  /*317b0*/  BSYNC B1 ;  /* 0x0000000000017941 */ /* 0x000fea0003800000 */
.L_x_3327:
        /* <DEDUP_REMOVED lines=8> */
.L_x_3329:
[----:B------:R-:W-:Y:S02]  /*31840*/  IMAD.MOV.U32 R13, RZ, RZ, R8 ;  /* 0x000000ffff0d7224 */ /* 0x000fe400078e0008 */
[----:B------:R-:W-:-:S07]  /*31850*/  IMAD.MOV.U32 R4, RZ, RZ, R14 ;  /* 0x000000ffff047224 */ /* 0x000fce00078e000e */
[----:B------:R-:W-:Y:S05]  /*31860*/  WARPSYNC.COLLECTIVE R15, `(.L_x_3330) ;  /* 0x000000000f087348 */ /* 0x000fea0003c00000 */
[----:B------:R0:W1:Y:S02]  /*31870*/  SHFL.IDX P6, R14, R13, R12, R11 ;  /* 0x0000000c0d0e7389 */ /* 0x00006400000c000b */
[----:B01----:R-:W-:Y:S01]  /*31880*/  ENDCOLLECTIVE ;  /* 0x000000000000791b */ /* 0x003fe20003800000 */
.L_x_3330:
[----:B------:R-:W-:Y:S02]  /*31890*/  IMAD.MOV.U32 R13, RZ, RZ, R6 ;  /* 0x000000ffff0d7224 */ /* 0x000fe400078e0006 */
[----:B------:R-:W-:-:S07]  /*318a0*/  IMAD.MOV.U32 R21, RZ, RZ, R14 ;  /* 0x000000ffff157224 */ /* 0x000fce00078e000e */
[----:B------:R-:W-:Y:S05]  /*318b0*/  WARPSYNC.COLLECTIVE R15, `(.L_x_3331) ;  /* 0x000000000f087348 */ /* 0x000fea0003c00000 */
[----:B------:R0:W1:Y:S02]  /*318c0*/  SHFL.IDX P6, R14, R13, R12, R11 ;  /* 0x0000000c0d0e7389 */ /* 0x00006400000c000b */
[----:B01----:R-:W-:Y:S01]  /*318d0*/  ENDCOLLECTIVE ;  /* 0x000000000000791b */ /* 0x003fe20003800000 */
.L_x_3331:
[----:B------:R-:W-:Y:S05]  /*318e0*/  BRA `(.L_x_3332) ;  /* 0xfffffdf400f47947 */ /* 0x000fea000383ffff */
.L_x_3038:
[----:B------:R-:W-:Y:S01]  /*318f0*/  BSSY B1, `(.L_x_3333) ;  /* 0x0000008000017945 */ /* 0x000fe20003800000 */
[----:B------:R-:W-:Y:S02]  /*31900*/  IMAD.MOV.U32 R13, RZ, RZ, R9 ;  /* 0x000000ffff0d7224 */ /* 0x000fe400078e0009 */
[----:B------:R-:W-:Y:S02]  /*31910*/  IMAD.MOV.U32 R12, RZ, RZ, 0x2 ;  /* 0x00000002ff0c7424 */ /* 0x000fe400078e00ff */
[----:B------:R-:W-:Y:S02]  /*31920*/  IMAD.MOV.U32 R11, RZ, RZ, 0x181f ;  /* 0x0000181fff0b7424 */ /* 0x000fe400078e00ff */
[----:B------:R-:W-:-:S07]  /*31930*/  IMAD.MOV.U32 R15, RZ, RZ, -0x1 ;  /* 0xffffffffff0f7424 */ /* 0x000fce00078e00ff */
[----:B-1-34-:R-:W-:Y:S05]  /*31940*/  WARPSYNC.COLLECTIVE R15, `(.L_x_3334) ;  /* 0x000000000f087348 */ /* 0x01afea0003c00000 */
[----:B----4-:R0:W2:Y:S02]  /*31950*/  SHFL.IDX P6, R14, R13, R12, R11 ;  /* 0x0000000c0d0e7389 */ /* 0x0100a400000c000b */
[----:B0123--:R-:W-:Y:S01]  /*31960*/  ENDCOLLECTIVE ;  /* 0x000000000000791b */ /* 0x00ffe20003800000 */
.L_x_3334:
[----:B------:R-:W-:Y:S05]  /*31970*/  BSYNC B1 ;  /* 0x0000000000017941 */ /* 0x000fea0003800000 */
.L_x_3333:
        /* <DEDUP_REMOVED lines=8> */
.L_x_3335:
[----:B------:R-:W-:Y:S02]  /*31a00*/  IMAD.MOV.U32 R13, RZ, RZ, R8 ;  /* 0x000000ffff0d7224 */ /* 0x000fe400078e0008 */
[----:B------:R-:W-:-:S07]  /*31a10*/  IMAD.MOV.U32 R4, RZ, RZ, R14 ;  /* 0x000000ffff047224 */ /* 0x000fce00078e000e */
[----:B------:R-:W-:Y:S05]  /*31a20*/  WARPSYNC.COLLECTIVE R15, `(.L_x_3336) ;  /* 0x000000000f087348 */ /* 0x000fea0003c00000 */
[----:B------:R0:W1:Y:S02]  /*31a30*/  SHFL.IDX P6, R14, R13, R12, R11 ;  /* 0x0000000c0d0e7389 */ /* 0x00006400000c000b */
[----:B01----:R-:W-:Y:S01]  /*31a40*/  ENDCOLLECTIVE ;  /* 0x000000000000791b */ /* 0x003fe20003800000 */
.L_x_3336:
[----:B------:R-:W-:Y:S02]  /*31a50*/  IMAD.MOV.U32 R13, RZ, RZ, R6 ;  /* 0x000000ffff0d7224 */ /* 0x000fe400078e0006 */
[----:B------:R-:W-:-:S07]  /*31a60*/  IMAD.MOV.U32 R21, RZ, RZ, R14 ;  /* 0x000000ffff157224 */ /* 0x000fce00078e000e */
[----:B------:R-:W-:Y:S05]  /*31a70*/  WARPSYNC.COLLECTIVE R15, `(.L_x_3337) ;  /* 0x000000000f087348 */ /* 0x000fea0003c00000 */
[----:B------:R0:W1:Y:S02]  /*31a80*/  SHFL.IDX P6, R14, R13, R12, R11 ;  /* 0x0000000c0d0e7389 */ /* 0x00006400000c000b */
[----:B01----:R-:W-:Y:S01]  /*31a90*/  ENDCOLLECTIVE ;  /* 0x000000000000791b */ /* 0x003fe20003800000 */
.L_x_3337:
[----:B------:R-:W-:Y:S05]  /*31aa0*/  BRA `(.L_x_3338) ;  /* 0xfffffdf800bc7947 */ /* 0x000fea000383ffff */
.L_x_3041:
        /* <DEDUP_REMOVED lines=8> */
.L_x_3340:
[----:B------:R-:W-:Y:S05]  /*31b30*/  BSYNC B1 ;  /* 0x0000000000017941 */ /* 0x000fea0003800000 */
.L_x_3339:
        /* <DEDUP_REMOVED lines=8> */
.L_x_3341:
[----:B------:R-:W-:Y:S02]  /*31bc0*/  IMAD.MOV.U32 R13, RZ, RZ, R8 ;  /* 0x000000ffff0d7224 */ /* 0x000fe400078e0008 */
[----:B------:R-:W-:-:S07]  /*31bd0*/  IMAD.MOV.U32 R20, RZ, RZ, R14 ;  /* 0x000000ffff147224 */ /* 0x000fce00078e000e */
[----:B------:R-:W-:Y:S05]  /*31be0*/  WARPSYNC.COLLECTIVE R15, `(.L_x_3342) ;  /* 0x000000000f087348 */ /* 0x000fea0003c00000 */
[----:B------:R0:W1:Y:S02]  /*31bf0*/  SHFL.IDX P6, R14, R13, R12, R11 ;  /* 0x0000000c0d0e7389 */ /* 0x00006400000c000b */
[----:B01----:R-:W-:Y:S01]  /*31c00*/  ENDCOLLECTIVE ;  /* 0x000000000000791b */ /* 0x003fe20003800000 */
.L_x_3342:
[----:B------:R-:W-:Y:S02]  /*31c10*/  IMAD.MOV.U32 R13, RZ, RZ, R6 ;  /* 0x000000ffff0d7224 */ /* 0x000fe400078e0006 */
[----:B------:R-:W-:-:S07]  /*31c20*/  IMAD.MOV.U32 R77, RZ, RZ, R14 ;  /* 0x000000ffff4d7224 */ /* 0x000fce00078e000e */
[----:B------:R-:W-:Y:S05]  /*31c30*/  WARPSYNC.COLLECTIVE R15, `(.L_x_3343) ;  /* 0x000000000f087348 */ /* 0x000fea0003c00000 */
[----:B------:R0:W1:Y:S02]  /*31c40*/  SHFL.IDX P6, R14, R13, R12, R11 ;  /* 0x0000000c0d0e7389 */ /* 0x00006400000c000b */
[----:B01----:R-:W-:Y:S01]  /*31c50*/  ENDCOLLECTIVE ;  /* 0x000000000000791b */ /* 0x003fe20003800000 */
.L_x_3343:
[----:B------:R-:W-:Y:S01]  /*31c60*/  IMAD.MOV.U32 R76, RZ, RZ, R14 ;  /* 0x000000ffff4c7224 */ /* 0x000fe200078e000e */
[----:B------:R-:W-:Y:S06]  /*31c70*/  BRA `(.L_x_3344) ;  /* 0xfffffdfc00887947 */ /* 0x000fec000383ffff */
.L_x_3045:
[----:B0-----:R0:W1:Y:S02]  /*31c80*/  SYNCS.PHASECHK.TRANS64.TRYWAIT P0, [R18+URZ+0x38800], R91 ;  /* 0x0388005b120075a7 */ /* 0x001064000800017f */
[----:B-1----:R-:W-:Y:S05]  /*31c90*/  @!P0 NANOSLEEP.SYNCS 0x989680 ;  /* 0x009896800000895d */ /* 0x002fea0003900000 */
[----:B------:R-:W1:Y:S02]  /*31ca0*/  @!P0 SYNCS.PHASECHK.TRANS64 P0, [R18+URZ+0x38800], R91 ;  /* 0x0388005b120085a7 */ /* 0x000e64000800007f */
[----:B-1----:R-:W-:Y:S05]  /*31cb0*/  @!P0 BRA `(.L_x_3045) ;  /* 0xfffffffc00f08947 */ /* 0x002fea000383ffff */
[----:B------:R-:W-:Y:S05]  /*31cc0*/  BRA `(.L_x_3345) ;  /* 0xfffffe0000ac7947 */ /* 0x000fea000383ffff */
.L_x_3063:
[----:B-1----:R1:W2:Y:S02]  /*31cd0*/  SYNCS.PHASECHK.TRANS64.TRYWAIT P2, [R0+URZ+0x38830], R3 ;  /* 0x03883003000075a7 */ /* 0x0022a4000804017f */
[----:B--2---:R-:W-:Y:S05]  /*31ce0*/  @!P2 NANOSLEEP.SYNCS 0x989680 ;  /* 0x009896800000a95d */ /* 0x004fea0003900000 */
[----:B------:R-:W2:Y:S02]  /*31cf0*/  @!P2 SYNCS.PHASECHK.TRANS64 P2, [R0+URZ+0x38830], R3 ;  /* 0x038830030000a5a7 */ /* 0x000ea4000804007f */
[----:B--2---:R-:W-:Y:S05]  /*31d00*/  @!P2 BRA `(.L_x_3063) ;  /* 0xfffffffc00f0a947 */ /* 0x004fea000383ffff */
[----:B------:R-:W-:Y:S05]  /*31d10*/  BRA `(.L_x_3062) ;  /* 0xfffffe3c00187947 */ /* 0x000fea000383ffff */
.L_x_3070:
[----:B-1----:R1:W2:Y:S02]  /*31d20*/  SYNCS.PHASECHK.TRANS64.TRYWAIT P3, [R11+URZ+0x38830], R4 ;  /* 0x038830040b0075a7 */ /* 0x0022a4000806017f */
[----:B--2---:R-:W-:Y:S05]  /*31d30*/  @!P3 NANOSLEEP.SYNCS 0x989680 ;  /* 0x009896800000b95d */ /* 0x004fea0003900000 */
[----:B------:R-:W2:Y:S02]  /*31d40*/  @!P3 SYNCS.PHASECHK.TRANS64 P3, [R11+URZ+0x38830], R4 ;  /* 0x038830040b00b5a7 */ /* 0x000ea4000806007f */
[----:B--2---:R-:W-:Y:S05]  /*31d50*/  @!P3 BRA `(.L_x_3070) ;  /* 0xfffffffc00f0b947 */ /* 0x004fea000383ffff */
[----:B------:R-:W-:Y:S05]  /*31d60*/  BRA `(.L_x_3069) ;  /* 0xfffffe84004c7947 */ /* 0x000fea000383ffff */
.L_x_3075:
[----:B-1----:R1:W2:Y:S02]  /*31d70*/  SYNCS.PHASECHK.TRANS64.TRYWAIT P3, [R9+URZ+0x38850], R0 ;  /* 0x03885000090075a7 */ /* 0x0022a4000806017f */
[----:B--2---:R-:W-:Y:S05]  /*31d80*/  @!P3 NANOSLEEP.SYNCS 0x989680 ;  /* 0x009896800000b95d */ /* 0x004fea0003900000 */
[----:B------:R-:W2:Y:S02]  /*31d90*/  @!P3 SYNCS.PHASECHK.TRANS64 P3, [R9+URZ+0x38850], R0 ;  /* 0x038850000900b5a7 */ /* 0x000ea4000806007f */
[----:B--2---:R-:W-:Y:S05]  /*31da0*/  @!P3 BRA `(.L_x_3075) ;  /* 0xfffffffc00f0b947 */ /* 0x004fea000383ffff */
[----:B------:R-:W-:Y:S05]  /*31db0*/  BRA `(.L_x_3074) ;  /* 0xfffffebc00087947 */ /* 0x000fea000383ffff */
.L_x_3083:
[----:B-1----:R1:W2:Y:S02]  /*31dc0*/  SYNCS.PHASECHK.TRANS64.TRYWAIT P2, [R4+URZ+0x38830], R5 ;  /* 0x03883005040075a7 */ /* 0x0022a4000804017f */
[----:B--2---:R-:W-:Y:S05]  /*31dd0*/  @!P2 NANOSLEEP.SYNCS 0x989680 ;  /* 0x009896800000a95d */ /* 0x004fea0003900000 */
[----:B------:R-:W2:Y:S02]  /*31de0*/  @!P2 SYNCS.PHASECHK.TRANS64 P2, [R4+URZ+0x38830], R5 ;  /* 0x038830050400a5a7 */ /* 0x000ea4000804007f */
[----:B--2---:R-:W-:Y:S05]  /*31df0*/  @!P2 BRA `(.L_x_3083) ;  /* 0xfffffffc00f0a947 */ /* 0x004fea000383ffff */
[----:B------:R-:W-:Y:S05]  /*31e00*/  BRA `(.L_x_3082) ;  /* 0xfffffed000e47947 */ /* 0x000fea000383ffff */
.L_x_3088:
[----:B-1----:R1:W2:Y:S02]  /*31e10*/  SYNCS.PHASECHK.TRANS64.TRYWAIT P2, [R9+URZ+0x38850], R0 ;  /* 0x03885000090075a7 */ /* 0x0022a4000804017f */
[----:B--2---:R-:W-:Y:S05]  /*31e20*/  @!P2 NANOSLEEP.SYNCS 0x989680 ;  /* 0x009896800000a95d */ /* 0x004fea0003900000 */
[----:B------:R-:W2:Y:S02]  /*31e30*/  @!P2 SYNCS.PHASECHK.TRANS64 P2, [R9+URZ+0x38850], R0 ;  /* 0x038850000900a5a7 */ /* 0x000ea4000804007f */
[----:B--2---:R-:W-:Y:S05]  /*31e40*/  @!P2 BRA `(.L_x_3088) ;  /* 0xfffffffc00f0a947 */ /* 0x004fea000383ffff */
[----:B------:R-:W-:Y:S05]  /*31e50*/  BRA `(.L_x_3087) ;  /* 0xffffff0800a07947 */ /* 0x000fea000383ffff */
.L_x_3094:
[----:B-1----:R1:W2:Y:S02]  /*31e60*/  SYNCS.PHASECHK.TRANS64.TRYWAIT P0, [R0+URZ+0x38850], R7 ;  /* 0x03885007000075a7 */ /* 0x0022a4000800017f */
[----:B--2---:R-:W-:Y:S05]  /*31e70*/  @!P0 NANOSLEEP.SYNCS 0x989680 ;  /* 0x009896800000895d */ /* 0x004fea0003900000 */
[----:B------:R-:W2:Y:S02]  /*31e80*/  @!P0 SYNCS.PHASECHK.TRANS64 P0, [R0+URZ+0x38850], R7 ;  /* 0x03885007000085a7 */ /* 0x000ea4000800007f */
[----:B--2---:R-:W-:Y:S05]  /*31e90*/  @!P0 BRA `(.L_x_3094) ;  /* 0xfffffffc00f08947 */ /* 0x004fea000383ffff */
[----:B------:R-:W-:Y:S05]  /*31ea0*/  BRA `(.L_x_3093) ;  /* 0xffffff2000c47947 */ /* 0x000fea000383ffff */
.L_x_3130:
[----:B------:R-:W1:Y:S01]  /*31eb0*/  S2R R6, SR_TID.X ;  /* 0x0000000000067919 */ /* 0x000e620000002100 */
[----:B------:R-:W-:Y:S01]  /*31ec0*/  BSSY B1, `(.L_x_3346) ;  /* 0x000000a000017945 */ /* 0x000fe20003800000 */
[----:B------:R-:W-:Y:S02]  /*31ed0*/  IMAD.MOV.U32 R12, RZ, RZ, RZ ;  /* 0x000000ffff0c7224 */ /* 0x000fe400078e00ff */
[----:B------:R-:W-:Y:S02]  /*31ee0*/  IMAD.MOV.U32 R11, RZ, RZ, 0x1f ;  /* 0x0000001fff0b7424 */ /* 0x000fe400078e00ff */
[----:B------:R-:W-:Y:S01]  /*31ef0*/  IMAD.MOV.U32 R15, RZ, RZ, -0x1 ;  /* 0xffffffffff0f7424 */ /* 0x000fe200078e00ff */
[----:B-1----:R-:W-:-:S04]  /*31f00*/  SHF.R.U32.HI R6, RZ, 0x5, R6 ;  /* 0x00000005ff067819 */ /* 0x002fc80000011606 */
[----:B------:R-:W-:-:S05]  /*31f10*/  LOP3.LUT R6, R6, 0x3, RZ, 0xc0, !PT ;  /* 0x0000000306067812 */ /* 0x000fca00078ec0ff */
[----:B0-----:R-:W-:-:S07]  /*31f20*/  IMAD.MOV.U32 R13, RZ, RZ, R6 ;  /* 0x000000ffff0d7224 */ /* 0x001fce00078e0006 */
[----:B------:R-:W-:Y:S05]  /*31f30*/  WARPSYNC.COLLECTIVE R15, `(.L_x_3347) ;  /* 0x000000000f087348 */ /* 0x000fea0003c00000 */
[----:B------:R0:W1:Y:S02]  /*31f40*/  SHFL.IDX P6, R14, R13, R12, R11 ;  /* 0x0000000c0d0e7389 */ /* 0x00006400000c000b */
[----:B01----:R-:W-:Y:S01]  /*31f50*/  ENDCOLLECTIVE ;  /* 0x000000000000791b */ /* 0x003fe20003800000 */
.L_x_3347:
[----:B------:R-:W-:Y:S05]  /*31f60*/  BSYNC B1 ;  /* 0x0000000000017941 */ /* 0x000fea0003800000 */
.L_x_3346:
[----:B------:R-:W-:Y:S05]  /*31f70*/  BRA `(.L_x_3348) ;  /* 0xffffff7000d87947 */ /* 0x000fea000383ffff */
.L_x_3132:
[----:B------:R-:W-:Y:S01]  /*31f80*/  BSSY B1, `(.L_x_3349) ;  /* 0x0000006000017945 */ /* 0x000fe20003800000 */
[----:B------:R-:W-:-:S07]  /*31f90*/  IMAD.MOV.U32 R15, RZ, RZ, -0x1 ;  /* 0xffffffffff0f7424 */ /* 0x000fce00078e00ff */
[----:B01----:R-:W-:Y:S05]  /*31fa0*/  WARPSYNC.COLLECTIVE R15, `(.L_x_3350) ;  /* 0x000000000f0c7348 */ /* 0x003fea0003c00000 */
[----:B------:R-:W-:Y:S02]  /*31fb0*/  ELECT P6, UR62, PT ;  /* 0x00000000003e782f */ /* 0x000fe400038c0000 */
[----:B------:R-:W-:Y:S01]  /*31fc0*/  MOV R14, UR62 ;  /* 0x0000003e000e7c02 */ /* 0x000fe20008000f00 */
[----:B01----:R-:W-:Y:S10]  /*31fd0*/  ENDCOLLECTIVE ;  /* 0x000000000000791b */ /* 0x003ff40003800000 */
.L_x_3350:
[----:B------:R-:W-:Y:S05]  /*31fe0*/  BSYNC B1 ;  /* 0x0000000000017941 */ /* 0x000fea0003800000 */
.L_x_3349:
[----:B------:R-:W-:Y:S05]  /*31ff0*/  BRA `(.L_x_3131) ;  /* 0xffffff7000d07947 */ /* 0x000fea000383ffff */
.L_x_3134:
[----:B-1----:R-:W2:Y:S02]  /*32000*/  LDL R3, [R1+0x4] ;  /* 0x0000040001037983 */ /* 0x002ea40000100800 */
[----:B--2---:R1:W2:Y:S02]  /*32010*/  SYNCS.PHASECHK.TRANS64.TRYWAIT P0, [R3+URZ+0x38820], R2 ;  /* 0x03882002030075a7 */ /* 0x0042a4000800017f */
[----:B--2---:R-:W-:Y:S05]  /*32020*/  @!P0 NANOSLEEP.SYNCS 0x989680 ;  /* 0x009896800000895d */ /* 0x004fea0003900000 */
[----:B------:R-:W2:Y:S02]  /*32030*/  @!P0 SYNCS.PHASECHK.TRANS64 P0, [R3+URZ+0x38820], R2 ;  /* 0x03882002030085a7 */ /* 0x000ea4000800007f */
[----:B--2---:R-:W-:Y:S05]  /*32040*/  @!P0 BRA `(.L_x_3134) ;  /* 0xfffffffc00ec8947 */ /* 0x004fea000383ffff */
[----:B------:R-:W-:Y:S05]  /*32050*/  BRA `(.L_x_3351) ;  /* 0xffffff7000e07947 */ /* 0x000fea000383ffff */
.L_x_3138:
[----:B-1----:R1:W2:Y:S02]  /*32060*/  SYNCS.PHASECHK.TRANS64.TRYWAIT P0, [R5+URZ+0x388a0], R8 ;  /* 0x0388a008050075a7 */ /* 0x0022a4000800017f */
[----:B--2---:R-:W-:Y:S05]  /*32070*/  @!P0 NANOSLEEP.SYNCS 0x989680 ;  /* 0x009896800000895d */ /* 0x004fea0003900000 */
[----:B------:R-:W2:Y:S02]  /*32080*/  @!P0 SYNCS.PHASECHK.TRANS64 P0, [R5+URZ+0x388a0], R8 ;  /* 0x0388a008050085a7 */ /* 0x000ea4000800007f */
[----:B--2---:R-:W-:Y:S05]  /*32090*/  @!P0 BRA `(.L_x_3138) ;  /* 0xfffffffc00f08947 */ /* 0x004fea000383ffff */
[----:B------:R-:W-:Y:S05]  /*320a0*/  BRA `(.L_x_3352) ;  /* 0xffffff7400047947 */ /* 0x000fea000383ffff */
.L_x_3146:
[----:B--2---:R2:W3:Y:S02]  /*320b0*/  SYNCS.PHASECHK.TRANS64.TRYWAIT P0, [R5+URZ+0x388c0], R8 ;  /* 0x0388c008050075a7 */ /* 0x0044e4000800017f */
[----:B---3--:R-:W-:Y:S05]  /*320c0*/  @!P0 NANOSLEEP.SYNCS 0x989680 ;  /* 0x009896800000895d */ /* 0x008fea0003900000 */
[----:B------:R-:W3:Y:S02]  /*320d0*/  @!P0 SYNCS.PHASECHK.TRANS64 P0, [R5+URZ+0x388c0], R8 ;  /* 0x0388c008050085a7 */ /* 0x000ee4000800007f */
[----:B---3--:R-:W-:Y:S05]  /*320e0*/  @!P0 BRA `(.L_x_3146) ;  /* 0xfffffffc00f08947 */ /* 0x008fea000383ffff */
[----:B------:R-:W-:Y:S05]  /*320f0*/  BRA `(.L_x_3353) ;  /* 0xffffff7800487947 */ /* 0x000fea000383ffff */
.L_x_3156:
[----:B-1----:R1:W2:Y:S02]  /*32100*/  SYNCS.PHASECHK.TRANS64.TRYWAIT P1, [R6+URZ+0x388a0], R5 ;  /* 0x0388a005060075a7 */ /* 0x0022a4000802017f */
[----:B--2---:R-:W-:Y:S05]  /*32110*/  @!P1 NANOSLEEP.SYNCS 0x989680 ;  /* 0x009896800000995d */ /* 0x004fea0003900000 */
[----:B------:R-:W2:Y:S02]  /*32120*/  @!P1 SYNCS.PHASECHK.TRANS64 P1, [R6+URZ+0x388a0], R5 ;  /* 0x0388a005060095a7 */ /* 0x000ea4000802007f */
[----:B--2---:R-:W-:Y:S05]  /*32130*/  @!P1 BRA `(.L_x_3156) ;  /* 0xfffffffc00f09947 */ /* 0x004fea000383ffff */
[----:B------:R-:W-:Y:S05]  /*32140*/  BRA `(.L_x_3354) ;  /* 0xffffff7c00d87947 */ /* 0x000fea000383ffff */
.L_x_3164:
[----:B--2---:R2:W3:Y:S02]  /*32150*/  SYNCS.PHASECHK.TRANS64.TRYWAIT P1, [R6+URZ+0x388c0], R5 ;  /* 0x0388c005060075a7 */ /* 0x0044e4000802017f */
[----:B---3--:R-:W-:Y:S05]  /*32160*/  @!P1 NANOSLEEP.SYNCS 0x989680 ;  /* 0x009896800000995d */ /* 0x008fea0003900000 */
[----:B------:R-:W3:Y:S02]  /*32170*/  @!P1 SYNCS.PHASECHK.TRANS64 P1, [R6+URZ+0x388c0], R5 ;  /* 0x0388c005060095a7 */ /* 0x000ee4000802007f */
[----:B---3--:R-:W-:Y:S05]  /*32180*/  @!P1 BRA `(.L_x_3164) ;  /* 0xfffffffc00f09947 */ /* 0x008fea000383ffff */
[----:B------:R-:W-:Y:S05]  /*32190*/  BRA `(.L_x_3355) ;  /* 0xffffff8400187947 */ /* 0x000fea000383ffff */
.L_x_3180:
        /* <DEDUP_REMOVED lines=11> */
.L_x_3357:
[----:B------:R-:W-:Y:S05]  /*32250*/  BSYNC B0 ;  /* 0x0000000000007941 */ /* 0x000fea0003800000 */
.L_x_3356:
[----:B------:R-:W-:Y:S05]  /*32260*/  BRA `(.L_x_3358) ;  /* 0xffffff9000387947 */ /* 0x000fea000383ffff */
.L_x_3182:
[----:B------:R-:W-:Y:S01]  /*32270*/  BSSY B0, `(.L_x_3359) ;  /* 0x0000006000007945 */ /* 0x000fe20003800000 */
[----:B------:R-:W-:-:S07]  /*32280*/  IMAD.MOV.U32 R15, RZ, RZ, -0x1 ;  /* 0xffffffffff0f7424 */ /* 0x000fce00078e00ff */
[----:B01----:R-:W-:Y:S05]  /*32290*/  WARPSYNC.COLLECTIVE R15, `(.L_x_3360) ;  /* 0x000000000f0c7348 */ /* 0x003fea0003c00000 */
[----:B------:R-:W-:Y:S02]  /*322a0*/  ELECT P6, UR62, PT ;  /* 0x00000000003e782f */ /* 0x000fe400038c0000 */
[----:B------:R-:W-:Y:S01]  /*322b0*/  MOV R14, UR62 ;  /* 0x0000003e000e7c02 */ /* 0x000fe20008000f00 */
[----:B01----:R-:W-:Y:S10]  /*322c0*/  ENDCOLLECTIVE ;  /* 0x000000000000791b */ /* 0x003ff40003800000 */
.L_x_3360:
[----:B------:R-:W-:Y:S05]  /*322d0*/  BSYNC B0 ;  /* 0x0000000000007941 */ /* 0x000fea0003800000 */
.L_x_3359:
[----:B------:R-:W-:Y:S05]  /*322e0*/  BRA `(.L_x_3361) ;  /* 0xffffff9000487947 */ /* 0x000fea000383ffff */
.L_x_3184:
[----:B-1----:R1:W2:Y:S02]  /*322f0*/  SYNCS.PHASECHK.TRANS64.TRYWAIT P0, [R0+URZ+0x38840], R2 ;  /* 0x03884002000075a7 */ /* 0x0022a4000800017f */
[----:B--2---:R-:W-:Y:S05]  /*32300*/  @!P0 NANOSLEEP.SYNCS 0x989680 ;  /* 0x009896800000895d */ /* 0x004fea0003900000 */
[----:B------:R-:W2:Y:S02]  /*32310*/  @!P0 SYNCS.PHASECHK.TRANS64 P0, [R0+URZ+0x38840], R2 ;  /* 0x03884002000085a7 */ /* 0x000ea4000800007f */
[----:B--2---:R-:W-:Y:S05]  /*32320*/  @!P0 BRA `(.L_x_3184) ;  /* 0xfffffffc00f08947 */ /* 0x004fea000383ffff */
[----:B------:R-:W-:Y:S05]  /*32330*/  BRA `(.L_x_3362) ;  /* 0xffffff9000b87947 */ /* 0x000fea000383ffff */
.L_x_3188:
[----:B------:R-:W2:Y:S01]  /*32340*/  LDL.LU R11, [R1+0x40] ;  /* 0x00004000010b7983 */ /* 0x000ea20000300800 */
[----:B------:R-:W-:Y:S02]  /*32350*/  IMAD.MOV.U32 R13, RZ, RZ, R2 ;  /* 0x000000ffff0d7224 */ /* 0x000fe400078e0002 */
[----:B------:R-:W-:Y:S02]  /*32360*/  IMAD.MOV.U32 R12, RZ, RZ, RZ ;  /* 0x000000ffff0c7224 */ /* 0x000fe400078e00ff */
[----:B------:R-:W-:Y:S02]  /*32370*/  IMAD.MOV.U32 R15, RZ, RZ, -0x1 ;  /* 0xffffffffff0f7424 */ /* 0x000fe400078e00ff */
[----:B------:R-:W-:Y:S02]  /*32380*/  IMAD R17, R17, 0x80, R10 ;  /* 0x0000008011117824 */ /* 0x000fe400078e020a */
[----:B--2---:R-:W-:Y:S02]  /*32390*/  IMAD R0, R11, R7, RZ ;  /* 0x000000070b007224 */ /* 0x004fe400078e02ff */
[----:B------:R-:W-:-:S03]  /*323a0*/  IMAD.MOV.U32 R11, RZ, RZ, 0x181f ;  /* 0x0000181fff0b7424 */ /* 0x000fc600078e00ff */
[----:B------:R-:W-:-:S13]  /*323b0*/  ISETP.GE.AND P5, PT, R17, R0, PT ;  /* 0x000000001100720c */ /* 0x000fda0003fa6270 */
[----:B-----5:R-:W-:Y:S05]  /*323c0*/  WARPSYNC.COLLECTIVE R15, `(.L_x_3363) ;  /* 0x000000000f087348 */ /* 0x020fea0003c00000 */
[----:B------:R0:W1:Y:S02]  /*323d0*/  SHFL.IDX P6, R14, R13, R12, R11 ;  /* 0x0000000c0d0e7389 */ /* 0x00006400000c000b */
[----:B01---5:R-:W-:Y:S01]  /*323e0*/  ENDCOLLECTIVE ;  /* 0x000000000000791b */ /* 0x023fe20003800000 */
.L_x_3363:
[----:B------:R-:W-:Y:S02]  /*323f0*/  IMAD.MOV.U32 R13, RZ, RZ, R3 ;  /* 0x000000ffff0d7224 */ /* 0x000fe400078e0003 */
[----:B------:R-:W-:-:S07]  /*32400*/  IMAD.MOV.U32 R4, RZ, RZ, R14 ;  /* 0x000000ffff047224 */ /* 0x000fce00078e000e */
[----:B------:R-:W-:Y:S05]  /*32410*/  WARPSYNC.COLLECTIVE R15, `(.L_x_3364) ;  /* 0x000000000f087348 */ /* 0x000fea0003c00000 */
[----:B------:R0:W1:Y:S02]  /*32420*/  SHFL.IDX P6, R14, R13, R12, R11 ;  /* 0x0000000c0d0e7389 */ /* 0x00006400000c000b */
[----:B01----:R-:W-:Y:S01]  /*32430*/  ENDCOLLECTIVE ;  /* 0x000000000000791b */ /* 0x003fe20003800000 */
.L_x_3364:
        /* <DEDUP_REMOVED lines=19> */
.L_x_3365:
[----:B------:R-:W-:-:S05]  /*32570*/  VIADD R4, R17, 0x10 ;  /* 0x0000001011047836 */ /* 0x000fca0000000000 */
[----:B------:R-:W-:Y:S01]  /*32580*/  ISETP.GE.AND P5, PT, R4, R0, PT ;  /* 0x000000000400720c */ /* 0x000fe20003fa6270 */
[----:B------:R-:W-:Y:S02]  /*32590*/  IMAD.MOV.U32 R13, RZ, RZ, R3 ;  /* 0x000000ffff0d7224 */ /* 0x000fe400078e0003 */
[----:B------:R-:W-:-:S10]  /*325a0*/  IMAD.MOV.U32 R6, RZ, RZ, R14 ;  /* 0x000000ffff067224 */ /* 0x000fd400078e000e */
[----:B------:R-:W-:Y:S05]  /*325b0*/  WARPSYNC.COLLECTIVE R15, `(.L_x_3366) ;  /* 0x000000000f087348 */ /* 0x000fea0003c00000 */
[----:B------:R0:W1:Y:S02]  /*325c0*/  SHFL.IDX P6, R14, R13, R12, R11 ;  /* 0x0000000c0d0e7389 */ /* 0x00006400000c000b */
[----:B01----:R-:W-:Y:S01]  /*325d0*/  ENDCOLLECTIVE ;  /* 0x000000000000791b */ /* 0x003fe20003800000 */
.L_x_3366:
        /* <DEDUP_REMOVED lines=19> */
.L_x_3367:
[----:B------:R-:W-:-:S05]  /*32710*/  VIADD R4, R17, 0x20 ;  /* 0x0000002011047836 */ /* 0x000fca0000000000 */
[----:B------:R-:W-:Y:S01]  /*32720*/  ISETP.GE.AND P5, PT, R4, R0, PT ;  /* 0x000000000400720c */ /* 0x000fe20003fa6270 */
[----:B------:R-:W-:Y:S02]  /*32730*/  IMAD.MOV.U32 R13, RZ, RZ, R3 ;  /* 0x000000ffff0d7224 */ /* 0x000fe400078e0003 */
[----:B------:R-:W-:-:S10]  /*32740*/  IMAD.MOV.U32 R6, RZ, RZ, R14 ;  /* 0x000000ffff067224 */ /* 0x000fd400078e000e */
[----:B------:R-:W-:Y:S05]  /*32750*/  WARPSYNC.COLLECTIVE R15, `(.L_x_3368) ;  /* 0x000000000f087348 */ /* 0x000fea0003c00000 */
[----:B------:R0:W1:Y:S02]  /*32760*/  SHFL.IDX P6, R14, R13, R12, R11 ;  /* 0x0000000c0d0e7389 */ /* 0x00006400000c000b */
[----:B01----:R-:W-:Y:S01]  /*32770*/  ENDCOLLECTIVE ;  /* 0x000000000000791b */ /* 0x003fe20003800000 */
.L_x_3368:
        /* <DEDUP_REMOVED lines=19> */
.L_x_3369:
[----:B------:R-:W-:-:S05]  /*328b0*/  VIADD R4, R17, 0x30 ;  /* 0x0000003011047836 */ /* 0x000fca0000000000 */
[----:B------:R-:W-:Y:S01]  /*328c0*/  ISETP.GE.AND P5, PT, R4, R0, PT ;  /* 0x000000000400720c */ /* 0x000fe20003fa6270 */
[----:B------:R-:W-:Y:S02]  /*328d0*/  IMAD.MOV.U32 R13, RZ, RZ, R3 ;  /* 0x000000ffff0d7224 */ /* 0x000fe400078e0003 */
[----:B------:R-:W-:-:S10]  /*328e0*/  IMAD.MOV.U32 R6, RZ, RZ, R14 ;  /* 0x000000ffff067224 */ /* 0x000fd400078e000e */
[----:B------:R-:W-:Y:S05]  /*328f0*/  WARPSYNC.COLLECTIVE R15, `(.L_x_3370) ;  /* 0x000000000f087348 */ /* 0x000fea0003c00000 */
[----:B------:R0:W1:Y:S02]  /*32900*/  SHFL.IDX P6, R14, R13, R12, R11 ;  /* 0x0000000c0d0e7389 */ /* 0x00006400000c000b */
[----:B01----:R-:W-:Y:S01]  /*32910*/  ENDCOLLECTIVE ;  /* 0x000000000000791b */ /* 0x003fe20003800000 */
.L_x_3370:
        /* <DEDUP_REMOVED lines=19> */
.L_x_3371:
[----:B------:R-:W-:-:S05]  /*32a50*/  VIADD R4, R17, 0x40 ;  /* 0x0000004011047836 */ /* 0x000fca0000000000 */
[----:B------:R-:W-:Y:S01]  /*32a60*/  ISETP.GE.AND P5, PT, R4, R0, PT ;  /* 0x000000000400720c */ /* 0x000fe20003fa6270 */
[----:B------:R-:W-:Y:S02]  /*32a70*/  IMAD.MOV.U32 R13, RZ, RZ, R3 ;  /* 0x000000ffff0d7224 */ /* 0x000fe400078e0003 */
[----:B------:R-:W-:-:S10]  /*32a80*/  IMAD.MOV.U32 R6, RZ, RZ, R14 ;  /* 0x000000ffff067224 */ /* 0x000fd400078e000e */
[----:B------:R-:W-:Y:S05]  /*32a90*/  WARPSYNC.COLLECTIVE R15, `(.L_x_3372) ;  /* 0x000000000f087348 */ /* 0x000fea0003c00000 */
[----:B------:R0:W1:Y:S02]  /*32aa0*/  SHFL.IDX P6, R14, R13, R12, R11 ;  /* 0x0000000c0d0e7389 */ /* 0x00006400000c000b */
[----:B01----:R-:W-:Y:S01]  /*32ab0*/  ENDCOLLECTIVE ;  /* 0x000000000000791b */ /* 0x003fe20003800000 */
.L_x_3372:
        /* <DEDUP_REMOVED lines=19> */
.L_x_3373:
[----:B------:R-:W-:-:S05]  /*32bf0*/  VIADD R4, R17, 0x50 ;  /* 0x0000005011047836 */ /* 0x000fca0000000000 */
[----:B------:R-:W-:Y:S01]  /*32c00*/  ISETP.GE.AND P5, PT, R4, R0, PT ;  /* 0x000000000400720c */ /* 0x000fe20003fa6270 */
[----:B------:R-:W-:Y:S02]  /*32c10*/  IMAD.MOV.U32 R13, RZ, RZ, R3 ;  /* 0x000000ffff0d7224 */ /* 0x000fe400078e0003 */
[----:B------:R-:W-:-:S10]  /*32c20*/  IMAD.MOV.U32 R6, RZ, RZ, R14 ;  /* 0x000000ffff067224 */ /* 0x000fd400078e000e */
[----:B------:R-:W-:Y:S05]  /*32c30*/  WARPSYNC.COLLECTIVE R15, `(.L_x_3374) ;  /* 0x000000000f087348 */ /* 0x000fea0003c00000 */
[----:B------:R0:W1:Y:S02]  /*32c40*/  SHFL.IDX P6, R14, R13, R12, R11 ;  /* 0x0000000c0d0e7389 */ /* 0x00006400000c000b */
[----:B01----:R-:W-:Y:S01]  /*32c50*/  ENDCOLLECTIVE ;  /* 0x000000000000791b */ /* 0x003fe20003800000 */
.L_x_3374:
        /* <DEDUP_REMOVED lines=19> */
.L_x_3375:
[----:B------:R-:W-:-:S05]  /*32d90*/  VIADD R5, R17, 0x60 ;  /* 0x0000006011057836 */ /* 0x000fca0000000000 */
[----:B------:R-:W-:Y:S01]  /*32da0*/  ISETP.GE.AND P5, PT, R5, R0, PT ;  /* 0x000000000500720c */ /* 0x000fe20003fa6270 */
[----:B------:R-:W-:Y:S02]  /*32db0*/  IMAD.MOV.U32 R13, RZ, RZ, R3 ;  /* 0x000000ffff0d7224 */ /* 0x000fe400078e0003 */
[----:B------:R-:W-:-:S10]  /*32dc0*/  IMAD.MOV.U32 R6, RZ, RZ, R14 ;  /* 0x000000ffff067224 */ /* 0x000fd400078e000e */
[----:B------:R-:W-:Y:S05]  /*32dd0*/  WARPSYNC.COLLECTIVE R15, `(.L_x_3376) ;  /* 0x000000000f087348 */ /* 0x000fea0003c00000 */
[----:B------:R0:W1:Y:S02]  /*32de0*/  SHFL.IDX P6, R14, R13, R12, R11 ;  /* 0x0000000c0d0e7389 */ /* 0x00006400000c000b */
[----:B01----:R-:W-:Y:S01]  /*32df0*/  ENDCOLLECTIVE ;  /* 0x000000000000791b */ /* 0x003fe20003800000 */
.L_x_3376:
        /* <DEDUP_REMOVED lines=19> */
.L_x_3377:
[----:B------:R-:W-:Y:S02]  /*32f30*/  IMAD.MOV.U32 R13, RZ, RZ, R3 ;  /* 0x000000ffff0d7224 */ /* 0x000fe400078e0003 */
[----:B------:R-:W-:-:S07]  /*32f40*/  IMAD.MOV.U32 R6, RZ, RZ, R14 ;  /* 0x000000ffff067224 */ /* 0x000fce00078e000e */
[----:B------:R-:W-:Y:S05]  /*32f50*/  WARPSYNC.COLLECTIVE R15, `(.L_x_3378) ;  /* 0x000000000f087348 */ /* 0x000fea0003c00000 */
[----:B------:R0:W1:Y:S02]  /*32f60*/  SHFL.IDX P6, R14, R13, R12, R11 ;  /* 0x0000000c0d0e7389 */ /* 0x00006400000c000b */
[----:B01----:R-:W-:Y:S01]  /*32f70*/  ENDCOLLECTIVE ;  /* 0x000000000000791b */ /* 0x003fe20003800000 */
.L_x_3378:
[----:B------:R-:W-:Y:S01]  /*32f80*/  IMAD.MOV.U32 R3, RZ, RZ, R14 ;  /* 0x000000ffff037224 */ /* 0x000fe200078e000e */
[----:B------:R-:W-:Y:S06]  /*32f90*/  BRA `(.L_x_3379) ;  /* 0xffffff9400b07947 */ /* 0x000fec000383ffff */
.L_x_3193:
[----:B0-----:R-:W2:Y:S02]  /*32fa0*/  LDL R2, [R1+0x4] ;  /* 0x0000040001027983 */ /* 0x001ea40000100800 */
[----:B--2---:R0:W1:Y:S02]  /*32fb0*/  SYNCS.PHASECHK.TRANS64.TRYWAIT P0, [R2+URZ+0x38820], R0 ;  /* 0x03882000020075a7 */ /* 0x004064000800017f */
[----:B-1----:R-:W-:Y:S05]  /*32fc0*/  @!P0 NANOSLEEP.SYNCS 0x989680 ;  /* 0x009896800000895d */ /* 0x002fea0003900000 */
[----:B------:R-:W1:Y:S02]  /*32fd0*/  @!P0 SYNCS.PHASECHK.TRANS64 P0, [R2+URZ+0x38820], R0 ;  /* 0x03882000020085a7 */ /* 0x000e64000800007f */
[----:B-1----:R-:W-:Y:S05]  /*32fe0*/  @!P0 BRA `(.L_x_3193) ;  /* 0xfffffffc00ec8947 */ /* 0x002fea000383ffff */
[----:B------:R-:W-:Y:S05]  /*32ff0*/  BRA `(.L_x_3380) ;  /* 0xffffff9800307947 */ /* 0x000fea000383ffff */
.L_x_3202:
[----:B-1----:R1:W2:Y:S02]  /*33000*/  SYNCS.PHASECHK.TRANS64.TRYWAIT P0, [R3+URZ+0x38840], R0 ;  /* 0x03884000030075a7 */ /* 0x0022a4000800017f */
[----:B--2---:R-:W-:Y:S05]  /*33010*/  @!P0 NANOSLEEP.SYNCS 0x989680 ;  /* 0x009896800000895d */ /* 0x004fea0003900000 */
[----:B------:R-:W2:Y:S02]  /*33020*/  @!P0 SYNCS.PHASECHK.TRANS64 P0, [R3+URZ+0x38840], R0 ;  /* 0x03884000030085a7 */ /* 0x000ea4000800007f */
[----:B--2---:R-:W-:Y:S05]  /*33030*/  @!P0 BRA `(.L_x_3202) ;  /* 0xfffffffc00f08947 */ /* 0x004fea000383ffff */
[----:B------:R-:W-:Y:S05]  /*33040*/  BRA `(.L_x_3381) ;  /* 0xffffff9800f87947 */ /* 0x000fea000383ffff */
.L_x_3210:
[----:B0-----:R0:W1:Y:S02]  /*33050*/  SYNCS.PHASECHK.TRANS64.TRYWAIT P0, [R3+URZ+0x60], R0 ;  /* 0x00006000030075a7 */ /* 0x001064000800017f */
[----:B-1----:R-:W-:Y:S05]  /*33060*/  @!P0 NANOSLEEP.SYNCS 0x989680 ;  /* 0x009896800000895d */ /* 0x002fea0003900000 */
[----:B------:R-:W1:Y:S02]  /*33070*/  @!P0 SYNCS.PHASECHK.TRANS64 P0, [R3+URZ+0x60], R0 ;  /* 0x00006000030085a7 */ /* 0x000e64000800007f */
[----:B-1----:R-:W-:Y:S05]  /*33080*/  @!P0 BRA `(.L_x_3210) ;  /* 0xfffffffc00f08947 */ /* 0x002fea000383ffff */
[----:B------:R-:W-:Y:S05]  /*33090*/  BRA `(.L_x_3382) ;  /* 0xffffffa000547947 */ /* 0x000fea000383ffff */
.L_x_3221:
[----:B--2---:R2:W3:Y:S02]  /*330a0*/  SYNCS.PHASECHK.TRANS64.TRYWAIT P0, [R3+URZ+0x38840], R2 ;  /* 0x03884002030075a7 */ /* 0x0044e4000800017f */
[----:B---3--:R-:W-:Y:S05]  /*330b0*/  @!P0 NANOSLEEP.SYNCS 0x989680 ;  /* 0x009896800000895d */ /* 0x008fea0003900000 */
[----:B------:R-:W3:Y:S02]  /*330c0*/  @!P0 SYNCS.PHASECHK.TRANS64 P0, [R3+URZ+0x38840], R2 ;  /* 0x03884002030085a7 */ /* 0x000ee4000800007f */
[----:B---3--:R-:W-:Y:S05]  /*330d0*/  @!P0 BRA `(.L_x_3221) ;  /* 0xfffffffc00f08947 */ /* 0x008fea000383ffff */
[----:B------:R-:W-:Y:S05]  /*330e0*/  BRA `(.L_x_3383) ;  /* 0xffffffa800807947 */ /* 0x000fea000383ffff */
.L_x_3229:
[----:B-1----:R1:W2:Y:S02]  /*330f0*/  SYNCS.PHASECHK.TRANS64.TRYWAIT P0, [R2+URZ+0x60], R3 ;  /* 0x00006003020075a7 */ /* 0x0022a4000800017f */
[----:B--2---:R-:W-:Y:S05]  /*33100*/  @!P0 NANOSLEEP.SYNCS 0x989680 ;  /* 0x009896800000895d */ /* 0x004fea0003900000 */
[----:B------:R-:W2:Y:S02]  /*33110*/  @!P0 SYNCS.PHASECHK.TRANS64 P0, [R2+URZ+0x60], R3 ;  /* 0x00006003020085a7 */ /* 0x000ea4000800007f */
[----:B--2---:R-:W-:Y:S05]  /*33120*/  @!P0 BRA `(.L_x_3229) ;  /* 0xfffffffc00f08947 */ /* 0x004fea000383ffff */
[----:B------:R-:W-:Y:S05]  /*33130*/  BRA `(.L_x_3384) ;  /* 0xffffffac00dc7947 */ /* 0x000fea000383ffff */
.L_x_3240:
[----:B----4-:R4:W0:Y:S02]  /*33140*/  SYNCS.PHASECHK.TRANS64.TRYWAIT P0, [R2+URZ+0x38840], R3 ;  /* 0x03884003020075a7 */ /* 0x010824000800017f */
[----:B0-----:R-:W-:Y:S05]  /*33150*/  @!P0 NANOSLEEP.SYNCS 0x989680 ;  /* 0x009896800000895d */ /* 0x001fea0003900000 */
[----:B------:R-:W0:Y:S02]  /*33160*/  @!P0 SYNCS.PHASECHK.TRANS64 P0, [R2+URZ+0x38840], R3 ;  /* 0x03884003020085a7 */ /* 0x000e24000800007f */
[----:B0-----:R-:W-:Y:S05]  /*33170*/  @!P0 BRA `(.L_x_3240) ;  /* 0xfffffffc00f08947 */ /* 0x001fea000383ffff */
[----:B------:R-:W-:Y:S05]  /*33180*/  BRA `(.L_x_3385) ;  /* 0xffffffb400d47947 */ /* 0x000fea000383ffff */
.L_x_3248:
[----:B-1----:R1:W2:Y:S02]  /*33190*/  SYNCS.PHASECHK.TRANS64.TRYWAIT P0, [R2+URZ+0x60], R5 ;  /* 0x00006005020075a7 */ /* 0x0022a4000800017f */
[----:B--2---:R-:W-:Y:S05]  /*331a0*/  @!P0 NANOSLEEP.SYNCS 0x989680 ;  /* 0x009896800000895d */ /* 0x004fea0003900000 */
[----:B------:R-:W2:Y:S02]  /*331b0*/  @!P0 SYNCS.PHASECHK.TRANS64 P0, [R2+URZ+0x60], R5 ;  /* 0x00006005020085a7 */ /* 0x000ea4000800007f */
[----:B--2---:R-:W-:Y:S05]  /*331c0*/  @!P0 BRA `(.L_x_3248) ;  /* 0xfffffffc00f08947 */ /* 0x004fea000383ffff */
[----:B------:R-:W-:Y:S05]  /*331d0*/  BRA `(.L_x_3386) ;  /* 0xffffffbc00307947 */ /* 0x000fea000383ffff */
.L_x_3261:
[----:B0-----:R0:W2:Y:S02]  /*331e0*/  SYNCS.PHASECHK.TRANS64.TRYWAIT P0, [R0+URZ+0x38860], R2 ;  /* 0x03886002000075a7 */ /* 0x0010a4000800017f */
[----:B--2---:R-:W-:Y:S05]  /*331f0*/  @!P0 NANOSLEEP.SYNCS 0x989680 ;  /* 0x009896800000895d */ /* 0x004fea0003900000 */
[----:B------:R-:W2:Y:S02]  /*33200*/  @!P0 SYNCS.PHASECHK.TRANS64 P0, [R0+URZ+0x38860], R2 ;  /* 0x03886002000085a7 */ /* 0x000ea4000800007f */
[----:B--2---:R-:W-:Y:S05]  /*33210*/  @!P0 BRA `(.L_x_3261) ;  /* 0xfffffffc00f08947 */ /* 0x004fea000383ffff */
[----:B------:R-:W-:Y:S05]  /*33220*/  BRA `(.L_x_3387) ;  /* 0xffffffc4000c7947 */ /* 0x000fea000383ffff */
.L_x_3270:
[----:B------:R-:W-:Y:S01]  /*33230*/  BSSY B0, `(.L_x_3388) ;  /* 0x0000008000007945 */ /* 0x000fe20003800000 */
[----:B0-----:R-:W-:Y:S02]  /*33240*/  IMAD.MOV.U32 R13, RZ, RZ, R16 ;  /* 0x000000ffff0d7224 */ /* 0x001fe400078e0010 */
[----:B------:R-:W-:Y:S02]  /*33250*/  IMAD.MOV.U32 R12, RZ, RZ, RZ ;  /* 0x000000ffff0c7224 */ /* 0x000fe400078e00ff */
[----:B------:R-:W-:Y:S02]  /*33260*/  IMAD.MOV.U32 R11, RZ, RZ, 0x1f ;  /* 0x0000001fff0b7424 */ /* 0x000fe400078e00ff */
[----:B------:R-:W-:-:S07]  /*33270*/  IMAD.MOV.U32 R15, RZ, RZ, -0x1 ;  /* 0xffffffffff0f7424 */ /* 0x000fce00078e00ff */
[----:B-1---5:R-:W-:Y:S05]  /*33280*/  WARPSYNC.COLLECTIVE R15, `(.L_x_3389) ;  /* 0x000000000f087348 */ /* 0x022fea0003c00000 */
[----:B------:R0:W2:Y:S02]  /*33290*/  SHFL.IDX P6, R14, R13, R12, R11 ;  /* 0x0000000c0d0e7389 */ /* 0x0000a400000c000b */
[----:B012--5:R-:W-:Y:S01]  /*332a0*/  ENDCOLLECTIVE ;  /* 0x000000000000791b */ /* 0x027fe20003800000 */
.L_x_3389:
[----:B------:R-:W-:Y:S05]  /*332b0*/  BSYNC B0 ;  /* 0x0000000000007941 */ /* 0x000fea0003800000 */
.L_x_3388:
        /* <DEDUP_REMOVED lines=9> */
.L_x_3390:
        /* <DEDUP_REMOVED lines=19> */
.L_x_3391:
        /* <DEDUP_REMOVED lines=8> */
.L_x_3392:
        /* <DEDUP_REMOVED lines=8> */
.L_x_3393:
        /* <DEDUP_REMOVED lines=8> */
.L_x_3394:
        /* <DEDUP_REMOVED lines=8> */
.L_x_3395:
        /* <DEDUP_REMOVED lines=9> */
.L_x_3396:
[----:B------:R-:W-:Y:S01]  /*33710*/  IMAD.MOV.U32 R16, RZ, RZ, R14 ;  /* 0x000000ffff107224 */ /* 0x000fe200078e000e */
[----:B------:R-:W-:Y:S06]  /*33720*/  BRA `(.L_x_3397) ;  /* 0xffffffc800107947 */ /* 0x000fec000383ffff */
.L_x_3275:
[----:B------:R-:W-:Y:S01]  /*33730*/  BSSY B0, `(.L_x_3398) ;  /* 0x0000008000007945 */ /* 0x000fe20003800000 */
[----:B0----5:R-:W-:Y:S02]  /*33740*/  IMAD.MOV.U32 R13, RZ, RZ, R3 ;  /* 0x000000ffff0d7224 */ /* 0x021fe400078e0003 */
[----:B------:R-:W-:Y:S02]  /*33750*/  IMAD.MOV.U32 R12, RZ, RZ, 0x1 ;  /* 0x00000001ff0c7424 */ /* 0x000fe400078e00ff */
[----:B------:R-:W-:Y:S02]  /*33760*/  IMAD.MOV.U32 R11, RZ, RZ, RZ ;  /* 0x000000ffff0b7224 */ /* 0x000fe400078e00ff */
[----:B------:R-:W-:-:S07]  /*33770*/  IMAD.MOV.U32 R15, RZ, RZ, -0x1 ;  /* 0xffffffffff0f7424 */ /* 0x000fce00078e00ff */
[----:B-12---:R-:W-:Y:S05]  /*33780*/  WARPSYNC.COLLECTIVE R15, `(.L_x_3399) ;  /* 0x000000000f087348 */ /* 0x006fea0003c00000 */
[----:B------:R0:W3:Y:S02]  /*33790*/  SHFL.UP P6, R14, R13, R12, R11 ;  /* 0x0400000c0d0e7389 */ /* 0x0000e400000c000b */
[----:B0123--:R-:W-:Y:S01]  /*337a0*/  ENDCOLLECTIVE ;  /* 0x000000000000791b */ /* 0x00ffe20003800000 */
.L_x_3399:
[----:B------:R-:W-:Y:S05]  /*337b0*/  BSYNC B0 ;  /* 0x0000000000007941 */ /* 0x000fea0003800000 */
.L_x_3398:
        /* <DEDUP_REMOVED lines=10> */
.L_x_3400:
        /* <DEDUP_REMOVED lines=8> */
.L_x_3401:
        /* <DEDUP_REMOVED lines=8> */
.L_x_3402:
        /* <DEDUP_REMOVED lines=8> */
.L_x_3403:
        /* <DEDUP_REMOVED lines=9> */
.L_x_3404:
[----:B------:R-:W-:Y:S01]  /*33a70*/  IMAD.MOV.U32 R16, RZ, RZ, R14 ;  /* 0x000000ffff107224 */ /* 0x000fe200078e000e */
[----:B------:R-:W-:Y:S06]  /*33a80*/  BRA `(.L_x_3405) ;  /* 0xffffffc400d87947 */ /* 0x000fec000383ffff */
.L_x_3277:
[----:B------:R-:W-:Y:S01]  /*33a90*/  BSSY B0, `(.L_x_3406) ;  /* 0x0000006000007945 */ /* 0x000fe20003800000 */
[----:B------:R-:W-:Y:S01]  /*33aa0*/  PLOP3.LUT P6, PT, P6, PT, PT, 0x8, 0x0 ;  /* 0x000000000000781c */ /* 0x000fe200037ce170 */
[----:B------:R-:W-:-:S12]  /*33ab0*/  IMAD.MOV.U32 R15, RZ, RZ, -0x1 ;  /* 0xffffffffff0f7424 */ /* 0x000fd800078e00ff */
[----:B012--5:R-:W-:Y:S05]  /*33ac0*/  WARPSYNC.COLLECTIVE R15, `(.L_x_3407) ;  /* 0x000000000f087348 */ /* 0x027fea0003c00000 */
[----:B------:R-:W-:Y:S01]  /*33ad0*/  VOTE.ANY R14, PT, P6 ;  /* 0x00000000000e7806 */ /* 0x000fe200030e0100 */
[----:B012--5:R-:W-:Y:S06]  /*33ae0*/  ENDCOLLECTIVE ;  /* 0x000000000000791b */ /* 0x027fec0003800000 */
.L_x_3407:
[----:B------:R-:W-:Y:S05]  /*33af0*/  BSYNC B0 ;  /* 0x0000000000007941 */ /* 0x000fea0003800000 */
.L_x_3406:
        /* <DEDUP_REMOVED lines=9> */
.L_x_3408:
[----:B------:R-:W-:Y:S01]  /*33b90*/  IMAD.MOV.U32 R17, RZ, RZ, R14 ;  /* 0x000000ffff117224 */ /* 0x000fe200078e000e */
[----:B------:R-:W-:Y:S06]  /*33ba0*/  BRA `(.L_x_3409) ;  /* 0xffffffc400c87947 */ /* 0x000fec000383ffff */
.L_x_3279:
[----:B------:R-:W-:Y:S01]  /*33bb0*/  BSSY B0, `(.L_x_3410) ;  /* 0x0000007000007945 */ /* 0x000fe20003800000 */
[----:B0-----:R-:W-:Y:S02]  /*33bc0*/  IMAD.MOV.U32 R13, RZ, RZ, R2 ;  /* 0x000000ffff0d7224 */ /* 0x001fe400078e0002 */
[----:B------:R-:W-:Y:S02]  /*33bd0*/  IMAD.MOV.U32 R11, RZ, RZ, 0x1f ;  /* 0x0000001fff0b7424 */ /* 0x000fe400078e00ff */
[----:B------:R-:W-:-:S07]  /*33be0*/  IMAD.MOV.U32 R15, RZ, RZ, -0x1 ;  /* 0xffffffffff0f7424 */ /* 0x000fce00078e00ff */
[----:B-12345:R-:W-:Y:S05]  /*33bf0*/  WARPSYNC.COLLECTIVE R15, `(.L_x_3411) ;  /* 0x000000000f087348 */ /* 0x03efea0003c00000 */
[----:B------:R0:W0:Y:S02]  /*33c00*/  SHFL.IDX P6, R14, R13, R12, R11 ;  /* 0x0000000c0d0e7389 */ /* 0x00002400000c000b */
[----:B012345:R-:W-:Y:S01]  /*33c10*/  ENDCOLLECTIVE ;  /* 0x000000000000791b */ /* 0x03ffe20003800000 */
.L_x_3411:
[----:B------:R-:W-:Y:S05]  /*33c20*/  BSYNC B0 ;  /* 0x0000000000007941 */ /* 0x000fea0003800000 */
.L_x_3410:
[----:B------:R-:W-:Y:S01]  /*33c30*/  IMAD.MOV.U32 R2, RZ, RZ, R14 ;  /* 0x000000ffff027224 */ /* 0x000fe200078e000e */
[----:B------:R-:W-:Y:S06]  /*33c40*/  BRA `(.L_x_3412) ;  /* 0xffffffc400bc7947 */ /* 0x000fec000383ffff */
.L_x_3283:
[----:B0-----:R0:W2:Y:S02]  /*33c50*/  SYNCS.PHASECHK.TRANS64.TRYWAIT P0, [R0+URZ+0x38820], R3 ;  /* 0x03882003000075a7 */ /* 0x0010a4000800017f */
[----:B--2---:R-:W-:Y:S05]  /*33c60*/  @!P0 NANOSLEEP.SYNCS 0x989680 ;  /* 0x009896800000895d */ /* 0x004fea0003900000 */
[----:B------:R-:W2:Y:S02]  /*33c70*/  @!P0 SYNCS.PHASECHK.TRANS64 P0, [R0+URZ+0x38820], R3 ;  /* 0x03882003000085a7 */ /* 0x000ea4000800007f */
[----:B--2---:R-:W-:Y:S05]  /*33c80*/  @!P0 BRA `(.L_x_3283) ;  /* 0xfffffffc00f08947 */ /* 0x004fea000383ffff */
[----:B------:R-:W-:Y:S05]  /*33c90*/  BRA `(.L_x_3413) ;  /* 0xffffffcc00447947 */ /* 0x000fea000383ffff */
.L_x_3284:
        /* <DEDUP_REMOVED lines=8> */
[----:B01-3-5:R-:W-:Y:S05]  /*33d20*/  WARPSYNC.COLLECTIVE R15, `(.L_x_3415) ;  /* 0x000000000f087348 */ /* 0x02bfea0003c00000 */
[----:B------:R2:W4:Y:S02]  /*33d30*/  SHFL.IDX P6, R14, R13, R12, R11 ;  /* 0x0000000c0d0e7389 */ /* 0x00052400000c000b */
[----:B012345:R-:W-:Y:S01]  /*33d40*/  ENDCOLLECTIVE ;  /* 0x000000000000791b */ /* 0x03ffe20003800000 */
.L_x_3415:
[----:B------:R-:W-:Y:S05]  /*33d50*/  BSYNC B0 ;  /* 0x0000000000007941 */ /* 0x000fea0003800000 */
.L_x_3414:
[----:B------:R-:W-:Y:S05]  /*33d60*/  BRA `(.L_x_3416) ;  /* 0xffffffcc002c7947 */ /* 0x000fea000383ffff */
.L_x_3285:
[----:B------:R-:W-:Y:S01]  /*33d70*/  BSSY B0, `(.L_x_3417) ;  /* 0x0000006000007945 */ /* 0x000fe20003800000 */
[----:B------:R-:W-:-:S07]  /*33d80*/  IMAD.MOV.U32 R15, RZ, RZ, -0x1 ;  /* 0xffffffffff0f7424 */ /* 0x000fce00078e00ff */
[----:B0123-5:R-:W-:Y:S05]  /*33d90*/  WARPSYNC.COLLECTIVE R15, `(.L_x_3418) ;  /* 0x000000000f0c7348 */ /* 0x02ffea0003c00000 */
[----:B------:R-:W-:Y:S02]  /*33da0*/  ELECT P6, UR62, PT ;  /* 0x00000000003e782f */ /* 0x000fe400038c0000 */
[----:B------:R-:W-:Y:S01]  /*33db0*/  MOV R14, UR62 ;  /* 0x0000003e000e7c02 */ /* 0x000fe20008000f00 */
[----:B0123-5:R-:W-:Y:S10]  /*33dc0*/  ENDCOLLECTIVE ;  /* 0x000000000000791b */ /* 0x02fff40003800000 */
.L_x_3418:
[----:B------:R-:W-:Y:S05]  /*33dd0*/  BSYNC B0 ;  /* 0x0000000000007941 */ /* 0x000fea0003800000 */
.L_x_3417:
[----:B------:R-:W-:Y:S05]  /*33de0*/  BRA `(.L_x_3419) ;  /* 0xffffffcc00207947 */ /* 0x000fea000383ffff */
.L_x_3287:
[----:B0-----:R0:W1:Y:S02]  /*33df0*/  SYNCS.PHASECHK.TRANS64.TRYWAIT P0, [R6+URZ], R5 ;  /* 0x00000005060075a7 */ /* 0x001064000800017f */
[----:B-1----:R-:W-:Y:S05]  /*33e00*/  @!P0 NANOSLEEP.SYNCS 0x989680 ;  /* 0x009896800000895d */ /* 0x002fea0003900000 */
[----:B------:R-:W1:Y:S02]  /*33e10*/  @!P0 SYNCS.PHASECHK.TRANS64 P0, [R6+URZ], R5 ;  /* 0x00000005060085a7 */ /* 0x000e64000800007f */
[----:B-1----:R-:W-:Y:S05]  /*33e20*/  @!P0 BRA `(.L_x_3287) ;  /* 0xfffffffc00f08947 */ /* 0x002fea000383ffff */
[----:B------:R-:W-:Y:S05]  /*33e30*/  BRA `(.L_x_3420) ;  /* 0xffffffcc00647947 */ /* 0x000fea000383ffff */
.L_x_3288:
[----:B-1----:R1:W2:Y:S02]  /*33e40*/  SYNCS.PHASECHK.TRANS64.TRYWAIT P0, [R7+URZ], R2 ;  /* 0x00000002070075a7 */ /* 0x0022a4000800017f */
[----:B--2---:R-:W-:Y:S05]  /*33e50*/  @!P0 NANOSLEEP.SYNCS 0x989680 ;  /* 0x009896800000895d */ /* 0x004fea0003900000 */
[----:B------:R-:W2:Y:S02]  /*33e60*/  @!P0 SYNCS.PHASECHK.TRANS64 P0, [R7+URZ], R2 ;  /* 0x00000002070085a7 */ /* 0x000ea4000800007f */
[----:B--2---:R-:W-:Y:S05]  /*33e70*/  @!P0 BRA `(.L_x_3288) ;  /* 0xfffffffc00f08947 */ /* 0x004fea000383ffff */
[----:B------:R-:W-:Y:S05]  /*33e80*/  BRA `(.L_x_3421) ;  /* 0xffffffcc00587947 */ /* 0x000fea000383ffff */
.L_x_3290:
[----:B--2---:R2:W3:Y:S02]  /*33e90*/  SYNCS.PHASECHK.TRANS64.TRYWAIT P0, [R4+URZ], R5 ;  /* 0x00000005040075a7 */ /* 0x0044e4000800017f */
[----:B---3--:R-:W-:Y:S05]  /*33ea0*/  @!P0 NANOSLEEP.SYNCS 0x989680 ;  /* 0x009896800000895d */ /* 0x008fea0003900000 */
[----:B------:R-:W3:Y:S02]  /*33eb0*/  @!P0 SYNCS.PHASECHK.TRANS64 P0, [R4+URZ], R5 ;  /* 0x00000005040085a7 */ /* 0x000ee4000800007f */
[----:B---3--:R-:W-:Y:S05]  /*33ec0*/  @!P0 BRA `(.L_x_3290) ;  /* 0xfffffffc00f08947 */ /* 0x008fea000383ffff */
[----:B------:R-:W-:Y:S05]  /*33ed0*/  BRA `(.L_x_3422) ;  /* 0xffffffcc00607947 */ /* 0x000fea000383ffff */
.L_x_3423:
        /* <DEDUP_REMOVED lines=10> */
.L_x_3433:


//--------------------- .nv.global.init           --------------------------
	.section	.nv.global.init,"aw",@progbits
.nv.global.init:
	.type		$str$23,@object
	.size		$str$23,($str$24 - $str$23)
$str$23:
        /*0000*/ 	.byte	0x28, 0x61, 0x64, 0x64, 0x72, 0x65, 0x73, 0x73, 0x20, 0x26, 0x20, 0x6d, 0x61, 0x73, 0x6b, 0x29
        /*0010*/ 	.byte	0x20, 0x3d, 0x3d, 0x20, 0x30, 0x00
	.type		$str$24,@object
	.size		$str$24,(__unnamed_9 - $str$24)
$str$24:
        /*0016*/ 	.byte	0x2f, 0x74, 0x6d, 0x70, 0x2f, 0x6f, 0x73, 0x73, 0x5f, 0x6b, 0x65, 0x72, 0x6e, 0x65, 0x6c, 0x73
        /*0026*/ 	.byte	0x5f, 0x73, 0x72, 0x63, 0x2f, 0x66, 0x6c, 0x61, 0x73, 0x68, 0x5f, 0x61, 0x74, 0x74, 0x65, 0x6e
        /*0036*/ 	.byte	0x74, 0x69, 0x6f, 0x6e, 0x2f, 0x63, 0x73, 0x72, 0x63, 0x2f, 0x63, 0x75, 0x74, 0x6c, 0x61, 0x73
        /*0046*/ 	.byte	0x73, 0x2f, 0x69, 0x6e, 0x63, 0x6c, 0x75, 0x64, 0x65, 0x2f, 0x63, 0x75, 0x74, 0x65, 0x2f, 0x70
        /*0056*/ 	.byte	0x6f, 0x69, 0x6e, 0x74, 0x65, 0x72, 0x5f, 0x66, 0x6c, 0x61, 0x67, 0x67, 0x65, 0x64, 0x2e, 0x68
        /*0066*/ 	.byte	0x70, 0x70, 0x00
	.type		__unnamed_9,@object
	.size		__unnamed_9,(__unnamed_5 - __unnamed_9)
__unnamed_9:
        /* <DEDUP_REMOVED lines=24> */
        /*01e9*/ 	.byte	0x00
	.type		__unnamed_5,@object
	.size		__unnamed_5,(__unnamed_4 - __unnamed_5)
__unnamed_5:
        /* <DEDUP_REMOVED lines=25> */
	.type		__unnamed_4,@object
	.size		__unnamed_4,(__unnamed_7 - __unnamed_4)
__unnamed_4:
        /* <DEDUP_REMOVED lines=25> */
	.type		__unnamed_7,@object
	.size		__unnamed_7,(__unnamed_8 - __unnamed_7)
__unnamed_7:
        /* <DEDUP_REMOVED lines=28> */
        /*06b2*/ 	.byte	0x3a, 0x43, 0x3c, 0x31, 0x36, 0x33, 0x38, 0x34, 0x3e, 0x3e, 0x3e, 0x3e, 0x3e, 0x5d, 0x00
	.type		__unnamed_8,@object
	.size		__unnamed_8,(__unnamed_3 - __unnamed_8)
__unnamed_8:
        /* <DEDUP_REMOVED lines=29> */
	.type		__unnamed_3,@object
	.size		__unnamed_3,(__unnamed_2 - __unnamed_3)
__unnamed_3:
        /* <DEDUP_REMOVED lines=29> */
	.type		__unnamed_2,@object
	.size		__unnamed_2,(__unnamed_6 - __unnamed_2)
__unnamed_2:
        /* <DEDUP_REMOVED lines=29> */
	.type		__unnamed_6,@object
	.size		__unnamed_6,(__unnamed_1 - __unnamed_6)
__unnamed_6:
        /* <DEDUP_REMOVED lines=30> */
	.type		__unnamed_1,@object
	.size		__unnamed_1,(.L_0 - __unnamed_1)
__unnamed_1:
        /* <DEDUP_REMOVED lines=29> */
        /*0fd1*/ 	.byte	0x5d, 0x00
.L_0:


//--------------------- .nv.shared._ZN7cutlass13device_kernelIN5flash11enable_sm90INS1_16FlashAttnFwdSm90INS1_25CollectiveMainloopFwdSm90ILi2EN4cute5tupleIJNS5_1CILi1EEES8_S8_EEENS6_IJNS7_ILi128EEENS7_ILi80EEENS7_ILi256EEEEEELi256ENS_10bfloat16_tEfNS_4arch4Sm90ELb0ELb0ELb0ELb0ELb0ELb0ELb0ELb1ELb1ELb1ELb0ELb0EEENS1_21CollectiveEpilogueFwdINS6_IJSA_SC_SB_EEES9_SE_SG_Li256ELb0ELb1ELb0ELb0EEENS1_29StaticPersistentTileSchedulerILb0EEEEEEEEEvNT_6ParamsE --------------------------
	.section	.nv.shared._ZN7cutlass13device_kernelIN5flash11enable_sm90INS1_16FlashAttnFwdSm90INS1_25CollectiveMainloopFwdSm90ILi2EN4cute5tupleIJNS5_1CILi1EEES8_S8_EEENS6_IJNS7_ILi128EEENS7_ILi80EEENS7_ILi256EEEEEELi256ENS_10bfloat16_tEfNS_4arch4Sm90ELb0ELb0ELb0ELb0ELb0ELb0ELb0ELb1ELb1ELb1ELb0ELb0EEENS1_21CollectiveEpilogueFwdINS6_IJSA_SC_SB_EEES9_SE_SG_Li256ELb0ELb1ELb0ELb0EEENS1_29StaticPersistentTileSchedulerILb0EEEEEEEEEvNT_6ParamsE,"aw",@nobits
	.sectionflags	@""
	.align	16
	.zero		1024


//--------------------- .nv.shared.reserved.0     --------------------------
	.section	.nv.shared.reserved.0,"aw",@nobits
	.weak		__nv_reservedSMEM_offset_0_alias
	.size		__nv_reservedSMEM_offset_0_alias, 0, 0
	.other		__nv_reservedSMEM_offset_0_alias,@"STO_CUDA_RESERVED_SHARED STV_DEFAULT"
__nv_reservedSMEM_offset_0_alias:
	.zero		0


//--------------------- .nv.global                --------------------------
	.section	.nv.global,"aw",@nobits
.nv.global:
	.type		_ZN74_INTERNAL_5ec7aaab_38_flash_fwd_hdim256_bf16_packgqa_sm90_cu_b81ac279_32164cute1_E,@object
	.size		_ZN74_INTERNAL_5ec7aaab_38_flash_fwd_hdim256_bf16_packgqa_sm90_cu_b81ac279_32164cute1_E,(_ZN74_INTERNAL_5ec7aaab_38_flash_fwd_hdim256_bf16_packgqa_sm90_cu_b81ac279_32164cuda3std3__45__cpo6cbeginE - _ZN74_INTERNAL_5ec7aaab_38_flash_fwd_hdim256_bf16_packgqa_sm90_cu_b81ac279_32164cute1_E)
_ZN74_INTERNAL_5ec7aaab_38_flash_fwd_hdim256_bf16_packgqa_sm90_cu_b81ac279_32164cute1_E:
	.zero		1
	.type		_ZN74_INTERNAL_5ec7aaab_38_flash_fwd_hdim256_bf16_packgqa_sm90_cu_b81ac279_32164cuda3std3__45__cpo6cbeginE,@object
	.size		_ZN74_INTERNAL_5ec7aaab_38_flash_fwd_hdim256_bf16_packgqa_sm90_cu_b81ac279_32164cuda3std3__45__cpo6cbeginE,(_ZN74_INTERNAL_5ec7aaab_38_flash_fwd_hdim256_bf16_packgqa_sm90_cu_b81ac279_32164cuda3std3__48in_placeE - _ZN74_INTERNAL_5ec7aaab_38_flash_fwd_hdim256_bf16_packgqa_sm90_cu_b81ac279_32164cuda3std3__45__cpo6cbeginE)
_ZN74_INTERNAL_5ec7aaab_38_flash_fwd_hdim256_bf16_packgqa_sm90_cu_b81ac279_32164cuda3std3__45__cpo6cbeginE:
	.zero		1
	.type		_ZN74_INTERNAL_5ec7aaab_38_flash_fwd_hdim256_bf16_packgqa_sm90_cu_b81ac279_32164cuda3std3__48in_placeE,@object
	.size		_ZN74_INTERNAL_5ec7aaab_38_flash_fwd_hdim256_bf16_packgqa_sm90_cu_b81ac279_32164cuda3std3__48in_placeE,(_ZN74_INTERNAL_5ec7aaab_38_flash_fwd_hdim256_bf16_packgqa_sm90_cu_b81ac279_32164cuda3std6ranges3__45__cpo9iter_moveE - _ZN74_INTERNAL_5ec7aaab_38_flash_fwd_hdim256_bf16_packgqa_sm90_cu_b81ac279_32164cuda3std3__48in_placeE)
_ZN74_INTERNAL_5ec7aaab_38_flash_fwd_hdim256_bf16_packgqa_sm90_cu_b81ac279_32164cuda3std3__48in_placeE:
	.zero		1
	.type		_ZN74_INTERNAL_5ec7aaab_38_flash_fwd_hdim256_bf16_packgqa_sm90_cu_b81ac279_32164cuda3std6ranges3__45__cpo9iter_moveE,@object
	.size		_ZN74_INTERNAL_5ec7aaab_38_flash_fwd_hdim256_bf16_packgqa_sm90_cu_b81ac279_32164cuda3std6ranges3__45__cpo9iter_moveE,(_ZN74_INTERNAL_5ec7aaab_38_flash_fwd_hdim256_bf16_packgqa_sm90_cu_b81ac279_32164cuda3std3__45__cpo5beginE - _ZN74_INTERNAL_5ec7aaab_38_flash_fwd_hdim256_bf16_packgqa_sm90_cu_b81ac279_32164cuda3std6ranges3__45__cpo9iter_moveE)
_ZN74_INTERNAL_5ec7aaab_38_flash_fwd_hdim256_bf16_packgqa_sm90_cu_b81ac279_32164cuda3std6ranges3__45__cpo9iter_moveE:
	.zero		1
	.type		_ZN74_INTERNAL_5ec7aaab_38_flash_fwd_hdim256_bf16_packgqa_sm90_cu_b81ac279_32164cuda3std3__45__cpo5beginE,@object
	.size		_ZN74_INTERNAL_5ec7aaab_38_flash_fwd_hdim256_bf16_packgqa_sm90_cu_b81ac279_32164cuda3std3__45__cpo5beginE,(_ZN74_INTERNAL_5ec7aaab_38_flash_fwd_hdim256_bf16_packgqa_sm90_cu_b81ac279_32164cuda3std3__476_GLOBAL__N__5ec7aaab_38_flash_fwd_hdim256_bf16_packgqa_sm90_cu_b81ac279_32166ignoreE - _ZN74_INTERNAL_5ec7aaab_38_flash_fwd_hdim256_bf16_packgqa_sm90_cu_b81ac279_32164cuda3std3__45__cpo5beginE)
_ZN74_INTERNAL_5ec7aaab_38_flash_fwd_hdim256_bf16_packgqa_sm90_cu_b81ac279_32164cuda3std3__45__cpo5beginE:
	.zero		1
	.type		_ZN74_INTERNAL_5ec7aaab_38_flash_fwd_hdim256_bf16_packgqa_sm90_cu_b81ac279_32164cuda3std3__476_GLOBAL__N__5ec7aaab_38_flash_fwd_hdim256_bf16_packgqa_sm90_cu_b81ac279_32166ignoreE,@object
	.size		_ZN74_INTERNAL_5ec7aaab_38_flash_fwd_hdim256_bf16_packgqa_sm90_cu_b81ac279_32164cuda3std3__476_GLOBAL__N__5ec7aaab_38_flash_fwd_hdim256_bf16_packgqa_sm90_cu_b81ac279_32166ignoreE,(_ZN74_INTERNAL_5ec7aaab_38_flash_fwd_hdim256_bf16_packgqa_sm90_cu_b81ac279_32164cute7productE - _ZN74_INTERNAL_5ec7aaab_38_flash_fwd_hdim256_bf16_packgqa_sm90_cu_b81ac279_32164cuda3std3__476_GLOBAL__N__5ec7aaab_38_flash_fwd_hdim256_bf16_packgqa_sm90_cu_b81ac279_32166ignoreE)
_ZN74_INTERNAL_5ec7aaab_38_flash_fwd_hdim256_bf16_packgqa_sm90_cu_b81ac279_32164cuda3std3__476_GLOBAL__N__5ec7aaab_38_flash_fwd_hdim256_bf16_packgqa_sm90_cu_b81ac279_32166ignoreE:
	.zero		1
	.type		_ZN74_INTERNAL_5ec7aaab_38_flash_fwd_hdim256_bf16_packgqa_sm90_cu_b81ac279_32164cute7productE,@object
	.size		_ZN74_INTERNAL_5ec7aaab_38_flash_fwd_hdim256_bf16_packgqa_sm90_cu_b81ac279_32164cute7productE,(_ZN74_INTERNAL_5ec7aaab_38_flash_fwd_hdim256_bf16_packgqa_sm90_cu_b81ac279_32164cuda3std3__45__cpo3endE - _ZN74_INTERNAL_5ec7aaab_38_flash_fwd_hdim256_bf16_packgqa_sm90_cu_b81ac279_32164cute7productE)
_ZN74_INTERNAL_5ec7aaab_38_flash_fwd_hdim256_bf16_packgqa_sm90_cu_b81ac279_32164cute7productE:
	.zero		1
	.type		_ZN74_INTERNAL_5ec7aaab_38_flash_fwd_hdim256_bf16_packgqa_sm90_cu_b81ac279_32164cuda3std3__45__cpo3endE,@object
	.size		_ZN74_INTERNAL_5ec7aaab_38_flash_fwd_hdim256_bf16_packgqa_sm90_cu_b81ac279_32164cuda3std3__45__cpo3endE,(_ZN74_INTERNAL_5ec7aaab_38_flash_fwd_hdim256_bf16_packgqa_sm90_cu_b81ac279_32164cuda3std3__419piecewise_constructE - _ZN74_INTERNAL_5ec7aaab_38_flash_fwd_hdim256_bf16_packgqa_sm90_cu_b81ac279_32164cuda3std3__45__cpo3endE)
_ZN74_INTERNAL_5ec7aaab_38_flash_fwd_hdim256_bf16_packgqa_sm90_cu_b81ac279_32164cuda3std3__45__cpo3endE:
	.zero		1
	.type		_ZN74_INTERNAL_5ec7aaab_38_flash_fwd_hdim256_bf16_packgqa_sm90_cu_b81ac279_32164cuda3std3__419piecewise_constructE,@object
	.size		_ZN74_INTERNAL_5ec7aaab_38_flash_fwd_hdim256_bf16_packgqa_sm90_cu_b81ac279_32164cuda3std3__419piecewise_constructE,(_ZN74_INTERNAL_5ec7aaab_38_flash_fwd_hdim256_bf16_packgqa_sm90_cu_b81ac279_32164cuda3std3__45__cpo4cendE - _ZN74_INTERNAL_5ec7aaab_38_flash_fwd_hdim256_bf16_packgqa_sm90_cu_b81ac279_32164cuda3std3__419piecewise_constructE)
_ZN74_INTERNAL_5ec7aaab_38_flash_fwd_hdim256_bf16_packgqa_sm90_cu_b81ac279_32164cuda3std3__419piecewise_constructE:
	.zero		1
	.type		_ZN74_INTERNAL_5ec7aaab_38_flash_fwd_hdim256_bf16_packgqa_sm90_cu_b81ac279_32164cuda3std3__45__cpo4cendE,@object
	.size		_ZN74_INTERNAL_5ec7aaab_38_flash_fwd_hdim256_bf16_packgqa_sm90_cu_b81ac279_32164cuda3std3__45__cpo4cendE,(_ZN74_INTERNAL_5ec7aaab_38_flash_fwd_hdim256_bf16_packgqa_sm90_cu_b81ac279_32164cuda3std6ranges3__45__cpo4swapE - _ZN74_INTERNAL_5ec7aaab_38_flash_fwd_hdim256_bf16_packgqa_sm90_cu_b81ac279_32164cuda3std3__45__cpo4cendE)
_ZN74_INTERNAL_5ec7aaab_38_flash_fwd_hdim256_bf16_packgqa_sm90_cu_b81ac279_32164cuda3std3__45__cpo4cendE:
	.zero		1
	.type		_ZN74_INTERNAL_5ec7aaab_38_flash_fwd_hdim256_bf16_packgqa_sm90_cu_b81ac279_32164cuda3std6ranges3__45__cpo4swapE,@object
	.size		_ZN74_INTERNAL_5ec7aaab_38_flash_fwd_hdim256_bf16_packgqa_sm90_cu_b81ac279_32164cuda3std6ranges3__45__cpo4swapE,(.L_16 - _ZN74_INTERNAL_5ec7aaab_38_flash_fwd_hdim256_bf16_packgqa_sm90_cu_b81ac279_32164cuda3std6ranges3__45__cpo4swapE)
_ZN74_INTERNAL_5ec7aaab_38_flash_fwd_hdim256_bf16_packgqa_sm90_cu_b81ac279_32164cuda3std6ranges3__45__cpo4swapE:
	.zero		1
.L_16:


//--------------------- .nv.shared._ZN7cutlass13device_kernelIN5flash11enable_sm90INS1_16FlashAttnFwdSm90INS1_25CollectiveMainloopFwdSm90ILi2EN4cute5tupleIJNS5_1CILi2EEENS7_ILi1EEES9_EEENS6_IJNS7_ILi128EEENS7_ILi80EEENS7_ILi256EEEEEELi256ENS_10bfloat16_tEfNS_4arch4Sm90ELb0ELb0ELb0ELb0ELb0ELb0ELb0ELb1ELb1ELb1ELb0ELb0EEENS1_21CollectiveEpilogueFwdINS6_IJSB_SD_SC_EEESA_SF_SH_Li256ELb0ELb1ELb0ELb0EEENS1_29StaticPersistentTileSchedulerILb0EEEEEEEEEvNT_6ParamsE --------------------------
	.section	.nv.shared._ZN7cutlass13device_kernelIN5flash11enable_sm90INS1_16FlashAttnFwdSm90INS1_25CollectiveMainloopFwdSm90ILi2EN4cute5tupleIJNS5_1CILi2EEENS7_ILi1EEES9_EEENS6_IJNS7_ILi128EEENS7_ILi80EEENS7_ILi256EEEEEELi256ENS_10bfloat16_tEfNS_4arch4Sm90ELb0ELb0ELb0ELb0ELb0ELb0ELb0ELb1ELb1ELb1ELb0ELb0EEENS1_21CollectiveEpilogueFwdINS6_IJSB_SD_SC_EEESA_SF_SH_Li256ELb0ELb1ELb0ELb0EEENS1_29StaticPersistentTileSchedulerILb0EEEEEEEEEvNT_6ParamsE,"aw",@nobits
	.sectionflags	@""
	.align	16
	.zero		1024


//--------------------- .nv.shared._ZN7cutlass13device_kernelIN5flash11enable_sm90INS1_16FlashAttnFwdSm90INS1_25CollectiveMainloopFwdSm90ILi2EN4cute5tupleIJNS5_1CILi1EEES8_S8_EEENS6_IJNS7_ILi128EEENS7_ILi80EEENS7_ILi256EEEEEELi256ENS_10bfloat16_tEfNS_4arch4Sm90ELb0ELb0ELb0ELb1ELb0ELb0ELb0ELb1ELb1ELb1ELb0ELb0EEENS1_21CollectiveEpilogueFwdINS6_IJSA_SC_SB_EEES9_SE_SG_Li256ELb1ELb1ELb0ELb0EEENS1_36VarlenDynamicPersistentTileSchedulerILi128ELi80ELi256ELi128ELb0ELb1ELb1ELb0ELb1ELb1EEEEEEEEEvNT_6ParamsE --------------------------
	.section	.nv.shared._ZN7cutlass13device_kernelIN5flash11enable_sm90INS1_16FlashAttnFwdSm90INS1_25CollectiveMainloopFwdSm90ILi2EN4cute5tupleIJNS5_1CILi1EEES8_S8_EEENS6_IJNS7_ILi128EEENS7_ILi80EEENS7_ILi256EEEEEELi256ENS_10bfloat16_tEfNS_4arch4Sm90ELb0ELb0ELb0ELb1ELb0ELb0ELb0ELb1ELb1ELb1ELb0ELb0EEENS1_21CollectiveEpilogueFwdINS6_IJSA_SC_SB_EEES9_SE_SG_Li256ELb1ELb1ELb0ELb0EEENS1_36VarlenDynamicPersistentTileSchedulerILi128ELi80ELi256ELi128ELb0ELb1ELb1ELb0ELb1ELb1EEEEEEEEEvNT_6ParamsE,"aw",@nobits
	.sectionflags	@""
	.align	16
	.zero		1024


//--------------------- .nv.shared._ZN7cutlass13device_kernelIN5flash11enable_sm90INS1_16FlashAttnFwdSm90INS1_25CollectiveMainloopFwdSm90ILi2EN4cute5tupleIJNS5_1CILi1EEES8_S8_EEENS6_IJNS7_ILi128EEENS7_ILi80EEENS7_ILi256EEEEEELi256ENS_10bfloat16_tEfNS_4arch4Sm90ELb0ELb0ELb0ELb1ELb0ELb1ELb0ELb1ELb1ELb1ELb0ELb0EEENS1_21CollectiveEpilogueFwdINS6_IJSA_SC_SB_EEES9_SE_SG_Li256ELb1ELb1ELb0ELb0EEENS1_36VarlenDynamicPersistentTileSchedulerILi128ELi80ELi256ELi128ELb0ELb1ELb1ELb0ELb1ELb1EEEEEEEEEvNT_6ParamsE --------------------------
	.section	.nv.shared._ZN7cutlass13device_kernelIN5flash11enable_sm90INS1_16FlashAttnFwdSm90INS1_25CollectiveMainloopFwdSm90ILi2EN4cute5tupleIJNS5_1CILi1EEES8_S8_EEENS6_IJNS7_ILi128EEENS7_ILi80EEENS7_ILi256EEEEEELi256ENS_10bfloat16_tEfNS_4arch4Sm90ELb0ELb0ELb0ELb1ELb0ELb1ELb0ELb1ELb1ELb1ELb0ELb0EEENS1_21CollectiveEpilogueFwdINS6_IJSA_SC_SB_EEES9_SE_SG_Li256ELb1ELb1ELb0ELb0EEENS1_36VarlenDynamicPersistentTileSchedulerILi128ELi80ELi256ELi128ELb0ELb1ELb1ELb0ELb1ELb1EEEEEEEEEvNT_6ParamsE,"aw",@nobits
	.sectionflags	@""
	.align	16
	.zero		1024


//--------------------- .nv.shared._ZN7cutlass13device_kernelIN5flash11enable_sm90INS1_16FlashAttnFwdSm90INS1_25CollectiveMainloopFwdSm90ILi2EN4cute5tupleIJNS5_1CILi1EEES8_S8_EEENS6_IJNS7_ILi128EEENS7_ILi64EEENS7_ILi256EEEEEELi256ENS_10bfloat16_tEfNS_4arch4Sm90ELb0ELb1ELb0ELb0ELb0ELb0ELb0ELb1ELb1ELb1ELb0ELb0EEENS1_21CollectiveEpilogueFwdINS6_IJSA_SC_SB_EEES9_SE_SG_Li256ELb0ELb1ELb0ELb0EEENS1_30DynamicPersistentTileSchedulerILi256ELi128ELb0ELb1ELb1EEEEEEEEEvNT_6ParamsE --------------------------
	.section	.nv.shared._ZN7cutlass13device_kernelIN5flash11enable_sm90INS1_16FlashAttnFwdSm90INS1_25CollectiveMainloopFwdSm90ILi2EN4cute5tupleIJNS5_1CILi1EEES8_S8_EEENS6_IJNS7_ILi128EEENS7_ILi64EEENS7_ILi256EEEEEELi256ENS_10bfloat16_tEfNS_4arch4Sm90ELb0ELb1ELb0ELb0ELb0ELb0ELb0ELb1ELb1ELb1ELb0ELb0EEENS1_21CollectiveEpilogueFwdINS6_IJSA_SC_SB_EEES9_SE_SG_Li256ELb0ELb1ELb0ELb0EEENS1_30DynamicPersistentTileSchedulerILi256ELi128ELb0ELb1ELb1EEEEEEEEEvNT_6ParamsE,"aw",@nobits
	.sectionflags	@""
	.align	16
	.zero		1024


//--------------------- .nv.shared._ZN7cutlass13device_kernelIN5flash11enable_sm90INS1_16FlashAttnFwdSm90INS1_25CollectiveMainloopFwdSm90ILi2EN4cute5tupleIJNS5_1CILi1EEES8_S8_EEENS6_IJNS7_ILi128EEENS7_ILi64EEENS7_ILi256EEEEEELi256ENS_10bfloat16_tEfNS_4arch4Sm90ELb0ELb1ELb0ELb1ELb0ELb0ELb0ELb1ELb1ELb1ELb0ELb0EEENS1_21CollectiveEpilogueFwdINS6_IJSA_SC_SB_EEES9_SE_SG_Li256ELb1ELb1ELb0ELb0EEENS1_36VarlenDynamicPersistentTileSchedulerILi128ELi64ELi256ELi128ELb0ELb1ELb1ELb1ELb0ELb1EEEEEEEEEvNT_6ParamsE --------------------------
	.section	.nv.shared._ZN7cutlass13device_kernelIN5flash11enable_sm90INS1_16FlashAttnFwdSm90INS1_25CollectiveMainloopFwdSm90ILi2EN4cute5tupleIJNS5_1CILi1EEES8_S8_EEENS6_IJNS7_ILi128EEENS7_ILi64EEENS7_ILi256EEEEEELi256ENS_10bfloat16_tEfNS_4arch4Sm90ELb0ELb1ELb0ELb1ELb0ELb0ELb0ELb1ELb1ELb1ELb0ELb0EEENS1_21CollectiveEpilogueFwdINS6_IJSA_SC_SB_EEES9_SE_SG_Li256ELb1ELb1ELb0ELb0EEENS1_36VarlenDynamicPersistentTileSchedulerILi128ELi64ELi256ELi128ELb0ELb1ELb1ELb1ELb0ELb1EEEEEEEEEvNT_6ParamsE,"aw",@nobits
	.sectionflags	@""
	.align	16
	.zero		1024


//--------------------- .nv.shared._ZN7cutlass13device_kernelIN5flash11enable_sm90INS1_16FlashAttnFwdSm90INS1_25CollectiveMainloopFwdSm90ILi2EN4cute5tupleIJNS5_1CILi1EEES8_S8_EEENS6_IJNS7_ILi128EEENS7_ILi64EEENS7_ILi256EEEEEELi256ENS_10bfloat16_tEfNS_4arch4Sm90ELb0ELb1ELb0ELb1ELb0ELb1ELb0ELb1ELb1ELb1ELb0ELb0EEENS1_21CollectiveEpilogueFwdINS6_IJSA_SC_SB_EEES9_SE_SG_Li256ELb1ELb1ELb0ELb0EEENS1_36VarlenDynamicPersistentTileSchedulerILi128ELi64ELi256ELi128ELb0ELb1ELb1ELb1ELb0ELb1EEEEEEEEEvNT_6ParamsE --------------------------
	.section	.nv.shared._ZN7cutlass13device_kernelIN5flash11enable_sm90INS1_16FlashAttnFwdSm90INS1_25CollectiveMainloopFwdSm90ILi2EN4cute5tupleIJNS5_1CILi1EEES8_S8_EEENS6_IJNS7_ILi128EEENS7_ILi64EEENS7_ILi256EEEEEELi256ENS_10bfloat16_tEfNS_4arch4Sm90ELb0ELb1ELb0ELb1ELb0ELb1ELb0ELb1ELb1ELb1ELb0ELb0EEENS1_21CollectiveEpilogueFwdINS6_IJSA_SC_SB_EEES9_SE_SG_Li256ELb1ELb1ELb0ELb0EEENS1_36VarlenDynamicPersistentTileSchedulerILi128ELi64ELi256ELi128ELb0ELb1ELb1ELb1ELb0ELb1EEEEEEEEEvNT_6ParamsE,"aw",@nobits
	.sectionflags	@""
	.align	16
	.zero		1024


//--------------------- .nv.shared._ZN7cutlass13device_kernelIN5flash11enable_sm90INS1_16FlashAttnFwdSm90INS1_25CollectiveMainloopFwdSm90ILi2EN4cute5tupleIJNS5_1CILi1EEES8_S8_EEENS6_IJNS7_ILi128EEENS7_ILi80EEENS7_ILi256EEEEEELi256ENS_10bfloat16_tEfNS_4arch4Sm90ELb1ELb0ELb0ELb0ELb0ELb0ELb0ELb1ELb1ELb1ELb0ELb0EEENS1_21CollectiveEpilogueFwdINS6_IJSA_SC_SB_EEES9_SE_SG_Li256ELb0ELb1ELb0ELb0EEENS1_30DynamicPersistentTileSchedulerILi256ELi128ELb0ELb1ELb1EEEEEEEEEvNT_6ParamsE --------------------------
	.section	.nv.shared._ZN7cutlass13device_kernelIN5flash11enable_sm90INS1_16FlashAttnFwdSm90INS1_25CollectiveMainloopFwdSm90ILi2EN4cute5tupleIJNS5_1CILi1EEES8_S8_EEENS6_IJNS7_ILi128EEENS7_ILi80EEENS7_ILi256EEEEEELi256ENS_10bfloat16_tEfNS_4arch4Sm90ELb1ELb0ELb0ELb0ELb0ELb0ELb0ELb1ELb1ELb1ELb0ELb0EEENS1_21CollectiveEpilogueFwdINS6_IJSA_SC_SB_EEES9_SE_SG_Li256ELb0ELb1ELb0ELb0EEENS1_30DynamicPersistentTileSchedulerILi256ELi128ELb0ELb1ELb1EEEEEEEEEvNT_6ParamsE,"aw",@nobits
	.sectionflags	@""
	.align	16
	.zero		1024


//--------------------- .nv.shared._ZN7cutlass13device_kernelIN5flash11enable_sm90INS1_16FlashAttnFwdSm90INS1_25CollectiveMainloopFwdSm90ILi2EN4cute5tupleIJNS5_1CILi1EEES8_S8_EEENS6_IJNS7_ILi128EEENS7_ILi80EEENS7_ILi256EEEEEELi256ENS_10bfloat16_tEfNS_4arch4Sm90ELb1ELb0ELb0ELb1ELb0ELb0ELb0ELb1ELb1ELb1ELb0ELb0EEENS1_21CollectiveEpilogueFwdINS6_IJSA_SC_SB_EEES9_SE_SG_Li256ELb1ELb1ELb0ELb0EEENS1_36VarlenDynamicPersistentTileSchedulerILi128ELi80ELi256ELi128ELb0ELb1ELb1ELb1ELb1ELb1EEEEEEEEEvNT_6ParamsE --------------------------
	.section	.nv.shared._ZN7cutlass13device_kernelIN5flash11enable_sm90INS1_16FlashAttnFwdSm90INS1_25CollectiveMainloopFwdSm90ILi2EN4cute5tupleIJNS5_1CILi1EEES8_S8_EEENS6_IJNS7_ILi128EEENS7_ILi80EEENS7_ILi256EEEEEELi256ENS_10bfloat16_tEfNS_4arch4Sm90ELb1ELb0ELb0ELb1ELb0ELb0ELb0ELb1ELb1ELb1ELb0ELb0EEENS1_21CollectiveEpilogueFwdINS6_IJSA_SC_SB_EEES9_SE_SG_Li256ELb1ELb1ELb0ELb0EEENS1_36VarlenDynamicPersistentTileSchedulerILi128ELi80ELi256ELi128ELb0ELb1ELb1ELb1ELb1ELb1EEEEEEEEEvNT_6ParamsE,"aw",@nobits
	.sectionflags	@""
	.align	16
	.zero		1024


//--------------------- .nv.shared._ZN7cutlass13device_kernelIN5flash11enable_sm90INS1_16FlashAttnFwdSm90INS1_25CollectiveMainloopFwdSm90ILi2EN4cute5tupleIJNS5_1CILi1EEES8_S8_EEENS6_IJNS7_ILi128EEENS7_ILi80EEENS7_ILi256EEEEEELi256ENS_10bfloat16_tEfNS_4arch4Sm90ELb1ELb0ELb0ELb1ELb0ELb1ELb0ELb1ELb1ELb1ELb0ELb0EEENS1_21CollectiveEpilogueFwdINS6_IJSA_SC_SB_EEES9_SE_SG_Li256ELb1ELb1ELb0ELb0EEENS1_36VarlenDynamicPersistentTileSchedulerILi128ELi80ELi256ELi128ELb0ELb1ELb1ELb1ELb1ELb1EEEEEEEEEvNT_6ParamsE --------------------------
	.section	.nv.shared._ZN7cutlass13device_kernelIN5flash11enable_sm90INS1_16FlashAttnFwdSm90INS1_25CollectiveMainloopFwdSm90ILi2EN4cute5tupleIJNS5_1CILi1EEES8_S8_EEENS6_IJNS7_ILi128EEENS7_ILi80EEENS7_ILi256EEEEEELi256ENS_10bfloat16_tEfNS_4arch4Sm90ELb1ELb0ELb0ELb1ELb0ELb1ELb0ELb1ELb1ELb1ELb0ELb0EEENS1_21CollectiveEpilogueFwdINS6_IJSA_SC_SB_EEES9_SE_SG_Li256ELb1ELb1ELb0ELb0EEENS1_36VarlenDynamicPersistentTileSchedulerILi128ELi80ELi256ELi128ELb0ELb1ELb1ELb1ELb1ELb1EEEEEEEEEvNT_6ParamsE,"aw",@nobits
	.sectionflags	@""
	.align	16
	.zero		1024


//--------------------- .nv.constant0._ZN7cutlass13device_kernelIN5flash11enable_sm90INS1_16FlashAttnFwdSm90INS1_25CollectiveMainloopFwdSm90ILi2EN4cute5tupleIJNS5_1CILi1EEES8_S8_EEENS6_IJNS7_ILi128EEENS7_ILi80EEENS7_ILi256EEEEEELi256ENS_10bfloat16_tEfNS_4arch4Sm90ELb0ELb0ELb0ELb0ELb0ELb0ELb0ELb1ELb1ELb1ELb0ELb0EEENS1_21CollectiveEpilogueFwdINS6_IJSA_SC_SB_EEES9_SE_SG_Li256ELb0ELb1ELb0ELb0EEENS1_29StaticPersistentTileSchedulerILb0EEEEEEEEEvNT_6ParamsE --------------------------
	.section	.nv.constant0._ZN7cutlass13device_kernelIN5flash11enable_sm90INS1_16FlashAttnFwdSm90INS1_25CollectiveMainloopFwdSm90ILi2EN4cute5tupleIJNS5_1CILi1EEES8_S8_EEENS6_IJNS7_ILi128EEENS7_ILi80EEENS7_ILi256EEEEEELi256ENS_10bfloat16_tEfNS_4arch4Sm90ELb0ELb0ELb0ELb0ELb0ELb0ELb0ELb1ELb1ELb1ELb0ELb0EEENS1_21CollectiveEpilogueFwdINS6_IJSA_SC_SB_EEES9_SE_SG_Li256ELb0ELb1ELb0ELb0EEENS1_29StaticPersistentTileSchedulerILb0EEEEEEEEEvNT_6ParamsE,"a",@progbits
	.sectionflags	@""
	.align	4
.nv.constant0._ZN7cutlass13device_kernelIN5flash11enable_sm90INS1_16FlashAttnFwdSm90INS1_25CollectiveMainloopFwdSm90ILi2EN4cute5tupleIJNS5_1CILi1EEES8_S8_EEENS6_IJNS7_ILi128EEENS7_ILi80EEENS7_ILi256EEEEEELi256ENS_10bfloat16_tEfNS_4arch4Sm90ELb0ELb0ELb0ELb0ELb0ELb0ELb0ELb1ELb1ELb1ELb0ELb0EEENS1_21CollectiveEpilogueFwdINS6_IJSA_SC_SB_EEES9_SE_SG_Li256ELb0ELb1ELb0ELb0EEENS1_29StaticPersistentTileSchedulerILb0EEEEEEEEEvNT_6ParamsE:
	.zero		3200


//--------------------- .nv.constant0._ZN7cutlass13device_kernelIN5flash11enable_sm90INS1_16FlashAttnFwdSm90INS1_25CollectiveMainloopFwdSm90ILi2EN4cute5tupleIJNS5_1CILi2EEENS7_ILi1EEES9_EEENS6_IJNS7_ILi128EEENS7_ILi80EEENS7_ILi256EEEEEELi256ENS_10bfloat16_tEfNS_4arch4Sm90ELb0ELb0ELb0ELb0ELb0ELb0ELb0ELb1ELb1ELb1ELb0ELb0EEENS1_21CollectiveEpilogueFwdINS6_IJSB_SD_SC_EEESA_SF_SH_Li256ELb0ELb1ELb0ELb0EEENS1_29StaticPersistentTileSchedulerILb0EEEEEEEEEvNT_6ParamsE --------------------------
	.section	.nv.constant0._ZN7cutlass13device_kernelIN5flash11enable_sm90INS1_16FlashAttnFwdSm90INS1_25CollectiveMainloopFwdSm90ILi2EN4cute5tupleIJNS5_1CILi2EEENS7_ILi1EEES9_EEENS6_IJNS7_ILi128EEENS7_ILi80EEENS7_ILi256EEEEEELi256ENS_10bfloat16_tEfNS_4arch4Sm90ELb0ELb0ELb0ELb0ELb0ELb0ELb0ELb1ELb1ELb1ELb0ELb0EEENS1_21CollectiveEpilogueFwdINS6_IJSB_SD_SC_EEESA_SF_SH_Li256ELb0ELb1ELb0ELb0EEENS1_29StaticPersistentTileSchedulerILb0EEEEEEEEEvNT_6ParamsE,"a",@progbits
	.sectionflags	@""
	.align	4
.nv.constant0._ZN7cutlass13device_kernelIN5flash11enable_sm90INS1_16FlashAttnFwdSm90INS1_25CollectiveMainloopFwdSm90ILi2EN4cute5tupleIJNS5_1CILi2EEENS7_ILi1EEES9_EEENS6_IJNS7_ILi128EEENS7_ILi80EEENS7_ILi256EEEEEELi256ENS_10bfloat16_tEfNS_4arch4Sm90ELb0ELb0ELb0ELb0ELb0ELb0ELb0ELb1ELb1ELb1ELb0ELb0EEENS1_21CollectiveEpilogueFwdINS6_IJSB_SD_SC_EEESA_SF_SH_Li256ELb0ELb1ELb0ELb0EEENS1_29StaticPersistentTileSchedulerILb0EEEEEEEEEvNT_6ParamsE:
	.zero		3200


//--------------------- .nv.constant0._ZN7cutlass13device_kernelIN5flash11enable_sm90INS1_16FlashAttnFwdSm90INS1_25CollectiveMainloopFwdSm90ILi2EN4cute5tupleIJNS5_1CILi1EEES8_S8_EEENS6_IJNS7_ILi128EEENS7_ILi80EEENS7_ILi256EEEEEELi256ENS_10bfloat16_tEfNS_4arch4Sm90ELb0ELb0ELb0ELb1ELb0ELb0ELb0ELb1ELb1ELb1ELb0ELb0EEENS1_21CollectiveEpilogueFwdINS6_IJSA_SC_SB_EEES9_SE_SG_Li256ELb1ELb1ELb0ELb0EEENS1_36VarlenDynamicPersistentTileSchedulerILi128ELi80ELi256ELi128ELb0ELb1ELb1ELb0ELb1ELb1EEEEEEEEEvNT_6ParamsE --------------------------
	.section	.nv.constant0._ZN7cutlass13device_kernelIN5flash11enable_sm90INS1_16FlashAttnFwdSm90INS1_25CollectiveMainloopFwdSm90ILi2EN4cute5tupleIJNS5_1CILi1EEES8_S8_EEENS6_IJNS7_ILi128EEENS7_ILi80EEENS7_ILi256EEEEEELi256ENS_10bfloat16_tEfNS_4arch4Sm90ELb0ELb0ELb0ELb1ELb0ELb0ELb0ELb1ELb1ELb1ELb0ELb0EEENS1_21CollectiveEpilogueFwdINS6_IJSA_SC_SB_EEES9_SE_SG_Li256ELb1ELb1ELb0ELb0EEENS1_36VarlenDynamicPersistentTileSchedulerILi128ELi80ELi256ELi128ELb0ELb1ELb1ELb0ELb1ELb1EEEEEEEEEvNT_6ParamsE,"a",@progbits
	.sectionflags	@""
	.align	4
.nv.constant0._ZN7cutlass13device_kernelIN5flash11enable_sm90INS1_16FlashAttnFwdSm90INS1_25CollectiveMainloopFwdSm90ILi2EN4cute5tupleIJNS5_1CILi1EEES8_S8_EEENS6_IJNS7_ILi128EEENS7_ILi80EEENS7_ILi256EEEEEELi256ENS_10bfloat16_tEfNS_4arch4Sm90ELb0ELb0ELb0ELb1ELb0ELb0ELb0ELb1ELb1ELb1ELb0ELb0EEENS1_21CollectiveEpilogueFwdINS6_IJSA_SC_SB_EEES9_SE_SG_Li256ELb1ELb1ELb0ELb0EEENS1_36VarlenDynamicPersistentTileSchedulerILi128ELi80ELi256ELi128ELb0ELb1ELb1ELb0ELb1ELb1EEEEEEEEEvNT_6ParamsE:
	.zero		3328


//--------------------- .nv.constant0._ZN7cutlass13device_kernelIN5flash11enable_sm90INS1_16FlashAttnFwdSm90INS1_25CollectiveMainloopFwdSm90ILi2EN4cute5tupleIJNS5_1CILi1EEES8_S8_EEENS6_IJNS7_ILi128EEENS7_ILi80EEENS7_ILi256EEEEEELi256ENS_10bfloat16_tEfNS_4arch4Sm90ELb0ELb0ELb0ELb1ELb0ELb1ELb0ELb1ELb1ELb1ELb0ELb0EEENS1_21CollectiveEpilogueFwdINS6_IJSA_SC_SB_EEES9_SE_SG_Li256ELb1ELb1ELb0ELb0EEENS1_36VarlenDynamicPersistentTileSchedulerILi128ELi80ELi256ELi128ELb0ELb1ELb1ELb0ELb1ELb1EEEEEEEEEvNT_6ParamsE --------------------------
	.section	.nv.constant0._ZN7cutlass13device_kernelIN5flash11enable_sm90INS1_16FlashAttnFwdSm90INS1_25CollectiveMainloopFwdSm90ILi2EN4cute5tupleIJNS5_1CILi1EEES8_S8_EEENS6_IJNS7_ILi128EEENS7_ILi80EEENS7_ILi256EEEEEELi256ENS_10bfloat16_tEfNS_4arch4Sm90ELb0ELb0ELb0ELb1ELb0ELb1ELb0ELb1ELb1ELb1ELb0ELb0EEENS1_21CollectiveEpilogueFwdINS6_IJSA_SC_SB_EEES9_SE_SG_Li256ELb1ELb1ELb0ELb0EEENS1_36VarlenDynamicPersistentTileSchedulerILi128ELi80ELi256ELi128ELb0ELb1ELb1ELb0ELb1ELb1EEEEEEEEEvNT_6ParamsE,"a",@progbits
	.sectionflags	@""
	.align	4
.nv.constant0._ZN7cutlass13device_kernelIN5flash11enable_sm90INS1_16FlashAttnFwdSm90INS1_25CollectiveMainloopFwdSm90ILi2EN4cute5tupleIJNS5_1CILi1EEES8_S8_EEENS6_IJNS7_ILi128EEENS7_ILi80EEENS7_ILi256EEEEEELi256ENS_10bfloat16_tEfNS_4arch4Sm90ELb0ELb0ELb0ELb1ELb0ELb1ELb0ELb1ELb1ELb1ELb0ELb0EEENS1_21CollectiveEpilogueFwdINS6_IJSA_SC_SB_EEES9_SE_SG_Li256ELb1ELb1ELb0ELb0EEENS1_36VarlenDynamicPersistentTileSchedulerILi128ELi80ELi256ELi128ELb0ELb1ELb1ELb0ELb1ELb1EEEEEEEEEvNT_6ParamsE:
	.zero		3328


//--------------------- .nv.constant0._ZN7cutlass13device_kernelIN5flash11enable_sm90INS1_16FlashAttnFwdSm90INS1_25CollectiveMainloopFwdSm90ILi2EN4cute5tupleIJNS5_1CILi1EEES8_S8_EEENS6_IJNS7_ILi128EEENS7_ILi64EEENS7_ILi256EEEEEELi256ENS_10bfloat16_tEfNS_4arch4Sm90ELb0ELb1ELb0ELb0ELb0ELb0ELb0ELb1ELb1ELb1ELb0ELb0EEENS1_21CollectiveEpilogueFwdINS6_IJSA_SC_SB_EEES9_SE_SG_Li256ELb0ELb1ELb0ELb0EEENS1_30DynamicPersistentTileSchedulerILi256ELi128ELb0ELb1ELb1EEEEEEEEEvNT_6ParamsE --------------------------
	.section	.nv.constant0._ZN7cutlass13device_kernelIN5flash11enable_sm90INS1_16FlashAttnFwdSm90INS1_25CollectiveMainloopFwdSm90ILi2EN4cute5tupleIJNS5_1CILi1EEES8_S8_EEENS6_IJNS7_ILi128EEENS7_ILi64EEENS7_ILi256EEEEEELi256ENS_10bfloat16_tEfNS_4arch4Sm90ELb0ELb1ELb0ELb0ELb0ELb0ELb0ELb1ELb1ELb1ELb0ELb0EEENS1_21CollectiveEpilogueFwdINS6_IJSA_SC_SB_EEES9_SE_SG_Li256ELb0ELb1ELb0ELb0EEENS1_30DynamicPersistentTileSchedulerILi256ELi128ELb0ELb1ELb1EEEEEEEEEvNT_6ParamsE,"a",@progbits
	.sectionflags	@""
	.align	4
.nv.constant0._ZN7cutlass13device_kernelIN5flash11enable_sm90INS1_16FlashAttnFwdSm90INS1_25CollectiveMainloopFwdSm90ILi2EN4cute5tupleIJNS5_1CILi1EEES8_S8_EEENS6_IJNS7_ILi128EEENS7_ILi64EEENS7_ILi256EEEEEELi256ENS_10bfloat16_tEfNS_4arch4Sm90ELb0ELb1ELb0ELb0ELb0ELb0ELb0ELb1ELb1ELb1ELb0ELb0EEENS1_21CollectiveEpilogueFwdINS6_IJSA_SC_SB_EEES9_SE_SG_Li256ELb0ELb1ELb0ELb0EEENS1_30DynamicPersistentTileSchedulerILi256ELi128ELb0ELb1ELb1EEEEEEEEEvNT_6ParamsE:
	.zero		3328


//--------------------- .nv.constant0._ZN7cutlass13device_kernelIN5flash11enable_sm90INS1_16FlashAttnFwdSm90INS1_25CollectiveMainloopFwdSm90ILi2EN4cute5tupleIJNS5_1CILi1EEES8_S8_EEENS6_IJNS7_ILi128EEENS7_ILi64EEENS7_ILi256EEEEEELi256ENS_10bfloat16_tEfNS_4arch4Sm90ELb0ELb1ELb0ELb1ELb0ELb0ELb0ELb1ELb1ELb1ELb0ELb0EEENS1_21CollectiveEpilogueFwdINS6_IJSA_SC_SB_EEES9_SE_SG_Li256ELb1ELb1ELb0ELb0EEENS1_36VarlenDynamicPersistentTileSchedulerILi128ELi64ELi256ELi128ELb0ELb1ELb1ELb1ELb0ELb1EEEEEEEEEvNT_6ParamsE --------------------------
	.section	.nv.constant0._ZN7cutlass13device_kernelIN5flash11enable_sm90INS1_16FlashAttnFwdSm90INS1_25CollectiveMainloopFwdSm90ILi2EN4cute5tupleIJNS5_1CILi1EEES8_S8_EEENS6_IJNS7_ILi128EEENS7_ILi64EEENS7_ILi256EEEEEELi256ENS_10bfloat16_tEfNS_4arch4Sm90ELb0ELb1ELb0ELb1ELb0ELb0ELb0ELb1ELb1ELb1ELb0ELb0EEENS1_21CollectiveEpilogueFwdINS6_IJSA_SC_SB_EEES9_SE_SG_Li256ELb1ELb1ELb0ELb0EEENS1_36VarlenDynamicPersistentTileSchedulerILi128ELi64ELi256ELi128ELb0ELb1ELb1ELb1ELb0ELb1EEEEEEEEEvNT_6ParamsE,"a",@progbits
	.sectionflags	@""
	.align	4
.nv.constant0._ZN7cutlass13device_kernelIN5flash11enable_sm90INS1_16FlashAttnFwdSm90INS1_25CollectiveMainloopFwdSm90ILi2EN4cute5tupleIJNS5_1CILi1EEES8_S8_EEENS6_IJNS7_ILi128EEENS7_ILi64EEENS7_ILi256EEEEEELi256ENS_10bfloat16_tEfNS_4arch4Sm90ELb0ELb1ELb0ELb1ELb0ELb0ELb0ELb1ELb1ELb1ELb0ELb0EEENS1_21CollectiveEpilogueFwdINS6_IJSA_SC_SB_EEES9_SE_SG_Li256ELb1ELb1ELb0ELb0EEENS1_36VarlenDynamicPersistentTileSchedulerILi128ELi64ELi256ELi128ELb0ELb1ELb1ELb1ELb0ELb1EEEEEEEEEvNT_6ParamsE:
	.zero		3328


//--------------------- .nv.constant0._ZN7cutlass13device_kernelIN5flash11enable_sm90INS1_16FlashAttnFwdSm90INS1_25CollectiveMainloopFwdSm90ILi2EN4cute5tupleIJNS5_1CILi1EEES8_S8_EEENS6_IJNS7_ILi128EEENS7_ILi64EEENS7_ILi256EEEEEELi256ENS_10bfloat16_tEfNS_4arch4Sm90ELb0ELb1ELb0ELb1ELb0ELb1ELb0ELb1ELb1ELb1ELb0ELb0EEENS1_21CollectiveEpilogueFwdINS6_IJSA_SC_SB_EEES9_SE_SG_Li256ELb1ELb1ELb0ELb0EEENS1_36VarlenDynamicPersistentTileSchedulerILi128ELi64ELi256ELi128ELb0ELb1ELb1ELb1ELb0ELb1EEEEEEEEEvNT_6ParamsE --------------------------
	.section	.nv.constant0._ZN7cutlass13device_kernelIN5flash11enable_sm90INS1_16FlashAttnFwdSm90INS1_25CollectiveMainloopFwdSm90ILi2EN4cute5tupleIJNS5_1CILi1EEES8_S8_EEENS6_IJNS7_ILi128EEENS7_ILi64EEENS7_ILi256EEEEEELi256ENS_10bfloat16_tEfNS_4arch4Sm90ELb0ELb1ELb0ELb1ELb0ELb1ELb0ELb1ELb1ELb1ELb0ELb0EEENS1_21CollectiveEpilogueFwdINS6_IJSA_SC_SB_EEES9_SE_SG_Li256ELb1ELb1ELb0ELb0EEENS1_36VarlenDynamicPersistentTileSchedulerILi128ELi64ELi256ELi128ELb0ELb1ELb1ELb1ELb0ELb1EEEEEEEEEvNT_6ParamsE,"a",@progbits
	.sectionflags	@""
	.align	4
.nv.constant0._ZN7cutlass13device_kernelIN5flash11enable_sm90INS1_16FlashAttnFwdSm90INS1_25CollectiveMainloopFwdSm90ILi2EN4cute5tupleIJNS5_1CILi1EEES8_S8_EEENS6_IJNS7_ILi128EEENS7_ILi64EEENS7_ILi256EEEEEELi256ENS_10bfloat16_tEfNS_4arch4Sm90ELb0ELb1ELb0ELb1ELb0ELb1ELb0ELb1ELb1ELb1ELb0ELb0EEENS1_21CollectiveEpilogueFwdINS6_IJSA_SC_SB_EEES9_SE_SG_Li256ELb1ELb1ELb0ELb0EEENS1_36VarlenDynamicPersistentTileSchedulerILi128ELi64ELi256ELi128ELb0ELb1ELb1ELb1ELb0ELb1EEEEEEEEEvNT_6ParamsE:
	.zero		3328


//--------------------- .nv.constant0._ZN7cutlass13device_kernelIN5flash11enable_sm90INS1_16FlashAttnFwdSm90INS1_25CollectiveMainloopFwdSm90ILi2EN4cute5tupleIJNS5_1CILi1EEES8_S8_EEENS6_IJNS7_ILi128EEENS7_ILi80EEENS7_ILi256EEEEEELi256ENS_10bfloat16_tEfNS_4arch4Sm90ELb1ELb0ELb0ELb0ELb0ELb0ELb0ELb1ELb1ELb1ELb0ELb0EEENS1_21CollectiveEpilogueFwdINS6_IJSA_SC_SB_EEES9_SE_SG_Li256ELb0ELb1ELb0ELb0EEENS1_30DynamicPersistentTileSchedulerILi256ELi128ELb0ELb1ELb1EEEEEEEEEvNT_6ParamsE --------------------------
	.section	.nv.constant0._ZN7cutlass13device_kernelIN5flash11enable_sm90INS1_16FlashAttnFwdSm90INS1_25CollectiveMainloopFwdSm90ILi2EN4cute5tupleIJNS5_1CILi1EEES8_S8_EEENS6_IJNS7_ILi128EEENS7_ILi80EEENS7_ILi256EEEEEELi256ENS_10bfloat16_tEfNS_4arch4Sm90ELb1ELb0ELb0ELb0ELb0ELb0ELb0ELb1ELb1ELb1ELb0ELb0EEENS1_21CollectiveEpilogueFwdINS6_IJSA_SC_SB_EEES9_SE_SG_Li256ELb0ELb1ELb0ELb0EEENS1_30DynamicPersistentTileSchedulerILi256ELi128ELb0ELb1ELb1EEEEEEEEEvNT_6ParamsE,"a",@progbits
	.sectionflags	@""
	.align	4
.nv.constant0._ZN7cutlass13device_kernelIN5flash11enable_sm90INS1_16FlashAttnFwdSm90INS1_25CollectiveMainloopFwdSm90ILi2EN4cute5tupleIJNS5_1CILi1EEES8_S8_EEENS6_IJNS7_ILi128EEENS7_ILi80EEENS7_ILi256EEEEEELi256ENS_10bfloat16_tEfNS_4arch4Sm90ELb1ELb0ELb0ELb0ELb0ELb0ELb0ELb1ELb1ELb1ELb0ELb0EEENS1_21CollectiveEpilogueFwdINS6_IJSA_SC_SB_EEES9_SE_SG_Li256ELb0ELb1ELb0ELb0EEENS1_30DynamicPersistentTileSchedulerILi256ELi128ELb0ELb1ELb1EEEEEEEEEvNT_6ParamsE:
	.zero		3328


//--------------------- .nv.constant0._ZN7cutlass13device_kernelIN5flash11enable_sm90INS1_16FlashAttnFwdSm90INS1_25CollectiveMainloopFwdSm90ILi2EN4cute5tupleIJNS5_1CILi1EEES8_S8_EEENS6_IJNS7_ILi128EEENS7_ILi80EEENS7_ILi256EEEEEELi256ENS_10bfloat16_tEfNS_4arch4Sm90ELb1ELb0ELb0ELb1ELb0ELb0ELb0ELb1ELb1ELb1ELb0ELb0EEENS1_21CollectiveEpilogueFwdINS6_IJSA_SC_SB_EEES9_SE_SG_Li256ELb1ELb1ELb0ELb0EEENS1_36VarlenDynamicPersistentTileSchedulerILi128ELi80ELi256ELi128ELb0ELb1ELb1ELb1ELb1ELb1EEEEEEEEEvNT_6ParamsE --------------------------
	.section	.nv.constant0._ZN7cutlass13device_kernelIN5flash11enable_sm90INS1_16FlashAttnFwdSm90INS1_25CollectiveMainloopFwdSm90ILi2EN4cute5tupleIJNS5_1CILi1EEES8_S8_EEENS6_IJNS7_ILi128EEENS7_ILi80EEENS7_ILi256EEEEEELi256ENS_10bfloat16_tEfNS_4arch4Sm90ELb1ELb0ELb0ELb1ELb0ELb0ELb0ELb1ELb1ELb1ELb0ELb0EEENS1_21CollectiveEpilogueFwdINS6_IJSA_SC_SB_EEES9_SE_SG_Li256ELb1ELb1ELb0ELb0EEENS1_36VarlenDynamicPersistentTileSchedulerILi128ELi80ELi256ELi128ELb0ELb1ELb1ELb1ELb1ELb1EEEEEEEEEvNT_6ParamsE,"a",@progbits
	.sectionflags	@""
	.align	4
.nv.constant0._ZN7cutlass13device_kernelIN5flash11enable_sm90INS1_16FlashAttnFwdSm90INS1_25CollectiveMainloopFwdSm90ILi2EN4cute5tupleIJNS5_1CILi1EEES8_S8_EEENS6_IJNS7_ILi128EEENS7_ILi80EEENS7_ILi256EEEEEELi256ENS_10bfloat16_tEfNS_4arch4Sm90ELb1ELb0ELb0ELb1ELb0ELb0ELb0ELb1ELb1ELb1ELb0ELb0EEENS1_21CollectiveEpilogueFwdINS6_IJSA_SC_SB_EEES9_SE_SG_Li256ELb1ELb1ELb0ELb0EEENS1_36VarlenDynamicPersistentTileSchedulerILi128ELi80ELi256ELi128ELb0ELb1ELb1ELb1ELb1ELb1EEEEEEEEEvNT_6ParamsE:
	.zero		3328


//--------------------- .nv.constant0._ZN7cutlass13device_kernelIN5flash11enable_sm90INS1_16FlashAttnFwdSm90INS1_25CollectiveMainloopFwdSm90ILi2EN4cute5tupleIJNS5_1CILi1EEES8_S8_EEENS6_IJNS7_ILi128EEENS7_ILi80EEENS7_ILi256EEEEEELi256ENS_10bfloat16_tEfNS_4arch4Sm90ELb1ELb0ELb0ELb1ELb0ELb1ELb0ELb1ELb1ELb1ELb0ELb0EEENS1_21CollectiveEpilogueFwdINS6_IJSA_SC_SB_EEES9_SE_SG_Li256ELb1ELb1ELb0ELb0EEENS1_36VarlenDynamicPersistentTileSchedulerILi128ELi80ELi256ELi128ELb0ELb1ELb1ELb1ELb1ELb1EEEEEEEEEvNT_6ParamsE --------------------------
	.section	.nv.constant0._ZN7cutlass13device_kernelIN5flash11enable_sm90INS1_16FlashAttnFwdSm90INS1_25CollectiveMainloopFwdSm90ILi2EN4cute5tupleIJNS5_1CILi1EEES8_S8_EEENS6_IJNS7_ILi128EEENS7_ILi80EEENS7_ILi256EEEEEELi256ENS_10bfloat16_tEfNS_4arch4Sm90ELb1ELb0ELb0ELb1ELb0ELb1ELb0ELb1ELb1ELb1ELb0ELb0EEENS1_21CollectiveEpilogueFwdINS6_IJSA_SC_SB_EEES9_SE_SG_Li256ELb1ELb1ELb0ELb0EEENS1_36VarlenDynamicPersistentTileSchedulerILi128ELi80ELi256ELi128ELb0ELb1ELb1ELb1ELb1ELb1EEEEEEEEEvNT_6ParamsE,"a",@progbits
	.sectionflags	@""
	.align	4
.nv.constant0._ZN7cutlass13device_kernelIN5flash11enable_sm90INS1_16FlashAttnFwdSm90INS1_25CollectiveMainloopFwdSm90ILi2EN4cute5tupleIJNS5_1CILi1EEES8_S8_EEENS6_IJNS7_ILi128EEENS7_ILi80EEENS7_ILi256EEEEEELi256ENS_10bfloat16_tEfNS_4arch4Sm90ELb1ELb0ELb0ELb1ELb0ELb1ELb0ELb1ELb1ELb1ELb0ELb0EEENS1_21CollectiveEpilogueFwdINS6_IJSA_SC_SB_EEES9_SE_SG_Li256ELb1ELb1ELb0ELb0EEENS1_36VarlenDynamicPersistentTileSchedulerILi128ELi80ELi256ELi128ELb0ELb1ELb1ELb1ELb1ELb1EEEEEEEEEvNT_6ParamsE:
	.zero		3328


//--------------------- SYMBOLS --------------------------

	.type		.nv.reservedSmem.offset0,@object
	.size		.nv.reservedSmem.offset0,0x4
	.type		__assertfail,@function
